// Copyright (c) 2024, Jay Shah, Ganesh Bikshandi, Ying Zhang, Vijay Thakkar, Pradeep Ramani, Tri Dao.
// Splitting the different template instantiations to different files to speed up compilation.
// This file is auto-generated. See "generate_kernels.py"

#include "flash_fwd_launch_template.h"

#ifndef FLASHATTENTION_DISABLE_HDIM256
template void run_mha_fwd_<90, cutlass::bfloat16_t, 256, 256, false, true, true, true>(Flash_fwd_params &params, cudaStream_t stream);
#endif


// ===== COMPILED SASS (sm_90a) =====

	.target	sm_90a

	.elftype	@"ET_EXEC"


//--------------------- .note.nv.tkinfo           --------------------------
	.section	.note.nv.tkinfo,"",@"SHT_NOTE"
	.sectionflags	@"SHF_NOTE_NV_TKINFO"
	.tkinfo
        /*0018*/ 	.word	0x00000002
        /*0030*/ 	.string	""
        /*0030*/ 	.string	"ptxas"
        /*0030*/ 	.string	"Cuda compilation tools, release 13.0, V13.0.88"
        /*0030*/ 	.string	"Build cuda_13.0.r13.0/compiler.36424714_0"
        /*0030*/ 	.string	"-arch sm_90a -m 64 "



//--------------------- .note.nv.cuinfo           --------------------------
	.section	.note.nv.cuinfo,"",@"SHT_NOTE"
	.sectionflags	@"SHF_NOTE_NV_CUINFO"
        /*0018*/ 	.short	0x0002
        /*001a*/ 	.short	0x005a
        /*001c*/ 	.short	0x0082
	.zero		2


//--------------------- .nv.info                  --------------------------
	.section	.nv.info,"",@"SHT_CUDA_INFO"
	.align	4


	//----- nvinfo : EIATTR_REGCOUNT
	.align		4
        /*0000*/ 	.byte	0x04, 0x2f
        /*0002*/ 	.short	(.L_23 - .L_22)
	.align		4
.L_22:
        /*0004*/ 	.word	index@(_ZN7cutlass13device_kernelIN5flash11enable_sm90INS1_16FlashAttnFwdSm90INS1_25CollectiveMainloopFwdSm90ILi2EN4cute5tupleIJNS5_1CILi1EEES8_S8_EEENS6_IJNS7_ILi128EEENS7_ILi80EEENS7_ILi256EEEEEELi256ENS_10bfloat16_tEfNS_4arch4Sm90ELb1ELb0ELb1ELb1ELb1ELb1ELb0ELb1ELb1ELb1ELb0ELb0EEENS1_21CollectiveEpilogueFwdINS6_IJSA_SC_SB_EEES9_SE_SG_Li256ELb1ELb1ELb0ELb0EEENS1_36VarlenDynamicPersistentTileSchedulerILi128ELi80ELi256ELi128ELb0ELb1ELb1ELb1ELb1ELb1EEEEEEEEEvNT_6ParamsE)
        /*0008*/ 	.word	0x000000a8


	//----- nvinfo : EIATTR_FRAME_SIZE
	.align		4
.L_23:
        /*000c*/ 	.byte	0x04, 0x11
        /*000e*/ 	.short	(.L_25 - .L_24)
	.align		4
.L_24:
        /*0010*/ 	.word	index@(_ZN7cutlass13device_kernelIN5flash11enable_sm90INS1_16FlashAttnFwdSm90INS1_25CollectiveMainloopFwdSm90ILi2EN4cute5tupleIJNS5_1CILi1EEES8_S8_EEENS6_IJNS7_ILi128EEENS7_ILi80EEENS7_ILi256EEEEEELi256ENS_10bfloat16_tEfNS_4arch4Sm90ELb1ELb0ELb1ELb1ELb1ELb1ELb0ELb1ELb1ELb1ELb0ELb0EEENS1_21CollectiveEpilogueFwdINS6_IJSA_SC_SB_EEES9_SE_SG_Li256ELb1ELb1ELb0ELb0EEENS1_36VarlenDynamicPersistentTileSchedulerILi128ELi80ELi256ELi128ELb0ELb1ELb1ELb1ELb1ELb1EEEEEEEEEvNT_6ParamsE)
        /*0014*/ 	.word	0x00000098


	//----- nvinfo : EIATTR_REGCOUNT
	.align		4
.L_25:
        /*0018*/ 	.byte	0x04, 0x2f
        /*001a*/ 	.short	(.L_27 - .L_26)
	.align		4
.L_26:
        /*001c*/ 	.word	index@(_ZN7cutlass13device_kernelIN5flash11enable_sm90INS1_16FlashAttnFwdSm90INS1_25CollectiveMainloopFwdSm90ILi2EN4cute5tupleIJNS5_1CILi1EEES8_S8_EEENS6_IJNS7_ILi128EEENS7_ILi80EEENS7_ILi256EEEEEELi256ENS_10bfloat16_tEfNS_4arch4Sm90ELb1ELb0ELb1ELb1ELb1ELb0ELb0ELb1ELb1ELb1ELb0ELb0EEENS1_21CollectiveEpilogueFwdINS6_IJSA_SC_SB_EEES9_SE_SG_Li256ELb1ELb1ELb0ELb0EEENS1_36VarlenDynamicPersistentTileSchedulerILi128ELi80ELi256ELi128ELb0ELb1ELb1ELb1ELb1ELb1EEEEEEEEEvNT_6ParamsE)
        /*0020*/ 	.word	0x000000a8


	//----- nvinfo : EIATTR_FRAME_SIZE
	.align		4
.L_27:
        /*0024*/ 	.byte	0x04, 0x11
        /*0026*/ 	.short	(.L_29 - .L_28)
	.align		4
.L_28:
        /*0028*/ 	.word	index@(_ZN7cutlass13device_kernelIN5flash11enable_sm90INS1_16FlashAttnFwdSm90INS1_25CollectiveMainloopFwdSm90ILi2EN4cute5tupleIJNS5_1CILi1EEES8_S8_EEENS6_IJNS7_ILi128EEENS7_ILi80EEENS7_ILi256EEEEEELi256ENS_10bfloat16_tEfNS_4arch4Sm90ELb1ELb0ELb1ELb1ELb1ELb0ELb0ELb1ELb1ELb1ELb0ELb0EEENS1_21CollectiveEpilogueFwdINS6_IJSA_SC_SB_EEES9_SE_SG_Li256ELb1ELb1ELb0ELb0EEENS1_36VarlenDynamicPersistentTileSchedulerILi128ELi80ELi256ELi128ELb0ELb1ELb1ELb1ELb1ELb1EEEEEEEEEvNT_6ParamsE)
        /*002c*/ 	.word	0x00000030


	//----- nvinfo : EIATTR_REGCOUNT
	.align		4
.L_29:
        /*0030*/ 	.byte	0x04, 0x2f
        /*0032*/ 	.short	(.L_31 - .L_30)
	.align		4
.L_30:
        /*0034*/ 	.word	index@(_ZN7cutlass13device_kernelIN5flash11enable_sm90INS1_16FlashAttnFwdSm90INS1_25CollectiveMainloopFwdSm90ILi2EN4cute5tupleIJNS5_1CILi1EEES8_S8_EEENS6_IJNS7_ILi128EEENS7_ILi80EEENS7_ILi256EEEEEELi256ENS_10bfloat16_tEfNS_4arch4Sm90ELb1ELb0ELb1ELb0ELb1ELb0ELb0ELb1ELb1ELb1ELb0ELb0EEENS1_21CollectiveEpilogueFwdINS6_IJSA_SC_SB_EEES9_SE_SG_Li256ELb0ELb1ELb0ELb0EEENS1_30DynamicPersistentTileSchedulerILi256ELi128ELb0ELb1ELb1EEEEEEEEEvNT_6ParamsE)
        /*0038*/ 	.word	0x000000a8


	//----- nvinfo : EIATTR_FRAME_SIZE
	.align		4
.L_31:
        /*003c*/ 	.byte	0x04, 0x11
        /*003e*/ 	.short	(.L_33 - .L_32)
	.align		4
.L_32:
        /*0040*/ 	.word	index@(_ZN7cutlass13device_kernelIN5flash11enable_sm90INS1_16FlashAttnFwdSm90INS1_25CollectiveMainloopFwdSm90ILi2EN4cute5tupleIJNS5_1CILi1EEES8_S8_EEENS6_IJNS7_ILi128EEENS7_ILi80EEENS7_ILi256EEEEEELi256ENS_10bfloat16_tEfNS_4arch4Sm90ELb1ELb0ELb1ELb0ELb1ELb0ELb0ELb1ELb1ELb1ELb0ELb0EEENS1_21CollectiveEpilogueFwdINS6_IJSA_SC_SB_EEES9_SE_SG_Li256ELb0ELb1ELb0ELb0EEENS1_30DynamicPersistentTileSchedulerILi256ELi128ELb0ELb1ELb1EEEEEEEEEvNT_6ParamsE)
        /*0044*/ 	.word	0x00000008


	//----- nvinfo : EIATTR_REGCOUNT
	.align		4
.L_33:
        /*0048*/ 	.byte	0x04, 0x2f
        /*004a*/ 	.short	(.L_35 - .L_34)
	.align		4
.L_34:
        /*004c*/ 	.word	index@(_ZN7cutlass13device_kernelIN5flash11enable_sm90INS1_16FlashAttnFwdSm90INS1_25CollectiveMainloopFwdSm90ILi2EN4cute5tupleIJNS5_1CILi1EEES8_S8_EEENS6_IJNS7_ILi128EEENS7_ILi64EEENS7_ILi256EEEEEELi256ENS_10bfloat16_tEfNS_4arch4Sm90ELb0ELb1ELb1ELb1ELb1ELb1ELb0ELb1ELb1ELb1ELb0ELb0EEENS1_21CollectiveEpilogueFwdINS6_IJSA_SC_SB_EEES9_SE_SG_Li256ELb1ELb1ELb0ELb0EEENS1_36VarlenDynamicPersistentTileSchedulerILi128ELi64ELi256ELi128ELb0ELb1ELb1ELb1ELb0ELb1EEEEEEEEEvNT_6ParamsE)
        /*0050*/ 	.word	0x000000a8


	//----- nvinfo : EIATTR_FRAME_SIZE
	.align		4
.L_35:
        /*0054*/ 	.byte	0x04, 0x11
        /*0056*/ 	.short	(.L_37 - .L_36)
	.align		4
.L_36:
        /*0058*/ 	.word	index@(_ZN7cutlass13device_kernelIN5flash11enable_sm90INS1_16FlashAttnFwdSm90INS1_25CollectiveMainloopFwdSm90ILi2EN4cute5tupleIJNS5_1CILi1EEES8_S8_EEENS6_IJNS7_ILi128EEENS7_ILi64EEENS7_ILi256EEEEEELi256ENS_10bfloat16_tEfNS_4arch4Sm90ELb0ELb1ELb1ELb1ELb1ELb1ELb0ELb1ELb1ELb1ELb0ELb0EEENS1_21CollectiveEpilogueFwdINS6_IJSA_SC_SB_EEES9_SE_SG_Li256ELb1ELb1ELb0ELb0EEENS1_36VarlenDynamicPersistentTileSchedulerILi128ELi64ELi256ELi128ELb0ELb1ELb1ELb1ELb0ELb1EEEEEEEEEvNT_6ParamsE)
        /*005c*/ 	.word	0x000000d8


	//----- nvinfo : EIATTR_REGCOUNT
	.align		4
.L_37:
        /*0060*/ 	.byte	0x04, 0x2f
        /*0062*/ 	.short	(.L_39 - .L_38)
	.align		4
.L_38:
        /*0064*/ 	.word	index@(_ZN7cutlass13device_kernelIN5flash11enable_sm90INS1_16FlashAttnFwdSm90INS1_25CollectiveMainloopFwdSm90ILi2EN4cute5tupleIJNS5_1CILi1EEES8_S8_EEENS6_IJNS7_ILi128EEENS7_ILi64EEENS7_ILi256EEEEEELi256ENS_10bfloat16_tEfNS_4arch4Sm90ELb0ELb1ELb1ELb1ELb1ELb0ELb0ELb1ELb1ELb1ELb0ELb0EEENS1_21CollectiveEpilogueFwdINS6_IJSA_SC_SB_EEES9_SE_SG_Li256ELb1ELb1ELb0ELb0EEENS1_36VarlenDynamicPersistentTileSchedulerILi128ELi64ELi256ELi128ELb0ELb1ELb1ELb1ELb0ELb1EEEEEEEEEvNT_6ParamsE)
        /*0068*/ 	.word	0x000000a8


	//----- nvinfo : EIATTR_FRAME_SIZE
	.align		4
.L_39:
        /*006c*/ 	.byte	0x04, 0x11
        /*006e*/ 	.short	(.L_41 - .L_40)
	.align		4
.L_40:
        /*0070*/ 	.word	index@(_ZN7cutlass13device_kernelIN5flash11enable_sm90INS1_16FlashAttnFwdSm90INS1_25CollectiveMainloopFwdSm90ILi2EN4cute5tupleIJNS5_1CILi1EEES8_S8_EEENS6_IJNS7_ILi128EEENS7_ILi64EEENS7_ILi256EEEEEELi256ENS_10bfloat16_tEfNS_4arch4Sm90ELb0ELb1ELb1ELb1ELb1ELb0ELb0ELb1ELb1ELb1ELb0ELb0EEENS1_21CollectiveEpilogueFwdINS6_IJSA_SC_SB_EEES9_SE_SG_Li256ELb1ELb1ELb0ELb0EEENS1_36VarlenDynamicPersistentTileSchedulerILi128ELi64ELi256ELi128ELb0ELb1ELb1ELb1ELb0ELb1EEEEEEEEEvNT_6ParamsE)
        /*0074*/ 	.word	0x00000028


	//----- nvinfo : EIATTR_REGCOUNT
	.align		4
.L_41:
        /*0078*/ 	.byte	0x04, 0x2f
        /*007a*/ 	.short	(.L_43 - .L_42)
	.align		4
.L_42:
        /*007c*/ 	.word	index@(_ZN7cutlass13device_kernelIN5flash11enable_sm90INS1_16FlashAttnFwdSm90INS1_25CollectiveMainloopFwdSm90ILi2EN4cute5tupleIJNS5_1CILi1EEES8_S8_EEENS6_IJNS7_ILi128EEENS7_ILi64EEENS7_ILi256EEEEEELi256ENS_10bfloat16_tEfNS_4arch4Sm90ELb0ELb1ELb1ELb0ELb1ELb0ELb0ELb1ELb1ELb1ELb0ELb0EEENS1_21CollectiveEpilogueFwdINS6_IJSA_SC_SB_EEES9_SE_SG_Li256ELb0ELb1ELb0ELb0EEENS1_30DynamicPersistentTileSchedulerILi256ELi128ELb0ELb1ELb1EEEEEEEEEvNT_6ParamsE)
        /*0080*/ 	.word	0x000000a8


	//----- nvinfo : EIATTR_FRAME_SIZE
	.align		4
.L_43:
        /*0084*/ 	.byte	0x04, 0x11
        /*0086*/ 	.short	(.L_45 - .L_44)
	.align		4
.L_44:
        /*0088*/ 	.word	index@(_ZN7cutlass13device_kernelIN5flash11enable_sm90INS1_16FlashAttnFwdSm90INS1_25CollectiveMainloopFwdSm90ILi2EN4cute5tupleIJNS5_1CILi1EEES8_S8_EEENS6_IJNS7_ILi128EEENS7_ILi64EEENS7_ILi256EEEEEELi256ENS_10bfloat16_tEfNS_4arch4Sm90ELb0ELb1ELb1ELb0ELb1ELb0ELb0ELb1ELb1ELb1ELb0ELb0EEENS1_21CollectiveEpilogueFwdINS6_IJSA_SC_SB_EEES9_SE_SG_Li256ELb0ELb1ELb0ELb0EEENS1_30DynamicPersistentTileSchedulerILi256ELi128ELb0ELb1ELb1EEEEEEEEEvNT_6ParamsE)
        /*008c*/ 	.word	0x00000008


	//----- nvinfo : EIATTR_REGCOUNT
	.align		4
.L_45:
        /*0090*/ 	.byte	0x04, 0x2f
        /*0092*/ 	.short	(.L_47 - .L_46)
	.align		4
.L_46:
        /*0094*/ 	.word	index@(_ZN7cutlass13device_kernelIN5flash11enable_sm90INS1_16FlashAttnFwdSm90INS1_25CollectiveMainloopFwdSm90ILi2EN4cute5tupleIJNS5_1CILi1EEES8_S8_EEENS6_IJNS7_ILi128EEENS7_ILi80EEENS7_ILi256EEEEEELi256ENS_10bfloat16_tEfNS_4arch4Sm90ELb0ELb0ELb1ELb1ELb1ELb1ELb0ELb1ELb1ELb1ELb0ELb0EEENS1_21CollectiveEpilogueFwdINS6_IJSA_SC_SB_EEES9_SE_SG_Li256ELb1ELb1ELb0ELb0EEENS1_36VarlenDynamicPersistentTileSchedulerILi128ELi80ELi256ELi128ELb0ELb1ELb1ELb0ELb1ELb1EEEEEEEEEvNT_6ParamsE)
        /*0098*/ 	.word	0x000000a8


	//----- nvinfo : EIATTR_FRAME_SIZE
	.align		4
.L_47:
        /*009c*/ 	.byte	0x04, 0x11
        /*009e*/ 	.short	(.L_49 - .L_48)
	.align		4
.L_48:
        /*00a0*/ 	.word	index@(_ZN7cutlass13device_kernelIN5flash11enable_sm90INS1_16FlashAttnFwdSm90INS1_25CollectiveMainloopFwdSm90ILi2EN4cute5tupleIJNS5_1CILi1EEES8_S8_EEENS6_IJNS7_ILi128EEENS7_ILi80EEENS7_ILi256EEEEEELi256ENS_10bfloat16_tEfNS_4arch4Sm90ELb0ELb0ELb1ELb1ELb1ELb1ELb0ELb1ELb1ELb1ELb0ELb0EEENS1_21CollectiveEpilogueFwdINS6_IJSA_SC_SB_EEES9_SE_SG_Li256ELb1ELb1ELb0ELb0EEENS1_36VarlenDynamicPersistentTileSchedulerILi128ELi80ELi256ELi128ELb0ELb1ELb1ELb0ELb1ELb1EEEEEEEEEvNT_6ParamsE)
        /*00a4*/ 	.word	0x00000080


	//----- nvinfo : EIATTR_REGCOUNT
	.align		4
.L_49:
        /*00a8*/ 	.byte	0x04, 0x2f
        /*00aa*/ 	.short	(.L_51 - .L_50)
	.align		4
.L_50:
        /*00ac*/ 	.word	index@(_ZN7cutlass13device_kernelIN5flash11enable_sm90INS1_16FlashAttnFwdSm90INS1_25CollectiveMainloopFwdSm90ILi2EN4cute5tupleIJNS5_1CILi1EEES8_S8_EEENS6_IJNS7_ILi128EEENS7_ILi80EEENS7_ILi256EEEEEELi256ENS_10bfloat16_tEfNS_4arch4Sm90ELb0ELb0ELb1ELb1ELb1ELb0ELb0ELb1ELb1ELb1ELb0ELb0EEENS1_21CollectiveEpilogueFwdINS6_IJSA_SC_SB_EEES9_SE_SG_Li256ELb1ELb1ELb0ELb0EEENS1_36VarlenDynamicPersistentTileSchedulerILi128ELi80ELi256ELi128ELb0ELb1ELb1ELb0ELb1ELb1EEEEEEEEEvNT_6ParamsE)
        /*00b0*/ 	.word	0x000000a8


	//----- nvinfo : EIATTR_FRAME_SIZE
	.align		4
.L_51:
        /*00b4*/ 	.byte	0x04, 0x11
        /*00b6*/ 	.short	(.L_53 - .L_52)
	.align		4
.L_52:
        /*00b8*/ 	.word	index@(_ZN7cutlass13device_kernelIN5flash11enable_sm90INS1_16FlashAttnFwdSm90INS1_25CollectiveMainloopFwdSm90ILi2EN4cute5tupleIJNS5_1CILi1EEES8_S8_EEENS6_IJNS7_ILi128EEENS7_ILi80EEENS7_ILi256EEEEEELi256ENS_10bfloat16_tEfNS_4arch4Sm90ELb0ELb0ELb1ELb1ELb1ELb0ELb0ELb1ELb1ELb1ELb0ELb0EEENS1_21CollectiveEpilogueFwdINS6_IJSA_SC_SB_EEES9_SE_SG_Li256ELb1ELb1ELb0ELb0EEENS1_36VarlenDynamicPersistentTileSchedulerILi128ELi80ELi256ELi128ELb0ELb1ELb1ELb0ELb1ELb1EEEEEEEEEvNT_6ParamsE)
        /*00bc*/ 	.word	0x00000028


	//----- nvinfo : EIATTR_REGCOUNT
	.align		4
.L_53:
        /*00c0*/ 	.byte	0x04, 0x2f
        /*00c2*/ 	.short	(.L_55 - .L_54)
	.align		4
.L_54:
        /*00c4*/ 	.word	index@(_ZN7cutlass13device_kernelIN5flash11enable_sm90INS1_16FlashAttnFwdSm90INS1_25CollectiveMainloopFwdSm90ILi2EN4cute5tupleIJNS5_1CILi1EEES8_S8_EEENS6_IJNS7_ILi128EEENS7_ILi80EEENS7_ILi256EEEEEELi256ENS_10bfloat16_tEfNS_4arch4Sm90ELb0ELb0ELb1ELb0ELb1ELb0ELb0ELb1ELb1ELb1ELb0ELb0EEENS1_21CollectiveEpilogueFwdINS6_IJSA_SC_SB_EEES9_SE_SG_Li256ELb0ELb1ELb0ELb0EEENS1_29StaticPersistentTileSchedulerILb0EEEEEEEEEvNT_6ParamsE)
        /*00c8*/ 	.word	0x000000a8


	//----- nvinfo : EIATTR_FRAME_SIZE
	.align		4
.L_55:
        /*00cc*/ 	.byte	0x04, 0x11
        /*00ce*/ 	.short	(.L_57 - .L_56)
	.align		4
.L_56:
        /*00d0*/ 	.word	index@(_ZN7cutlass13device_kernelIN5flash11enable_sm90INS1_16FlashAttnFwdSm90INS1_25CollectiveMainloopFwdSm90ILi2EN4cute5tupleIJNS5_1CILi1EEES8_S8_EEENS6_IJNS7_ILi128EEENS7_ILi80EEENS7_ILi256EEEEEELi256ENS_10bfloat16_tEfNS_4arch4Sm90ELb0ELb0ELb1ELb0ELb1ELb0ELb0ELb1ELb1ELb1ELb0ELb0EEENS1_21CollectiveEpilogueFwdINS6_IJSA_SC_SB_EEES9_SE_SG_Li256ELb0ELb1ELb0ELb0EEENS1_29StaticPersistentTileSchedulerILb0EEEEEEEEEvNT_6ParamsE)
        /*00d4*/ 	.word	0x00000010


	//----- nvinfo : EIATTR_MIN_STACK_SIZE
	.align		4
.L_57:
        /*00d8*/ 	.byte	0x04, 0x12
        /*00da*/ 	.short	(.L_59 - .L_58)
	.align		4
.L_58:
        /*00dc*/ 	.word	index@(_ZN7cutlass13device_kernelIN5flash11enable_sm90INS1_16FlashAttnFwdSm90INS1_25CollectiveMainloopFwdSm90ILi2EN4cute5tupleIJNS5_1CILi1EEES8_S8_EEENS6_IJNS7_ILi128EEENS7_ILi80EEENS7_ILi256EEEEEELi256ENS_10bfloat16_tEfNS_4arch4Sm90ELb0ELb0ELb1ELb0ELb1ELb0ELb0ELb1ELb1ELb1ELb0ELb0EEENS1_21CollectiveEpilogueFwdINS6_IJSA_SC_SB_EEES9_SE_SG_Li256ELb0ELb1ELb0ELb0EEENS1_29StaticPersistentTileSchedulerILb0EEEEEEEEEvNT_6ParamsE)
        /*00e0*/ 	.word	0x00000010


	//----- nvinfo : EIATTR_MIN_STACK_SIZE
	.align		4
.L_59:
        /*00e4*/ 	.byte	0x04, 0x12
        /*00e6*/ 	.short	(.L_61 - .L_60)
	.align		4
.L_60:
        /*00e8*/ 	.word	index@(_ZN7cutlass13device_kernelIN5flash11enable_sm90INS1_16FlashAttnFwdSm90INS1_25CollectiveMainloopFwdSm90ILi2EN4cute5tupleIJNS5_1CILi1EEES8_S8_EEENS6_IJNS7_ILi128EEENS7_ILi80EEENS7_ILi256EEEEEELi256ENS_10bfloat16_tEfNS_4arch4Sm90ELb0ELb0ELb1ELb1ELb1ELb0ELb0ELb1ELb1ELb1ELb0ELb0EEENS1_21CollectiveEpilogueFwdINS6_IJSA_SC_SB_EEES9_SE_SG_Li256ELb1ELb1ELb0ELb0EEENS1_36VarlenDynamicPersistentTileSchedulerILi128ELi80ELi256ELi128ELb0ELb1ELb1ELb0ELb1ELb1EEEEEEEEEvNT_6ParamsE)
        /*00ec*/ 	.word	0x00000028


	//----- nvinfo : EIATTR_MIN_STACK_SIZE
	.align		4
.L_61:
        /*00f0*/ 	.byte	0x04, 0x12
        /*00f2*/ 	.short	(.L_63 - .L_62)
	.align		4
.L_62:
        /*00f4*/ 	.word	index@(_ZN7cutlass13device_kernelIN5flash11enable_sm90INS1_16FlashAttnFwdSm90INS1_25CollectiveMainloopFwdSm90ILi2EN4cute5tupleIJNS5_1CILi1EEES8_S8_EEENS6_IJNS7_ILi128EEENS7_ILi80EEENS7_ILi256EEEEEELi256ENS_10bfloat16_tEfNS_4arch4Sm90ELb0ELb0ELb1ELb1ELb1ELb1ELb0ELb1ELb1ELb1ELb0ELb0EEENS1_21CollectiveEpilogueFwdINS6_IJSA_SC_SB_EEES9_SE_SG_Li256ELb1ELb1ELb0ELb0EEENS1_36VarlenDynamicPersistentTileSchedulerILi128ELi80ELi256ELi128ELb0ELb1ELb1ELb0ELb1ELb1EEEEEEEEEvNT_6ParamsE)
        /*00f8*/ 	.word	0x00000080


	//----- nvinfo : EIATTR_MIN_STACK_SIZE
	.align		4
.L_63:
        /*00fc*/ 	.byte	0x04, 0x12
        /*00fe*/ 	.short	(.L_65 - .L_64)
	.align		4
.L_64:
        /*0100*/ 	.word	index@(_ZN7cutlass13device_kernelIN5flash11enable_sm90INS1_16FlashAttnFwdSm90INS1_25CollectiveMainloopFwdSm90ILi2EN4cute5tupleIJNS5_1CILi1EEES8_S8_EEENS6_IJNS7_ILi128EEENS7_ILi64EEENS7_ILi256EEEEEELi256ENS_10bfloat16_tEfNS_4arch4Sm90ELb0ELb1ELb1ELb0ELb1ELb0ELb0ELb1ELb1ELb1ELb0ELb0EEENS1_21CollectiveEpilogueFwdINS6_IJSA_SC_SB_EEES9_SE_SG_Li256ELb0ELb1ELb0ELb0EEENS1_30DynamicPersistentTileSchedulerILi256ELi128ELb0ELb1ELb1EEEEEEEEEvNT_6ParamsE)
        /*0104*/ 	.word	0x00000008


	//----- nvinfo : EIATTR_MIN_STACK_SIZE
	.align		4
.L_65:
        /*0108*/ 	.byte	0x04, 0x12
        /*010a*/ 	.short	(.L_67 - .L_66)
	.align		4
.L_66:
        /*010c*/ 	.word	index@(_ZN7cutlass13device_kernelIN5flash11enable_sm90INS1_16FlashAttnFwdSm90INS1_25CollectiveMainloopFwdSm90ILi2EN4cute5tupleIJNS5_1CILi1EEES8_S8_EEENS6_IJNS7_ILi128EEENS7_ILi64EEENS7_ILi256EEEEEELi256ENS_10bfloat16_tEfNS_4arch4Sm90ELb0ELb1ELb1ELb1ELb1ELb0ELb0ELb1ELb1ELb1ELb0ELb0EEENS1_21CollectiveEpilogueFwdINS6_IJSA_SC_SB_EEES9_SE_SG_Li256ELb1ELb1ELb0ELb0EEENS1_36VarlenDynamicPersistentTileSchedulerILi128ELi64ELi256ELi128ELb0ELb1ELb1ELb1ELb0ELb1EEEEEEEEEvNT_6ParamsE)
        /*0110*/ 	.word	0x00000028


	//----- nvinfo : EIATTR_MIN_STACK_SIZE
	.align		4
.L_67:
        /*0114*/ 	.byte	0x04, 0x12
        /*0116*/ 	.short	(.L_69 - .L_68)
	.align		4
.L_68:
        /*0118*/ 	.word	index@(_ZN7cutlass13device_kernelIN5flash11enable_sm90INS1_16FlashAttnFwdSm90INS1_25CollectiveMainloopFwdSm90ILi2EN4cute5tupleIJNS5_1CILi1EEES8_S8_EEENS6_IJNS7_ILi128EEENS7_ILi64EEENS7_ILi256EEEEEELi256ENS_10bfloat16_tEfNS_4arch4Sm90ELb0ELb1ELb1ELb1ELb1ELb1ELb0ELb1ELb1ELb1ELb0ELb0EEENS1_21CollectiveEpilogueFwdINS6_IJSA_SC_SB_EEES9_SE_SG_Li256ELb1ELb1ELb0ELb0EEENS1_36VarlenDynamicPersistentTileSchedulerILi128ELi64ELi256ELi128ELb0ELb1ELb1ELb1ELb0ELb1EEEEEEEEEvNT_6ParamsE)
        /*011c*/ 	.word	0x000000d8


	//----- nvinfo : EIATTR_MIN_STACK_SIZE
	.align		4
.L_69:
        /*0120*/ 	.byte	0x04, 0x12
        /*0122*/ 	.short	(.L_71 - .L_70)
	.align		4
.L_70:
        /*0124*/ 	.word	index@(_ZN7cutlass13device_kernelIN5flash11enable_sm90INS1_16FlashAttnFwdSm90INS1_25CollectiveMainloopFwdSm90ILi2EN4cute5tupleIJNS5_1CILi1EEES8_S8_EEENS6_IJNS7_ILi128EEENS7_ILi80EEENS7_ILi256EEEEEELi256ENS_10bfloat16_tEfNS_4arch4Sm90ELb1ELb0ELb1ELb0ELb1ELb0ELb0ELb1ELb1ELb1ELb0ELb0EEENS1_21CollectiveEpilogueFwdINS6_IJSA_SC_SB_EEES9_SE_SG_Li256ELb0ELb1ELb0ELb0EEENS1_30DynamicPersistentTileSchedulerILi256ELi128ELb0ELb1ELb1EEEEEEEEEvNT_6ParamsE)
        /*0128*/ 	.word	0x00000008


	//----- nvinfo : EIATTR_MIN_STACK_SIZE
	.align		4
.L_71:
        /*012c*/ 	.byte	0x04, 0x12
        /*012e*/ 	.short	(.L_73 - .L_72)
	.align		4
.L_72:
        /*0130*/ 	.word	index@(_ZN7cutlass13device_kernelIN5flash11enable_sm90INS1_16FlashAttnFwdSm90INS1_25CollectiveMainloopFwdSm90ILi2EN4cute5tupleIJNS5_1CILi1EEES8_S8_EEENS6_IJNS7_ILi128EEENS7_ILi80EEENS7_ILi256EEEEEELi256ENS_10bfloat16_tEfNS_4arch4Sm90ELb1ELb0ELb1ELb1ELb1ELb0ELb0ELb1ELb1ELb1ELb0ELb0EEENS1_21CollectiveEpilogueFwdINS6_IJSA_SC_SB_EEES9_SE_SG_Li256ELb1ELb1ELb0ELb0EEENS1_36VarlenDynamicPersistentTileSchedulerILi128ELi80ELi256ELi128ELb0ELb1ELb1ELb1ELb1ELb1EEEEEEEEEvNT_6ParamsE)
        /*0134*/ 	.word	0x00000030


	//----- nvinfo : EIATTR_MIN_STACK_SIZE
	.align		4
.L_73:
        /*0138*/ 	.byte	0x04, 0x12
        /*013a*/ 	.short	(.L_75 - .L_74)
	.align		4
.L_74:
        /*013c*/ 	.word	index@(_ZN7cutlass13device_kernelIN5flash11enable_sm90INS1_16FlashAttnFwdSm90INS1_25CollectiveMainloopFwdSm90ILi2EN4cute5tupleIJNS5_1CILi1EEES8_S8_EEENS6_IJNS7_ILi128EEENS7_ILi80EEENS7_ILi256EEEEEELi256ENS_10bfloat16_tEfNS_4arch4Sm90ELb1ELb0ELb1ELb1ELb1ELb1ELb0ELb1ELb1ELb1ELb0ELb0EEENS1_21CollectiveEpilogueFwdINS6_IJSA_SC_SB_EEES9_SE_SG_Li256ELb1ELb1ELb0ELb0EEENS1_36VarlenDynamicPersistentTileSchedulerILi128ELi80ELi256ELi128ELb0ELb1ELb1ELb1ELb1ELb1EEEEEEEEEvNT_6ParamsE)
        /*0140*/ 	.word	0x00000098
.L_75:


//--------------------- .nv.compat                --------------------------
	.section	.nv.compat,"",@"SHT_CUDA_COMPAT_INFO"
	.align	4
        /*0000*/ 	.byte	0x02, 0x09, 0x01, 0x00, 0x02, 0x02, 0x04, 0x00, 0x02, 0x05, 0x05, 0x00, 0x03, 0x07, 0x01, 0x01
        /*0010*/ 	.byte	0x02, 0x03, 0x01, 0x00, 0x02, 0x06, 0x01, 0x00, 0x04, 0x0b, 0x08, 0x00, 0x00, 0x00, 0x00, 0x00
        /*0020*/ 	.byte	0x00, 0x00, 0x00, 0x00


//--------------------- .nv.info._ZN7cutlass13device_kernelIN5flash11enable_sm90INS1_16FlashAttnFwdSm90INS1_25CollectiveMainloopFwdSm90ILi2EN4cute5tupleIJNS5_1CILi1EEES8_S8_EEENS6_IJNS7_ILi128EEENS7_ILi80EEENS7_ILi256EEEEEELi256ENS_10bfloat16_tEfNS_4arch4Sm90ELb0ELb0ELb1ELb0ELb1ELb0ELb0ELb1ELb1ELb1ELb0ELb0EEENS1_21CollectiveEpilogueFwdINS6_IJSA_SC_SB_EEES9_SE_SG_Li256ELb0ELb1ELb0ELb0EEENS1_29StaticPersistentTileSchedulerILb0EEEEEEEEEvNT_6ParamsE --------------------------
	.section	.nv.info._ZN7cutlass13device_kernelIN5flash11enable_sm90INS1_16FlashAttnFwdSm90INS1_25CollectiveMainloopFwdSm90ILi2EN4cute5tupleIJNS5_1CILi1EEES8_S8_EEENS6_IJNS7_ILi128EEENS7_ILi80EEENS7_ILi256EEEEEELi256ENS_10bfloat16_tEfNS_4arch4Sm90ELb0ELb0ELb1ELb0ELb1ELb0ELb0ELb1ELb1ELb1ELb0ELb0EEENS1_21CollectiveEpilogueFwdINS6_IJSA_SC_SB_EEES9_SE_SG_Li256ELb0ELb1ELb0ELb0EEENS1_29StaticPersistentTileSchedulerILb0EEEEEEEEEvNT_6ParamsE,"",@"SHT_CUDA_INFO"
	.sectionflags	@""
	.align	4


	//----- nvinfo : EIATTR_CUDA_API_VERSION
	.align		4
        /*0000*/ 	.byte	0x04, 0x37
        /*0002*/ 	.short	(.L_77 - .L_76)
.L_76:
        /*0004*/ 	.word	0x00000082


	//----- nvinfo : EIATTR_KPARAM_INFO
	.align		4
.L_77:
        /*0008*/ 	.byte	0x04, 0x17
        /*000a*/ 	.short	(.L_79 - .L_78)
.L_78:
        /*000c*/ 	.word	0x00000000
        /*0010*/ 	.short	0x0000
        /*0012*/ 	.short	0x0070
        /*0014*/ 	.byte	0x00, 0xf0, 0x01, 0x28


	//----- nvinfo : EIATTR_SPARSE_MMA_MASK
	.align		4
.L_79:
        /*0018*/ 	.byte	0x03, 0x50
        /*001a*/ 	.short	0x0000


	//----- nvinfo : EIATTR_MAXREG_COUNT
	.align		4
        /*001c*/ 	.byte	0x03, 0x1b
        /*001e*/ 	.short	0x00a8


	//----- nvinfo : EIATTR_NUM_BARRIERS
	.align		4
        /*0020*/ 	.byte	0x02, 0x4c
        /*0022*/ 	.byte	0x09
	.zero		1


	//----- nvinfo : EIATTR_EXTERNS
	.align		4
        /*0024*/ 	.byte	0x04, 0x0f
        /*0026*/ 	.short	(.L_81 - .L_80)


	//   ....[0]....
	.align		4
.L_80:
        /*0028*/ 	.word	index@(__assertfail)


	//----- nvinfo : EIATTR_ANNOTATIONS
	.align		4
.L_81:
        /*002c*/ 	.byte	0x04, 0x55
        /*002e*/ 	.short	(.L_83 - .L_82)


	//   ....[0]....
.L_82:
        /*0030*/ 	.word	0x00000001
        /*0034*/ 	.byte	0xa0, 0x08, 0x00, 0x00, 0x01, 0x00, 0x00, 0x00, 0x50, 0x09, 0x00, 0x00, 0x01, 0x00, 0x00, 0x00
        /*0044*/ 	.byte	0x50, 0xcd, 0x00, 0x00, 0x01, 0x00, 0x00, 0x00, 0x30, 0xce, 0x00, 0x00, 0x01, 0x00, 0x00, 0x00
        /*0054*/ 	.byte	0x00, 0xd1, 0x00, 0x00, 0x01, 0x00, 0x00, 0x00, 0xb0, 0xd1, 0x00, 0x00, 0x01, 0x00, 0x00, 0x00
        /*0064*/ 	.byte	0x50, 0xd8, 0x00, 0x00, 0x01, 0x00, 0x00, 0x00, 0xf0, 0xe3, 0x00, 0x00, 0x01, 0x00, 0x00, 0x00
        /*0074*/ 	.byte	0x30, 0xec, 0x00, 0x00, 0x01, 0x00, 0x00, 0x00, 0x80, 0x03, 0x01, 0x00, 0x01, 0x00, 0x00, 0x00
        /*0084*/ 	.byte	0x30, 0x04, 0x01, 0x00, 0x01, 0x00, 0x00, 0x00, 0xb0, 0x05, 0x01, 0x00


	//----- nvinfo : EIATTR_MERCURY_ISA_VERSION
	.align		4
.L_83:
        /*0090*/ 	.byte	0x03, 0x5f
        /*0092*/ 	.short	0x0101


	//----- nvinfo : EIATTR_INT_WARP_WIDE_INSTR_OFFSETS
	.align		4
        /*0094*/ 	.byte	0x04, 0x31
        /*0096*/ 	.short	(.L_85 - .L_84)


	//   ....[0]....
.L_84:
        /*0098*/ 	.word	0x000000c0


	//   ....[1]....
        /*009c*/ 	.word	0x000000d0


	//   ....[2]....
        /*00a0*/ 	.word	0x00000170


	//----- nvinfo : EIATTR_COOP_GROUP_MASK_REGIDS
	.align		4
.L_85:
        /*00a4*/ 	.byte	0x04, 0x29
        /*00a6*/ 	.short	(.L_87 - .L_86)


	//   ....[0]....
.L_86:
        /*00a8*/ 	.word	0xffffffff


	//   ....[1]....
        /*00ac*/ 	.word	0xffffffff


	//   ....[2]....
        /*00b0*/ 	.word	0xffffffff


	//   ....[3]....
        /*00b4*/ 	.word	0xffffffff


	//   ....[4]....
        /*00b8*/ 	.word	0xffffffff


	//   ....[5]....
        /*00bc*/ 	.word	0xffffffff


	//   ....[6]....
        /*00c0*/ 	.word	0xffffffff


	//   ....[7]....
        /*00c4*/ 	.word	0xffffffff


	//   ....[8]....
        /*00c8*/ 	.word	0xffffffff


	//   ....[9]....
        /*00cc*/ 	.word	0xffffffff


	//   ....[10]....
        /*00d0*/ 	.word	0xffffffff


	//   ....[11]....
        /*00d4*/ 	.word	0xffffffff


	//   ....[12]....
        /*00d8*/ 	.word	0xffffffff


	//   ....[13]....
        /*00dc*/ 	.word	0xffffffff


	//   ....[14]....
        /*00e0*/ 	.word	0xffffffff


	//   ....[15]....
        /*00e4*/ 	.word	0xffffffff


	//   ....[16]....
        /*00e8*/ 	.word	0xffffffff


	//   ....[17]....
        /*00ec*/ 	.word	0xffffffff


	//   ....[18]....
        /*00f0*/ 	.word	0xffffffff


	//   ....[19]....
        /*00f4*/ 	.word	0xffffffff


	//   ....[20]....
        /*00f8*/ 	.word	0xffffffff


	//   ....[21]....
        /*00fc*/ 	.word	0xffffffff


	//   ....[22]....
        /*0100*/ 	.word	0xffffffff


	//   ....[23]....
        /*0104*/ 	.word	0xffffffff


	//   ....[24]....
        /*0108*/ 	.word	0xffffffff


	//   ....[25]....
        /*010c*/ 	.word	0xffffffff


	//   ....[26]....
        /*0110*/ 	.word	0xffffffff


	//   ....[27]....
        /*0114*/ 	.word	0xffffffff


	//   ....[28]....
        /*0118*/ 	.word	0xffffffff


	//   ....[29]....
        /*011c*/ 	.word	0xffffffff


	//   ....[30]....
        /*0120*/ 	.word	0xffffffff


	//   ....[31]....
        /*0124*/ 	.word	0xffffffff


	//   ....[32]....
        /*0128*/ 	.word	0xffffffff


	//   ....[33]....
        /*012c*/ 	.word	0xffffffff


	//   ....[34]....
        /*0130*/ 	.word	0xffffffff


	//   ....[35]....
        /*0134*/ 	.word	0xffffffff


	//   ....[36]....
        /*0138*/ 	.word	0xffffffff


	//   ....[37]....
        /*013c*/ 	.word	0xffffffff


	//   ....[38]....
        /*0140*/ 	.word	0xffffffff


	//   ....[39]....
        /*0144*/ 	.word	0xffffffff


	//   ....[40]....
        /*0148*/ 	.word	0xffffffff


	//   ....[41]....
        /*014c*/ 	.word	0xffffffff


	//   ....[42]....
        /*0150*/ 	.word	0xffffffff


	//   ....[43]....
        /*0154*/ 	.word	0xffffffff


	//   ....[44]....
        /*0158*/ 	.word	0xffffffff


	//   ....[45]....
        /*015c*/ 	.word	0xffffffff


	//   ....[46]....
        /*0160*/ 	.word	0xffffffff


	//   ....[47]....
        /*0164*/ 	.word	0xffffffff


	//   ....[48]....
        /*0168*/ 	.word	0xffffffff


	//   ....[49]....
        /*016c*/ 	.word	0xffffffff


	//   ....[50]....
        /*0170*/ 	.word	0xffffffff


	//   ....[51]....
        /*0174*/ 	.word	0xffffffff


	//   ....[52]....
        /*0178*/ 	.word	0xffffffff


	//   ....[53]....
        /*017c*/ 	.word	0xffffffff


	//   ....[54]....
        /*0180*/ 	.word	0xffffffff


	//   ....[55]....
        /*0184*/ 	.word	0xffffffff


	//   ....[56]....
        /*0188*/ 	.word	0xffffffff


	//   ....[57]....
        /*018c*/ 	.word	0xffffffff


	//   ....[58]....
        /*0190*/ 	.word	0xffffffff


	//   ....[59]....
        /*0194*/ 	.word	0xffffffff


	//   ....[60]....
        /*0198*/ 	.word	0xffffffff


	//   ....[61]....
        /*019c*/ 	.word	0xffffffff


	//   ....[62]....
        /*01a0*/ 	.word	0xffffffff


	//   ....[63]....
        /*01a4*/ 	.word	0xffffffff


	//   ....[64]....
        /*01a8*/ 	.word	0xffffffff


	//   ....[65]....
        /*01ac*/ 	.word	0xffffffff


	//   ....[66]....
        /*01b0*/ 	.word	0xffffffff


	//   ....[67]....
        /*01b4*/ 	.word	0xffffffff


	//   ....[68]....
        /*01b8*/ 	.word	0xffffffff


	//   ....[69]....
        /*01bc*/ 	.word	0xffffffff


	//   ....[70]....
        /*01c0*/ 	.word	0xffffffff


	//   ....[71]....
        /*01c4*/ 	.word	0xffffffff


	//   ....[72]....
        /*01c8*/ 	.word	0xffffffff


	//   ....[73]....
        /*01cc*/ 	.word	0xffffffff


	//   ....[74]....
        /*01d0*/ 	.word	0xffffffff


	//   ....[75]....
        /*01d4*/ 	.word	0xffffffff


	//   ....[76]....
        /*01d8*/ 	.word	0xffffffff


	//   ....[77]....
        /*01dc*/ 	.word	0xffffffff


	//   ....[78]....
        /*01e0*/ 	.word	0xffffffff


	//   ....[79]....
        /*01e4*/ 	.word	0xffffffff


	//   ....[80]....
        /*01e8*/ 	.word	0xffffffff


	//   ....[81]....
        /*01ec*/ 	.word	0xffffffff


	//   ....[82]....
        /*01f0*/ 	.word	0xffffffff


	//   ....[83]....
        /*01f4*/ 	.word	0xffffffff


	//   ....[84]....
        /*01f8*/ 	.word	0xffffffff


	//   ....[85]....
        /*01fc*/ 	.word	0xffffffff


	//   ....[86]....
        /*0200*/ 	.word	0xffffffff


	//   ....[87]....
        /*0204*/ 	.word	0xffffffff


	//   ....[88]....
        /*0208*/ 	.word	0x0500000f


	//   ....[89]....
        /*020c*/ 	.word	0x0500000f


	//   ....[90]....
        /*0210*/ 	.word	0x0500000f


	//   ....[91]....
        /*0214*/ 	.word	0x0500000f


	//   ....[92]....
        /*0218*/ 	.word	0x0500000f


	//   ....[93]....
        /*021c*/ 	.word	0x0500000f


	//   ....[94]....
        /*0220*/ 	.word	0x0500000f


	//   ....[95]....
        /*0224*/ 	.word	0x0500000f


	//   ....[96]....
        /*0228*/ 	.word	0x0500000f


	//   ....[97]....
        /*022c*/ 	.word	0x0500000f


	//   ....[98]....
        /*0230*/ 	.word	0x0500000f


	//   ....[99]....
        /*0234*/ 	.word	0x0500000f


	//   ....[100]....
        /*0238*/ 	.word	0x0500000f


	//   ....[101]....
        /*023c*/ 	.word	0x0500000f


	//   ....[102]....
        /*0240*/ 	.word	0x0500000f


	//   ....[103]....
        /*0244*/ 	.word	0x0500000f


	//   ....[104]....
        /*0248*/ 	.word	0x0500000f


	//   ....[105]....
        /*024c*/ 	.word	0x0500000f


	//   ....[106]....
        /*0250*/ 	.word	0x0500000f


	//   ....[107]....
        /*0254*/ 	.word	0x0500000f


	//   ....[108]....
        /*0258*/ 	.word	0x0500000f


	//   ....[109]....
        /*025c*/ 	.word	0x0500000f


	//   ....[110]....
        /*0260*/ 	.word	0x0500000f


	//   ....[111]....
        /*0264*/ 	.word	0x0500000f


	//   ....[112]....
        /*0268*/ 	.word	0x0500000f


	//   ....[113]....
        /*026c*/ 	.word	0x0500000f


	//   ....[114]....
        /*0270*/ 	.word	0x0500000f


	//   ....[115]....
        /*0274*/ 	.word	0x0500000f


	//   ....[116]....
        /*0278*/ 	.word	0x0500000f


	//   ....[117]....
        /*027c*/ 	.word	0x0500000f


	//   ....[118]....
        /*0280*/ 	.word	0x0500000f


	//   ....[119]....
        /*0284*/ 	.word	0x0500000f


	//   ....[120]....
        /*0288*/ 	.word	0x0500000f


	//   ....[121]....
        /*028c*/ 	.word	0x0500000f


	//   ....[122]....
        /*0290*/ 	.word	0x0500000f


	//   ....[123]....
        /*0294*/ 	.word	0x0500000f


	//   ....[124]....
        /*0298*/ 	.word	0x0500000f


	//   ....[125]....
        /*029c*/ 	.word	0x0500000f


	//   ....[126]....
        /*02a0*/ 	.word	0x0500000f


	//   ....[127]....
        /*02a4*/ 	.word	0x0500000f


	//   ....[128]....
        /*02a8*/ 	.word	0x0500000f


	//   ....[129]....
        /*02ac*/ 	.word	0x0500000f


	//   ....[130]....
        /*02b0*/ 	.word	0x0500000f


	//   ....[131]....
        /*02b4*/ 	.word	0x0500000f


	//   ....[132]....
        /*02b8*/ 	.word	0x0500000f


	//   ....[133]....
        /*02bc*/ 	.word	0x0500000f


	//   ....[134]....
        /*02c0*/ 	.word	0x0500000f


	//   ....[135]....
        /*02c4*/ 	.word	0x0500000f


	//   ....[136]....
        /*02c8*/ 	.word	0x0500000f


	//   ....[137]....
        /*02cc*/ 	.word	0x0500000f


	//   ....[138]....
        /*02d0*/ 	.word	0x0500000f


	//   ....[139]....
        /*02d4*/ 	.word	0x0500000f


	//   ....[140]....
        /*02d8*/ 	.word	0x0500000f


	//   ....[141]....
        /*02dc*/ 	.word	0x0500000f


	//   ....[142]....
        /*02e0*/ 	.word	0x0500000f


	//   ....[143]....
        /*02e4*/ 	.word	0x0500000f


	//   ....[144]....
        /*02e8*/ 	.word	0x0500000f


	//   ....[145]....
        /*02ec*/ 	.word	0x0500000f


	//----- nvinfo : EIATTR_COOP_GROUP_INSTR_OFFSETS
	.align		4
.L_87:
        /*02f0*/ 	.byte	0x04, 0x28
        /*02f2*/ 	.short	(.L_89 - .L_88)


	//   ....[0]....
.L_88:
        /*02f4*/ 	.word	0x00000070


	//   ....[1]....
        /*02f8*/ 	.word	0x000000b0


	//   ....[2]....
        /*02fc*/ 	.word	0x000002d0


	//   ....[3]....
        /*0300*/ 	.word	0x00000430


	//   ....[4]....
        /*0304*/ 	.word	0x00000550


	//   ....[5]....
        /*0308*/ 	.word	0x000006b0


	//   ....[6]....
        /*030c*/ 	.word	0x00000d40


	//   ....[7]....
        /*0310*/ 	.word	0x00004620


	//   ....[8]....
        /*0314*/ 	.word	0x000046a0


	//   ....[9]....
        /*0318*/ 	.word	0x00004a30


	//   ....[10]....
        /*031c*/ 	.word	0x00004ab0


	//   ....[11]....
        /*0320*/ 	.word	0x00008df0


	//   ....[12]....
        /*0324*/ 	.word	0x00008e10


	//   ....[13]....
        /*0328*/ 	.word	0x00008e30


	//   ....[14]....
        /*032c*/ 	.word	0x00008e50


	//   ....[15]....
        /*0330*/ 	.word	0x0000a210


	//   ....[16]....
        /*0334*/ 	.word	0x0000a250


	//   ....[17]....
        /*0338*/ 	.word	0x0000a2f0


	//   ....[18]....
        /*033c*/ 	.word	0x0000a310


	//   ....[19]....
        /*0340*/ 	.word	0x0000c050


	//   ....[20]....
        /*0344*/ 	.word	0x0000c080


	//   ....[21]....
        /*0348*/ 	.word	0x0000c1b0


	//   ....[22]....
        /*034c*/ 	.word	0x0000c1f0


	//   ....[23]....
        /*0350*/ 	.word	0x0000c680


	//   ....[24]....
        /*0354*/ 	.word	0x0000c6c0


	//   ....[25]....
        /*0358*/ 	.word	0x0000c830


	//   ....[26]....
        /*035c*/ 	.word	0x0000c850


	//   ....[27]....
        /*0360*/ 	.word	0x0000c980


	//   ....[28]....
        /*0364*/ 	.word	0x0000c9a0


	//   ....[29]....
        /*0368*/ 	.word	0x0000cae0


	//   ....[30]....
        /*036c*/ 	.word	0x0000cb10


	//   ....[31]....
        /*0370*/ 	.word	0x0000dd50


	//   ....[32]....
        /*0374*/ 	.word	0x0000dd80


	//   ....[33]....
        /*0378*/ 	.word	0x0000ddb0


	//   ....[34]....
        /*037c*/ 	.word	0x0000de10


	//   ....[35]....
        /*0380*/ 	.word	0x0000de70


	//   ....[36]....
        /*0384*/ 	.word	0x0000dec0


	//   ....[37]....
        /*0388*/ 	.word	0x0000df70


	//   ....[38]....
        /*038c*/ 	.word	0x0000df90


	//   ....[39]....
        /*0390*/ 	.word	0x0000e030


	//   ....[40]....
        /*0394*/ 	.word	0x0000e050


	//   ....[41]....
        /*0398*/ 	.word	0x0000e6e0


	//   ....[42]....
        /*039c*/ 	.word	0x0000e700


	//   ....[43]....
        /*03a0*/ 	.word	0x0000e730


	//   ....[44]....
        /*03a4*/ 	.word	0x0000e770


	//   ....[45]....
        /*03a8*/ 	.word	0x0000e800


	//   ....[46]....
        /*03ac*/ 	.word	0x0000e820


	//   ....[47]....
        /*03b0*/ 	.word	0x0000e8c0


	//   ....[48]....
        /*03b4*/ 	.word	0x0000e8e0


	//   ....[49]....
        /*03b8*/ 	.word	0x0000e980


	//   ....[50]....
        /*03bc*/ 	.word	0x0000e9b0


	//   ....[51]....
        /*03c0*/ 	.word	0x0000ea40


	//   ....[52]....
        /*03c4*/ 	.word	0x0000ea60


	//   ....[53]....
        /*03c8*/ 	.word	0x0000eb00


	//   ....[54]....
        /*03cc*/ 	.word	0x0000eb20


	//   ....[55]....
        /*03d0*/ 	.word	0x0000ebc0


	//   ....[56]....
        /*03d4*/ 	.word	0x0000ebe0


	//   ....[57]....
        /*03d8*/ 	.word	0x0000f260


	//   ....[58]....
        /*03dc*/ 	.word	0x0000f290


	//   ....[59]....
        /*03e0*/ 	.word	0x0000f2a0


	//   ....[60]....
        /*03e4*/ 	.word	0x0000f2c0


	//   ....[61]....
        /*03e8*/ 	.word	0x0000f330


	//   ....[62]....
        /*03ec*/ 	.word	0x0000f350


	//   ....[63]....
        /*03f0*/ 	.word	0x0000f3b0


	//   ....[64]....
        /*03f4*/ 	.word	0x0000f3d0


	//   ....[65]....
        /*03f8*/ 	.word	0x0000f430


	//   ....[66]....
        /*03fc*/ 	.word	0x0000f450


	//   ....[67]....
        /*0400*/ 	.word	0x0000f720


	//   ....[68]....
        /*0404*/ 	.word	0x0000f740


	//   ....[69]....
        /*0408*/ 	.word	0x0000f760


	//   ....[70]....
        /*040c*/ 	.word	0x0000f800


	//   ....[71]....
        /*0410*/ 	.word	0x0000f820


	//   ....[72]....
        /*0414*/ 	.word	0x0000f8c0


	//   ....[73]....
        /*0418*/ 	.word	0x0000f8e0


	//   ....[74]....
        /*041c*/ 	.word	0x0000f980


	//   ....[75]....
        /*0420*/ 	.word	0x0000f9a0


	//   ....[76]....
        /*0424*/ 	.word	0x0000f9b0


	//   ....[77]....
        /*0428*/ 	.word	0x0000feb0


	//   ....[78]....
        /*042c*/ 	.word	0x0000fed0


	//   ....[79]....
        /*0430*/ 	.word	0x0000fef0


	//   ....[80]....
        /*0434*/ 	.word	0x0000ff30


	//   ....[81]....
        /*0438*/ 	.word	0x0000ffc0


	//   ....[82]....
        /*043c*/ 	.word	0x0000fff0


	//   ....[83]....
        /*0440*/ 	.word	0x00010080


	//   ....[84]....
        /*0444*/ 	.word	0x000100b0


	//   ....[85]....
        /*0448*/ 	.word	0x000100c0


	//   ....[86]....
        /*044c*/ 	.word	0x00010150


	//   ....[87]....
        /*0450*/ 	.word	0x00010530


	//   ....[88]....
        /*0454*/ 	.word	0x00010a30


	//   ....[89]....
        /*0458*/ 	.word	0x00010b20


	//   ....[90]....
        /*045c*/ 	.word	0x00010bd0


	//   ....[91]....
        /*0460*/ 	.word	0x00010c90


	//   ....[92]....
        /*0464*/ 	.word	0x00010d60


	//   ....[93]....
        /*0468*/ 	.word	0x00010df0


	//   ....[94]....
        /*046c*/ 	.word	0x00010ed0


	//   ....[95]....
        /*0470*/ 	.word	0x00010f60


	//   ....[96]....
        /*0474*/ 	.word	0x00011040


	//   ....[97]....
        /*0478*/ 	.word	0x000110c0


	//   ....[98]....
        /*047c*/ 	.word	0x000111a0


	//   ....[99]....
        /*0480*/ 	.word	0x00011230


	//   ....[100]....
        /*0484*/ 	.word	0x000112a0


	//   ....[101]....
        /*0488*/ 	.word	0x00011320


	//   ....[102]....
        /*048c*/ 	.word	0x000113f0


	//   ....[103]....
        /*0490*/ 	.word	0x00011460


	//   ....[104]....
        /*0494*/ 	.word	0x00011560


	//   ....[105]....
        /*0498*/ 	.word	0x000115f0


	//   ....[106]....
        /*049c*/ 	.word	0x000116d0


	//   ....[107]....
        /*04a0*/ 	.word	0x00011750


	//   ....[108]....
        /*04a4*/ 	.word	0x00011840


	//   ....[109]....
        /*04a8*/ 	.word	0x000118b0


	//   ....[110]....
        /*04ac*/ 	.word	0x000119b0


	//   ....[111]....
        /*04b0*/ 	.word	0x00011a40


	//   ....[112]....
        /*04b4*/ 	.word	0x00011b20


	//   ....[113]....
        /*04b8*/ 	.word	0x00011ba0


	//   ....[114]....
        /*04bc*/ 	.word	0x00011c70


	//   ....[115]....
        /*04c0*/ 	.word	0x00011db0


	//   ....[116]....
        /*04c4*/ 	.word	0x00011e60


	//   ....[117]....
        /*04c8*/ 	.word	0x00011ec0


	//   ....[118]....
        /*04cc*/ 	.word	0x00011f90


	//   ....[119]....
        /*04d0*/ 	.word	0x00011ff0


	//   ....[120]....
        /*04d4*/ 	.word	0x000120c0


	//   ....[121]....
        /*04d8*/ 	.word	0x00012120


	//   ....[122]....
        /*04dc*/ 	.word	0x000121f0


	//   ....[123]....
        /*04e0*/ 	.word	0x00012250


	//   ....[124]....
        /*04e4*/ 	.word	0x00012320


	//   ....[125]....
        /*04e8*/ 	.word	0x00012400


	//   ....[126]....
        /*04ec*/ 	.word	0x000124a0


	//   ....[127]....
        /*04f0*/ 	.word	0x00012500


	//   ....[128]....
        /*04f4*/ 	.word	0x00012610


	//   ....[129]....
        /*04f8*/ 	.word	0x00012670


	//   ....[130]....
        /*04fc*/ 	.word	0x00012780


	//   ....[131]....
        /*0500*/ 	.word	0x000127e0


	//   ....[132]....
        /*0504*/ 	.word	0x000128f0


	//   ....[133]....
        /*0508*/ 	.word	0x00012950


	//   ....[134]....
        /*050c*/ 	.word	0x00012a10


	//   ....[135]....
        /*0510*/ 	.word	0x00012b70


	//   ....[136]....
        /*0514*/ 	.word	0x00012c10


	//   ....[137]....
        /*0518*/ 	.word	0x00012c70


	//   ....[138]....
        /*051c*/ 	.word	0x00012d40


	//   ....[139]....
        /*0520*/ 	.word	0x00012e20


	//   ....[140]....
        /*0524*/ 	.word	0x00012ee0


	//   ....[141]....
        /*0528*/ 	.word	0x00012fc0


	//   ....[142]....
        /*052c*/ 	.word	0x00013080


	//   ....[143]....
        /*0530*/ 	.word	0x00013160


	//   ....[144]....
        /*0534*/ 	.word	0x00013220


	//   ....[145]....
        /*0538*/ 	.word	0x000133b0


	//----- nvinfo : EIATTR_REG_RECONFIG
	.align		4
.L_89:
        /*053c*/ 	.byte	0x01, 0x54
	.zero		2


	//----- nvinfo : EIATTR_SYSCALL_OFFSETS
	.align		4
        /*0540*/ 	.byte	0x04, 0x46
        /*0542*/ 	.short	(.L_91 - .L_90)


	//   ....[0]....
.L_90:
        /*0544*/ 	.word	0x000010f0


	//   ....[1]....
        /*0548*/ 	.word	0x0000d540


	//   ....[2]....
        /*054c*/ 	.word	0x0000d680


	//   ....[3]....
        /*0550*/ 	.word	0x0000d770


	//   ....[4]....
        /*0554*/ 	.word	0x0000e3e0


	//----- nvinfo : EIATTR_MBARRIER_INSTR_OFFSETS
	.align		4
.L_91:
        /*0558*/ 	.byte	0x04, 0x39
        /*055a*/ 	.short	(.L_93 - .L_92)


	//   ....[0]....
.L_92:
        /*055c*/ 	.word	0x00000180
        /*0560*/ 	.word	0x000000ff
        /*0564*/ 	.word	0x00038800
        /*0568*/ 	.short	0x0100
        /*056a*/ 	.byte	0x08
	.zero		1


	//   ....[1]....
        /*056c*/ 	.word	0x00000190
        /*0570*/ 	.word	0x000000ff
        /*0574*/ 	.word	0x00038820
        /*0578*/ 	.short	0x0100
        /*057a*/ 	.byte	0x08
	.zero		1


	//   ....[2]....
        /*057c*/ 	.word	0x00000280
        /*0580*/ 	.word	0x000000ff
        /*0584*/ 	.word	0x00038830
        /*0588*/ 	.short	0x0100
        /*058a*/ 	.byte	0x08
	.zero		1


	//   ....[3]....
        /*058c*/ 	.word	0x00000290
        /*0590*/ 	.word	0x000000ff
        /*0594*/ 	.word	0x00038840
        /*0598*/ 	.short	0x0100
        /*059a*/ 	.byte	0x08
	.zero		1


	//   ....[4]....
        /*059c*/ 	.word	0x000002a0
        /*05a0*/ 	.word	0x000000ff
        /*05a4*/ 	.word	0x00038838
        /*05a8*/ 	.short	0x0100
        /*05aa*/ 	.byte	0x08
	.zero		1


	//   ....[5]....
        /*05ac*/ 	.word	0x000002b0
        /*05b0*/ 	.word	0x000000ff
        /*05b4*/ 	.word	0x00038848
        /*05b8*/ 	.short	0x0100
        /*05ba*/ 	.byte	0x08
	.zero		1


	//   ....[6]....
        /*05bc*/ 	.word	0x000003e0
        /*05c0*/ 	.word	0x000000ff
        /*05c4*/ 	.word	0x00038850
        /*05c8*/ 	.short	0x0100
        /*05ca*/ 	.byte	0x08
	.zero		1


	//   ....[7]....
        /*05cc*/ 	.word	0x000003f0
        /*05d0*/ 	.word	0x000000ff
        /*05d4*/ 	.word	0x00038860
        /*05d8*/ 	.short	0x0100
        /*05da*/ 	.byte	0x08
	.zero		1


	//   ....[8]....
        /*05dc*/ 	.word	0x00000400
        /*05e0*/ 	.word	0x000000ff
        /*05e4*/ 	.word	0x00038858
        /*05e8*/ 	.short	0x0100
        /*05ea*/ 	.byte	0x08
	.zero		1


	//   ....[9]....
        /*05ec*/ 	.word	0x00000410
        /*05f0*/ 	.word	0x000000ff
        /*05f4*/ 	.word	0x00038868
        /*05f8*/ 	.short	0x0100
        /*05fa*/ 	.byte	0x08
	.zero		1


	//   ....[10]....
        /*05fc*/ 	.word	0x00000500
        /*0600*/ 	.word	0x000000ff
        /*0604*/ 	.word	0x00038870
        /*0608*/ 	.short	0x0100
        /*060a*/ 	.byte	0x06
	.zero		1


	//   ....[11]....
        /*060c*/ 	.word	0x00000510
        /*0610*/ 	.word	0x000000ff
        /*0614*/ 	.word	0x00038880
        /*0618*/ 	.short	0x0100
        /*061a*/ 	.byte	0x06
	.zero		1


	//   ....[12]....
        /*061c*/ 	.word	0x00000520
        /*0620*/ 	.word	0x000000ff
        /*0624*/ 	.word	0x00038878
        /*0628*/ 	.short	0x0100
        /*062a*/ 	.byte	0x06
	.zero		1


	//   ....[13]....
        /*062c*/ 	.word	0x00000530
        /*0630*/ 	.word	0x000000ff
        /*0634*/ 	.word	0x00038888
        /*0638*/ 	.short	0x0100
        /*063a*/ 	.byte	0x06
	.zero		1


	//   ....[14]....
        /*063c*/ 	.word	0x00000660
        /*0640*/ 	.word	0x000000ff
        /*0644*/ 	.word	0x00038890
        /*0648*/ 	.short	0x0100
        /*064a*/ 	.byte	0x08
	.zero		1


	//   ....[15]....
        /*064c*/ 	.word	0x00000670
        /*0650*/ 	.word	0x000000ff
        /*0654*/ 	.word	0x000388a0
        /*0658*/ 	.short	0x0100
        /*065a*/ 	.byte	0x08
	.zero		1


	//   ....[16]....
        /*065c*/ 	.word	0x00000680
        /*0660*/ 	.word	0x000000ff
        /*0664*/ 	.word	0x00038898
        /*0668*/ 	.short	0x0100
        /*066a*/ 	.byte	0x08
	.zero		1


	//   ....[17]....
        /*066c*/ 	.word	0x00000690
        /*0670*/ 	.word	0x000000ff
        /*0674*/ 	.word	0x000388a8
        /*0678*/ 	.short	0x0100
        /*067a*/ 	.byte	0x08
	.zero		1


	//   ....[18]....
        /*067c*/ 	.word	0x000007d0
        /*0680*/ 	.word	0x000000ff
        /*0684*/ 	.word	0x000388b0
        /*0688*/ 	.short	0x0100
        /*068a*/ 	.byte	0x08
	.zero		1


	//   ....[19]....
        /*068c*/ 	.word	0x000007e0
        /*0690*/ 	.word	0x000000ff
        /*0694*/ 	.word	0x000388c0
        /*0698*/ 	.short	0x0100
        /*069a*/ 	.byte	0x08
	.zero		1


	//   ....[20]....
        /*069c*/ 	.word	0x000007f0
        /*06a0*/ 	.word	0x000000ff
        /*06a4*/ 	.word	0x000388b8
        /*06a8*/ 	.short	0x0100
        /*06aa*/ 	.byte	0x08
	.zero		1


	//   ....[21]....
        /*06ac*/ 	.word	0x00000800
        /*06b0*/ 	.word	0x000000ff
        /*06b4*/ 	.word	0x000388c8
        /*06b8*/ 	.short	0x0100
        /*06ba*/ 	.byte	0x08
	.zero		1


	//   ....[22]....
        /*06bc*/ 	.word	0x00001170
        /*06c0*/ 	.word	0x000000ff
        /*06c4*/ 	.word	0x00038800
        /*06c8*/ 	.short	0x010a
        /*06ca*/ 	.byte	0x28
	.zero		1


	//   ....[23]....
        /*06cc*/ 	.word	0x00001200
        /*06d0*/ 	.word	0x00000000
        /*06d4*/ 	.word	0x00038830
        /*06d8*/ 	.short	0x010a
        /*06da*/ 	.byte	0x3f
	.zero		1


	//   ....[24]....
        /*06dc*/ 	.word	0x00001250
        /*06e0*/ 	.word	0x00000000
        /*06e4*/ 	.word	0x00038830
        /*06e8*/ 	.short	0x010a
        /*06ea*/ 	.byte	0x3f
	.zero		1


	//   ....[25]....
        /*06ec*/ 	.word	0x00003d40
        /*06f0*/ 	.word	0x000000ff
        /*06f4*/ 	.word	0x00000000
        /*06f8*/ 	.short	0x0101
        /*06fa*/ 	.byte	0x04
	.zero		1


	//   ....[26]....
        /*06fc*/ 	.word	0x000059e0
        /*0700*/ 	.word	0x000000ff
        /*0704*/ 	.word	0x00038830
        /*0708*/ 	.short	0x010a
        /*070a*/ 	.byte	0x3d
	.zero		1


	//   ....[27]....
        /*070c*/ 	.word	0x00005a20
        /*0710*/ 	.word	0x000000ff
        /*0714*/ 	.word	0x00038830
        /*0718*/ 	.short	0x010a
        /*071a*/ 	.byte	0x3d
	.zero		1


	//   ....[28]....
        /*071c*/ 	.word	0x00008380
        /*0720*/ 	.word	0x000000ff
        /*0724*/ 	.word	0x00038850
        /*0728*/ 	.short	0x010a
        /*072a*/ 	.byte	0x04
	.zero		1


	//   ....[29]....
        /*072c*/ 	.word	0x000083c0
        /*0730*/ 	.word	0x000000ff
        /*0734*/ 	.word	0x00038850
        /*0738*/ 	.short	0x010a
        /*073a*/ 	.byte	0x04
	.zero		1


	//   ....[30]....
        /*073c*/ 	.word	0x000089e0
        /*0740*/ 	.word	0x000000ff
        /*0744*/ 	.word	0x00000000
        /*0748*/ 	.short	0x0101
        /*074a*/ 	.byte	0x3d
	.zero		1


	//   ....[31]....
        /*074c*/ 	.word	0x000097e0
        /*0750*/ 	.word	0x000000ff
        /*0754*/ 	.word	0x00000000
        /*0758*/ 	.short	0x0101
        /*075a*/ 	.byte	0x04
	.zero		1


	//   ....[32]....
        /*075c*/ 	.word	0x0000a160
        /*0760*/ 	.word	0x000000ff
        /*0764*/ 	.word	0x00038850
        /*0768*/ 	.short	0x010a
        /*076a*/ 	.byte	0x0c
	.zero		1


	//   ....[33]....
        /*076c*/ 	.word	0x0000a1a0
        /*0770*/ 	.word	0x000000ff
        /*0774*/ 	.word	0x00038850
        /*0778*/ 	.short	0x010a
        /*077a*/ 	.byte	0x0c
	.zero		1


	//   ....[34]....
        /*077c*/ 	.word	0x0000b0d0
        /*0780*/ 	.word	0x000000ff
        /*0784*/ 	.word	0x00000000
        /*0788*/ 	.short	0x0101
        /*078a*/ 	.byte	0x05
	.zero		1


	//   ....[35]....
        /*078c*/ 	.word	0x0000c6a0
        /*0790*/ 	.word	0x000000ff
        /*0794*/ 	.word	0x00000000
        /*0798*/ 	.short	0x0101
        /*079a*/ 	.byte	0x04
	.zero		1


	//   ....[36]....
        /*079c*/ 	.word	0x0000dbd0
        /*07a0*/ 	.word	0x00000000
        /*07a4*/ 	.word	0x00038840
        /*07a8*/ 	.short	0x010a
        /*07aa*/ 	.byte	0x3f
	.zero		1


	//   ....[37]....
        /*07ac*/ 	.word	0x0000e1c0
        /*07b0*/ 	.word	0x00000000
        /*07b4*/ 	.word	0x00038830
        /*07b8*/ 	.short	0x0107
        /*07ba*/ 	.byte	0x3f
	.zero		1


	//   ....[38]....
        /*07bc*/ 	.word	0x0000e280
        /*07c0*/ 	.word	0x00000000
        /*07c4*/ 	.word	0x00038830
        /*07c8*/ 	.short	0x0101
        /*07ca*/ 	.byte	0x3f
	.zero		1


	//   ....[39]....
        /*07cc*/ 	.word	0x0000ecf0
        /*07d0*/ 	.word	0x000000ff
        /*07d4*/ 	.word	0x00038800
        /*07d8*/ 	.short	0x0107
        /*07da*/ 	.byte	0x27
	.zero		1


	//   ....[40]....
        /*07dc*/ 	.word	0x0000ed50
        /*07e0*/ 	.word	0x000000ff
        /*07e4*/ 	.word	0x00038800
        /*07e8*/ 	.short	0x0101
        /*07ea*/ 	.byte	0x27
	.zero		1


	//   ....[41]....
        /*07ec*/ 	.word	0x0000ed70
        /*07f0*/ 	.word	0x000000ff
        /*07f4*/ 	.word	0x00038820
        /*07f8*/ 	.short	0x010a
        /*07fa*/ 	.byte	0x27
	.zero		1


	//   ....[42]....
        /*07fc*/ 	.word	0x0000f080
        /*0800*/ 	.word	0x00000007
        /*0804*/ 	.word	0x00038840
        /*0808*/ 	.short	0x010a
        /*080a*/ 	.byte	0x3f
	.zero		1


	//   ....[43]....
        /*080c*/ 	.word	0x0000f540
        /*0810*/ 	.word	0x00000007
        /*0814*/ 	.word	0x00038830
        /*0818*/ 	.short	0x0107
        /*081a*/ 	.byte	0x3f
	.zero		1


	//   ....[44]....
        /*081c*/ 	.word	0x0000f5f0
        /*0820*/ 	.word	0x00000007
        /*0824*/ 	.word	0x00038830
        /*0828*/ 	.short	0x0101
        /*082a*/ 	.byte	0x3f
	.zero		1


	//   ....[45]....
        /*082c*/ 	.word	0x0000f670
        /*0830*/ 	.word	0x00000007
        /*0834*/ 	.word	0x00038860
        /*0838*/ 	.short	0x010a
        /*083a*/ 	.byte	0x3f
	.zero		1


	//   ....[46]....
        /*083c*/ 	.word	0x0000fbf0
        /*0840*/ 	.word	0x00000007
        /*0844*/ 	.word	0x00038850
        /*0848*/ 	.short	0x0107
        /*084a*/ 	.byte	0x3f
	.zero		1


	//   ....[47]....
        /*084c*/ 	.word	0x0000fd10
        /*0850*/ 	.word	0x00000007
        /*0854*/ 	.word	0x00038850
        /*0858*/ 	.short	0x0101
        /*085a*/ 	.byte	0x3f
	.zero		1


	//   ....[48]....
        /*085c*/ 	.word	0x0000fdf0
        /*0860*/ 	.word	0x00000004
        /*0864*/ 	.word	0x00038860
        /*0868*/ 	.short	0x010a
        /*086a*/ 	.byte	0x3f
	.zero		1


	//   ....[49]....
        /*086c*/ 	.word	0x000102d0
        /*0870*/ 	.word	0x00000004
        /*0874*/ 	.word	0x00038850
        /*0878*/ 	.short	0x0107
        /*087a*/ 	.byte	0x3f
	.zero		1


	//   ....[50]....
        /*087c*/ 	.word	0x000103c0
        /*0880*/ 	.word	0x00000004
        /*0884*/ 	.word	0x00038850
        /*0888*/ 	.short	0x0101
        /*088a*/ 	.byte	0x3f
	.zero		1


	//   ....[51]....
        /*088c*/ 	.word	0x000104b0
        /*0890*/ 	.word	0x00000005
        /*0894*/ 	.word	0x00038820
        /*0898*/ 	.short	0x010a
        /*089a*/ 	.byte	0x3f
	.zero		1


	//   ....[52]....
        /*089c*/ 	.word	0x00010650
        /*08a0*/ 	.word	0x00000003
        /*08a4*/ 	.word	0x00038840
        /*08a8*/ 	.short	0x010a
        /*08aa*/ 	.byte	0x3f
	.zero		1


	//   ....[53]....
        /*08ac*/ 	.word	0x000106f0
        /*08b0*/ 	.word	0x00000005
        /*08b4*/ 	.word	0x00038840
        /*08b8*/ 	.short	0x010a
        /*08ba*/ 	.byte	0x3f
	.zero		1


	//   ....[54]....
        /*08bc*/ 	.word	0x00010730
        /*08c0*/ 	.word	0x00000003
        /*08c4*/ 	.word	0x00038860
        /*08c8*/ 	.short	0x010a
        /*08ca*/ 	.byte	0x3f
	.zero		1


	//   ....[55]....
        /*08cc*/ 	.word	0x00010770
        /*08d0*/ 	.word	0x00000005
        /*08d4*/ 	.word	0x00038860
        /*08d8*/ 	.short	0x010a
        /*08da*/ 	.byte	0x3f
	.zero		1


	//   ....[56]....
        /*08dc*/ 	.word	0x000107e0
        /*08e0*/ 	.word	0x00000003
        /*08e4*/ 	.word	0x00038800
        /*08e8*/ 	.short	0x010a
        /*08ea*/ 	.byte	0x3f
	.zero		1


	//   ....[57]....
        /*08ec*/ 	.word	0x00010830
        /*08f0*/ 	.word	0x00000000
        /*08f4*/ 	.word	0x00038830
        /*08f8*/ 	.short	0x010a
        /*08fa*/ 	.byte	0x3f
	.zero		1


	//   ....[58]....
        /*08fc*/ 	.word	0x00010890
        /*0900*/ 	.word	0x00000099
        /*0904*/ 	.word	0x00038830
        /*0908*/ 	.short	0x010a
        /*090a*/ 	.byte	0x3f
	.zero		1


	//   ....[59]....
        /*090c*/ 	.word	0x000108f0
        /*0910*/ 	.word	0x00000002
        /*0914*/ 	.word	0x00038850
        /*0918*/ 	.short	0x010a
        /*091a*/ 	.byte	0x3f
	.zero		1


	//   ....[60]....
        /*091c*/ 	.word	0x00010950
        /*0920*/ 	.word	0x00000007
        /*0924*/ 	.word	0x00038850
        /*0928*/ 	.short	0x010a
        /*092a*/ 	.byte	0x3f
	.zero		1


	//   ....[61]....
        /*092c*/ 	.word	0x00010a70
        /*0930*/ 	.word	0x00000000
        /*0934*/ 	.word	0x00038840
        /*0938*/ 	.short	0x010a
        /*093a*/ 	.byte	0x3f
	.zero		1


	//   ....[62]....
        /*093c*/ 	.word	0x00011cb0
        /*0940*/ 	.word	0x00000003
        /*0944*/ 	.word	0x00038820
        /*0948*/ 	.short	0x010a
        /*094a*/ 	.byte	0x3f
	.zero		1


	//   ....[63]....
        /*094c*/ 	.word	0x00011d00
        /*0950*/ 	.word	0x00000007
        /*0954*/ 	.word	0x00038840
        /*0958*/ 	.short	0x010a
        /*095a*/ 	.byte	0x3f
	.zero		1


	//   ....[64]....
        /*095c*/ 	.word	0x00012350
        /*0960*/ 	.word	0x00000007
        /*0964*/ 	.word	0x00038860
        /*0968*/ 	.short	0x010a
        /*096a*/ 	.byte	0x3f
	.zero		1


	//   ....[65]....
        /*096c*/ 	.word	0x00012ac0
        /*0970*/ 	.word	0x00000004
        /*0974*/ 	.word	0x00038860
        /*0978*/ 	.short	0x010a
        /*097a*/ 	.byte	0x3f
	.zero		1


	//   ....[66]....
        /*097c*/ 	.word	0x000132d0
        /*0980*/ 	.word	0x00000005
        /*0984*/ 	.word	0x00038820
        /*0988*/ 	.short	0x010a
        /*098a*/ 	.byte	0x3f
	.zero		1


	//   ....[67]....
        /*098c*/ 	.word	0x00013470
        /*0990*/ 	.word	0x00000003
        /*0994*/ 	.word	0x00038840
        /*0998*/ 	.short	0x010a
        /*099a*/ 	.byte	0x3f
	.zero		1


	//   ....[68]....
        /*099c*/ 	.word	0x000134c0
        /*09a0*/ 	.word	0x00000005
        /*09a4*/ 	.word	0x00038840
        /*09a8*/ 	.short	0x010a
        /*09aa*/ 	.byte	0x3f
	.zero		1


	//   ....[69]....
        /*09ac*/ 	.word	0x00013510
        /*09b0*/ 	.word	0x00000003
        /*09b4*/ 	.word	0x00038860
        /*09b8*/ 	.short	0x010a
        /*09ba*/ 	.byte	0x3f
	.zero		1


	//----- nvinfo : EIATTR_NUM_MBARRIERS
	.align		4
.L_93:
        /*09bc*/ 	.byte	0x03, 0x38
        /*09be*/ 	.short	0x0016


	//----- nvinfo : EIATTR_EXIT_INSTR_OFFSETS
	.align		4
        /*09c0*/ 	.byte	0x04, 0x1c
        /*09c2*/ 	.short	(.L_95 - .L_94)


	//   ....[0]....
.L_94:
        /*09c4*/ 	.word	0x00000940


	//   ....[1]....
        /*09c8*/ 	.word	0x0000ccb0


	//   ....[2]....
        /*09cc*/ 	.word	0x000107c0


	//----- nvinfo : EIATTR_MAX_THREADS
	.align		4
.L_95:
        /*09d0*/ 	.byte	0x04, 0x05
        /*09d2*/ 	.short	(.L_97 - .L_96)
.L_96:
        /*09d4*/ 	.word	0x00000180
        /*09d8*/ 	.word	0x00000001
        /*09dc*/ 	.word	0x00000001


	//----- nvinfo : EIATTR_CRS_STACK_SIZE
	.align		4
.L_97:
        /*09e0*/ 	.byte	0x04, 0x1e
        /*09e2*/ 	.short	(.L_99 - .L_98)
.L_98:
        /*09e4*/ 	.word	0x00000000


	//----- nvinfo : EIATTR_CBANK_PARAM_SIZE
	.align		4
.L_99:
        /*09e8*/ 	.byte	0x03, 0x19
        /*09ea*/ 	.short	0x0a70


	//----- nvinfo : EIATTR_PARAM_CBANK
	.align		4
        /*09ec*/ 	.byte	0x04, 0x0a
        /*09ee*/ 	.short	(.L_101 - .L_100)
	.align		4
.L_100:
        /*09f0*/ 	.word	index@(.nv.constant0._ZN7cutlass13device_kernelIN5flash11enable_sm90INS1_16FlashAttnFwdSm90INS1_25CollectiveMainloopFwdSm90ILi2EN4cute5tupleIJNS5_1CILi1EEES8_S8_EEENS6_IJNS7_ILi128EEENS7_ILi80EEENS7_ILi256EEEEEELi256ENS_10bfloat16_tEfNS_4arch4Sm90ELb0ELb0ELb1ELb0ELb1ELb0ELb0ELb1ELb1ELb1ELb0ELb0EEENS1_21CollectiveEpilogueFwdINS6_IJSA_SC_SB_EEES9_SE_SG_Li256ELb0ELb1ELb0ELb0EEENS1_29StaticPersistentTileSchedulerILb0EEEEEEEEEvNT_6ParamsE)
        /*09f4*/ 	.short	0x0210
        /*09f6*/ 	.short	0x0a70


	//----- nvinfo : EIATTR_SW_WAR
	.align		4
.L_101:
        /*09f8*/ 	.byte	0x04, 0x36
        /*09fa*/ 	.short	(.L_103 - .L_102)
.L_102:
        /*09fc*/ 	.word	0x00000008
.L_103:


//--------------------- .nv.info._ZN7cutlass13device_kernelIN5flash11enable_sm90INS1_16FlashAttnFwdSm90INS1_25CollectiveMainloopFwdSm90ILi2EN4cute5tupleIJNS5_1CILi1EEES8_S8_EEENS6_IJNS7_ILi128EEENS7_ILi80EEENS7_ILi256EEEEEELi256ENS_10bfloat16_tEfNS_4arch4Sm90ELb0ELb0ELb1ELb1ELb1ELb0ELb0ELb1ELb1ELb1ELb0ELb0EEENS1_21CollectiveEpilogueFwdINS6_IJSA_SC_SB_EEES9_SE_SG_Li256ELb1ELb1ELb0ELb0EEENS1_36VarlenDynamicPersistentTileSchedulerILi128ELi80ELi256ELi128ELb0ELb1ELb1ELb0ELb1ELb1EEEEEEEEEvNT_6ParamsE --------------------------
	.section	.nv.info._ZN7cutlass13device_kernelIN5flash11enable_sm90INS1_16FlashAttnFwdSm90INS1_25CollectiveMainloopFwdSm90ILi2EN4cute5tupleIJNS5_1CILi1EEES8_S8_EEENS6_IJNS7_ILi128EEENS7_ILi80EEENS7_ILi256EEEEEELi256ENS_10bfloat16_tEfNS_4arch4Sm90ELb0ELb0ELb1ELb1ELb1ELb0ELb0ELb1ELb1ELb1ELb0ELb0EEENS1_21CollectiveEpilogueFwdINS6_IJSA_SC_SB_EEES9_SE_SG_Li256ELb1ELb1ELb0ELb0EEENS1_36VarlenDynamicPersistentTileSchedulerILi128ELi80ELi256ELi128ELb0ELb1ELb1ELb0ELb1ELb1EEEEEEEEEvNT_6ParamsE,"",@"SHT_CUDA_INFO"
	.sectionflags	@""
	.align	4


	//----- nvinfo : EIATTR_CUDA_API_VERSION
	.align		4
        /*0000*/ 	.byte	0x04, 0x37
        /*0002*/ 	.short	(.L_105 - .L_104)
.L_104:
        /*0004*/ 	.word	0x00000082


	//----- nvinfo : EIATTR_KPARAM_INFO
	.align		4
.L_105:
        /*0008*/ 	.byte	0x04, 0x17
        /*000a*/ 	.short	(.L_107 - .L_106)
.L_106:
        /*000c*/ 	.word	0x00000000
        /*0010*/ 	.short	0x0000
        /*0012*/ 	.short	0x0070
        /*0014*/ 	.byte	0x00, 0xf0, 0x01, 0x2a


	//----- nvinfo : EIATTR_SPARSE_MMA_MASK
	.align		4
.L_107:
        /*0018*/ 	.byte	0x03, 0x50
        /*001a*/ 	.short	0x0000


	//----- nvinfo : EIATTR_MAXREG_COUNT
	.align		4
        /*001c*/ 	.byte	0x03, 0x1b
        /*001e*/ 	.short	0x00a8


	//----- nvinfo : EIATTR_NUM_BARRIERS
	.align		4
        /*0020*/ 	.byte	0x02, 0x4c
        /*0022*/ 	.byte	0x09
	.zero		1


	//----- nvinfo : EIATTR_EXTERNS
	.align		4
        /*0024*/ 	.byte	0x04, 0x0f
        /*0026*/ 	.short	(.L_109 - .L_108)


	//   ....[0]....
	.align		4
.L_108:
        /*0028*/ 	.word	index@(__assertfail)


	//----- nvinfo : EIATTR_ANNOTATIONS
	.align		4
.L_109:
        /*002c*/ 	.byte	0x04, 0x55
        /*002e*/ 	.short	(.L_111 - .L_110)


	//   ....[0]....
.L_110:
        /*0030*/ 	.word	0x00000001
        /*0034*/ 	.byte	0xa0, 0x08, 0x00, 0x00, 0x01, 0x00, 0x00, 0x00, 0xa0, 0x09, 0x00, 0x00, 0x01, 0x00, 0x00, 0x00
        /* <DEDUP_REMOVED lines=14> */
        /*0124*/ 	.byte	0x20, 0x37, 0x01, 0x00, 0x01, 0x00, 0x00, 0x00, 0xc0, 0x38, 0x01, 0x00


	//----- nvinfo : EIATTR_MERCURY_ISA_VERSION
	.align		4
.L_111:
        /*0130*/ 	.byte	0x03, 0x5f
        /*0132*/ 	.short	0x0101


	//----- nvinfo : EIATTR_UNUSED_LOAD_BYTE_OFFSET
	.align		4
        /*0134*/ 	.byte	0x04, 0x44
        /*0136*/ 	.short	(.L_113 - .L_112)


	//   ....[0]....
.L_112:
        /*0138*/ 	.word	0x00000950
        /*013c*/ 	.word	0x0000fff0


	//   ....[1]....
        /*0140*/ 	.word	0x0000b600
        /*0144*/ 	.word	0x0000fff0


	//----- nvinfo : EIATTR_INT_WARP_WIDE_INSTR_OFFSETS
	.align		4
.L_113:
        /*0148*/ 	.byte	0x04, 0x31
        /*014a*/ 	.short	(.L_115 - .L_114)


	//   ....[0]....
.L_114:
        /*014c*/ 	.word	0x000000c0


	//   ....[1]....
        /*0150*/ 	.word	0x000000d0


	//   ....[2]....
        /*0154*/ 	.word	0x00000170


	//   ....[3]....
        /*0158*/ 	.word	0x0000f590


	//   ....[4]....
        /*015c*/ 	.word	0x0000f620


	//   ....[5]....
        /*0160*/ 	.word	0x000125b0


	//   ....[6]....
        /*0164*/ 	.word	0x00012640


	//----- nvinfo : EIATTR_COOP_GROUP_MASK_REGIDS
	.align		4
.L_115:
        /*0168*/ 	.byte	0x04, 0x29
        /*016a*/ 	.short	(.L_117 - .L_116)


	//   ....[0]....
.L_116:
        /*016c*/ 	.word	0xffffffff


	//   ....[1]....
        /*0170*/ 	.word	0xffffffff


	//   ....[2]....
        /*0174*/ 	.word	0xffffffff


	//   ....[3]....
        /*0178*/ 	.word	0xffffffff


	//   ....[4]....
        /*017c*/ 	.word	0xffffffff


	//   ....[5]....
        /*0180*/ 	.word	0xffffffff


	//   ....[6]....
        /*0184*/ 	.word	0xffffffff


	//   ....[7]....
        /*0188*/ 	.word	0xffffffff


	//   ....[8]....
        /*018c*/ 	.word	0xffffffff


	//   ....[9]....
        /*0190*/ 	.word	0xffffffff


	//   ....[10]....
        /*0194*/ 	.word	0xffffffff


	//   ....[11]....
        /*0198*/ 	.word	0xffffffff


	//   ....[12]....
        /*019c*/ 	.word	0xffffffff


	//   ....[13]....
        /*01a0*/ 	.word	0xffffffff


	//   ....[14]....
        /*01a4*/ 	.word	0xffffffff


	//   ....[15]....
        /*01a8*/ 	.word	0xffffffff


	//   ....[16]....
        /*01ac*/ 	.word	0xffffffff


	//   ....[17]....
        /*01b0*/ 	.word	0xffffffff


	//   ....[18]....
        /*01b4*/ 	.word	0xffffffff


	//   ....[19]....
        /*01b8*/ 	.word	0xffffffff


	//   ....[20]....
        /*01bc*/ 	.word	0xffffffff


	//   ....[21]....
        /*01c0*/ 	.word	0xffffffff


	//   ....[22]....
        /*01c4*/ 	.word	0xffffffff


	//   ....[23]....
        /*01c8*/ 	.word	0xffffffff


	//   ....[24]....
        /*01cc*/ 	.word	0xffffffff


	//   ....[25]....
        /*01d0*/ 	.word	0xffffffff


	//   ....[26]....
        /*01d4*/ 	.word	0xffffffff


	//   ....[27]....
        /*01d8*/ 	.word	0xffffffff


	//   ....[28]....
        /*01dc*/ 	.word	0xffffffff


	//   ....[29]....
        /*01e0*/ 	.word	0xffffffff


	//   ....[30]....
        /*01e4*/ 	.word	0xffffffff


	//   ....[31]....
        /*01e8*/ 	.word	0xffffffff


	//   ....[32]....
        /*01ec*/ 	.word	0xffffffff


	//   ....[33]....
        /*01f0*/ 	.word	0xffffffff


	//   ....[34]....
        /*01f4*/ 	.word	0xffffffff


	//   ....[35]....
        /*01f8*/ 	.word	0xffffffff


	//   ....[36]....
        /*01fc*/ 	.word	0xffffffff


	//   ....[37]....
        /*0200*/ 	.word	0xffffffff


	//   ....[38]....
        /*0204*/ 	.word	0xffffffff


	//   ....[39]....
        /*0208*/ 	.word	0xffffffff


	//   ....[40]....
        /*020c*/ 	.word	0xffffffff


	//   ....[41]....
        /*0210*/ 	.word	0xffffffff


	//   ....[42]....
        /*0214*/ 	.word	0xffffffff


	//   ....[43]....
        /*0218*/ 	.word	0xffffffff


	//   ....[44]....
        /*021c*/ 	.word	0xffffffff


	//   ....[45]....
        /*0220*/ 	.word	0xffffffff


	//   ....[46]....
        /*0224*/ 	.word	0xffffffff


	//   ....[47]....
        /*0228*/ 	.word	0xffffffff


	//   ....[48]....
        /*022c*/ 	.word	0xffffffff


	//   ....[49]....
        /*0230*/ 	.word	0xffffffff


	//   ....[50]....
        /*0234*/ 	.word	0xffffffff


	//   ....[51]....
        /*0238*/ 	.word	0xffffffff


	//   ....[52]....
        /*023c*/ 	.word	0xffffffff


	//   ....[53]....
        /*0240*/ 	.word	0xffffffff


	//   ....[54]....
        /*0244*/ 	.word	0xffffffff


	//   ....[55]....
        /*0248*/ 	.word	0xffffffff


	//   ....[56]....
        /*024c*/ 	.word	0xffffffff


	//   ....[57]....
        /*0250*/ 	.word	0xffffffff


	//   ....[58]....
        /*0254*/ 	.word	0xffffffff


	//   ....[59]....
        /*0258*/ 	.word	0xffffffff


	//   ....[60]....
        /*025c*/ 	.word	0xffffffff


	//   ....[61]....
        /*0260*/ 	.word	0xffffffff


	//   ....[62]....
        /*0264*/ 	.word	0xffffffff


	//   ....[63]....
        /*0268*/ 	.word	0xffffffff


	//   ....[64]....
        /*026c*/ 	.word	0xffffffff


	//   ....[65]....
        /*0270*/ 	.word	0xffffffff


	//   ....[66]....
        /*0274*/ 	.word	0xffffffff


	//   ....[67]....
        /*0278*/ 	.word	0xffffffff


	//   ....[68]....
        /*027c*/ 	.word	0xffffffff


	//   ....[69]....
        /*0280*/ 	.word	0xffffffff


	//   ....[70]....
        /*0284*/ 	.word	0xffffffff


	//   ....[71]....
        /*0288*/ 	.word	0xffffffff


	//   ....[72]....
        /*028c*/ 	.word	0xffffffff


	//   ....[73]....
        /*0290*/ 	.word	0xffffffff


	//   ....[74]....
        /*0294*/ 	.word	0xffffffff


	//   ....[75]....
        /*0298*/ 	.word	0xffffffff


	//   ....[76]....
        /*029c*/ 	.word	0xffffffff


	//   ....[77]....
        /*02a0*/ 	.word	0xffffffff


	//   ....[78]....
        /*02a4*/ 	.word	0xffffffff


	//   ....[79]....
        /*02a8*/ 	.word	0xffffffff


	//   ....[80]....
        /*02ac*/ 	.word	0xffffffff


	//   ....[81]....
        /*02b0*/ 	.word	0xffffffff


	//   ....[82]....
        /*02b4*/ 	.word	0xffffffff


	//   ....[83]....
        /*02b8*/ 	.word	0xffffffff


	//   ....[84]....
        /*02bc*/ 	.word	0xffffffff


	//   ....[85]....
        /*02c0*/ 	.word	0xffffffff


	//   ....[86]....
        /*02c4*/ 	.word	0xffffffff


	//   ....[87]....
        /*02c8*/ 	.word	0xffffffff


	//   ....[88]....
        /*02cc*/ 	.word	0xffffffff


	//   ....[89]....
        /*02d0*/ 	.word	0xffffffff


	//   ....[90]....
        /*02d4*/ 	.word	0xffffffff


	//   ....[91]....
        /*02d8*/ 	.word	0xffffffff


	//   ....[92]....
        /*02dc*/ 	.word	0xffffffff


	//   ....[93]....
        /*02e0*/ 	.word	0xffffffff


	//   ....[94]....
        /*02e4*/ 	.word	0xffffffff


	//   ....[95]....
        /*02e8*/ 	.word	0xffffffff


	//   ....[96]....
        /*02ec*/ 	.word	0xffffffff


	//   ....[97]....
        /*02f0*/ 	.word	0xffffffff


	//   ....[98]....
        /*02f4*/ 	.word	0xffffffff


	//   ....[99]....
        /*02f8*/ 	.word	0xffffffff


	//   ....[100]....
        /*02fc*/ 	.word	0xffffffff


	//   ....[101]....
        /*0300*/ 	.word	0xffffffff


	//   ....[102]....
        /*0304*/ 	.word	0xffffffff


	//   ....[103]....
        /*0308*/ 	.word	0xffffffff


	//   ....[104]....
        /*030c*/ 	.word	0xffffffff


	//   ....[105]....
        /*0310*/ 	.word	0xffffffff


	//   ....[106]....
        /*0314*/ 	.word	0xffffffff


	//   ....[107]....
        /*0318*/ 	.word	0xffffffff


	//   ....[108]....
        /*031c*/ 	.word	0xffffffff


	//   ....[109]....
        /*0320*/ 	.word	0xffffffff


	//   ....[110]....
        /*0324*/ 	.word	0xffffffff


	//   ....[111]....
        /*0328*/ 	.word	0xffffffff


	//   ....[112]....
        /*032c*/ 	.word	0xffffffff


	//   ....[113]....
        /*0330*/ 	.word	0xffffffff


	//   ....[114]....
        /*0334*/ 	.word	0xffffffff


	//   ....[115]....
        /*0338*/ 	.word	0xffffffff


	//   ....[116]....
        /*033c*/ 	.word	0xffffffff


	//   ....[117]....
        /*0340*/ 	.word	0xffffffff


	//   ....[118]....
        /*0344*/ 	.word	0xffffffff


	//   ....[119]....
        /*0348*/ 	.word	0xffffffff


	//   ....[120]....
        /*034c*/ 	.word	0xffffffff


	//   ....[121]....
        /*0350*/ 	.word	0xffffffff


	//   ....[122]....
        /*0354*/ 	.word	0xffffffff


	//   ....[123]....
        /*0358*/ 	.word	0xffffffff


	//   ....[124]....
        /*035c*/ 	.word	0xffffffff


	//   ....[125]....
        /*0360*/ 	.word	0xffffffff


	//   ....[126]....
        /*0364*/ 	.word	0xffffffff


	//   ....[127]....
        /*0368*/ 	.word	0xffffffff


	//   ....[128]....
        /*036c*/ 	.word	0xffffffff


	//   ....[129]....
        /*0370*/ 	.word	0x0500000f


	//   ....[130]....
        /*0374*/ 	.word	0x0500000f


	//   ....[131]....
        /*0378*/ 	.word	0x0500000f


	//   ....[132]....
        /*037c*/ 	.word	0x0500000f


	//   ....[133]....
        /*0380*/ 	.word	0x0500000f


	//   ....[134]....
        /*0384*/ 	.word	0x0500000f


	//   ....[135]....
        /*0388*/ 	.word	0x0500000f


	//   ....[136]....
        /*038c*/ 	.word	0x0500000f


	//   ....[137]....
        /*0390*/ 	.word	0x0500000f


	//   ....[138]....
        /*0394*/ 	.word	0x0500000f


	//   ....[139]....
        /*0398*/ 	.word	0x0500000f


	//   ....[140]....
        /*039c*/ 	.word	0x0500000f


	//   ....[141]....
        /*03a0*/ 	.word	0x0500000f


	//   ....[142]....
        /*03a4*/ 	.word	0x0500000f


	//   ....[143]....
        /*03a8*/ 	.word	0x0500000f


	//   ....[144]....
        /*03ac*/ 	.word	0x0500000f


	//   ....[145]....
        /*03b0*/ 	.word	0x0500000f


	//   ....[146]....
        /*03b4*/ 	.word	0x0500000f


	//   ....[147]....
        /*03b8*/ 	.word	0x0500000f


	//   ....[148]....
        /*03bc*/ 	.word	0x0500000f


	//   ....[149]....
        /*03c0*/ 	.word	0x0500000f


	//   ....[150]....
        /*03c4*/ 	.word	0x0500000f


	//   ....[151]....
        /*03c8*/ 	.word	0x0500000f


	//   ....[152]....
        /*03cc*/ 	.word	0x0500000f


	//   ....[153]....
        /*03d0*/ 	.word	0x0500000f


	//   ....[154]....
        /*03d4*/ 	.word	0x0500000f


	//   ....[155]....
        /*03d8*/ 	.word	0x0500000f


	//   ....[156]....
        /*03dc*/ 	.word	0x0500000f


	//   ....[157]....
        /*03e0*/ 	.word	0x0500000f


	//   ....[158]....
        /*03e4*/ 	.word	0x0500000f


	//   ....[159]....
        /*03e8*/ 	.word	0x0500000f


	//   ....[160]....
        /*03ec*/ 	.word	0x0500000f


	//   ....[161]....
        /*03f0*/ 	.word	0x0500000f


	//   ....[162]....
        /*03f4*/ 	.word	0x0500000f


	//   ....[163]....
        /*03f8*/ 	.word	0x0500000f


	//   ....[164]....
        /*03fc*/ 	.word	0x0500000f


	//   ....[165]....
        /*0400*/ 	.word	0x0500000f


	//   ....[166]....
        /*0404*/ 	.word	0x0500000f


	//   ....[167]....
        /*0408*/ 	.word	0x0500000f


	//   ....[168]....
        /*040c*/ 	.word	0x0500000f


	//   ....[169]....
        /*0410*/ 	.word	0x0500000f


	//   ....[170]....
        /*0414*/ 	.word	0x0500000f


	//   ....[171]....
        /*0418*/ 	.word	0x0500000f


	//   ....[172]....
        /*041c*/ 	.word	0x0500000f


	//   ....[173]....
        /*0420*/ 	.word	0x0500000f


	//   ....[174]....
        /*0424*/ 	.word	0x0500000f


	//   ....[175]....
        /*0428*/ 	.word	0x0500000f


	//   ....[176]....
        /*042c*/ 	.word	0x0500000f


	//   ....[177]....
        /*0430*/ 	.word	0x0500000f


	//   ....[178]....
        /*0434*/ 	.word	0x0500000f


	//   ....[179]....
        /*0438*/ 	.word	0x0500000f


	//   ....[180]....
        /*043c*/ 	.word	0x0500000f


	//   ....[181]....
        /*0440*/ 	.word	0x0500000f


	//   ....[182]....
        /*0444*/ 	.word	0x0500000f


	//   ....[183]....
        /*0448*/ 	.word	0x0500000f


	//   ....[184]....
        /*044c*/ 	.word	0x0500000f


	//   ....[185]....
        /*0450*/ 	.word	0x0500000f


	//   ....[186]....
        /*0454*/ 	.word	0x0500000f


	//   ....[187]....
        /*0458*/ 	.word	0x0500000f


	//   ....[188]....
        /*045c*/ 	.word	0x0500000f


	//   ....[189]....
        /*0460*/ 	.word	0x0500000f


	//   ....[190]....
        /*0464*/ 	.word	0x0500000f


	//   ....[191]....
        /*0468*/ 	.word	0x0500000f


	//   ....[192]....
        /*046c*/ 	.word	0x0500000f


	//   ....[193]....
        /*0470*/ 	.word	0x0500000f


	//   ....[194]....
        /*0474*/ 	.word	0x0500000f


	//   ....[195]....
        /*0478*/ 	.word	0x0500000f


	//   ....[196]....
        /*047c*/ 	.word	0x0500000f


	//   ....[197]....
        /*0480*/ 	.word	0x0500000f


	//   ....[198]....
        /*0484*/ 	.word	0x0500000f


	//   ....[199]....
        /*0488*/ 	.word	0x0500000f


	//   ....[200]....
        /*048c*/ 	.word	0x0500000f


	//   ....[201]....
        /*0490*/ 	.word	0x0500000f


	//   ....[202]....
        /*0494*/ 	.word	0x0500000f


	//   ....[203]....
        /*0498*/ 	.word	0x0500000f


	//----- nvinfo : EIATTR_COOP_GROUP_INSTR_OFFSETS
	.align		4
.L_117:
        /*049c*/ 	.byte	0x04, 0x28
        /*049e*/ 	.short	(.L_119 - .L_118)


	//   ....[0]....
.L_118:
        /*04a0*/ 	.word	0x00000070


	//   ....[1]....
        /*04a4*/ 	.word	0x000000b0


	//   ....[2]....
        /*04a8*/ 	.word	0x000002d0


	//   ....[3]....
        /*04ac*/ 	.word	0x00000430


	//   ....[4]....
        /*04b0*/ 	.word	0x00000550


	//   ....[5]....
        /*04b4*/ 	.word	0x000006b0


	//   ....[6]....
        /*04b8*/ 	.word	0x000015f0


	//   ....[7]....
        /*04bc*/ 	.word	0x00004d30


	//   ....[8]....
        /*04c0*/ 	.word	0x00004db0


	//   ....[9]....
        /*04c4*/ 	.word	0x00005160


	//   ....[10]....
        /*04c8*/ 	.word	0x000051e0


	//   ....[11]....
        /*04cc*/ 	.word	0x000094f0


	//   ....[12]....
        /*04d0*/ 	.word	0x00009510


	//   ....[13]....
        /*04d4*/ 	.word	0x00009530


	//   ....[14]....
        /*04d8*/ 	.word	0x00009550


	//   ....[15]....
        /*04dc*/ 	.word	0x0000a8f0


	//   ....[16]....
        /*04e0*/ 	.word	0x0000a930


	//   ....[17]....
        /*04e4*/ 	.word	0x0000aa00


	//   ....[18]....
        /*04e8*/ 	.word	0x0000aa10


	//   ....[19]....
        /*04ec*/ 	.word	0x0000c780


	//   ....[20]....
        /*04f0*/ 	.word	0x0000c7c0


	//   ....[21]....
        /*04f4*/ 	.word	0x0000c830


	//   ....[22]....
        /*04f8*/ 	.word	0x0000c870


	//   ....[23]....
        /*04fc*/ 	.word	0x0000d0b0


	//   ....[24]....
        /*0500*/ 	.word	0x0000d0f0


	//   ....[25]....
        /*0504*/ 	.word	0x0000d260


	//   ....[26]....
        /*0508*/ 	.word	0x0000d280


	//   ....[27]....
        /*050c*/ 	.word	0x0000d3c0


	//   ....[28]....
        /*0510*/ 	.word	0x0000d3e0


	//   ....[29]....
        /*0514*/ 	.word	0x0000d530


	//   ....[30]....
        /*0518*/ 	.word	0x0000d550


	//   ....[31]....
        /*051c*/ 	.word	0x0000df90


	//   ....[32]....
        /*0520*/ 	.word	0x0000dfb0


	//   ....[33]....
        /*0524*/ 	.word	0x0000e0f0


	//   ....[34]....
        /*0528*/ 	.word	0x0000e110


	//   ....[35]....
        /*052c*/ 	.word	0x0000e250


	//   ....[36]....
        /*0530*/ 	.word	0x0000e270


	//   ....[37]....
        /*0534*/ 	.word	0x0000e3c0


	//   ....[38]....
        /*0538*/ 	.word	0x0000e3e0


	//   ....[39]....
        /*053c*/ 	.word	0x0000e5b0


	//   ....[40]....
        /*0540*/ 	.word	0x0000e780


	//   ....[41]....
        /*0544*/ 	.word	0x0000e7b0


	//   ....[42]....
        /*0548*/ 	.word	0x0000e7e0


	//   ....[43]....
        /*054c*/ 	.word	0x0000e810


	//   ....[44]....
        /*0550*/ 	.word	0x0000e840


	//   ....[45]....
        /*0554*/ 	.word	0x0000e870


	//   ....[46]....
        /*0558*/ 	.word	0x0000e9c0


	//   ....[47]....
        /*055c*/ 	.word	0x0000e9f0


	//   ....[48]....
        /*0560*/ 	.word	0x0000ea20


	//   ....[49]....
        /*0564*/ 	.word	0x0000ea50


	//   ....[50]....
        /*0568*/ 	.word	0x0000ea80


	//   ....[51]....
        /*056c*/ 	.word	0x0000eab0


	//   ....[52]....
        /*0570*/ 	.word	0x0000eb40


	//   ....[53]....
        /*0574*/ 	.word	0x0000eb70


	//   ....[54]....
        /*0578*/ 	.word	0x0000ebf0


	//   ....[55]....
        /*057c*/ 	.word	0x00010190


	//   ....[56]....
        /*0580*/ 	.word	0x000101d0


	//   ....[57]....
        /*0584*/ 	.word	0x00010200


	//   ....[58]....
        /*0588*/ 	.word	0x000102b0


	//   ....[59]....
        /*058c*/ 	.word	0x000102f0


	//   ....[60]....
        /*0590*/ 	.word	0x00010350


	//   ....[61]....
        /*0594*/ 	.word	0x00010390


	//   ....[62]....
        /*0598*/ 	.word	0x000103f0


	//   ....[63]....
        /*059c*/ 	.word	0x00010410


	//   ....[64]....
        /*05a0*/ 	.word	0x00010440


	//   ....[65]....
        /*05a4*/ 	.word	0x00010c40


	//   ....[66]....
        /*05a8*/ 	.word	0x00010c70


	//   ....[67]....
        /*05ac*/ 	.word	0x00010cd0


	//   ....[68]....
        /*05b0*/ 	.word	0x00010d30


	//   ....[69]....
        /*05b4*/ 	.word	0x00010d70


	//   ....[70]....
        /*05b8*/ 	.word	0x00010df0


	//   ....[71]....
        /*05bc*/ 	.word	0x00010e40


	//   ....[72]....
        /*05c0*/ 	.word	0x00010eb0


	//   ....[73]....
        /*05c4*/ 	.word	0x00010f00


	//   ....[74]....
        /*05c8*/ 	.word	0x00010f70


	//   ....[75]....
        /*05cc*/ 	.word	0x00010fb0


	//   ....[76]....
        /*05d0*/ 	.word	0x00011030


	//   ....[77]....
        /*05d4*/ 	.word	0x00011080


	//   ....[78]....
        /*05d8*/ 	.word	0x000110f0


	//   ....[79]....
        /*05dc*/ 	.word	0x00011140


	//   ....[80]....
        /*05e0*/ 	.word	0x00011190


	//   ....[81]....
        /*05e4*/ 	.word	0x00011950


	//   ....[82]....
        /*05e8*/ 	.word	0x00011980


	//   ....[83]....
        /*05ec*/ 	.word	0x000119b0


	//   ....[84]....
        /*05f0*/ 	.word	0x00011a70


	//   ....[85]....
        /*05f4*/ 	.word	0x00011aa0


	//   ....[86]....
        /*05f8*/ 	.word	0x00011af0


	//   ....[87]....
        /*05fc*/ 	.word	0x00011b20


	//   ....[88]....
        /*0600*/ 	.word	0x00011b70


	//   ....[89]....
        /*0604*/ 	.word	0x00011ba0


	//   ....[90]....
        /*0608*/ 	.word	0x00011c10


	//   ....[91]....
        /*060c*/ 	.word	0x00011ef0


	//   ....[92]....
        /*0610*/ 	.word	0x00011f10


	//   ....[93]....
        /*0614*/ 	.word	0x00011f20


	//   ....[94]....
        /*0618*/ 	.word	0x00011fd0


	//   ....[95]....
        /*061c*/ 	.word	0x00011fe0


	//   ....[96]....
        /*0620*/ 	.word	0x00012090


	//   ....[97]....
        /*0624*/ 	.word	0x000120a0


	//   ....[98]....
        /*0628*/ 	.word	0x00012150


	//   ....[99]....
        /*062c*/ 	.word	0x00012160


	//   ....[100]....
        /*0630*/ 	.word	0x00012170


	//   ....[101]....
        /*0634*/ 	.word	0x00012790


	//   ....[102]....
        /*0638*/ 	.word	0x000127d0


	//   ....[103]....
        /*063c*/ 	.word	0x00012810


	//   ....[104]....
        /*0640*/ 	.word	0x00012840


	//   ....[105]....
        /*0644*/ 	.word	0x00012860


	//   ....[106]....
        /*0648*/ 	.word	0x00012910


	//   ....[107]....
        /*064c*/ 	.word	0x000129c0


	//   ....[108]....
        /*0650*/ 	.word	0x000129f0


	//   ....[109]....
        /*0654*/ 	.word	0x00012a00


	//   ....[110]....
        /*0658*/ 	.word	0x00012a90


	//   ....[111]....
        /*065c*/ 	.word	0x00012ec0


	//   ....[112]....
        /*0660*/ 	.word	0x00012f10


	//   ....[113]....
        /*0664*/ 	.word	0x00012f40


	//   ....[114]....
        /*0668*/ 	.word	0x00012f50


	//   ....[115]....
        /*066c*/ 	.word	0x00012f80


	//   ....[116]....
        /*0670*/ 	.word	0x00012fb0


	//   ....[117]....
        /*0674*/ 	.word	0x00012fe0


	//   ....[118]....
        /*0678*/ 	.word	0x00013010


	//   ....[119]....
        /*067c*/ 	.word	0x00013190


	//   ....[120]....
        /*0680*/ 	.word	0x000131c0


	//   ....[121]....
        /*0684*/ 	.word	0x000131f0


	//   ....[122]....
        /*0688*/ 	.word	0x00013220


	//   ....[123]....
        /*068c*/ 	.word	0x00013250


	//   ....[124]....
        /*0690*/ 	.word	0x00013280


	//   ....[125]....
        /*0694*/ 	.word	0x00013340


	//   ....[126]....
        /*0698*/ 	.word	0x00013360


	//   ....[127]....
        /*069c*/ 	.word	0x000133d0


	//   ....[128]....
        /*06a0*/ 	.word	0x00013840


	//   ....[129]....
        /*06a4*/ 	.word	0x00013d30


	//   ....[130]....
        /*06a8*/ 	.word	0x00013e20


	//   ....[131]....
        /*06ac*/ 	.word	0x00013ef0


	//   ....[132]....
        /*06b0*/ 	.word	0x00013f60


	//   ....[133]....
        /*06b4*/ 	.word	0x00014000


	//   ....[134]....
        /*06b8*/ 	.word	0x000140e0


	//   ....[135]....
        /*06bc*/ 	.word	0x000141e0


	//   ....[136]....
        /*06c0*/ 	.word	0x00014250


	//   ....[137]....
        /*06c4*/ 	.word	0x00014340


	//   ....[138]....
        /*06c8*/ 	.word	0x000143b0


	//   ....[139]....
        /*06cc*/ 	.word	0x00014490


	//   ....[140]....
        /*06d0*/ 	.word	0x00014540


	//   ....[141]....
        /*06d4*/ 	.word	0x000145b0


	//   ....[142]....
        /*06d8*/ 	.word	0x00014630


	//   ....[143]....
        /*06dc*/ 	.word	0x00014700


	//   ....[144]....
        /*06e0*/ 	.word	0x00014780


	//   ....[145]....
        /*06e4*/ 	.word	0x00014870


	//   ....[146]....
        /*06e8*/ 	.word	0x000148f0


	//   ....[147]....
        /*06ec*/ 	.word	0x000149e0


	//   ....[148]....
        /*06f0*/ 	.word	0x00014a60


	//   ....[149]....
        /*06f4*/ 	.word	0x00014b50


	//   ....[150]....
        /*06f8*/ 	.word	0x00014bd0


	//   ....[151]....
        /*06fc*/ 	.word	0x00014cc0


	//   ....[152]....
        /*0700*/ 	.word	0x00014d40


	//   ....[153]....
        /*0704*/ 	.word	0x00014e30


	//   ....[154]....
        /*0708*/ 	.word	0x00014eb0


	//   ....[155]....
        /*070c*/ 	.word	0x00014f80


	//   ....[156]....
        /*0710*/ 	.word	0x000150b0


	//   ....[157]....
        /*0714*/ 	.word	0x00015180


	//   ....[158]....
        /*0718*/ 	.word	0x00015250


	//   ....[159]....
        /*071c*/ 	.word	0x00015330


	//   ....[160]....
        /*0720*/ 	.word	0x00015390


	//   ....[161]....
        /*0724*/ 	.word	0x00015470


	//   ....[162]....
        /*0728*/ 	.word	0x000154d0


	//   ....[163]....
        /*072c*/ 	.word	0x000155b0


	//   ....[164]....
        /*0730*/ 	.word	0x00015610


	//   ....[165]....
        /*0734*/ 	.word	0x00015720


	//   ....[166]....
        /*0738*/ 	.word	0x00015810


	//   ....[167]....
        /*073c*/ 	.word	0x000158b0


	//   ....[168]....
        /*0740*/ 	.word	0x00015910


	//   ....[169]....
        /*0744*/ 	.word	0x00015a30


	//   ....[170]....
        /*0748*/ 	.word	0x00015a90


	//   ....[171]....
        /*074c*/ 	.word	0x00015bb0


	//   ....[172]....
        /*0750*/ 	.word	0x00015c10


	//   ....[173]....
        /*0754*/ 	.word	0x00015d30


	//   ....[174]....
        /*0758*/ 	.word	0x00015d90


	//   ....[175]....
        /*075c*/ 	.word	0x00015e60


	//   ....[176]....
        /*0760*/ 	.word	0x00015fc0


	//   ....[177]....
        /*0764*/ 	.word	0x00016070


	//   ....[178]....
        /*0768*/ 	.word	0x000161c0


	//   ....[179]....
        /*076c*/ 	.word	0x00016270


	//   ....[180]....
        /*0770*/ 	.word	0x000162d0


	//   ....[181]....
        /*0774*/ 	.word	0x00016390


	//   ....[182]....
        /*0778*/ 	.word	0x00016470


	//   ....[183]....
        /*077c*/ 	.word	0x00016530


	//   ....[184]....
        /*0780*/ 	.word	0x00016610


	//   ....[185]....
        /*0784*/ 	.word	0x000166d0


	//   ....[186]....
        /*0788*/ 	.word	0x000167e0


	//   ....[187]....
        /*078c*/ 	.word	0x00016880


	//   ....[188]....
        /*0790*/ 	.word	0x000169a0


	//   ....[189]....
        /*0794*/ 	.word	0x00016a10


	//   ....[190]....
        /*0798*/ 	.word	0x00016a80


	//   ....[191]....
        /*079c*/ 	.word	0x00016af0


	//   ....[192]....
        /*07a0*/ 	.word	0x00016b60


	//   ....[193]....
        /*07a4*/ 	.word	0x00016be0


	//   ....[194]....
        /*07a8*/ 	.word	0x00016c70


	//   ....[195]....
        /*07ac*/ 	.word	0x00016d00


	//   ....[196]....
        /*07b0*/ 	.word	0x00016d70


	//   ....[197]....
        /*07b4*/ 	.word	0x00016de0


	//   ....[198]....
        /*07b8*/ 	.word	0x00016e50


	//   ....[199]....
        /*07bc*/ 	.word	0x00016ed0


	//   ....[200]....
        /*07c0*/ 	.word	0x00016f40


	//   ....[201]....
        /*07c4*/ 	.word	0x00016fe0


	//   ....[202]....
        /*07c8*/ 	.word	0x00017070


	//   ....[203]....
        /*07cc*/ 	.word	0x00017190


	//----- nvinfo : EIATTR_REG_RECONFIG
	.align		4
.L_119:
        /*07d0*/ 	.byte	0x01, 0x54
	.zero		2


	//----- nvinfo : EIATTR_SYSCALL_OFFSETS
	.align		4
        /*07d4*/ 	.byte	0x04, 0x46
        /*07d6*/ 	.short	(.L_121 - .L_120)


	//   ....[0]....
.L_120:
        /*07d8*/ 	.word	0x000017d0


	//   ....[1]....
        /*07dc*/ 	.word	0x0000f780


	//   ....[2]....
        /*07e0*/ 	.word	0x0000f8d0


	//   ....[3]....
        /*07e4*/ 	.word	0x0000f9c0


	//   ....[4]....
        /*07e8*/ 	.word	0x00010890


	//----- nvinfo : EIATTR_MBARRIER_INSTR_OFFSETS
	.align		4
.L_121:
        /*07ec*/ 	.byte	0x04, 0x39
        /*07ee*/ 	.short	(.L_123 - .L_122)


	//   ....[0]....
.L_122:
        /*07f0*/ 	.word	0x00000180
        /*07f4*/ 	.word	0x000000ff
        /*07f8*/ 	.word	0x00038800
        /*07fc*/ 	.short	0x0100
        /*07fe*/ 	.byte	0x08
	.zero		1


	//   ....[1]....
        /*0800*/ 	.word	0x00000190
        /*0804*/ 	.word	0x000000ff
        /*0808*/ 	.word	0x00038820
        /*080c*/ 	.short	0x0100
        /*080e*/ 	.byte	0x08
	.zero		1


	//   ....[2]....
        /*0810*/ 	.word	0x00000280
        /*0814*/ 	.word	0x000000ff
        /*0818*/ 	.word	0x00038830
        /*081c*/ 	.short	0x0100
        /*081e*/ 	.byte	0x08
	.zero		1


	//   ....[3]....
        /*0820*/ 	.word	0x00000290
        /*0824*/ 	.word	0x000000ff
        /*0828*/ 	.word	0x00038840
        /*082c*/ 	.short	0x0100
        /*082e*/ 	.byte	0x08
	.zero		1


	//   ....[4]....
        /*0830*/ 	.word	0x000002a0
        /*0834*/ 	.word	0x000000ff
        /*0838*/ 	.word	0x00038838
        /*083c*/ 	.short	0x0100
        /*083e*/ 	.byte	0x08
	.zero		1


	//   ....[5]....
        /*0840*/ 	.word	0x000002b0
        /*0844*/ 	.word	0x000000ff
        /*0848*/ 	.word	0x00038848
        /*084c*/ 	.short	0x0100
        /*084e*/ 	.byte	0x08
	.zero		1


	//   ....[6]....
        /*0850*/ 	.word	0x000003e0
        /*0854*/ 	.word	0x000000ff
        /*0858*/ 	.word	0x00038850
        /*085c*/ 	.short	0x0100
        /*085e*/ 	.byte	0x08
	.zero		1


	//   ....[7]....
        /*0860*/ 	.word	0x000003f0
        /*0864*/ 	.word	0x000000ff
        /*0868*/ 	.word	0x00038860
        /*086c*/ 	.short	0x0100
        /*086e*/ 	.byte	0x08
	.zero		1


	//   ....[8]....
        /*0870*/ 	.word	0x00000400
        /*0874*/ 	.word	0x000000ff
        /*0878*/ 	.word	0x00038858
        /*087c*/ 	.short	0x0100
        /*087e*/ 	.byte	0x08
	.zero		1


	//   ....[9]....
        /*0880*/ 	.word	0x00000410
        /*0884*/ 	.word	0x000000ff
        /*0888*/ 	.word	0x00038868
        /*088c*/ 	.short	0x0100
        /*088e*/ 	.byte	0x08
	.zero		1


	//   ....[10]....
        /*0890*/ 	.word	0x00000500
        /*0894*/ 	.word	0x000000ff
        /*0898*/ 	.word	0x00038870
        /*089c*/ 	.short	0x0100
        /*089e*/ 	.byte	0x06
	.zero		1


	//   ....[11]....
        /*08a0*/ 	.word	0x00000510
        /*08a4*/ 	.word	0x000000ff
        /*08a8*/ 	.word	0x00038880
        /*08ac*/ 	.short	0x0100
        /*08ae*/ 	.byte	0x06
	.zero		1


	//   ....[12]....
        /*08b0*/ 	.word	0x00000520
        /*08b4*/ 	.word	0x000000ff
        /*08b8*/ 	.word	0x00038878
        /*08bc*/ 	.short	0x0100
        /*08be*/ 	.byte	0x06
	.zero		1


	//   ....[13]....
        /*08c0*/ 	.word	0x00000530
        /*08c4*/ 	.word	0x000000ff
        /*08c8*/ 	.word	0x00038888
        /*08cc*/ 	.short	0x0100
        /*08ce*/ 	.byte	0x06
	.zero		1


	//   ....[14]....
        /*08d0*/ 	.word	0x00000660
        /*08d4*/ 	.word	0x000000ff
        /*08d8*/ 	.word	0x00038890
        /*08dc*/ 	.short	0x0100
        /*08de*/ 	.byte	0x08
	.zero		1


	//   ....[15]....
        /*08e0*/ 	.word	0x00000670
        /*08e4*/ 	.word	0x000000ff
        /*08e8*/ 	.word	0x000388a0
        /*08ec*/ 	.short	0x0100
        /*08ee*/ 	.byte	0x08
	.zero		1


	//   ....[16]....
        /*08f0*/ 	.word	0x00000680
        /*08f4*/ 	.word	0x000000ff
        /*08f8*/ 	.word	0x00038898
        /*08fc*/ 	.short	0x0100
        /*08fe*/ 	.byte	0x08
	.zero		1


	//   ....[17]....
        /*0900*/ 	.word	0x00000690
        /*0904*/ 	.word	0x000000ff
        /*0908*/ 	.word	0x000388a8
        /*090c*/ 	.short	0x0100
        /*090e*/ 	.byte	0x08
	.zero		1


	//   ....[18]....
        /*0910*/ 	.word	0x000007d0
        /*0914*/ 	.word	0x000000ff
        /*0918*/ 	.word	0x000388b0
        /*091c*/ 	.short	0x0100
        /*091e*/ 	.byte	0x08
	.zero		1


	//   ....[19]....
        /*0920*/ 	.word	0x000007e0
        /*0924*/ 	.word	0x000000ff
        /*0928*/ 	.word	0x000388c0
        /*092c*/ 	.short	0x0100
        /*092e*/ 	.byte	0x08
	.zero		1


	//   ....[20]....
        /*0930*/ 	.word	0x000007f0
        /*0934*/ 	.word	0x000000ff
        /*0938*/ 	.word	0x000388b8
        /*093c*/ 	.short	0x0100
        /*093e*/ 	.byte	0x08
	.zero		1


	//   ....[21]....
        /*0940*/ 	.word	0x00000800
        /*0944*/ 	.word	0x000000ff
        /*0948*/ 	.word	0x000388c8
        /*094c*/ 	.short	0x0100
        /*094e*/ 	.byte	0x08
	.zero		1


	//   ....[22]....
        /*0950*/ 	.word	0x00001870
        /*0954*/ 	.word	0x000000ff
        /*0958*/ 	.word	0x00038800
        /*095c*/ 	.short	0x010a
        /*095e*/ 	.byte	0x28
	.zero		1


	//   ....[23]....
        /*0960*/ 	.word	0x00001900
        /*0964*/ 	.word	0x00000000
        /*0968*/ 	.word	0x00038830
        /*096c*/ 	.short	0x010a
        /*096e*/ 	.byte	0x3f
	.zero		1


	//   ....[24]....
        /*0970*/ 	.word	0x00001950
        /*0974*/ 	.word	0x00000000
        /*0978*/ 	.word	0x00038830
        /*097c*/ 	.short	0x010a
        /*097e*/ 	.byte	0x3f
	.zero		1


	//   ....[25]....
        /*0980*/ 	.word	0x00004440
        /*0984*/ 	.word	0x000000ff
        /*0988*/ 	.word	0x00000000
        /*098c*/ 	.short	0x0101
        /*098e*/ 	.byte	0x04
	.zero		1


	//   ....[26]....
        /*0990*/ 	.word	0x000060e0
        /*0994*/ 	.word	0x000000ff
        /*0998*/ 	.word	0x00038830
        /*099c*/ 	.short	0x010a
        /*099e*/ 	.byte	0x3d
	.zero		1


	//   ....[27]....
        /*09a0*/ 	.word	0x00006120
        /*09a4*/ 	.word	0x000000ff
        /*09a8*/ 	.word	0x00038830
        /*09ac*/ 	.short	0x010a
        /*09ae*/ 	.byte	0x3d
	.zero		1


	//   ....[28]....
        /*09b0*/ 	.word	0x00008a80
        /*09b4*/ 	.word	0x000000ff
        /*09b8*/ 	.word	0x00038850
        /*09bc*/ 	.short	0x010a
        /*09be*/ 	.byte	0x04
	.zero		1


	//   ....[29]....
        /*09c0*/ 	.word	0x00008ac0
        /*09c4*/ 	.word	0x000000ff
        /*09c8*/ 	.word	0x00038850
        /*09cc*/ 	.short	0x010a
        /*09ce*/ 	.byte	0x04
	.zero		1


	//   ....[30]....
        /*09d0*/ 	.word	0x00009110
        /*09d4*/ 	.word	0x000000ff
        /*09d8*/ 	.word	0x00000000
        /*09dc*/ 	.short	0x0101
        /*09de*/ 	.byte	0x3d
	.zero		1


	//   ....[31]....
        /*09e0*/ 	.word	0x00009ef0
        /*09e4*/ 	.word	0x000000ff
        /*09e8*/ 	.word	0x00000000
        /*09ec*/ 	.short	0x0101
        /*09ee*/ 	.byte	0x04
	.zero		1


	//   ....[32]....
        /*09f0*/ 	.word	0x0000a860
        /*09f4*/ 	.word	0x000000ff
        /*09f8*/ 	.word	0x00038850
        /*09fc*/ 	.short	0x010a
        /*09fe*/ 	.byte	0x07
	.zero		1


	//   ....[33]....
        /*0a00*/ 	.word	0x0000a8a0
        /*0a04*/ 	.word	0x000000ff
        /*0a08*/ 	.word	0x00038850
        /*0a0c*/ 	.short	0x010a
        /*0a0e*/ 	.byte	0x07
	.zero		1


	//   ....[34]....
        /*0a10*/ 	.word	0x0000ada0
        /*0a14*/ 	.word	0x000000ff
        /*0a18*/ 	.word	0x00000000
        /*0a1c*/ 	.short	0x0101
        /*0a1e*/ 	.byte	0x04
	.zero		1


	//   ....[35]....
        /*0a20*/ 	.word	0x0000d0e0
        /*0a24*/ 	.word	0x000000ff
        /*0a28*/ 	.word	0x00000000
        /*0a2c*/ 	.short	0x0101
        /*0a2e*/ 	.byte	0x0a
	.zero		1


	//   ....[36]....
        /*0a30*/ 	.word	0x0000ffa0
        /*0a34*/ 	.word	0x00000005
        /*0a38*/ 	.word	0x00038840
        /*0a3c*/ 	.short	0x010a
        /*0a3e*/ 	.byte	0x3f
	.zero		1


	//   ....[37]....
        /*0a40*/ 	.word	0x000105b0
        /*0a44*/ 	.word	0x00000005
        /*0a48*/ 	.word	0x00038830
        /*0a4c*/ 	.short	0x0107
        /*0a4e*/ 	.byte	0x3f
	.zero		1


	//   ....[38]....
        /*0a50*/ 	.word	0x00010690
        /*0a54*/ 	.word	0x00000005
        /*0a58*/ 	.word	0x00038830
        /*0a5c*/ 	.short	0x0101
        /*0a5e*/ 	.byte	0x3f
	.zero		1


	//   ....[39]....
        /*0a60*/ 	.word	0x00011280
        /*0a64*/ 	.word	0x00000016
        /*0a68*/ 	.word	0x00038800
        /*0a6c*/ 	.short	0x0107
        /*0a6e*/ 	.byte	0x3f
	.zero		1


	//   ....[40]....
        /*0a70*/ 	.word	0x00011380
        /*0a74*/ 	.word	0x00000016
        /*0a78*/ 	.word	0x00038800
        /*0a7c*/ 	.short	0x0101
        /*0a7e*/ 	.byte	0x3f
	.zero		1


	//   ....[41]....
        /*0a80*/ 	.word	0x000113a0
        /*0a84*/ 	.word	0x00000016
        /*0a88*/ 	.word	0x00038820
        /*0a8c*/ 	.short	0x010a
        /*0a8e*/ 	.byte	0x3f
	.zero		1


	//   ....[42]....
        /*0a90*/ 	.word	0x000117a0
        /*0a94*/ 	.word	0x00000006
        /*0a98*/ 	.word	0x00038840
        /*0a9c*/ 	.short	0x010a
        /*0a9e*/ 	.byte	0x3f
	.zero		1


	//   ....[43]....
        /*0aa0*/ 	.word	0x00011d20
        /*0aa4*/ 	.word	0x00000006
        /*0aa8*/ 	.word	0x00038830
        /*0aac*/ 	.short	0x0107
        /*0aae*/ 	.byte	0x3f
	.zero		1


	//   ....[44]....
        /*0ab0*/ 	.word	0x00011dd0
        /*0ab4*/ 	.word	0x00000006
        /*0ab8*/ 	.word	0x00038830
        /*0abc*/ 	.short	0x0101
        /*0abe*/ 	.byte	0x3f
	.zero		1


	//   ....[45]....
        /*0ac0*/ 	.word	0x00011e30
        /*0ac4*/ 	.word	0x00000006
        /*0ac8*/ 	.word	0x00038860
        /*0acc*/ 	.short	0x010a
        /*0ace*/ 	.byte	0x3f
	.zero		1


	//   ....[46]....
        /*0ad0*/ 	.word	0x00012320
        /*0ad4*/ 	.word	0x00000006
        /*0ad8*/ 	.word	0x00038850
        /*0adc*/ 	.short	0x0107
        /*0ade*/ 	.byte	0x3f
	.zero		1


	//   ....[47]....
        /*0ae0*/ 	.word	0x000124e0
        /*0ae4*/ 	.word	0x00000006
        /*0ae8*/ 	.word	0x00038850
        /*0aec*/ 	.short	0x0101
        /*0aee*/ 	.byte	0x3f
	.zero		1


	//   ....[48]....
        /*0af0*/ 	.word	0x000126e0
        /*0af4*/ 	.word	0x00000004
        /*0af8*/ 	.word	0x00038860
        /*0afc*/ 	.short	0x010a
        /*0afe*/ 	.byte	0x3f
	.zero		1


	//   ....[49]....
        /*0b00*/ 	.word	0x00012c10
        /*0b04*/ 	.word	0x00000004
        /*0b08*/ 	.word	0x00038850
        /*0b0c*/ 	.short	0x0107
        /*0b0e*/ 	.byte	0x3f
	.zero		1


	//   ....[50]....
        /*0b10*/ 	.word	0x00012cc0
        /*0b14*/ 	.word	0x00000004
        /*0b18*/ 	.word	0x00038850
        /*0b1c*/ 	.short	0x0101
        /*0b1e*/ 	.byte	0x3f
	.zero		1


	//   ....[51]....
        /*0b20*/ 	.word	0x000137c0
        /*0b24*/ 	.word	0x00000004
        /*0b28*/ 	.word	0x00038820
        /*0b2c*/ 	.short	0x010a
        /*0b2e*/ 	.byte	0x3f
	.zero		1


	//   ....[52]....
        /*0b30*/ 	.word	0x00013960
        /*0b34*/ 	.word	0x00000005
        /*0b38*/ 	.word	0x00038840
        /*0b3c*/ 	.short	0x010a
        /*0b3e*/ 	.byte	0x3f
	.zero		1


	//   ....[53]....
        /*0b40*/ 	.word	0x00013a00
        /*0b44*/ 	.word	0x0000001b
        /*0b48*/ 	.word	0x00038840
        /*0b4c*/ 	.short	0x010a
        /*0b4e*/ 	.byte	0x3f
	.zero		1


	//   ....[54]....
        /*0b50*/ 	.word	0x00013a40
        /*0b54*/ 	.word	0x00000005
        /*0b58*/ 	.word	0x00038860
        /*0b5c*/ 	.short	0x010a
        /*0b5e*/ 	.byte	0x3f
	.zero		1


	//   ....[55]....
        /*0b60*/ 	.word	0x00013a80
        /*0b64*/ 	.word	0x0000001b
        /*0b68*/ 	.word	0x00038860
        /*0b6c*/ 	.short	0x010a
        /*0b6e*/ 	.byte	0x3f
	.zero		1


	//   ....[56]....
        /*0b70*/ 	.word	0x00013af0
        /*0b74*/ 	.word	0x00000003
        /*0b78*/ 	.word	0x00038800
        /*0b7c*/ 	.short	0x010a
        /*0b7e*/ 	.byte	0x3f
	.zero		1


	//   ....[57]....
        /*0b80*/ 	.word	0x00013b40
        /*0b84*/ 	.word	0x00000000
        /*0b88*/ 	.word	0x00038830
        /*0b8c*/ 	.short	0x010a
        /*0b8e*/ 	.byte	0x3f
	.zero		1


	//   ....[58]....
        /*0b90*/ 	.word	0x00013ba0
        /*0b94*/ 	.word	0x00000099
        /*0b98*/ 	.word	0x00038830
        /*0b9c*/ 	.short	0x010a
        /*0b9e*/ 	.byte	0x3f
	.zero		1


	//   ....[59]....
        /*0ba0*/ 	.word	0x00013c00
        /*0ba4*/ 	.word	0x00000002
        /*0ba8*/ 	.word	0x00038850
        /*0bac*/ 	.short	0x010a
        /*0bae*/ 	.byte	0x3f
	.zero		1


	//   ....[60]....
        /*0bb0*/ 	.word	0x00013c60
        /*0bb4*/ 	.word	0x00000007
        /*0bb8*/ 	.word	0x00038850
        /*0bbc*/ 	.short	0x010a
        /*0bbe*/ 	.byte	0x3f
	.zero		1


	//   ....[61]....
        /*0bc0*/ 	.word	0x00013d70
        /*0bc4*/ 	.word	0x00000005
        /*0bc8*/ 	.word	0x00038840
        /*0bcc*/ 	.short	0x010a
        /*0bce*/ 	.byte	0x3f
	.zero		1


	//   ....[62]....
        /*0bd0*/ 	.word	0x00014fb0
        /*0bd4*/ 	.word	0x00000016
        /*0bd8*/ 	.word	0x00038820
        /*0bdc*/ 	.short	0x010a
        /*0bde*/ 	.byte	0x3f
	.zero		1


	//   ....[63]....
        /*0be0*/ 	.word	0x00015000
        /*0be4*/ 	.word	0x00000006
        /*0be8*/ 	.word	0x00038840
        /*0bec*/ 	.short	0x010a
        /*0bee*/ 	.byte	0x3f
	.zero		1


	//   ....[64]....
        /*0bf0*/ 	.word	0x00015760
        /*0bf4*/ 	.word	0x00000006
        /*0bf8*/ 	.word	0x00038860
        /*0bfc*/ 	.short	0x010a
        /*0bfe*/ 	.byte	0x3f
	.zero		1


	//   ....[65]....
        /*0c00*/ 	.word	0x00015f10
        /*0c04*/ 	.word	0x00000004
        /*0c08*/ 	.word	0x00038860
        /*0c0c*/ 	.short	0x010a
        /*0c0e*/ 	.byte	0x3f
	.zero		1


	//   ....[66]....
        /*0c10*/ 	.word	0x000170b0
        /*0c14*/ 	.word	0x00000004
        /*0c18*/ 	.word	0x00038820
        /*0c1c*/ 	.short	0x010a
        /*0c1e*/ 	.byte	0x3f
	.zero		1


	//   ....[67]....
        /*0c20*/ 	.word	0x00017250
        /*0c24*/ 	.word	0x00000005
        /*0c28*/ 	.word	0x00038840
        /*0c2c*/ 	.short	0x010a
        /*0c2e*/ 	.byte	0x3f
	.zero		1


	//   ....[68]....
        /*0c30*/ 	.word	0x000172a0
        /*0c34*/ 	.word	0x0000001b
        /*0c38*/ 	.word	0x00038840
        /*0c3c*/ 	.short	0x010a
        /*0c3e*/ 	.byte	0x3f
	.zero		1


	//   ....[69]....
        /*0c40*/ 	.word	0x000172f0
        /*0c44*/ 	.word	0x00000005
        /*0c48*/ 	.word	0x00038860
        /*0c4c*/ 	.short	0x010a
        /*0c4e*/ 	.byte	0x3f
	.zero		1


	//----- nvinfo : EIATTR_NUM_MBARRIERS
	.align		4
.L_123:
        /*0c50*/ 	.byte	0x03, 0x38
        /*0c52*/ 	.short	0x0016


	//----- nvinfo : EIATTR_EXIT_INSTR_OFFSETS
	.align		4
        /*0c54*/ 	.byte	0x04, 0x1c
        /*0c56*/ 	.short	(.L_125 - .L_124)


	//   ....[0]....
.L_124:
        /*0c58*/ 	.word	0x00000990


	//   ....[1]....
        /*0c5c*/ 	.word	0x0000e560


	//   ....[2]....
        /*0c60*/ 	.word	0x00013ad0


	//----- nvinfo : EIATTR_MAX_THREADS
	.align		4
.L_125:
        /*0c64*/ 	.byte	0x04, 0x05
        /*0c66*/ 	.short	(.L_127 - .L_126)
.L_126:
        /*0c68*/ 	.word	0x00000180
        /*0c6c*/ 	.word	0x00000001
        /*0c70*/ 	.word	0x00000001


	//----- nvinfo : EIATTR_CRS_STACK_SIZE
	.align		4
.L_127:
        /*0c74*/ 	.byte	0x04, 0x1e
        /*0c76*/ 	.short	(.L_129 - .L_128)
.L_128:
        /*0c78*/ 	.word	0x00000000


	//----- nvinfo : EIATTR_CBANK_PARAM_SIZE
	.align		4
.L_129:
        /*0c7c*/ 	.byte	0x03, 0x19
        /*0c7e*/ 	.short	0x0af0


	//----- nvinfo : EIATTR_PARAM_CBANK
	.align		4
        /*0c80*/ 	.byte	0x04, 0x0a
        /*0c82*/ 	.short	(.L_131 - .L_130)
	.align		4
.L_130:
        /*0c84*/ 	.word	index@(.nv.constant0._ZN7cutlass13device_kernelIN5flash11enable_sm90INS1_16FlashAttnFwdSm90INS1_25CollectiveMainloopFwdSm90ILi2EN4cute5tupleIJNS5_1CILi1EEES8_S8_EEENS6_IJNS7_ILi128EEENS7_ILi80EEENS7_ILi256EEEEEELi256ENS_10bfloat16_tEfNS_4arch4Sm90ELb0ELb0ELb1ELb1ELb1ELb0ELb0ELb1ELb1ELb1ELb0ELb0EEENS1_21CollectiveEpilogueFwdINS6_IJSA_SC_SB_EEES9_SE_SG_Li256ELb1ELb1ELb0ELb0EEENS1_36VarlenDynamicPersistentTileSchedulerILi128ELi80ELi256ELi128ELb0ELb1ELb1ELb0ELb1ELb1EEEEEEEEEvNT_6ParamsE)
        /*0c88*/ 	.short	0x0210
        /*0c8a*/ 	.short	0x0af0


	//----- nvinfo : EIATTR_SW_WAR
	.align		4
.L_131:
        /*0c8c*/ 	.byte	0x04, 0x36
        /*0c8e*/ 	.short	(.L_133 - .L_132)
.L_132:
        /*0c90*/ 	.word	0x00000008
.L_133:


//--------------------- .nv.info._ZN7cutlass13device_kernelIN5flash11enable_sm90INS1_16FlashAttnFwdSm90INS1_25CollectiveMainloopFwdSm90ILi2EN4cute5tupleIJNS5_1CILi1EEES8_S8_EEENS6_IJNS7_ILi128EEENS7_ILi80EEENS7_ILi256EEEEEELi256ENS_10bfloat16_tEfNS_4arch4Sm90ELb0ELb0ELb1ELb1ELb1ELb1ELb0ELb1ELb1ELb1ELb0ELb0EEENS1_21CollectiveEpilogueFwdINS6_IJSA_SC_SB_EEES9_SE_SG_Li256ELb1ELb1ELb0ELb0EEENS1_36VarlenDynamicPersistentTileSchedulerILi128ELi80ELi256ELi128ELb0ELb1ELb1ELb0ELb1ELb1EEEEEEEEEvNT_6ParamsE --------------------------
	.section	.nv.info._ZN7cutlass13device_kernelIN5flash11enable_sm90INS1_16FlashAttnFwdSm90INS1_25CollectiveMainloopFwdSm90ILi2EN4cute5tupleIJNS5_1CILi1EEES8_S8_EEENS6_IJNS7_ILi128EEENS7_ILi80EEENS7_ILi256EEEEEELi256ENS_10bfloat16_tEfNS_4arch4Sm90ELb0ELb0ELb1ELb1ELb1ELb1ELb0ELb1ELb1ELb1ELb0ELb0EEENS1_21CollectiveEpilogueFwdINS6_IJSA_SC_SB_EEES9_SE_SG_Li256ELb1ELb1ELb0ELb0EEENS1_36VarlenDynamicPersistentTileSchedulerILi128ELi80ELi256ELi128ELb0ELb1ELb1ELb0ELb1ELb1EEEEEEEEEvNT_6ParamsE,"",@"SHT_CUDA_INFO"
	.sectionflags	@""
	.align	4


	//----- nvinfo : EIATTR_CUDA_API_VERSION
	.align		4
        /*0000*/ 	.byte	0x04, 0x37
        /*0002*/ 	.short	(.L_135 - .L_134)
.L_134:
        /*0004*/ 	.word	0x00000082


	//----- nvinfo : EIATTR_KPARAM_INFO
	.align		4
.L_135:
        /*0008*/ 	.byte	0x04, 0x17
        /*000a*/ 	.short	(.L_137 - .L_136)
.L_136:
        /*000c*/ 	.word	0x00000000
        /*0010*/ 	.short	0x0000
        /*0012*/ 	.short	0x0070
        /*0014*/ 	.byte	0x00, 0xf0, 0x01, 0x2a


	//----- nvinfo : EIATTR_SPARSE_MMA_MASK
	.align		4
.L_137:
        /*0018*/ 	.byte	0x03, 0x50
        /*001a*/ 	.short	0x0000


	//----- nvinfo : EIATTR_MAXREG_COUNT
	.align		4
        /*001c*/ 	.byte	0x03, 0x1b
        /*001e*/ 	.short	0x00a8


	//----- nvinfo : EIATTR_NUM_BARRIERS
	.align		4
        /*0020*/ 	.byte	0x02, 0x4c
        /*0022*/ 	.byte	0x10
	.zero		1


	//----- nvinfo : EIATTR_EXTERNS
	.align		4
        /*0024*/ 	.byte	0x04, 0x0f
        /*0026*/ 	.short	(.L_139 - .L_138)


	//   ....[0]....
	.align		4
.L_138:
        /*0028*/ 	.word	index@(__assertfail)


	//----- nvinfo : EIATTR_ANNOTATIONS
	.align		4
.L_139:
        /*002c*/ 	.byte	0x04, 0x55
        /*002e*/ 	.short	(.L_141 - .L_140)


	//   ....[0]....
.L_140:
        /* <DEDUP_REMOVED lines=50> */


	//----- nvinfo : EIATTR_MERCURY_ISA_VERSION
	.align		4
.L_141:
        /*0340*/ 	.byte	0x03, 0x5f
        /*0342*/ 	.short	0x0101


	//----- nvinfo : EIATTR_UNUSED_LOAD_BYTE_OFFSET
	.align		4
        /*0344*/ 	.byte	0x04, 0x44
        /*0346*/ 	.short	(.L_143 - .L_142)


	//   ....[0]....
.L_142:
        /*0348*/ 	.word	0x00000a30
        /*034c*/ 	.word	0x0000fff0


	//   ....[1]....
        /*0350*/ 	.word	0x0001e070
        /*0354*/ 	.word	0x0000fff0


	//----- nvinfo : EIATTR_INT_WARP_WIDE_INSTR_OFFSETS
	.align		4
.L_143:
        /*0358*/ 	.byte	0x04, 0x31
        /*035a*/ 	.short	(.L_145 - .L_144)


	//   ....[0]....
.L_144:
        /*035c*/ 	.word	0x00000130


	//   ....[1]....
        /*0360*/ 	.word	0x00000170


	//   ....[2]....
        /*0364*/ 	.word	0x000001e0


	//   ....[3]....
        /*0368*/ 	.word	0x00023a40


	//   ....[4]....
        /*036c*/ 	.word	0x00023ae0


	//   ....[5]....
        /*0370*/ 	.word	0x00026bb0


	//   ....[6]....
        /*0374*/ 	.word	0x00026c50


	//----- nvinfo : EIATTR_COOP_GROUP_MASK_REGIDS
	.align		4
.L_145:
        /*0378*/ 	.byte	0x04, 0x29
        /*037a*/ 	.short	(.L_147 - .L_146)


	//   ....[0]....
.L_146:
        /*037c*/ 	.word	0xffffffff


	//   ....[1]....
        /*0380*/ 	.word	0xffffffff


	//   ....[2]....
        /*0384*/ 	.word	0xffffffff


	//   ....[3]....
        /*0388*/ 	.word	0xffffffff


	//   ....[4]....
        /*038c*/ 	.word	0xffffffff


	//   ....[5]....
        /*0390*/ 	.word	0xffffffff


	//   ....[6]....
        /*0394*/ 	.word	0xffffffff


	//   ....[7]....
        /*0398*/ 	.word	0xffffffff


	//   ....[8]....
        /*039c*/ 	.word	0xffffffff


	//   ....[9]....
        /*03a0*/ 	.word	0xffffffff


	//   ....[10]....
        /*03a4*/ 	.word	0xffffffff


	//   ....[11]....
        /*03a8*/ 	.word	0xffffffff


	//   ....[12]....
        /*03ac*/ 	.word	0xffffffff


	//   ....[13]....
        /*03b0*/ 	.word	0xffffffff


	//   ....[14]....
        /*03b4*/ 	.word	0xffffffff


	//   ....[15]....
        /*03b8*/ 	.word	0xffffffff


	//   ....[16]....
        /*03bc*/ 	.word	0xffffffff


	//   ....[17]....
        /*03c0*/ 	.word	0xffffffff


	//   ....[18]....
        /*03c4*/ 	.word	0xffffffff


	//   ....[19]....
        /*03c8*/ 	.word	0xffffffff


	//   ....[20]....
        /*03cc*/ 	.word	0xffffffff


	//   ....[21]....
        /*03d0*/ 	.word	0xffffffff


	//   ....[22]....
        /*03d4*/ 	.word	0xffffffff


	//   ....[23]....
        /*03d8*/ 	.word	0xffffffff


	//   ....[24]....
        /*03dc*/ 	.word	0xffffffff


	//   ....[25]....
        /*03e0*/ 	.word	0xffffffff


	//   ....[26]....
        /*03e4*/ 	.word	0xffffffff


	//   ....[27]....
        /*03e8*/ 	.word	0xffffffff


	//   ....[28]....
        /*03ec*/ 	.word	0xffffffff


	//   ....[29]....
        /*03f0*/ 	.word	0xffffffff


	//   ....[30]....
        /*03f4*/ 	.word	0xffffffff


	//   ....[31]....
        /*03f8*/ 	.word	0xffffffff


	//   ....[32]....
        /*03fc*/ 	.word	0xffffffff


	//   ....[33]....
        /*0400*/ 	.word	0xffffffff


	//   ....[34]....
        /*0404*/ 	.word	0xffffffff


	//   ....[35]....
        /*0408*/ 	.word	0xffffffff


	//   ....[36]....
        /*040c*/ 	.word	0xffffffff


	//   ....[37]....
        /*0410*/ 	.word	0xffffffff


	//   ....[38]....
        /*0414*/ 	.word	0xffffffff


	//   ....[39]....
        /*0418*/ 	.word	0xffffffff


	//   ....[40]....
        /*041c*/ 	.word	0xffffffff


	//   ....[41]....
        /*0420*/ 	.word	0xffffffff


	//   ....[42]....
        /*0424*/ 	.word	0xffffffff


	//   ....[43]....
        /*0428*/ 	.word	0xffffffff


	//   ....[44]....
        /*042c*/ 	.word	0xffffffff


	//   ....[45]....
        /*0430*/ 	.word	0xffffffff


	//   ....[46]....
        /*0434*/ 	.word	0xffffffff


	//   ....[47]....
        /*0438*/ 	.word	0xffffffff


	//   ....[48]....
        /*043c*/ 	.word	0xffffffff


	//   ....[49]....
        /*0440*/ 	.word	0xffffffff


	//   ....[50]....
        /*0444*/ 	.word	0xffffffff


	//   ....[51]....
        /*0448*/ 	.word	0xffffffff


	//   ....[52]....
        /*044c*/ 	.word	0xffffffff


	//   ....[53]....
        /*0450*/ 	.word	0xffffffff


	//   ....[54]....
        /*0454*/ 	.word	0xffffffff


	//   ....[55]....
        /*0458*/ 	.word	0xffffffff


	//   ....[56]....
        /*045c*/ 	.word	0xffffffff


	//   ....[57]....
        /*0460*/ 	.word	0xffffffff


	//   ....[58]....
        /*0464*/ 	.word	0xffffffff


	//   ....[59]....
        /*0468*/ 	.word	0xffffffff


	//   ....[60]....
        /*046c*/ 	.word	0xffffffff


	//   ....[61]....
        /*0470*/ 	.word	0xffffffff


	//   ....[62]....
        /*0474*/ 	.word	0xffffffff


	//   ....[63]....
        /*0478*/ 	.word	0xffffffff


	//   ....[64]....
        /*047c*/ 	.word	0xffffffff


	//   ....[65]....
        /*0480*/ 	.word	0xffffffff


	//   ....[66]....
        /*0484*/ 	.word	0xffffffff


	//   ....[67]....
        /*0488*/ 	.word	0xffffffff


	//   ....[68]....
        /*048c*/ 	.word	0xffffffff


	//   ....[69]....
        /*0490*/ 	.word	0xffffffff


	//   ....[70]....
        /*0494*/ 	.word	0xffffffff


	//   ....[71]....
        /*0498*/ 	.word	0xffffffff


	//   ....[72]....
        /*049c*/ 	.word	0xffffffff


	//   ....[73]....
        /*04a0*/ 	.word	0xffffffff


	//   ....[74]....
        /*04a4*/ 	.word	0xffffffff


	//   ....[75]....
        /*04a8*/ 	.word	0xffffffff


	//   ....[76]....
        /*04ac*/ 	.word	0xffffffff


	//   ....[77]....
        /*04b0*/ 	.word	0xffffffff


	//   ....[78]....
        /*04b4*/ 	.word	0xffffffff


	//   ....[79]....
        /*04b8*/ 	.word	0xffffffff


	//   ....[80]....
        /*04bc*/ 	.word	0xffffffff


	//   ....[81]....
        /*04c0*/ 	.word	0xffffffff


	//   ....[82]....
        /*04c4*/ 	.word	0xffffffff


	//   ....[83]....
        /*04c8*/ 	.word	0xffffffff


	//   ....[84]....
        /*04cc*/ 	.word	0xffffffff


	//   ....[85]....
        /*04d0*/ 	.word	0xffffffff


	//   ....[86]....
        /*04d4*/ 	.word	0xffffffff


	//   ....[87]....
        /*04d8*/ 	.word	0xffffffff


	//   ....[88]....
        /*04dc*/ 	.word	0xffffffff


	//   ....[89]....
        /*04e0*/ 	.word	0xffffffff


	//   ....[90]....
        /*04e4*/ 	.word	0xffffffff


	//   ....[91]....
        /*04e8*/ 	.word	0xffffffff


	//   ....[92]....
        /*04ec*/ 	.word	0xffffffff


	//   ....[93]....
        /*04f0*/ 	.word	0xffffffff


	//   ....[94]....
        /*04f4*/ 	.word	0xffffffff


	//   ....[95]....
        /*04f8*/ 	.word	0xffffffff


	//   ....[96]....
        /*04fc*/ 	.word	0xffffffff


	//   ....[97]....
        /*0500*/ 	.word	0xffffffff


	//   ....[98]....
        /*0504*/ 	.word	0xffffffff


	//   ....[99]....
        /*0508*/ 	.word	0xffffffff


	//   ....[100]....
        /*050c*/ 	.word	0xffffffff


	//   ....[101]....
        /*0510*/ 	.word	0xffffffff


	//   ....[102]....
        /*0514*/ 	.word	0xffffffff


	//   ....[103]....
        /*0518*/ 	.word	0xffffffff


	//   ....[104]....
        /*051c*/ 	.word	0xffffffff


	//   ....[105]....
        /*0520*/ 	.word	0xffffffff


	//   ....[106]....
        /*0524*/ 	.word	0xffffffff


	//   ....[107]....
        /*0528*/ 	.word	0xffffffff


	//   ....[108]....
        /*052c*/ 	.word	0xffffffff


	//   ....[109]....
        /*0530*/ 	.word	0xffffffff


	//   ....[110]....
        /*0534*/ 	.word	0xffffffff


	//   ....[111]....
        /*0538*/ 	.word	0xffffffff


	//   ....[112]....
        /*053c*/ 	.word	0xffffffff


	//   ....[113]....
        /*0540*/ 	.word	0xffffffff


	//   ....[114]....
        /*0544*/ 	.word	0xffffffff


	//   ....[115]....
        /*0548*/ 	.word	0xffffffff


	//   ....[116]....
        /*054c*/ 	.word	0xffffffff


	//   ....[117]....
        /*0550*/ 	.word	0xffffffff


	//   ....[118]....
        /*0554*/ 	.word	0xffffffff


	//   ....[119]....
        /*0558*/ 	.word	0xffffffff


	//   ....[120]....
        /*055c*/ 	.word	0xffffffff


	//   ....[121]....
        /*0560*/ 	.word	0xffffffff


	//   ....[122]....
        /*0564*/ 	.word	0xffffffff


	//   ....[123]....
        /*0568*/ 	.word	0xffffffff


	//   ....[124]....
        /*056c*/ 	.word	0xffffffff


	//   ....[125]....
        /*0570*/ 	.word	0xffffffff


	//   ....[126]....
        /*0574*/ 	.word	0xffffffff


	//   ....[127]....
        /*0578*/ 	.word	0xffffffff


	//   ....[128]....
        /*057c*/ 	.word	0xffffffff


	//   ....[129]....
        /*0580*/ 	.word	0xffffffff


	//   ....[130]....
        /*0584*/ 	.word	0xffffffff


	//   ....[131]....
        /*0588*/ 	.word	0xffffffff


	//   ....[132]....
        /*058c*/ 	.word	0xffffffff


	//   ....[133]....
        /*0590*/ 	.word	0xffffffff


	//   ....[134]....
        /*0594*/ 	.word	0xffffffff


	//   ....[135]....
        /*0598*/ 	.word	0xffffffff


	//   ....[136]....
        /*059c*/ 	.word	0xffffffff


	//   ....[137]....
        /*05a0*/ 	.word	0xffffffff


	//   ....[138]....
        /*05a4*/ 	.word	0xffffffff


	//   ....[139]....
        /*05a8*/ 	.word	0xffffffff


	//   ....[140]....
        /*05ac*/ 	.word	0xffffffff


	//   ....[141]....
        /*05b0*/ 	.word	0xffffffff


	//   ....[142]....
        /*05b4*/ 	.word	0xffffffff


	//   ....[143]....
        /*05b8*/ 	.word	0xffffffff


	//   ....[144]....
        /*05bc*/ 	.word	0xffffffff


	//   ....[145]....
        /*05c0*/ 	.word	0xffffffff


	//   ....[146]....
        /*05c4*/ 	.word	0xffffffff


	//   ....[147]....
        /*05c8*/ 	.word	0xffffffff


	//   ....[148]....
        /*05cc*/ 	.word	0xffffffff


	//   ....[149]....
        /*05d0*/ 	.word	0xffffffff


	//   ....[150]....
        /*05d4*/ 	.word	0xffffffff


	//   ....[151]....
        /*05d8*/ 	.word	0xffffffff


	//   ....[152]....
        /*05dc*/ 	.word	0xffffffff


	//   ....[153]....
        /*05e0*/ 	.word	0xffffffff


	//   ....[154]....
        /*05e4*/ 	.word	0xffffffff


	//   ....[155]....
        /*05e8*/ 	.word	0xffffffff


	//   ....[156]....
        /*05ec*/ 	.word	0xffffffff


	//   ....[157]....
        /*05f0*/ 	.word	0xffffffff


	//   ....[158]....
        /*05f4*/ 	.word	0xffffffff


	//   ....[159]....
        /*05f8*/ 	.word	0xffffffff


	//   ....[160]....
        /*05fc*/ 	.word	0xffffffff


	//   ....[161]....
        /*0600*/ 	.word	0xffffffff


	//   ....[162]....
        /*0604*/ 	.word	0xffffffff


	//   ....[163]....
        /*0608*/ 	.word	0x0500000f


	//   ....[164]....
        /*060c*/ 	.word	0x0500000f


	//   ....[165]....
        /*0610*/ 	.word	0x0500000f


	//   ....[166]....
        /*0614*/ 	.word	0x0500000f


	//   ....[167]....
        /*0618*/ 	.word	0x0500000f


	//   ....[168]....
        /*061c*/ 	.word	0x0500000f


	//   ....[169]....
        /*0620*/ 	.word	0x0500000f


	//   ....[170]....
        /*0624*/ 	.word	0x0500000f


	//   ....[171]....
        /*0628*/ 	.word	0x0500000f


	//   ....[172]....
        /*062c*/ 	.word	0x0500000f


	//   ....[173]....
        /*0630*/ 	.word	0x0500000f


	//   ....[174]....
        /*0634*/ 	.word	0x0500000f


	//   ....[175]....
        /*0638*/ 	.word	0x0500000f


	//   ....[176]....
        /*063c*/ 	.word	0x0500000f


	//   ....[177]....
        /*0640*/ 	.word	0x0500000f


	//   ....[178]....
        /*0644*/ 	.word	0x0500000f


	//   ....[179]....
        /*0648*/ 	.word	0x0500000f


	//   ....[180]....
        /*064c*/ 	.word	0x0500000f


	//   ....[181]....
        /*0650*/ 	.word	0x0500000f


	//   ....[182]....
        /*0654*/ 	.word	0x0500000f


	//   ....[183]....
        /*0658*/ 	.word	0x0500000f


	//   ....[184]....
        /*065c*/ 	.word	0x0500000f


	//   ....[185]....
        /*0660*/ 	.word	0x0500000f


	//   ....[186]....
        /*0664*/ 	.word	0x0500000f


	//   ....[187]....
        /*0668*/ 	.word	0x0500000f


	//   ....[188]....
        /*066c*/ 	.word	0x0500000f


	//   ....[189]....
        /*0670*/ 	.word	0x0500000f


	//   ....[190]....
        /*0674*/ 	.word	0x0500000f


	//   ....[191]....
        /*0678*/ 	.word	0x0500000f


	//   ....[192]....
        /*067c*/ 	.word	0x0500000f


	//   ....[193]....
        /*0680*/ 	.word	0x0500000f


	//   ....[194]....
        /*0684*/ 	.word	0x0500000f


	//   ....[195]....
        /*0688*/ 	.word	0x0500000f


	//   ....[196]....
        /*068c*/ 	.word	0x0500000f


	//   ....[197]....
        /*0690*/ 	.word	0x0500000f


	//   ....[198]....
        /*0694*/ 	.word	0x0500000f


	//   ....[199]....
        /*0698*/ 	.word	0x0500000f


	//   ....[200]....
        /*069c*/ 	.word	0x0500000f


	//   ....[201]....
        /*06a0*/ 	.word	0x0500000f


	//   ....[202]....
        /*06a4*/ 	.word	0x0500000f


	//   ....[203]....
        /*06a8*/ 	.word	0x0500000f


	//   ....[204]....
        /*06ac*/ 	.word	0x0500000f


	//   ....[205]....
        /*06b0*/ 	.word	0x0500000f


	//   ....[206]....
        /*06b4*/ 	.word	0x0500000f


	//   ....[207]....
        /*06b8*/ 	.word	0x0500000f


	//   ....[208]....
        /*06bc*/ 	.word	0x0500000f


	//   ....[209]....
        /*06c0*/ 	.word	0x0500000f


	//   ....[210]....
        /*06c4*/ 	.word	0x0500000f


	//   ....[211]....
        /*06c8*/ 	.word	0x0500000f


	//   ....[212]....
        /*06cc*/ 	.word	0x0500000f


	//   ....[213]....
        /*06d0*/ 	.word	0x0500000f


	//   ....[214]....
        /*06d4*/ 	.word	0x0500000f


	//   ....[215]....
        /*06d8*/ 	.word	0x0500000f


	//   ....[216]....
        /*06dc*/ 	.word	0x0500000f


	//   ....[217]....
        /*06e0*/ 	.word	0x0500000f


	//   ....[218]....
        /*06e4*/ 	.word	0x0500000f


	//   ....[219]....
        /*06e8*/ 	.word	0x0500000f


	//   ....[220]....
        /*06ec*/ 	.word	0x0500000f


	//   ....[221]....
        /*06f0*/ 	.word	0x0500000f


	//   ....[222]....
        /*06f4*/ 	.word	0x0500000f


	//   ....[223]....
        /*06f8*/ 	.word	0x0500000f


	//   ....[224]....
        /*06fc*/ 	.word	0x0500000f


	//   ....[225]....
        /*0700*/ 	.word	0x0500000f


	//   ....[226]....
        /*0704*/ 	.word	0x0500000f


	//   ....[227]....
        /*0708*/ 	.word	0x0500000f


	//   ....[228]....
        /*070c*/ 	.word	0x0500000f


	//   ....[229]....
        /*0710*/ 	.word	0x0500000f


	//   ....[230]....
        /*0714*/ 	.word	0x0500000f


	//   ....[231]....
        /*0718*/ 	.word	0x0500000f


	//   ....[232]....
        /*071c*/ 	.word	0x0500000f


	//   ....[233]....
        /*0720*/ 	.word	0x0500000f


	//   ....[234]....
        /*0724*/ 	.word	0x0500000f


	//   ....[235]....
        /*0728*/ 	.word	0x0500000f


	//   ....[236]....
        /*072c*/ 	.word	0x0500000f


	//   ....[237]....
        /*0730*/ 	.word	0x0500000f


	//   ....[238]....
        /*0734*/ 	.word	0x0500000f


	//   ....[239]....
        /*0738*/ 	.word	0x0500000f


	//   ....[240]....
        /*073c*/ 	.word	0x0500000f


	//   ....[241]....
        /*0740*/ 	.word	0x0500000f


	//   ....[242]....
        /*0744*/ 	.word	0x0500000f


	//   ....[243]....
        /*0748*/ 	.word	0x0500000f


	//   ....[244]....
        /*074c*/ 	.word	0x0500000f


	//   ....[245]....
        /*0750*/ 	.word	0x0500000f


	//   ....[246]....
        /*0754*/ 	.word	0x0500000f


	//   ....[247]....
        /*0758*/ 	.word	0x0500000f


	//   ....[248]....
        /*075c*/ 	.word	0x0500000f


	//   ....[249]....
        /*0760*/ 	.word	0x0500000f


	//   ....[250]....
        /*0764*/ 	.word	0x0500000f


	//   ....[251]....
        /*0768*/ 	.word	0x0500000f


	//   ....[252]....
        /*076c*/ 	.word	0x0500000f


	//   ....[253]....
        /*0770*/ 	.word	0x0500000f


	//   ....[254]....
        /*0774*/ 	.word	0x0500000f


	//   ....[255]....
        /*0778*/ 	.word	0x0500000f


	//   ....[0]....
        /*077c*/ 	.word	0x0500000f


	//   ....[1]....
        /*0780*/ 	.word	0x0500000f


	//   ....[2]....
        /*0784*/ 	.word	0x0500000f


	//   ....[3]....
        /*0788*/ 	.word	0x0500000f


	//   ....[4]....
        /*078c*/ 	.word	0x0500000f


	//   ....[5]....
        /*0790*/ 	.word	0x0500000f


	//   ....[6]....
        /*0794*/ 	.word	0x0500000f


	//   ....[7]....
        /*0798*/ 	.word	0x0500000f


	//   ....[8]....
        /*079c*/ 	.word	0x0500000f


	//----- nvinfo : EIATTR_COOP_GROUP_INSTR_OFFSETS
	.align		4
.L_147:
        /*07a0*/ 	.byte	0x04, 0x28
        /*07a2*/ 	.short	(.L_149 - .L_148)


	//   ....[0]....
.L_148:
        /*07a4*/ 	.word	0x00000060


	//   ....[1]....
        /*07a8*/ 	.word	0x00000140


	//   ....[2]....
        /*07ac*/ 	.word	0x00000190


	//   ....[3]....
        /*07b0*/ 	.word	0x000003c0


	//   ....[4]....
        /*07b4*/ 	.word	0x00000520


	//   ....[5]....
        /*07b8*/ 	.word	0x00000640


	//   ....[6]....
        /*07bc*/ 	.word	0x000007a0


	//   ....[7]....
        /*07c0*/ 	.word	0x00003420


	//   ....[8]....
        /*07c4*/ 	.word	0x00003430


	//   ....[9]....
        /*07c8*/ 	.word	0x00004320


	//   ....[10]....
        /*07cc*/ 	.word	0x00004330


	//   ....[11]....
        /*07d0*/ 	.word	0x00005220


	//   ....[12]....
        /*07d4*/ 	.word	0x00005230


	//   ....[13]....
        /*07d8*/ 	.word	0x00006ec0


	//   ....[14]....
        /*07dc*/ 	.word	0x00006ed0


	//   ....[15]....
        /*07e0*/ 	.word	0x00007ed0


	//   ....[16]....
        /*07e4*/ 	.word	0x00007ee0


	//   ....[17]....
        /*07e8*/ 	.word	0x00008fd0


	//   ....[18]....
        /*07ec*/ 	.word	0x00008fe0


	//   ....[19]....
        /*07f0*/ 	.word	0x0000a2f0


	//   ....[20]....
        /*07f4*/ 	.word	0x0000a300


	//   ....[21]....
        /*07f8*/ 	.word	0x0000a4c0


	//   ....[22]....
        /*07fc*/ 	.word	0x0000a4d0


	//   ....[23]....
        /*0800*/ 	.word	0x0000a6a0


	//   ....[24]....
        /*0804*/ 	.word	0x0000a6b0


	//   ....[25]....
        /*0808*/ 	.word	0x0000ab20


	//   ....[26]....
        /*080c*/ 	.word	0x0000ab30


	//   ....[27]....
        /*0810*/ 	.word	0x0000acb0


	//   ....[28]....
        /*0814*/ 	.word	0x0000acd0


	//   ....[29]....
        /*0818*/ 	.word	0x0000ae60


	//   ....[30]....
        /*081c*/ 	.word	0x0000ae80


	//   ....[31]....
        /*0820*/ 	.word	0x0000b660


	//   ....[32]....
        /*0824*/ 	.word	0x0000bc80


	//   ....[33]....
        /*0828*/ 	.word	0x0000bc90


	//   ....[34]....
        /*082c*/ 	.word	0x0000bca0


	//   ....[35]....
        /*0830*/ 	.word	0x0000bcb0


	//   ....[36]....
        /*0834*/ 	.word	0x0000ef10


	//   ....[37]....
        /*0838*/ 	.word	0x0000ef20


	//   ....[38]....
        /*083c*/ 	.word	0x0000ef30


	//   ....[39]....
        /*0840*/ 	.word	0x0000ef40


	//   ....[40]....
        /*0844*/ 	.word	0x000169e0


	//   ....[41]....
        /*0848*/ 	.word	0x00016a60


	//   ....[42]....
        /*084c*/ 	.word	0x00016e80


	//   ....[43]....
        /*0850*/ 	.word	0x00016f10


	//   ....[44]....
        /*0854*/ 	.word	0x0001bf50


	//   ....[45]....
        /*0858*/ 	.word	0x0001bf60


	//   ....[46]....
        /*085c*/ 	.word	0x0001bf90


	//   ....[47]....
        /*0860*/ 	.word	0x0001bfa0


	//   ....[48]....
        /*0864*/ 	.word	0x0001d500


	//   ....[49]....
        /*0868*/ 	.word	0x0001d580


	//   ....[50]....
        /*086c*/ 	.word	0x0001d5a0


	//   ....[51]....
        /*0870*/ 	.word	0x0001d5b0


	//   ....[52]....
        /*0874*/ 	.word	0x0001f2d0


	//   ....[53]....
        /*0878*/ 	.word	0x0001f310


	//   ....[54]....
        /*087c*/ 	.word	0x0001f350


	//   ....[55]....
        /*0880*/ 	.word	0x0001f380


	//   ....[56]....
        /*0884*/ 	.word	0x0001fbf0


	//   ....[57]....
        /*0888*/ 	.word	0x0001fc10


	//   ....[58]....
        /*088c*/ 	.word	0x0001fd60


	//   ....[59]....
        /*0890*/ 	.word	0x0001fd80


	//   ....[60]....
        /*0894*/ 	.word	0x0001fed0


	//   ....[61]....
        /*0898*/ 	.word	0x0001fef0


	//   ....[62]....
        /*089c*/ 	.word	0x00020050


	//   ....[63]....
        /*08a0*/ 	.word	0x00020070


	//   ....[64]....
        /*08a4*/ 	.word	0x000209d0


	//   ....[65]....
        /*08a8*/ 	.word	0x000209f0


	//   ....[66]....
        /*08ac*/ 	.word	0x00020b40


	//   ....[67]....
        /*08b0*/ 	.word	0x00020b60


	//   ....[68]....
        /*08b4*/ 	.word	0x00020cb0


	//   ....[69]....
        /*08b8*/ 	.word	0x00020cd0


	//   ....[70]....
        /*08bc*/ 	.word	0x00020e30


	//   ....[71]....
        /*08c0*/ 	.word	0x00020e50


	//   ....[72]....
        /*08c4*/ 	.word	0x00021030


	//   ....[73]....
        /*08c8*/ 	.word	0x000211f0


	//   ....[74]....
        /*08cc*/ 	.word	0x00021220


	//   ....[75]....
        /*08d0*/ 	.word	0x00021250


	//   ....[76]....
        /*08d4*/ 	.word	0x00021280


	//   ....[77]....
        /*08d8*/ 	.word	0x000212b0


	//   ....[78]....
        /*08dc*/ 	.word	0x000212e0


	//   ....[79]....
        /*08e0*/ 	.word	0x00021460


	//   ....[80]....
        /*08e4*/ 	.word	0x00021490


	//   ....[81]....
        /*08e8*/ 	.word	0x000214c0


	//   ....[82]....
        /*08ec*/ 	.word	0x000214f0


	//   ....[83]....
        /*08f0*/ 	.word	0x00021520


	//   ....[84]....
        /*08f4*/ 	.word	0x00021550


	//   ....[85]....
        /*08f8*/ 	.word	0x000215e0


	//   ....[86]....
        /*08fc*/ 	.word	0x00021610


	//   ....[87]....
        /*0900*/ 	.word	0x00021690


	//   ....[88]....
        /*0904*/ 	.word	0x00022200


	//   ....[89]....
        /*0908*/ 	.word	0x00024660


	//   ....[90]....
        /*090c*/ 	.word	0x000246a0


	//   ....[91]....
        /*0910*/ 	.word	0x000246e0


	//   ....[92]....
        /*0914*/ 	.word	0x000247a0


	//   ....[93]....
        /*0918*/ 	.word	0x000247d0


	//   ....[94]....
        /*091c*/ 	.word	0x00024830


	//   ....[95]....
        /*0920*/ 	.word	0x00024870


	//   ....[96]....
        /*0924*/ 	.word	0x000248d0


	//   ....[97]....
        /*0928*/ 	.word	0x000248f0


	//   ....[98]....
        /*092c*/ 	.word	0x00024920


	//   ....[99]....
        /*0930*/ 	.word	0x00025180


	//   ....[100]....
        /*0934*/ 	.word	0x000251c0


	//   ....[101]....
        /*0938*/ 	.word	0x000251e0


	//   ....[102]....
        /*093c*/ 	.word	0x00025280


	//   ....[103]....
        /*0940*/ 	.word	0x00025290


	//   ....[104]....
        /*0944*/ 	.word	0x00025340


	//   ....[105]....
        /*0948*/ 	.word	0x00025350


	//   ....[106]....
        /*094c*/ 	.word	0x00025400


	//   ....[107]....
        /*0950*/ 	.word	0x00025410


	//   ....[108]....
        /*0954*/ 	.word	0x000254c0


	//   ....[109]....
        /*0958*/ 	.word	0x000254d0


	//   ....[110]....
        /*095c*/ 	.word	0x00025580


	//   ....[111]....
        /*0960*/ 	.word	0x00025590


	//   ....[112]....
        /*0964*/ 	.word	0x00025640


	//   ....[113]....
        /*0968*/ 	.word	0x00025650


	//   ....[114]....
        /*096c*/ 	.word	0x000256a0


	//   ....[115]....
        /*0970*/ 	.word	0x00025ee0


	//   ....[116]....
        /*0974*/ 	.word	0x00025f20


	//   ....[117]....
        /*0978*/ 	.word	0x00025f50


	//   ....[118]....
        /*097c*/ 	.word	0x00026010


	//   ....[119]....
        /*0980*/ 	.word	0x00026040


	//   ....[120]....
        /*0984*/ 	.word	0x00026090


	//   ....[121]....
        /*0988*/ 	.word	0x000260c0


	//   ....[122]....
        /*098c*/ 	.word	0x00026110


	//   ....[123]....
        /*0990*/ 	.word	0x00026140


	//   ....[124]....
        /*0994*/ 	.word	0x000261b0


	//   ....[125]....
        /*0998*/ 	.word	0x000264b0


	//   ....[126]....
        /*099c*/ 	.word	0x000264e0


	//   ....[127]....
        /*09a0*/ 	.word	0x000265a0


	//   ....[128]....
        /*09a4*/ 	.word	0x000265b0


	//   ....[129]....
        /*09a8*/ 	.word	0x00026660


	//   ....[130]....
        /*09ac*/ 	.word	0x00026670


	//   ....[131]....
        /*09b0*/ 	.word	0x00026720


	//   ....[132]....
        /*09b4*/ 	.word	0x00026730


	//   ....[133]....
        /*09b8*/ 	.word	0x00026740


	//   ....[134]....
        /*09bc*/ 	.word	0x000267f0


	//   ....[135]....
        /*09c0*/ 	.word	0x00026db0


	//   ....[136]....
        /*09c4*/ 	.word	0x00026df0


	//   ....[137]....
        /*09c8*/ 	.word	0x00026e90


	//   ....[138]....
        /*09cc*/ 	.word	0x00026ec0


	//   ....[139]....
        /*09d0*/ 	.word	0x00026f50


	//   ....[140]....
        /*09d4*/ 	.word	0x00026f80


	//   ....[141]....
        /*09d8*/ 	.word	0x00027010


	//   ....[142]....
        /*09dc*/ 	.word	0x00027040


	//   ....[143]....
        /*09e0*/ 	.word	0x00027050


	//   ....[144]....
        /*09e4*/ 	.word	0x000270e0


	//   ....[145]....
        /*09e8*/ 	.word	0x00027540


	//   ....[146]....
        /*09ec*/ 	.word	0x00027590


	//   ....[147]....
        /*09f0*/ 	.word	0x000275c0


	//   ....[148]....
        /*09f4*/ 	.word	0x000275d0


	//   ....[149]....
        /*09f8*/ 	.word	0x00027600


	//   ....[150]....
        /*09fc*/ 	.word	0x00027630


	//   ....[151]....
        /*0a00*/ 	.word	0x00027660


	//   ....[152]....
        /*0a04*/ 	.word	0x00027690


	//   ....[153]....
        /*0a08*/ 	.word	0x00027820


	//   ....[154]....
        /*0a0c*/ 	.word	0x00027850


	//   ....[155]....
        /*0a10*/ 	.word	0x00027880


	//   ....[156]....
        /*0a14*/ 	.word	0x000278b0


	//   ....[157]....
        /*0a18*/ 	.word	0x000278e0


	//   ....[158]....
        /*0a1c*/ 	.word	0x00027910


	//   ....[159]....
        /*0a20*/ 	.word	0x000279d0


	//   ....[160]....
        /*0a24*/ 	.word	0x000279f0


	//   ....[161]....
        /*0a28*/ 	.word	0x00027a60


	//   ....[162]....
        /*0a2c*/ 	.word	0x00027ed0


	//   ....[163]....
        /*0a30*/ 	.word	0x000281f0


	//   ....[164]....
        /*0a34*/ 	.word	0x00028280


	//   ....[165]....
        /*0a38*/ 	.word	0x00028320


	//   ....[166]....
        /*0a3c*/ 	.word	0x000283b0


	//   ....[167]....
        /*0a40*/ 	.word	0x00028450


	//   ....[168]....
        /*0a44*/ 	.word	0x000284e0


	//   ....[169]....
        /*0a48*/ 	.word	0x000285d0


	//   ....[170]....
        /*0a4c*/ 	.word	0x00028660


	//   ....[171]....
        /*0a50*/ 	.word	0x00028700


	//   ....[172]....
        /*0a54*/ 	.word	0x00028790


	//   ....[173]....
        /*0a58*/ 	.word	0x00028830


	//   ....[174]....
        /*0a5c*/ 	.word	0x000288c0


	//   ....[175]....
        /*0a60*/ 	.word	0x000289b0


	//   ....[176]....
        /*0a64*/ 	.word	0x00028a40


	//   ....[177]....
        /*0a68*/ 	.word	0x00028ae0


	//   ....[178]....
        /*0a6c*/ 	.word	0x00028b70


	//   ....[179]....
        /*0a70*/ 	.word	0x00028c10


	//   ....[180]....
        /*0a74*/ 	.word	0x00028ca0


	//   ....[181]....
        /*0a78*/ 	.word	0x00028d90


	//   ....[182]....
        /*0a7c*/ 	.word	0x00028e20


	//   ....[183]....
        /*0a80*/ 	.word	0x00028e70


	//   ....[184]....
        /*0a84*/ 	.word	0x00028ec0


	//   ....[185]....
        /*0a88*/ 	.word	0x00028fa0


	//   ....[186]....
        /*0a8c*/ 	.word	0x00029030


	//   ....[187]....
        /*0a90*/ 	.word	0x00029080


	//   ....[188]....
        /*0a94*/ 	.word	0x000290d0


	//   ....[189]....
        /*0a98*/ 	.word	0x00029330


	//   ....[190]....
        /*0a9c*/ 	.word	0x00029610


	//   ....[191]....
        /*0aa0*/ 	.word	0x00029700


	//   ....[192]....
        /*0aa4*/ 	.word	0x000297e0


	//   ....[193]....
        /*0aa8*/ 	.word	0x00029930


	//   ....[194]....
        /*0aac*/ 	.word	0x00029980


	//   ....[195]....
        /*0ab0*/ 	.word	0x00029a90


	//   ....[196]....
        /*0ab4*/ 	.word	0x00029af0


	//   ....[197]....
        /*0ab8*/ 	.word	0x00029c00


	//   ....[198]....
        /*0abc*/ 	.word	0x00029c60


	//   ....[199]....
        /*0ac0*/ 	.word	0x00029d60


	//   ....[200]....
        /*0ac4*/ 	.word	0x00029db0


	//   ....[201]....
        /*0ac8*/ 	.word	0x00029e60


	//   ....[202]....
        /*0acc*/ 	.word	0x00029ec0


	//   ....[203]....
        /*0ad0*/ 	.word	0x00029ff0


	//   ....[204]....
        /*0ad4*/ 	.word	0x0002a040


	//   ....[205]....
        /*0ad8*/ 	.word	0x0002a180


	//   ....[206]....
        /*0adc*/ 	.word	0x0002a1d0


	//   ....[207]....
        /*0ae0*/ 	.word	0x0002a310


	//   ....[208]....
        /*0ae4*/ 	.word	0x0002a360


	//   ....[209]....
        /*0ae8*/ 	.word	0x0002a4a0


	//   ....[210]....
        /*0aec*/ 	.word	0x0002a4f0


	//   ....[211]....
        /*0af0*/ 	.word	0x0002a630


	//   ....[212]....
        /*0af4*/ 	.word	0x0002a680


	//   ....[213]....
        /*0af8*/ 	.word	0x0002a7c0


	//   ....[214]....
        /*0afc*/ 	.word	0x0002a810


	//   ....[215]....
        /*0b00*/ 	.word	0x0002a930


	//   ....[216]....
        /*0b04*/ 	.word	0x0002a980


	//   ....[217]....
        /*0b08*/ 	.word	0x0002aab0


	//   ....[218]....
        /*0b0c*/ 	.word	0x0002ab80


	//   ....[219]....
        /*0b10*/ 	.word	0x0002acf0


	//   ....[220]....
        /*0b14*/ 	.word	0x0002ad40


	//   ....[221]....
        /*0b18*/ 	.word	0x0002ae40


	//   ....[222]....
        /*0b1c*/ 	.word	0x0002ae90


	//   ....[223]....
        /*0b20*/ 	.word	0x0002af90


	//   ....[224]....
        /*0b24*/ 	.word	0x0002afe0


	//   ....[225]....
        /*0b28*/ 	.word	0x0002b110


	//   ....[226]....
        /*0b2c*/ 	.word	0x0002b160


	//   ....[227]....
        /*0b30*/ 	.word	0x0002b250


	//   ....[228]....
        /*0b34*/ 	.word	0x0002b2f0


	//   ....[229]....
        /*0b38*/ 	.word	0x0002b430


	//   ....[230]....
        /*0b3c*/ 	.word	0x0002b480


	//   ....[231]....
        /*0b40*/ 	.word	0x0002b5c0


	//   ....[232]....
        /*0b44*/ 	.word	0x0002b610


	//   ....[233]....
        /*0b48*/ 	.word	0x0002b750


	//   ....[234]....
        /*0b4c*/ 	.word	0x0002b7a0


	//   ....[235]....
        /*0b50*/ 	.word	0x0002b8e0


	//   ....[236]....
        /*0b54*/ 	.word	0x0002b930


	//   ....[237]....
        /*0b58*/ 	.word	0x0002ba20


	//   ....[238]....
        /*0b5c*/ 	.word	0x0002bae0


	//   ....[239]....
        /*0b60*/ 	.word	0x0002bc80


	//   ....[240]....
        /*0b64*/ 	.word	0x0002bcd0


	//   ....[241]....
        /*0b68*/ 	.word	0x0002be00


	//   ....[242]....
        /*0b6c*/ 	.word	0x0002be50


	//   ....[243]....
        /*0b70*/ 	.word	0x0002bf80


	//   ....[244]....
        /*0b74*/ 	.word	0x0002bfd0


	//   ....[245]....
        /*0b78*/ 	.word	0x0002c100


	//   ....[246]....
        /*0b7c*/ 	.word	0x0002c150


	//   ....[247]....
        /*0b80*/ 	.word	0x0002c1e0


	//   ....[248]....
        /*0b84*/ 	.word	0x0002c280


	//   ....[249]....
        /*0b88*/ 	.word	0x0002c3b0


	//   ....[250]....
        /*0b8c*/ 	.word	0x0002c420


	//   ....[251]....
        /*0b90*/ 	.word	0x0002c490


	//   ....[252]....
        /*0b94*/ 	.word	0x0002c500


	//   ....[253]....
        /*0b98*/ 	.word	0x0002c570


	//   ....[254]....
        /*0b9c*/ 	.word	0x0002c5f0


	//   ....[255]....
        /*0ba0*/ 	.word	0x0002c680


	//   ....[0]....
        /*0ba4*/ 	.word	0x0002c710


	//   ....[1]....
        /*0ba8*/ 	.word	0x0002c780


	//   ....[2]....
        /*0bac*/ 	.word	0x0002c7f0


	//   ....[3]....
        /*0bb0*/ 	.word	0x0002c860


	//   ....[4]....
        /*0bb4*/ 	.word	0x0002c8e0


	//   ....[5]....
        /*0bb8*/ 	.word	0x0002c950


	//   ....[6]....
        /*0bbc*/ 	.word	0x0002c9f0


	//   ....[7]....
        /*0bc0*/ 	.word	0x0002ca80


	//   ....[8]....
        /*0bc4*/ 	.word	0x0002cba0


	//----- nvinfo : EIATTR_REG_RECONFIG
	.align		4
.L_149:
        /*0bc8*/ 	.byte	0x01, 0x54
	.zero		2


	//----- nvinfo : EIATTR_SYSCALL_OFFSETS
	.align		4
        /*0bcc*/ 	.byte	0x04, 0x46
        /*0bce*/ 	.short	(.L_151 - .L_150)


	//   ....[0]....
.L_150:
        /*0bd0*/ 	.word	0x00001690


	//   ....[1]....
        /*0bd4*/ 	.word	0x000017e0


	//   ....[2]....
        /*0bd8*/ 	.word	0x0000b800


	//   ....[3]....
        /*0bdc*/ 	.word	0x0000bb90


	//   ....[4]....
        /*0be0*/ 	.word	0x00023c40


	//   ....[5]....
        /*0be4*/ 	.word	0x00023d90


	//   ....[6]....
        /*0be8*/ 	.word	0x00023e80


	//   ....[7]....
        /*0bec*/ 	.word	0x00024db0


	//----- nvinfo : EIATTR_MBARRIER_INSTR_OFFSETS
	.align		4
.L_151:
        /*0bf0*/ 	.byte	0x04, 0x39
        /*0bf2*/ 	.short	(.L_153 - .L_152)


	//   ....[0]....
.L_152:
        /*0bf4*/ 	.word	0x00000270
        /*0bf8*/ 	.word	0x000000ff
        /*0bfc*/ 	.word	0x00038800
        /*0c00*/ 	.short	0x0100
        /*0c02*/ 	.byte	0x08
	.zero		1


	//   ....[1]....
        /*0c04*/ 	.word	0x00000280
        /*0c08*/ 	.word	0x000000ff
        /*0c0c*/ 	.word	0x00038820
        /*0c10*/ 	.short	0x0100
        /*0c12*/ 	.byte	0x08
	.zero		1


	//   ....[2]....
        /*0c14*/ 	.word	0x00000370
        /*0c18*/ 	.word	0x000000ff
        /*0c1c*/ 	.word	0x00038830
        /*0c20*/ 	.short	0x0100
        /*0c22*/ 	.byte	0x08
	.zero		1


	//   ....[3]....
        /*0c24*/ 	.word	0x00000380
        /*0c28*/ 	.word	0x000000ff
        /*0c2c*/ 	.word	0x00038840
        /*0c30*/ 	.short	0x0100
        /*0c32*/ 	.byte	0x08
	.zero		1


	//   ....[4]....
        /*0c34*/ 	.word	0x00000390
        /*0c38*/ 	.word	0x000000ff
        /*0c3c*/ 	.word	0x00038838
        /*0c40*/ 	.short	0x0100
        /*0c42*/ 	.byte	0x08
	.zero		1


	//   ....[5]....
        /*0c44*/ 	.word	0x000003a0
        /*0c48*/ 	.word	0x000000ff
        /*0c4c*/ 	.word	0x00038848
        /*0c50*/ 	.short	0x0100
        /*0c52*/ 	.byte	0x08
	.zero		1


	//   ....[6]....
        /*0c54*/ 	.word	0x000004d0
        /*0c58*/ 	.word	0x000000ff
        /*0c5c*/ 	.word	0x00038850
        /*0c60*/ 	.short	0x0100
        /*0c62*/ 	.byte	0x08
	.zero		1


	//   ....[7]....
        /*0c64*/ 	.word	0x000004e0
        /*0c68*/ 	.word	0x000000ff
        /*0c6c*/ 	.word	0x00038860
        /*0c70*/ 	.short	0x0100
        /*0c72*/ 	.byte	0x08
	.zero		1


	//   ....[8]....
        /*0c74*/ 	.word	0x000004f0
        /*0c78*/ 	.word	0x000000ff
        /*0c7c*/ 	.word	0x00038858
        /*0c80*/ 	.short	0x0100
        /*0c82*/ 	.byte	0x08
	.zero		1


	//   ....[9]....
        /*0c84*/ 	.word	0x00000500
        /*0c88*/ 	.word	0x000000ff
        /*0c8c*/ 	.word	0x00038868
        /*0c90*/ 	.short	0x0100
        /*0c92*/ 	.byte	0x08
	.zero		1


	//   ....[10]....
        /*0c94*/ 	.word	0x000005f0
        /*0c98*/ 	.word	0x000000ff
        /*0c9c*/ 	.word	0x00038870
        /*0ca0*/ 	.short	0x0100
        /*0ca2*/ 	.byte	0x06
	.zero		1


	//   ....[11]....
        /*0ca4*/ 	.word	0x00000600
        /*0ca8*/ 	.word	0x000000ff
        /*0cac*/ 	.word	0x00038880
        /*0cb0*/ 	.short	0x0100
        /*0cb2*/ 	.byte	0x06
	.zero		1


	//   ....[12]....
        /*0cb4*/ 	.word	0x00000610
        /*0cb8*/ 	.word	0x000000ff
        /*0cbc*/ 	.word	0x00038878
        /*0cc0*/ 	.short	0x0100
        /*0cc2*/ 	.byte	0x06
	.zero		1


	//   ....[13]....
        /*0cc4*/ 	.word	0x00000620
        /*0cc8*/ 	.word	0x000000ff
        /*0ccc*/ 	.word	0x00038888
        /*0cd0*/ 	.short	0x0100
        /*0cd2*/ 	.byte	0x06
	.zero		1


	//   ....[14]....
        /*0cd4*/ 	.word	0x00000750
        /*0cd8*/ 	.word	0x000000ff
        /*0cdc*/ 	.word	0x00038890
        /*0ce0*/ 	.short	0x0100
        /*0ce2*/ 	.byte	0x08
	.zero		1


	//   ....[15]....
        /*0ce4*/ 	.word	0x00000760
        /*0ce8*/ 	.word	0x000000ff
        /*0cec*/ 	.word	0x000388a0
        /*0cf0*/ 	.short	0x0100
        /*0cf2*/ 	.byte	0x08
	.zero		1


	//   ....[16]....
        /*0cf4*/ 	.word	0x00000770
        /*0cf8*/ 	.word	0x000000ff
        /*0cfc*/ 	.word	0x00038898
        /*0d00*/ 	.short	0x0100
        /*0d02*/ 	.byte	0x08
	.zero		1


	//   ....[17]....
        /*0d04*/ 	.word	0x00000780
        /*0d08*/ 	.word	0x000000ff
        /*0d0c*/ 	.word	0x000388a8
        /*0d10*/ 	.short	0x0100
        /*0d12*/ 	.byte	0x08
	.zero		1


	//   ....[18]....
        /*0d14*/ 	.word	0x000008b0
        /*0d18*/ 	.word	0x000000ff
        /*0d1c*/ 	.word	0x000388b0
        /*0d20*/ 	.short	0x0100
        /*0d22*/ 	.byte	0x08
	.zero		1


	//   ....[19]....
        /*0d24*/ 	.word	0x000008c0
        /*0d28*/ 	.word	0x000000ff
        /*0d2c*/ 	.word	0x000388c0
        /*0d30*/ 	.short	0x0100
        /*0d32*/ 	.byte	0x08
	.zero		1


	//   ....[20]....
        /*0d34*/ 	.word	0x000008d0
        /*0d38*/ 	.word	0x000000ff
        /*0d3c*/ 	.word	0x000388b8
        /*0d40*/ 	.short	0x0100
        /*0d42*/ 	.byte	0x08
	.zero		1


	//   ....[21]....
        /*0d44*/ 	.word	0x000008e0
        /*0d48*/ 	.word	0x000000ff
        /*0d4c*/ 	.word	0x000388c8
        /*0d50*/ 	.short	0x0100
        /*0d52*/ 	.byte	0x08
	.zero		1


	//   ....[22]....
        /*0d54*/ 	.word	0x000033d0
        /*0d58*/ 	.word	0x00000059
        /*0d5c*/ 	.word	0x00038890
        /*0d60*/ 	.short	0x010a
        /*0d62*/ 	.byte	0x3f
	.zero		1


	//   ....[23]....
        /*0d64*/ 	.word	0x00006e60
        /*0d68*/ 	.word	0x00000059
        /*0d6c*/ 	.word	0x00038890
        /*0d70*/ 	.short	0x010a
        /*0d72*/ 	.byte	0x3f
	.zero		1


	//   ....[24]....
        /*0d74*/ 	.word	0x0000a130
        /*0d78*/ 	.word	0x00000059
        /*0d7c*/ 	.word	0x00038890
        /*0d80*/ 	.short	0x010a
        /*0d82*/ 	.byte	0x3f
	.zero		1


	//   ....[25]....
        /*0d84*/ 	.word	0x0000a930
        /*0d88*/ 	.word	0x0000000b
        /*0d8c*/ 	.word	0x00000000
        /*0d90*/ 	.short	0x0101
        /*0d92*/ 	.byte	0x3f
	.zero		1


	//   ....[26]....
        /*0d94*/ 	.word	0x0000a970
        /*0d98*/ 	.word	0x00000059
        /*0d9c*/ 	.word	0x000388b0
        /*0da0*/ 	.short	0x010a
        /*0da2*/ 	.byte	0x3f
	.zero		1


	//   ....[27]....
        /*0da4*/ 	.word	0x0000b0c0
        /*0da8*/ 	.word	0x00000059
        /*0dac*/ 	.word	0x00000000
        /*0db0*/ 	.short	0x0101
        /*0db2*/ 	.byte	0x3f
	.zero		1


	//   ....[28]....
        /*0db4*/ 	.word	0x0000b890
        /*0db8*/ 	.word	0x00000016
        /*0dbc*/ 	.word	0x00038800
        /*0dc0*/ 	.short	0x010a
        /*0dc2*/ 	.byte	0x3f
	.zero		1


	//   ....[29]....
        /*0dc4*/ 	.word	0x0000b8e0
        /*0dc8*/ 	.word	0x00000016
        /*0dcc*/ 	.word	0x00038800
        /*0dd0*/ 	.short	0x010a
        /*0dd2*/ 	.byte	0x3f
	.zero		1


	//   ....[30]....
        /*0dd4*/ 	.word	0x0000c110
        /*0dd8*/ 	.word	0x00000016
        /*0ddc*/ 	.word	0x00038800
        /*0de0*/ 	.short	0x010a
        /*0de2*/ 	.byte	0x3f
	.zero		1


	//   ....[31]....
        /*0de4*/ 	.word	0x0000f2e0
        /*0de8*/ 	.word	0x00000016
        /*0dec*/ 	.word	0x00038800
        /*0df0*/ 	.short	0x010a
        /*0df2*/ 	.byte	0x3f
	.zero		1


	//   ....[32]....
        /*0df4*/ 	.word	0x00012940
        /*0df8*/ 	.word	0x00000000
        /*0dfc*/ 	.word	0x00038830
        /*0e00*/ 	.short	0x010a
        /*0e02*/ 	.byte	0x3f
	.zero		1


	//   ....[33]....
        /*0e04*/ 	.word	0x00012990
        /*0e08*/ 	.word	0x00000000
        /*0e0c*/ 	.word	0x00038830
        /*0e10*/ 	.short	0x010a
        /*0e12*/ 	.byte	0x3f
	.zero		1


	//   ....[34]....
        /*0e14*/ 	.word	0x00016a00
        /*0e18*/ 	.word	0x00000000
        /*0e1c*/ 	.word	0x00000000
        /*0e20*/ 	.short	0x0101
        /*0e22*/ 	.byte	0x3f
	.zero		1


	//   ....[35]....
        /*0e24*/ 	.word	0x00017cd0
        /*0e28*/ 	.word	0x00000009
        /*0e2c*/ 	.word	0x00038830
        /*0e30*/ 	.short	0x010a
        /*0e32*/ 	.byte	0x3f
	.zero		1


	//   ....[36]....
        /*0e34*/ 	.word	0x00017d60
        /*0e38*/ 	.word	0x00000009
        /*0e3c*/ 	.word	0x00038830
        /*0e40*/ 	.short	0x010a
        /*0e42*/ 	.byte	0x3f
	.zero		1


	//   ....[37]....
        /*0e44*/ 	.word	0x0001b470
        /*0e48*/ 	.word	0x00000006
        /*0e4c*/ 	.word	0x00038850
        /*0e50*/ 	.short	0x010a
        /*0e52*/ 	.byte	0x3f
	.zero		1


	//   ....[38]....
        /*0e54*/ 	.word	0x0001b4c0
        /*0e58*/ 	.word	0x00000006
        /*0e5c*/ 	.word	0x00038850
        /*0e60*/ 	.short	0x010a
        /*0e62*/ 	.byte	0x3f
	.zero		1


	//   ....[39]....
        /*0e64*/ 	.word	0x0001c2b0
        /*0e68*/ 	.word	0x000000a0
        /*0e6c*/ 	.word	0x00000000
        /*0e70*/ 	.short	0x0101
        /*0e72*/ 	.byte	0x3f
	.zero		1


	//   ....[40]....
        /*0e74*/ 	.word	0x0001c8d0
        /*0e78*/ 	.word	0x00000006
        /*0e7c*/ 	.word	0x00000000
        /*0e80*/ 	.short	0x0101
        /*0e82*/ 	.byte	0x3f
	.zero		1


	//   ....[41]....
        /*0e84*/ 	.word	0x0001d270
        /*0e88*/ 	.word	0x00000008
        /*0e8c*/ 	.word	0x00038850
        /*0e90*/ 	.short	0x010a
        /*0e92*/ 	.byte	0x3f
	.zero		1


	//   ....[42]....
        /*0e94*/ 	.word	0x0001d310
        /*0e98*/ 	.word	0x00000008
        /*0e9c*/ 	.word	0x00038850
        /*0ea0*/ 	.short	0x010a
        /*0ea2*/ 	.byte	0x3f
	.zero		1


	//   ....[43]....
        /*0ea4*/ 	.word	0x0001dfc0
        /*0ea8*/ 	.word	0x00000005
        /*0eac*/ 	.word	0x00000000
        /*0eb0*/ 	.short	0x0101
        /*0eb2*/ 	.byte	0x3f
	.zero		1


	//   ....[44]....
        /*0eb4*/ 	.word	0x0001fc00
        /*0eb8*/ 	.word	0x00000000
        /*0ebc*/ 	.word	0x00000000
        /*0ec0*/ 	.short	0x0101
        /*0ec2*/ 	.byte	0x3f
	.zero		1


	//   ....[45]....
        /*0ec4*/ 	.word	0x000222e0
        /*0ec8*/ 	.word	0x00000016
        /*0ecc*/ 	.word	0x00038820
        /*0ed0*/ 	.short	0x010a
        /*0ed2*/ 	.byte	0x3f
	.zero		1


	//   ....[46]....
        /*0ed4*/ 	.word	0x00022370
        /*0ed8*/ 	.word	0x00000009
        /*0edc*/ 	.word	0x000388a0
        /*0ee0*/ 	.short	0x010a
        /*0ee2*/ 	.byte	0x3f
	.zero		1


	//   ....[47]....
        /*0ee4*/ 	.word	0x000228c0
        /*0ee8*/ 	.word	0x00000009
        /*0eec*/ 	.word	0x000388c0
        /*0ef0*/ 	.short	0x010a
        /*0ef2*/ 	.byte	0x3f
	.zero		1


	//   ....[48]....
        /*0ef4*/ 	.word	0x00022ec0
        /*0ef8*/ 	.word	0x00000008
        /*0efc*/ 	.word	0x000388a0
        /*0f00*/ 	.short	0x010a
        /*0f02*/ 	.byte	0x3f
	.zero		1


	//   ....[49]....
        /*0f04*/ 	.word	0x00023400
        /*0f08*/ 	.word	0x00000008
        /*0f0c*/ 	.word	0x000388c0
        /*0f10*/ 	.short	0x010a
        /*0f12*/ 	.byte	0x3f
	.zero		1


	//   ....[50]....
        /*0f14*/ 	.word	0x00024470
        /*0f18*/ 	.word	0x00000005
        /*0f1c*/ 	.word	0x00038840
        /*0f20*/ 	.short	0x010a
        /*0f22*/ 	.byte	0x3f
	.zero		1


	//   ....[51]....
        /*0f24*/ 	.word	0x00024aa0
        /*0f28*/ 	.word	0x00000005
        /*0f2c*/ 	.word	0x00038830
        /*0f30*/ 	.short	0x0107
        /*0f32*/ 	.byte	0x3f
	.zero		1


	//   ....[52]....
        /*0f34*/ 	.word	0x00024b80
        /*0f38*/ 	.word	0x00000005
        /*0f3c*/ 	.word	0x00038830
        /*0f40*/ 	.short	0x0101
        /*0f42*/ 	.byte	0x3f
	.zero		1


	//   ....[53]....
        /*0f44*/ 	.word	0x000257e0
        /*0f48*/ 	.word	0x00000016
        /*0f4c*/ 	.word	0x00038800
        /*0f50*/ 	.short	0x0107
        /*0f52*/ 	.byte	0x3f
	.zero		1


	//   ....[54]....
        /*0f54*/ 	.word	0x000258e0
        /*0f58*/ 	.word	0x00000016
        /*0f5c*/ 	.word	0x00038800
        /*0f60*/ 	.short	0x0101
        /*0f62*/ 	.byte	0x3f
	.zero		1


	//   ....[55]....
        /*0f64*/ 	.word	0x00025900
        /*0f68*/ 	.word	0x00000016
        /*0f6c*/ 	.word	0x00038820
        /*0f70*/ 	.short	0x010a
        /*0f72*/ 	.byte	0x3f
	.zero		1


	//   ....[56]....
        /*0f74*/ 	.word	0x00025d30
        /*0f78*/ 	.word	0x00000006
        /*0f7c*/ 	.word	0x00038840
        /*0f80*/ 	.short	0x010a
        /*0f82*/ 	.byte	0x3f
	.zero		1


	//   ....[57]....
        /*0f84*/ 	.word	0x000262d0
        /*0f88*/ 	.word	0x00000006
        /*0f8c*/ 	.word	0x00038830
        /*0f90*/ 	.short	0x0107
        /*0f92*/ 	.byte	0x3f
	.zero		1


	//   ....[58]....
        /*0f94*/ 	.word	0x00026390
        /*0f98*/ 	.word	0x00000006
        /*0f9c*/ 	.word	0x00038830
        /*0fa0*/ 	.short	0x0101
        /*0fa2*/ 	.byte	0x3f
	.zero		1


	//   ....[59]....
        /*0fa4*/ 	.word	0x000263f0
        /*0fa8*/ 	.word	0x00000006
        /*0fac*/ 	.word	0x00038860
        /*0fb0*/ 	.short	0x010a
        /*0fb2*/ 	.byte	0x3f
	.zero		1


	//   ....[60]....
        /*0fb4*/ 	.word	0x00026900
        /*0fb8*/ 	.word	0x00000006
        /*0fbc*/ 	.word	0x00038850
        /*0fc0*/ 	.short	0x0107
        /*0fc2*/ 	.byte	0x3f
	.zero		1


	//   ....[61]....
        /*0fc4*/ 	.word	0x00026ae0
        /*0fc8*/ 	.word	0x00000006
        /*0fcc*/ 	.word	0x00038850
        /*0fd0*/ 	.short	0x0101
        /*0fd2*/ 	.byte	0x3f
	.zero		1


	//   ....[62]....
        /*0fd4*/ 	.word	0x00026d00
        /*0fd8*/ 	.word	0x00000004
        /*0fdc*/ 	.word	0x00038860
        /*0fe0*/ 	.short	0x010a
        /*0fe2*/ 	.byte	0x3f
	.zero		1


	//   ....[63]....
        /*0fe4*/ 	.word	0x00027270
        /*0fe8*/ 	.word	0x00000004
        /*0fec*/ 	.word	0x00038850
        /*0ff0*/ 	.short	0x0107
        /*0ff2*/ 	.byte	0x3f
	.zero		1


	//   ....[64]....
        /*0ff4*/ 	.word	0x00027330
        /*0ff8*/ 	.word	0x00000004
        /*0ffc*/ 	.word	0x00038850
        /*1000*/ 	.short	0x0101
        /*1002*/ 	.byte	0x3f
	.zero		1


	//   ....[65]....
        /*1004*/ 	.word	0x00027e50
        /*1008*/ 	.word	0x00000005
        /*100c*/ 	.word	0x00038820
        /*1010*/ 	.short	0x010a
        /*1012*/ 	.byte	0x3f
	.zero		1


	//   ....[66]....
        /*1014*/ 	.word	0x00027fc0
        /*1018*/ 	.word	0x00000003
        /*101c*/ 	.word	0x00038840
        /*1020*/ 	.short	0x010a
        /*1022*/ 	.byte	0x3f
	.zero		1


	//   ....[67]....
        /*1024*/ 	.word	0x00028060
        /*1028*/ 	.word	0x0000001b
        /*102c*/ 	.word	0x00038840
        /*1030*/ 	.short	0x010a
        /*1032*/ 	.byte	0x3f
	.zero		1


	//   ....[68]....
        /*1034*/ 	.word	0x000280a0
        /*1038*/ 	.word	0x00000003
        /*103c*/ 	.word	0x00038860
        /*1040*/ 	.short	0x010a
        /*1042*/ 	.byte	0x3f
	.zero		1


	//   ....[69]....
        /*1044*/ 	.word	0x000280e0
        /*1048*/ 	.word	0x0000001b
        /*104c*/ 	.word	0x00038860
        /*1050*/ 	.short	0x010a
        /*1052*/ 	.byte	0x3f
	.zero		1


	//   ....[70]....
        /*1054*/ 	.word	0x00028140
        /*1058*/ 	.word	0x00000059
        /*105c*/ 	.word	0x00038890
        /*1060*/ 	.short	0x010a
        /*1062*/ 	.byte	0x3f
	.zero		1


	//   ....[71]....
        /*1064*/ 	.word	0x00028520
        /*1068*/ 	.word	0x00000059
        /*106c*/ 	.word	0x00038890
        /*1070*/ 	.short	0x010a
        /*1072*/ 	.byte	0x3f
	.zero		1


	//   ....[72]....
        /*1074*/ 	.word	0x00028900
        /*1078*/ 	.word	0x00000059
        /*107c*/ 	.word	0x00038890
        /*1080*/ 	.short	0x010a
        /*1082*/ 	.byte	0x3f
	.zero		1


	//   ....[73]....
        /*1084*/ 	.word	0x00028ce0
        /*1088*/ 	.word	0x00000059
        /*108c*/ 	.word	0x000388b0
        /*1090*/ 	.short	0x010a
        /*1092*/ 	.byte	0x3f
	.zero		1


	//   ....[74]....
        /*1094*/ 	.word	0x00028ef0
        /*1098*/ 	.word	0x00000016
        /*109c*/ 	.word	0x00038800
        /*10a0*/ 	.short	0x010a
        /*10a2*/ 	.byte	0x3f
	.zero		1


	//   ....[75]....
        /*10a4*/ 	.word	0x00029110
        /*10a8*/ 	.word	0x00000016
        /*10ac*/ 	.word	0x00038800
        /*10b0*/ 	.short	0x010a
        /*10b2*/ 	.byte	0x3f
	.zero		1


	//   ....[76]....
        /*10b4*/ 	.word	0x00029160
        /*10b8*/ 	.word	0x00000000
        /*10bc*/ 	.word	0x00038830
        /*10c0*/ 	.short	0x010a
        /*10c2*/ 	.byte	0x3f
	.zero		1


	//   ....[77]....
        /*10c4*/ 	.word	0x000291b0
        /*10c8*/ 	.word	0x00000009
        /*10cc*/ 	.word	0x00038830
        /*10d0*/ 	.short	0x010a
        /*10d2*/ 	.byte	0x3f
	.zero		1


	//   ....[78]....
        /*10d4*/ 	.word	0x00029200
        /*10d8*/ 	.word	0x00000006
        /*10dc*/ 	.word	0x00038850
        /*10e0*/ 	.short	0x010a
        /*10e2*/ 	.byte	0x3f
	.zero		1


	//   ....[79]....
        /*10e4*/ 	.word	0x00029250
        /*10e8*/ 	.word	0x00000008
        /*10ec*/ 	.word	0x00038850
        /*10f0*/ 	.short	0x010a
        /*10f2*/ 	.byte	0x3f
	.zero		1


	//   ....[80]....
        /*10f4*/ 	.word	0x000293f0
        /*10f8*/ 	.word	0x00000016
        /*10fc*/ 	.word	0x00038820
        /*1100*/ 	.short	0x010a
        /*1102*/ 	.byte	0x3f
	.zero		1


	//   ....[81]....
        /*1104*/ 	.word	0x00029440
        /*1108*/ 	.word	0x00000009
        /*110c*/ 	.word	0x000388a0
        /*1110*/ 	.short	0x010a
        /*1112*/ 	.byte	0x3f
	.zero		1


	//   ....[82]....
        /*1114*/ 	.word	0x00029490
        /*1118*/ 	.word	0x00000009
        /*111c*/ 	.word	0x000388c0
        /*1120*/ 	.short	0x010a
        /*1122*/ 	.byte	0x3f
	.zero		1


	//   ....[83]....
        /*1124*/ 	.word	0x000294e0
        /*1128*/ 	.word	0x00000008
        /*112c*/ 	.word	0x000388a0
        /*1130*/ 	.short	0x010a
        /*1132*/ 	.byte	0x3f
	.zero		1


	//   ....[84]....
        /*1134*/ 	.word	0x00029530
        /*1138*/ 	.word	0x00000008
        /*113c*/ 	.word	0x000388c0
        /*1140*/ 	.short	0x010a
        /*1142*/ 	.byte	0x3f
	.zero		1


	//   ....[85]....
        /*1144*/ 	.word	0x00029650
        /*1148*/ 	.word	0x00000005
        /*114c*/ 	.word	0x00038840
        /*1150*/ 	.short	0x010a
        /*1152*/ 	.byte	0x3f
	.zero		1


	//   ....[86]....
        /*1154*/ 	.word	0x0002a9b0
        /*1158*/ 	.word	0x00000016
        /*115c*/ 	.word	0x00038820
        /*1160*/ 	.short	0x010a
        /*1162*/ 	.byte	0x3f
	.zero		1


	//   ....[87]....
        /*1164*/ 	.word	0x0002aa00
        /*1168*/ 	.word	0x00000006
        /*116c*/ 	.word	0x00038840
        /*1170*/ 	.short	0x010a
        /*1172*/ 	.byte	0x3f
	.zero		1


	//   ....[88]....
        /*1174*/ 	.word	0x0002b1a0
        /*1178*/ 	.word	0x00000006
        /*117c*/ 	.word	0x00038860
        /*1180*/ 	.short	0x010a
        /*1182*/ 	.byte	0x3f
	.zero		1


	//   ....[89]....
        /*1184*/ 	.word	0x0002b970
        /*1188*/ 	.word	0x00000004
        /*118c*/ 	.word	0x00038860
        /*1190*/ 	.short	0x010a
        /*1192*/ 	.byte	0x3f
	.zero		1


	//   ....[90]....
        /*1194*/ 	.word	0x0002cac0
        /*1198*/ 	.word	0x00000005
        /*119c*/ 	.word	0x00038820
        /*11a0*/ 	.short	0x010a
        /*11a2*/ 	.byte	0x3f
	.zero		1


	//   ....[91]....
        /*11a4*/ 	.word	0x0002cc60
        /*11a8*/ 	.word	0x00000003
        /*11ac*/ 	.word	0x00038840
        /*11b0*/ 	.short	0x010a
        /*11b2*/ 	.byte	0x3f
	.zero		1


	//   ....[92]....
        /*11b4*/ 	.word	0x0002ccb0
        /*11b8*/ 	.word	0x0000001b
        /*11bc*/ 	.word	0x00038840
        /*11c0*/ 	.short	0x010a
        /*11c2*/ 	.byte	0x3f
	.zero		1


	//   ....[93]....
        /*11c4*/ 	.word	0x0002cd00
        /*11c8*/ 	.word	0x00000003
        /*11cc*/ 	.word	0x00038860
        /*11d0*/ 	.short	0x010a
        /*11d2*/ 	.byte	0x3f
	.zero		1


	//----- nvinfo : EIATTR_NUM_MBARRIERS
	.align		4
.L_153:
        /*11d4*/ 	.byte	0x03, 0x38
        /*11d6*/ 	.short	0x0016


	//----- nvinfo : EIATTR_EXIT_INSTR_OFFSETS
	.align		4
        /*11d8*/ 	.byte	0x04, 0x1c
        /*11da*/ 	.short	(.L_155 - .L_154)


	//   ....[0]....
.L_154:
        /*11dc*/ 	.word	0x00028130


	//----- nvinfo : EIATTR_MAX_THREADS
	.align		4
.L_155:
        /*11e0*/ 	.byte	0x04, 0x05
        /*11e2*/ 	.short	(.L_157 - .L_156)
.L_156:
        /*11e4*/ 	.word	0x00000180
        /*11e8*/ 	.word	0x00000001
        /*11ec*/ 	.word	0x00000001


	//----- nvinfo : EIATTR_CRS_STACK_SIZE
	.align		4
.L_157:
        /*11f0*/ 	.byte	0x04, 0x1e
        /*11f2*/ 	.short	(.L_159 - .L_158)
.L_158:
        /*11f4*/ 	.word	0x00000000


	//----- nvinfo : EIATTR_CBANK_PARAM_SIZE
	.align		4
.L_159:
        /*11f8*/ 	.byte	0x03, 0x19
        /*11fa*/ 	.short	0x0af0


	//----- nvinfo : EIATTR_PARAM_CBANK
	.align		4
        /*11fc*/ 	.byte	0x04, 0x0a
        /*11fe*/ 	.short	(.L_161 - .L_160)
	.align		4
.L_160:
        /*1200*/ 	.word	index@(.nv.constant0._ZN7cutlass13device_kernelIN5flash11enable_sm90INS1_16FlashAttnFwdSm90INS1_25CollectiveMainloopFwdSm90ILi2EN4cute5tupleIJNS5_1CILi1EEES8_S8_EEENS6_IJNS7_ILi128EEENS7_ILi80EEENS7_ILi256EEEEEELi256ENS_10bfloat16_tEfNS_4arch4Sm90ELb0ELb0ELb1ELb1ELb1ELb1ELb0ELb1ELb1ELb1ELb0ELb0EEENS1_21CollectiveEpilogueFwdINS6_IJSA_SC_SB_EEES9_SE_SG_Li256ELb1ELb1ELb0ELb0EEENS1_36VarlenDynamicPersistentTileSchedulerILi128ELi80ELi256ELi128ELb0ELb1ELb1ELb0ELb1ELb1EEEEEEEEEvNT_6ParamsE)
        /*1204*/ 	.short	0x0210
        /*1206*/ 	.short	0x0af0


	//----- nvinfo : EIATTR_SW_WAR
	.align		4
.L_161:
        /*1208*/ 	.byte	0x04, 0x36
        /*120a*/ 	.short	(.L_163 - .L_162)
.L_162:
        /*120c*/ 	.word	0x00000008
.L_163:


//--------------------- .nv.info._ZN7cutlass13device_kernelIN5flash11enable_sm90INS1_16FlashAttnFwdSm90INS1_25CollectiveMainloopFwdSm90ILi2EN4cute5tupleIJNS5_1CILi1EEES8_S8_EEENS6_IJNS7_ILi128EEENS7_ILi64EEENS7_ILi256EEEEEELi256ENS_10bfloat16_tEfNS_4arch4Sm90ELb0ELb1ELb1ELb0ELb1ELb0ELb0ELb1ELb1ELb1ELb0ELb0EEENS1_21CollectiveEpilogueFwdINS6_IJSA_SC_SB_EEES9_SE_SG_Li256ELb0ELb1ELb0ELb0EEENS1_30DynamicPersistentTileSchedulerILi256ELi128ELb0ELb1ELb1EEEEEEEEEvNT_6ParamsE --------------------------
	.section	.nv.info._ZN7cutlass13device_kernelIN5flash11enable_sm90INS1_16FlashAttnFwdSm90INS1_25CollectiveMainloopFwdSm90ILi2EN4cute5tupleIJNS5_1CILi1EEES8_S8_EEENS6_IJNS7_ILi128EEENS7_ILi64EEENS7_ILi256EEEEEELi256ENS_10bfloat16_tEfNS_4arch4Sm90ELb0ELb1ELb1ELb0ELb1ELb0ELb0ELb1ELb1ELb1ELb0ELb0EEENS1_21CollectiveEpilogueFwdINS6_IJSA_SC_SB_EEES9_SE_SG_Li256ELb0ELb1ELb0ELb0EEENS1_30DynamicPersistentTileSchedulerILi256ELi128ELb0ELb1ELb1EEEEEEEEEvNT_6ParamsE,"",@"SHT_CUDA_INFO"
	.sectionflags	@""
	.align	4


	//----- nvinfo : EIATTR_CUDA_API_VERSION
	.align		4
        /*0000*/ 	.byte	0x04, 0x37
        /*0002*/ 	.short	(.L_165 - .L_164)
.L_164:
        /*0004*/ 	.word	0x00000082


	//----- nvinfo : EIATTR_KPARAM_INFO
	.align		4
.L_165:
        /*0008*/ 	.byte	0x04, 0x17
        /*000a*/ 	.short	(.L_167 - .L_166)
.L_166:
        /*000c*/ 	.word	0x00000000
        /*0010*/ 	.short	0x0000
        /*0012*/ 	.short	0x0070
        /*0014*/ 	.byte	0x00, 0xf0, 0x01, 0x2a


	//----- nvinfo : EIATTR_SPARSE_MMA_MASK
	.align		4
.L_167:
        /*0018*/ 	.byte	0x03, 0x50
        /*001a*/ 	.short	0x0000


	//----- nvinfo : EIATTR_MAXREG_COUNT
	.align		4
        /*001c*/ 	.byte	0x03, 0x1b
        /*001e*/ 	.short	0x00a8


	//----- nvinfo : EIATTR_NUM_BARRIERS
	.align		4
        /*0020*/ 	.byte	0x02, 0x4c
        /*0022*/ 	.byte	0x09
	.zero		1


	//----- nvinfo : EIATTR_EXTERNS
	.align		4
        /*0024*/ 	.byte	0x04, 0x0f
        /*0026*/ 	.short	(.L_169 - .L_168)


	//   ....[0]....
	.align		4
.L_168:
        /*0028*/ 	.word	index@(__assertfail)


	//----- nvinfo : EIATTR_ANNOTATIONS
	.align		4
.L_169:
        /*002c*/ 	.byte	0x04, 0x55
        /*002e*/ 	.short	(.L_171 - .L_170)


	//   ....[0]....
.L_170:
        /*0030*/ 	.word	0x00000001
        /*0034*/ 	.byte	0xa0, 0x08, 0x00, 0x00, 0x01, 0x00, 0x00, 0x00, 0x60, 0x09, 0x00, 0x00, 0x01, 0x00, 0x00, 0x00
        /*0044*/ 	.byte	0xd0, 0x05, 0x01, 0x00, 0x01, 0x00, 0x00, 0x00, 0x70, 0x06, 0x01, 0x00, 0x01, 0x00, 0x00, 0x00
        /*0054*/ 	.byte	0x20, 0x07, 0x01, 0x00, 0x01, 0x00, 0x00, 0x00, 0xf0, 0x2d, 0x01, 0x00, 0x01, 0x00, 0x00, 0x00
        /*0064*/ 	.byte	0x10, 0x2e, 0x01, 0x00, 0x01, 0x00, 0x00, 0x00, 0x00, 0x46, 0x01, 0x00, 0x01, 0x00, 0x00, 0x00
        /*0074*/ 	.byte	0xa0, 0x47, 0x01, 0x00


	//----- nvinfo : EIATTR_MERCURY_ISA_VERSION
	.align		4
.L_171:
        /*0078*/ 	.byte	0x03, 0x5f
        /*007a*/ 	.short	0x0101


	//----- nvinfo : EIATTR_INT_WARP_WIDE_INSTR_OFFSETS
	.align		4
        /*007c*/ 	.byte	0x04, 0x31
        /*007e*/ 	.short	(.L_173 - .L_172)


	//   ....[0]....
.L_172:
        /*0080*/ 	.word	0x000000c0


	//   ....[1]....
        /*0084*/ 	.word	0x000000d0


	//   ....[2]....
        /*0088*/ 	.word	0x00000170


	//   ....[3]....
        /*008c*/ 	.word	0x00011390


	//   ....[4]....
        /*0090*/ 	.word	0x00011420


	//   ....[5]....
        /*0094*/ 	.word	0x00013e00


	//   ....[6]....
        /*0098*/ 	.word	0x00013e90


	//----- nvinfo : EIATTR_COOP_GROUP_MASK_REGIDS
	.align		4
.L_173:
        /*009c*/ 	.byte	0x04, 0x29
        /*009e*/ 	.short	(.L_175 - .L_174)


	//   ....[0]....
.L_174:
        /*00a0*/ 	.word	0xffffffff


	//   ....[1]....
        /*00a4*/ 	.word	0xffffffff


	//   ....[2]....
        /*00a8*/ 	.word	0xffffffff


	//   ....[3]....
        /*00ac*/ 	.word	0xffffffff


	//   ....[4]....
        /*00b0*/ 	.word	0xffffffff


	//   ....[5]....
        /*00b4*/ 	.word	0xffffffff


	//   ....[6]....
        /*00b8*/ 	.word	0xffffffff


	//   ....[7]....
        /*00bc*/ 	.word	0xffffffff


	//   ....[8]....
        /*00c0*/ 	.word	0xffffffff


	//   ....[9]....
        /*00c4*/ 	.word	0xffffffff


	//   ....[10]....
        /*00c8*/ 	.word	0xffffffff


	//   ....[11]....
        /*00cc*/ 	.word	0xffffffff


	//   ....[12]....
        /*00d0*/ 	.word	0xffffffff


	//   ....[13]....
        /*00d4*/ 	.word	0xffffffff


	//   ....[14]....
        /*00d8*/ 	.word	0xffffffff


	//   ....[15]....
        /*00dc*/ 	.word	0xffffffff


	//   ....[16]....
        /*00e0*/ 	.word	0xffffffff


	//   ....[17]....
        /*00e4*/ 	.word	0xffffffff


	//   ....[18]....
        /*00e8*/ 	.word	0xffffffff


	//   ....[19]....
        /*00ec*/ 	.word	0xffffffff


	//   ....[20]....
        /*00f0*/ 	.word	0xffffffff


	//   ....[21]....
        /*00f4*/ 	.word	0xffffffff


	//   ....[22]....
        /*00f8*/ 	.word	0xffffffff


	//   ....[23]....
        /*00fc*/ 	.word	0xffffffff


	//   ....[24]....
        /*0100*/ 	.word	0xffffffff


	//   ....[25]....
        /*0104*/ 	.word	0xffffffff


	//   ....[26]....
        /*0108*/ 	.word	0xffffffff


	//   ....[27]....
        /*010c*/ 	.word	0xffffffff


	//   ....[28]....
        /*0110*/ 	.word	0xffffffff


	//   ....[29]....
        /*0114*/ 	.word	0xffffffff


	//   ....[30]....
        /*0118*/ 	.word	0xffffffff


	//   ....[31]....
        /*011c*/ 	.word	0xffffffff


	//   ....[32]....
        /*0120*/ 	.word	0xffffffff


	//   ....[33]....
        /*0124*/ 	.word	0xffffffff


	//   ....[34]....
        /*0128*/ 	.word	0xffffffff


	//   ....[35]....
        /*012c*/ 	.word	0xffffffff


	//   ....[36]....
        /*0130*/ 	.word	0xffffffff


	//   ....[37]....
        /*0134*/ 	.word	0xffffffff


	//   ....[38]....
        /*0138*/ 	.word	0xffffffff


	//   ....[39]....
        /*013c*/ 	.word	0xffffffff


	//   ....[40]....
        /*0140*/ 	.word	0xffffffff


	//   ....[41]....
        /*0144*/ 	.word	0xffffffff


	//   ....[42]....
        /*0148*/ 	.word	0xffffffff


	//   ....[43]....
        /*014c*/ 	.word	0xffffffff


	//   ....[44]....
        /*0150*/ 	.word	0xffffffff


	//   ....[45]....
        /*0154*/ 	.word	0xffffffff


	//   ....[46]....
        /*0158*/ 	.word	0xffffffff


	//   ....[47]....
        /*015c*/ 	.word	0xffffffff


	//   ....[48]....
        /*0160*/ 	.word	0xffffffff


	//   ....[49]....
        /*0164*/ 	.word	0xffffffff


	//   ....[50]....
        /*0168*/ 	.word	0xffffffff


	//   ....[51]....
        /*016c*/ 	.word	0xffffffff


	//   ....[52]....
        /*0170*/ 	.word	0xffffffff


	//   ....[53]....
        /*0174*/ 	.word	0xffffffff


	//   ....[54]....
        /*0178*/ 	.word	0xffffffff


	//   ....[55]....
        /*017c*/ 	.word	0xffffffff


	//   ....[56]....
        /*0180*/ 	.word	0xffffffff


	//   ....[57]....
        /*0184*/ 	.word	0xffffffff


	//   ....[58]....
        /*0188*/ 	.word	0xffffffff


	//   ....[59]....
        /*018c*/ 	.word	0xffffffff


	//   ....[60]....
        /*0190*/ 	.word	0xffffffff


	//   ....[61]....
        /*0194*/ 	.word	0xffffffff


	//   ....[62]....
        /*0198*/ 	.word	0xffffffff


	//   ....[63]....
        /*019c*/ 	.word	0xffffffff


	//   ....[64]....
        /*01a0*/ 	.word	0xffffffff


	//   ....[65]....
        /*01a4*/ 	.word	0xffffffff


	//   ....[66]....
        /*01a8*/ 	.word	0xffffffff


	//   ....[67]....
        /*01ac*/ 	.word	0xffffffff


	//   ....[68]....
        /*01b0*/ 	.word	0xffffffff


	//   ....[69]....
        /*01b4*/ 	.word	0xffffffff


	//   ....[70]....
        /*01b8*/ 	.word	0xffffffff


	//   ....[71]....
        /*01bc*/ 	.word	0xffffffff


	//   ....[72]....
        /*01c0*/ 	.word	0xffffffff


	//   ....[73]....
        /*01c4*/ 	.word	0xffffffff


	//   ....[74]....
        /*01c8*/ 	.word	0xffffffff


	//   ....[75]....
        /*01cc*/ 	.word	0xffffffff


	//   ....[76]....
        /*01d0*/ 	.word	0xffffffff


	//   ....[77]....
        /*01d4*/ 	.word	0xffffffff


	//   ....[78]....
        /*01d8*/ 	.word	0xffffffff


	//   ....[79]....
        /*01dc*/ 	.word	0xffffffff


	//   ....[80]....
        /*01e0*/ 	.word	0xffffffff


	//   ....[81]....
        /*01e4*/ 	.word	0xffffffff


	//   ....[82]....
        /*01e8*/ 	.word	0xffffffff


	//   ....[83]....
        /*01ec*/ 	.word	0xffffffff


	//   ....[84]....
        /*01f0*/ 	.word	0xffffffff


	//   ....[85]....
        /*01f4*/ 	.word	0xffffffff


	//   ....[86]....
        /*01f8*/ 	.word	0xffffffff


	//   ....[87]....
        /*01fc*/ 	.word	0xffffffff


	//   ....[88]....
        /*0200*/ 	.word	0xffffffff


	//   ....[89]....
        /*0204*/ 	.word	0xffffffff


	//   ....[90]....
        /*0208*/ 	.word	0xffffffff


	//   ....[91]....
        /*020c*/ 	.word	0xffffffff


	//   ....[92]....
        /*0210*/ 	.word	0xffffffff


	//   ....[93]....
        /*0214*/ 	.word	0xffffffff


	//   ....[94]....
        /*0218*/ 	.word	0xffffffff


	//   ....[95]....
        /*021c*/ 	.word	0xffffffff


	//   ....[96]....
        /*0220*/ 	.word	0xffffffff


	//   ....[97]....
        /*0224*/ 	.word	0xffffffff


	//   ....[98]....
        /*0228*/ 	.word	0xffffffff


	//   ....[99]....
        /*022c*/ 	.word	0xffffffff


	//   ....[100]....
        /*0230*/ 	.word	0xffffffff


	//   ....[101]....
        /*0234*/ 	.word	0xffffffff


	//   ....[102]....
        /*0238*/ 	.word	0xffffffff


	//   ....[103]....
        /*023c*/ 	.word	0xffffffff


	//   ....[104]....
        /*0240*/ 	.word	0x0500000f


	//   ....[105]....
        /*0244*/ 	.word	0x0500000f


	//   ....[106]....
        /*0248*/ 	.word	0x0500000f


	//   ....[107]....
        /*024c*/ 	.word	0x0500000f


	//   ....[108]....
        /*0250*/ 	.word	0x0500000f


	//   ....[109]....
        /*0254*/ 	.word	0x0500000f


	//   ....[110]....
        /*0258*/ 	.word	0x0500000f


	//   ....[111]....
        /*025c*/ 	.word	0x0500000f


	//   ....[112]....
        /*0260*/ 	.word	0x0500000f


	//   ....[113]....
        /*0264*/ 	.word	0x0500000f


	//   ....[114]....
        /*0268*/ 	.word	0x0500000f


	//   ....[115]....
        /*026c*/ 	.word	0x0500000f


	//   ....[116]....
        /*0270*/ 	.word	0x0500000f


	//   ....[117]....
        /*0274*/ 	.word	0x0500000f


	//   ....[118]....
        /*0278*/ 	.word	0x0500000f


	//   ....[119]....
        /*027c*/ 	.word	0x0500000f


	//   ....[120]....
        /*0280*/ 	.word	0x0500000f


	//   ....[121]....
        /*0284*/ 	.word	0x0500000f


	//   ....[122]....
        /*0288*/ 	.word	0x0500000f


	//   ....[123]....
        /*028c*/ 	.word	0x0500000f


	//   ....[124]....
        /*0290*/ 	.word	0x0500000f


	//   ....[125]....
        /*0294*/ 	.word	0x0500000f


	//   ....[126]....
        /*0298*/ 	.word	0x0500000f


	//   ....[127]....
        /*029c*/ 	.word	0x0500000f


	//   ....[128]....
        /*02a0*/ 	.word	0x0500000f


	//   ....[129]....
        /*02a4*/ 	.word	0x0500000f


	//   ....[130]....
        /*02a8*/ 	.word	0x0500000f


	//   ....[131]....
        /*02ac*/ 	.word	0x0500000f


	//   ....[132]....
        /*02b0*/ 	.word	0x0500000f


	//   ....[133]....
        /*02b4*/ 	.word	0x0500000f


	//   ....[134]....
        /*02b8*/ 	.word	0x0500000f


	//   ....[135]....
        /*02bc*/ 	.word	0x0500000f


	//   ....[136]....
        /*02c0*/ 	.word	0x0500000f


	//   ....[137]....
        /*02c4*/ 	.word	0x0500000f


	//   ....[138]....
        /*02c8*/ 	.word	0x0500000f


	//   ....[139]....
        /*02cc*/ 	.word	0x0500000f


	//   ....[140]....
        /*02d0*/ 	.word	0x0500000f


	//   ....[141]....
        /*02d4*/ 	.word	0x0500000f


	//   ....[142]....
        /*02d8*/ 	.word	0x0500000f


	//   ....[143]....
        /*02dc*/ 	.word	0x0500000f


	//   ....[144]....
        /*02e0*/ 	.word	0x0500000f


	//   ....[145]....
        /*02e4*/ 	.word	0x0500000f


	//   ....[146]....
        /*02e8*/ 	.word	0x0500000f


	//   ....[147]....
        /*02ec*/ 	.word	0x0500000f


	//   ....[148]....
        /*02f0*/ 	.word	0x0500000f


	//   ....[149]....
        /*02f4*/ 	.word	0x0500000f


	//   ....[150]....
        /*02f8*/ 	.word	0x0500000f


	//   ....[151]....
        /*02fc*/ 	.word	0x0500000f


	//   ....[152]....
        /*0300*/ 	.word	0x0500000f


	//   ....[153]....
        /*0304*/ 	.word	0x0500000f


	//   ....[154]....
        /*0308*/ 	.word	0x0500000f


	//----- nvinfo : EIATTR_COOP_GROUP_INSTR_OFFSETS
	.align		4
.L_175:
        /*030c*/ 	.byte	0x04, 0x28
        /*030e*/ 	.short	(.L_177 - .L_176)


	//   ....[0]....
.L_176:
        /*0310*/ 	.word	0x00000070


	//   ....[1]....
        /*0314*/ 	.word	0x000000b0


	//   ....[2]....
        /*0318*/ 	.word	0x000002d0


	//   ....[3]....
        /*031c*/ 	.word	0x00000430


	//   ....[4]....
        /*0320*/ 	.word	0x00000550


	//   ....[5]....
        /*0324*/ 	.word	0x000006b0


	//   ....[6]....
        /*0328*/ 	.word	0x000019e0


	//   ....[7]....
        /*032c*/ 	.word	0x000028d0


	//   ....[8]....
        /*0330*/ 	.word	0x00002e30


	//   ....[9]....
        /*0334*/ 	.word	0x00003890


	//   ....[10]....
        /*0338*/ 	.word	0x00003980


	//   ....[11]....
        /*033c*/ 	.word	0x00003c80


	//   ....[12]....
        /*0340*/ 	.word	0x00003cf0


	//   ....[13]....
        /*0344*/ 	.word	0x00005dd0


	//   ....[14]....
        /*0348*/ 	.word	0x000062a0


	//   ....[15]....
        /*034c*/ 	.word	0x00006990


	//   ....[16]....
        /*0350*/ 	.word	0x00006a90


	//   ....[17]....
        /*0354*/ 	.word	0x00006e40


	//   ....[18]....
        /*0358*/ 	.word	0x00006e90


	//   ....[19]....
        /*035c*/ 	.word	0x000090b0


	//   ....[20]....
        /*0360*/ 	.word	0x000090c0


	//   ....[21]....
        /*0364*/ 	.word	0x000090f0


	//   ....[22]....
        /*0368*/ 	.word	0x00009100


	//   ....[23]....
        /*036c*/ 	.word	0x0000aea0


	//   ....[24]....
        /*0370*/ 	.word	0x0000b360


	//   ....[25]....
        /*0374*/ 	.word	0x0000ba50


	//   ....[26]....
        /*0378*/ 	.word	0x0000bb50


	//   ....[27]....
        /*037c*/ 	.word	0x0000bee0


	//   ....[28]....
        /*0380*/ 	.word	0x0000bf50


	//   ....[29]....
        /*0384*/ 	.word	0x0000cf70


	//   ....[30]....
        /*0388*/ 	.word	0x0000cfa0


	//   ....[31]....
        /*038c*/ 	.word	0x0000d060


	//   ....[32]....
        /*0390*/ 	.word	0x0000d070


	//   ....[33]....
        /*0394*/ 	.word	0x0000ee00


	//   ....[34]....
        /*0398*/ 	.word	0x0000ee50


	//   ....[35]....
        /*039c*/ 	.word	0x0000eeb0


	//   ....[36]....
        /*03a0*/ 	.word	0x0000eee0


	//   ....[37]....
        /*03a4*/ 	.word	0x0000f3b0


	//   ....[38]....
        /*03a8*/ 	.word	0x0000f3f0


	//   ....[39]....
        /*03ac*/ 	.word	0x0000f530


	//   ....[40]....
        /*03b0*/ 	.word	0x0000f550


	//   ....[41]....
        /*03b4*/ 	.word	0x0000f690


	//   ....[42]....
        /*03b8*/ 	.word	0x0000f6b0


	//   ....[43]....
        /*03bc*/ 	.word	0x0000f800


	//   ....[44]....
        /*03c0*/ 	.word	0x0000f820


	//   ....[45]....
        /*03c4*/ 	.word	0x0000ffb0


	//   ....[46]....
        /*03c8*/ 	.word	0x0000ffc0


	//   ....[47]....
        /*03cc*/ 	.word	0x00010100


	//   ....[48]....
        /*03d0*/ 	.word	0x00010120


	//   ....[49]....
        /*03d4*/ 	.word	0x00010260


	//   ....[50]....
        /*03d8*/ 	.word	0x00010280


	//   ....[51]....
        /*03dc*/ 	.word	0x000103d0


	//   ....[52]....
        /*03e0*/ 	.word	0x000103f0


	//   ....[53]....
        /*03e4*/ 	.word	0x00010600


	//   ....[54]....
        /*03e8*/ 	.word	0x00011f10


	//   ....[55]....
        /*03ec*/ 	.word	0x00011f30


	//   ....[56]....
        /*03f0*/ 	.word	0x00011f40


	//   ....[57]....
        /*03f4*/ 	.word	0x00011f80


	//   ....[58]....
        /*03f8*/ 	.word	0x00012020


	//   ....[59]....
        /*03fc*/ 	.word	0x00012040


	//   ....[60]....
        /*0400*/ 	.word	0x000120e0


	//   ....[61]....
        /*0404*/ 	.word	0x00012100


	//   ....[62]....
        /*0408*/ 	.word	0x00012770


	//   ....[63]....
        /*040c*/ 	.word	0x00012790


	//   ....[64]....
        /*0410*/ 	.word	0x000127c0


	//   ....[65]....
        /*0414*/ 	.word	0x00012800


	//   ....[66]....
        /*0418*/ 	.word	0x00012890


	//   ....[67]....
        /*041c*/ 	.word	0x000128c0


	//   ....[68]....
        /*0420*/ 	.word	0x00012950


	//   ....[69]....
        /*0424*/ 	.word	0x00012980


	//   ....[70]....
        /*0428*/ 	.word	0x00012a10


	//   ....[71]....
        /*042c*/ 	.word	0x00012a30


	//   ....[72]....
        /*0430*/ 	.word	0x00012ad0


	//   ....[73]....
        /*0434*/ 	.word	0x00012b00


	//   ....[74]....
        /*0438*/ 	.word	0x00012b90


	//   ....[75]....
        /*043c*/ 	.word	0x00012bc0


	//   ....[76]....
        /*0440*/ 	.word	0x00012c50


	//   ....[77]....
        /*0444*/ 	.word	0x00012c70


	//   ....[78]....
        /*0448*/ 	.word	0x000133c0


	//   ....[79]....
        /*044c*/ 	.word	0x000133f0


	//   ....[80]....
        /*0450*/ 	.word	0x00013400


	//   ....[81]....
        /*0454*/ 	.word	0x00013420


	//   ....[82]....
        /*0458*/ 	.word	0x00013490


	//   ....[83]....
        /*045c*/ 	.word	0x000134b0


	//   ....[84]....
        /*0460*/ 	.word	0x00013510


	//   ....[85]....
        /*0464*/ 	.word	0x00013530


	//   ....[86]....
        /*0468*/ 	.word	0x00013800


	//   ....[87]....
        /*046c*/ 	.word	0x00013820


	//   ....[88]....
        /*0470*/ 	.word	0x00013840


	//   ....[89]....
        /*0474*/ 	.word	0x000138e0


	//   ....[90]....
        /*0478*/ 	.word	0x00013900


	//   ....[91]....
        /*047c*/ 	.word	0x000139a0


	//   ....[92]....
        /*0480*/ 	.word	0x000139c0


	//   ....[93]....
        /*0484*/ 	.word	0x000139d0


	//   ....[94]....
        /*0488*/ 	.word	0x00013ff0


	//   ....[95]....
        /*048c*/ 	.word	0x00014010


	//   ....[96]....
        /*0490*/ 	.word	0x00014020


	//   ....[97]....
        /*0494*/ 	.word	0x00014040


	//   ....[98]....
        /*0498*/ 	.word	0x00014100


	//   ....[99]....
        /*049c*/ 	.word	0x00014130


	//   ....[100]....
        /*04a0*/ 	.word	0x00014140


	//   ....[101]....
        /*04a4*/ 	.word	0x000141d0


	//   ....[102]....
        /*04a8*/ 	.word	0x00014540


	//   ....[103]....
        /*04ac*/ 	.word	0x00014720


	//   ....[104]....
        /*04b0*/ 	.word	0x00014d90


	//   ....[105]....
        /*04b4*/ 	.word	0x00014e70


	//   ....[106]....
        /*04b8*/ 	.word	0x00014f10


	//   ....[107]....
        /*04bc*/ 	.word	0x00014f90


	//   ....[108]....
        /*04c0*/ 	.word	0x00015060


	//   ....[109]....
        /*04c4*/ 	.word	0x000150f0


	//   ....[110]....
        /*04c8*/ 	.word	0x000151d0


	//   ....[111]....
        /*04cc*/ 	.word	0x00015260


	//   ....[112]....
        /*04d0*/ 	.word	0x00015330


	//   ....[113]....
        /*04d4*/ 	.word	0x000153c0


	//   ....[114]....
        /*04d8*/ 	.word	0x00015430


	//   ....[115]....
        /*04dc*/ 	.word	0x000154b0


	//   ....[116]....
        /*04e0*/ 	.word	0x00015580


	//   ....[117]....
        /*04e4*/ 	.word	0x000155f0


	//   ....[118]....
        /*04e8*/ 	.word	0x000156f0


	//   ....[119]....
        /*04ec*/ 	.word	0x00015770


	//   ....[120]....
        /*04f0*/ 	.word	0x00015860


	//   ....[121]....
        /*04f4*/ 	.word	0x000158d0


	//   ....[122]....
        /*04f8*/ 	.word	0x000159d0


	//   ....[123]....
        /*04fc*/ 	.word	0x00015a40


	//   ....[124]....
        /*0500*/ 	.word	0x00015b40


	//   ....[125]....
        /*0504*/ 	.word	0x00015bc0


	//   ....[126]....
        /*0508*/ 	.word	0x00015cb0


	//   ....[127]....
        /*050c*/ 	.word	0x00015d20


	//   ....[128]....
        /*0510*/ 	.word	0x00015e00


	//   ....[129]....
        /*0514*/ 	.word	0x00015f30


	//   ....[130]....
        /*0518*/ 	.word	0x00015fe0


	//   ....[131]....
        /*051c*/ 	.word	0x00016040


	//   ....[132]....
        /*0520*/ 	.word	0x00016110


	//   ....[133]....
        /*0524*/ 	.word	0x00016170


	//   ....[134]....
        /*0528*/ 	.word	0x00016240


	//   ....[135]....
        /*052c*/ 	.word	0x000162a0


	//   ....[136]....
        /*0530*/ 	.word	0x00016370


	//   ....[137]....
        /*0534*/ 	.word	0x00016450


	//   ....[138]....
        /*0538*/ 	.word	0x000164f0


	//   ....[139]....
        /*053c*/ 	.word	0x00016550


	//   ....[140]....
        /*0540*/ 	.word	0x00016660


	//   ....[141]....
        /*0544*/ 	.word	0x000166c0


	//   ....[142]....
        /*0548*/ 	.word	0x000167d0


	//   ....[143]....
        /*054c*/ 	.word	0x00016830


	//   ....[144]....
        /*0550*/ 	.word	0x000168f0


	//   ....[145]....
        /*0554*/ 	.word	0x00016a50


	//   ....[146]....
        /*0558*/ 	.word	0x00016af0


	//   ....[147]....
        /*055c*/ 	.word	0x00016b50


	//   ....[148]....
        /*0560*/ 	.word	0x00016c20


	//   ....[149]....
        /*0564*/ 	.word	0x00016d00


	//   ....[150]....
        /*0568*/ 	.word	0x00016dc0


	//   ....[151]....
        /*056c*/ 	.word	0x00016ea0


	//   ....[152]....
        /*0570*/ 	.word	0x00016f60


	//   ....[153]....
        /*0574*/ 	.word	0x00017070


	//   ....[154]....
        /*0578*/ 	.word	0x00017190


	//----- nvinfo : EIATTR_REG_RECONFIG
	.align		4
.L_177:
        /*057c*/ 	.byte	0x01, 0x54
	.zero		2


	//----- nvinfo : EIATTR_SYSCALL_OFFSETS
	.align		4
        /*0580*/ 	.byte	0x04, 0x46
        /*0582*/ 	.short	(.L_179 - .L_178)


	//   ....[0]....
.L_178:
        /*0584*/ 	.word	0x00001bc0


	//   ....[1]....
        /*0588*/ 	.word	0x00011580


	//   ....[2]....
        /*058c*/ 	.word	0x000116d0


	//   ....[3]....
        /*0590*/ 	.word	0x000117c0


	//   ....[4]....
        /*0594*/ 	.word	0x00012420


	//----- nvinfo : EIATTR_MBARRIER_INSTR_OFFSETS
	.align		4
.L_179:
        /*0598*/ 	.byte	0x04, 0x39
        /*059a*/ 	.short	(.L_181 - .L_180)


	//   ....[0]....
.L_180:
        /*059c*/ 	.word	0x00000180
        /*05a0*/ 	.word	0x000000ff
        /*05a4*/ 	.word	0x00030800
        /*05a8*/ 	.short	0x0100
        /*05aa*/ 	.byte	0x08
	.zero		1


	//   ....[1]....
        /*05ac*/ 	.word	0x00000190
        /*05b0*/ 	.word	0x000000ff
        /*05b4*/ 	.word	0x00030820
        /*05b8*/ 	.short	0x0100
        /*05ba*/ 	.byte	0x08
	.zero		1


	//   ....[2]....
        /*05bc*/ 	.word	0x00000280
        /*05c0*/ 	.word	0x000000ff
        /*05c4*/ 	.word	0x00030830
        /*05c8*/ 	.short	0x0100
        /*05ca*/ 	.byte	0x08
	.zero		1


	//   ....[3]....
        /*05cc*/ 	.word	0x00000290
        /*05d0*/ 	.word	0x000000ff
        /*05d4*/ 	.word	0x00030840
        /*05d8*/ 	.short	0x0100
        /*05da*/ 	.byte	0x08
	.zero		1


	//   ....[4]....
        /*05dc*/ 	.word	0x000002a0
        /*05e0*/ 	.word	0x000000ff
        /*05e4*/ 	.word	0x00030838
        /*05e8*/ 	.short	0x0100
        /*05ea*/ 	.byte	0x08
	.zero		1


	//   ....[5]....
        /*05ec*/ 	.word	0x000002b0
        /*05f0*/ 	.word	0x000000ff
        /*05f4*/ 	.word	0x00030848
        /*05f8*/ 	.short	0x0100
        /*05fa*/ 	.byte	0x08
	.zero		1


	//   ....[6]....
        /*05fc*/ 	.word	0x000003e0
        /*0600*/ 	.word	0x000000ff
        /*0604*/ 	.word	0x00030850
        /*0608*/ 	.short	0x0100
        /*060a*/ 	.byte	0x08
	.zero		1


	//   ....[7]....
        /*060c*/ 	.word	0x000003f0
        /*0610*/ 	.word	0x000000ff
        /*0614*/ 	.word	0x00030860
        /*0618*/ 	.short	0x0100
        /*061a*/ 	.byte	0x08
	.zero		1


	//   ....[8]....
        /*061c*/ 	.word	0x00000400
        /*0620*/ 	.word	0x000000ff
        /*0624*/ 	.word	0x00030858
        /*0628*/ 	.short	0x0100
        /*062a*/ 	.byte	0x08
	.zero		1


	//   ....[9]....
        /*062c*/ 	.word	0x00000410
        /*0630*/ 	.word	0x000000ff
        /*0634*/ 	.word	0x00030868
        /*0638*/ 	.short	0x0100
        /*063a*/ 	.byte	0x08
	.zero		1


	//   ....[10]....
        /*063c*/ 	.word	0x00000500
        /*0640*/ 	.word	0x000000ff
        /*0644*/ 	.word	0x00030870
        /*0648*/ 	.short	0x0100
        /*064a*/ 	.byte	0x06
	.zero		1


	//   ....[11]....
        /*064c*/ 	.word	0x00000510
        /*0650*/ 	.word	0x000000ff
        /*0654*/ 	.word	0x00030880
        /*0658*/ 	.short	0x0100
        /*065a*/ 	.byte	0x06
	.zero		1


	//   ....[12]....
        /*065c*/ 	.word	0x00000520
        /*0660*/ 	.word	0x000000ff
        /*0664*/ 	.word	0x00030878
        /*0668*/ 	.short	0x0100
        /*066a*/ 	.byte	0x06
	.zero		1


	//   ....[13]....
        /*066c*/ 	.word	0x00000530
        /*0670*/ 	.word	0x000000ff
        /*0674*/ 	.word	0x00030888
        /*0678*/ 	.short	0x0100
        /*067a*/ 	.byte	0x06
	.zero		1


	//   ....[14]....
        /*067c*/ 	.word	0x00000660
        /*0680*/ 	.word	0x000000ff
        /*0684*/ 	.word	0x00030890
        /*0688*/ 	.short	0x0100
        /*068a*/ 	.byte	0x08
	.zero		1


	//   ....[15]....
        /*068c*/ 	.word	0x00000670
        /*0690*/ 	.word	0x000000ff
        /*0694*/ 	.word	0x000308a0
        /*0698*/ 	.short	0x0100
        /*069a*/ 	.byte	0x08
	.zero		1


	//   ....[16]....
        /*069c*/ 	.word	0x00000680
        /*06a0*/ 	.word	0x000000ff
        /*06a4*/ 	.word	0x00030898
        /*06a8*/ 	.short	0x0100
        /*06aa*/ 	.byte	0x08
	.zero		1


	//   ....[17]....
        /*06ac*/ 	.word	0x00000690
        /*06b0*/ 	.word	0x000000ff
        /*06b4*/ 	.word	0x000308a8
        /*06b8*/ 	.short	0x0100
        /*06ba*/ 	.byte	0x08
	.zero		1


	//   ....[18]....
        /*06bc*/ 	.word	0x000007d0
        /*06c0*/ 	.word	0x000000ff
        /*06c4*/ 	.word	0x000308b0
        /*06c8*/ 	.short	0x0100
        /*06ca*/ 	.byte	0x08
	.zero		1


	//   ....[19]....
        /*06cc*/ 	.word	0x000007e0
        /*06d0*/ 	.word	0x000000ff
        /*06d4*/ 	.word	0x000308c0
        /*06d8*/ 	.short	0x0100
        /*06da*/ 	.byte	0x08
	.zero		1


	//   ....[20]....
        /*06dc*/ 	.word	0x000007f0
        /*06e0*/ 	.word	0x000000ff
        /*06e4*/ 	.word	0x000308b8
        /*06e8*/ 	.short	0x0100
        /*06ea*/ 	.byte	0x08
	.zero		1


	//   ....[21]....
        /*06ec*/ 	.word	0x00000800
        /*06f0*/ 	.word	0x000000ff
        /*06f4*/ 	.word	0x000308c8
        /*06f8*/ 	.short	0x0100
        /*06fa*/ 	.byte	0x08
	.zero		1


	//   ....[22]....
        /*06fc*/ 	.word	0x00001c60
        /*0700*/ 	.word	0x000000ff
        /*0704*/ 	.word	0x00030800
        /*0708*/ 	.short	0x010a
        /*070a*/ 	.byte	0x28
	.zero		1


	//   ....[23]....
        /*070c*/ 	.word	0x00001ce0
        /*0710*/ 	.word	0x00000003
        /*0714*/ 	.word	0x00030830
        /*0718*/ 	.short	0x010a
        /*071a*/ 	.byte	0x3f
	.zero		1


	//   ....[24]....
        /*071c*/ 	.word	0x00001d20
        /*0720*/ 	.word	0x00000003
        /*0724*/ 	.word	0x00030830
        /*0728*/ 	.short	0x010a
        /*072a*/ 	.byte	0x3f
	.zero		1


	//   ....[25]....
        /*072c*/ 	.word	0x000029c0
        /*0730*/ 	.word	0x000000ff
        /*0734*/ 	.word	0x00000000
        /*0738*/ 	.short	0x0101
        /*073a*/ 	.byte	0x04
	.zero		1


	//   ....[26]....
        /*073c*/ 	.word	0x00004a10
        /*0740*/ 	.word	0x000000ff
        /*0744*/ 	.word	0x00030830
        /*0748*/ 	.short	0x010a
        /*074a*/ 	.byte	0x07
	.zero		1


	//   ....[27]....
        /*074c*/ 	.word	0x00004a50
        /*0750*/ 	.word	0x000000ff
        /*0754*/ 	.word	0x00030830
        /*0758*/ 	.short	0x010a
        /*075a*/ 	.byte	0x07
	.zero		1


	//   ....[28]....
        /*075c*/ 	.word	0x000058f0
        /*0760*/ 	.word	0x000000ff
        /*0764*/ 	.word	0x00030850
        /*0768*/ 	.short	0x010a
        /*076a*/ 	.byte	0x06
	.zero		1


	//   ....[29]....
        /*076c*/ 	.word	0x00005930
        /*0770*/ 	.word	0x000000ff
        /*0774*/ 	.word	0x00030850
        /*0778*/ 	.short	0x010a
        /*077a*/ 	.byte	0x06
	.zero		1


	//   ....[30]....
        /*077c*/ 	.word	0x00005e70
        /*0780*/ 	.word	0x000000ff
        /*0784*/ 	.word	0x00000000
        /*0788*/ 	.short	0x0101
        /*078a*/ 	.byte	0x07
	.zero		1


	//   ....[31]....
        /*078c*/ 	.word	0x00007560
        /*0790*/ 	.word	0x000000ff
        /*0794*/ 	.word	0x00000000
        /*0798*/ 	.short	0x0101
        /*079a*/ 	.byte	0x06
	.zero		1


	//   ....[32]....
        /*079c*/ 	.word	0x00007940
        /*07a0*/ 	.word	0x000000ff
        /*07a4*/ 	.word	0x00030830
        /*07a8*/ 	.short	0x010a
        /*07aa*/ 	.byte	0x07
	.zero		1


	//   ....[33]....
        /*07ac*/ 	.word	0x00007980
        /*07b0*/ 	.word	0x000000ff
        /*07b4*/ 	.word	0x00030830
        /*07b8*/ 	.short	0x010a
        /*07ba*/ 	.byte	0x07
	.zero		1


	//   ....[34]....
        /*07bc*/ 	.word	0x00008820
        /*07c0*/ 	.word	0x000000ff
        /*07c4*/ 	.word	0x00030850
        /*07c8*/ 	.short	0x010a
        /*07ca*/ 	.byte	0x06
	.zero		1


	//   ....[35]....
        /*07cc*/ 	.word	0x00008860
        /*07d0*/ 	.word	0x000000ff
        /*07d4*/ 	.word	0x00030850
        /*07d8*/ 	.short	0x010a
        /*07da*/ 	.byte	0x06
	.zero		1


	//   ....[36]....
        /*07dc*/ 	.word	0x00008d90
        /*07e0*/ 	.word	0x000000ff
        /*07e4*/ 	.word	0x00000000
        /*07e8*/ 	.short	0x0101
        /*07ea*/ 	.byte	0x07
	.zero		1


	//   ....[37]....
        /*07ec*/ 	.word	0x00009940
        /*07f0*/ 	.word	0x000000ff
        /*07f4*/ 	.word	0x00000000
        /*07f8*/ 	.short	0x0101
        /*07fa*/ 	.byte	0x06
	.zero		1


	//   ....[38]....
        /*07fc*/ 	.word	0x00009ae0
        /*0800*/ 	.word	0x000000ff
        /*0804*/ 	.word	0x00030830
        /*0808*/ 	.short	0x010a
        /*080a*/ 	.byte	0x06
	.zero		1


	//   ....[39]....
        /*080c*/ 	.word	0x00009b20
        /*0810*/ 	.word	0x000000ff
        /*0814*/ 	.word	0x00030830
        /*0818*/ 	.short	0x010a
        /*081a*/ 	.byte	0x06
	.zero		1


	//   ....[40]....
        /*081c*/ 	.word	0x0000a9c0
        /*0820*/ 	.word	0x000000ff
        /*0824*/ 	.word	0x00030850
        /*0828*/ 	.short	0x010a
        /*082a*/ 	.byte	0x0b
	.zero		1


	//   ....[41]....
        /*082c*/ 	.word	0x0000aa00
        /*0830*/ 	.word	0x000000ff
        /*0834*/ 	.word	0x00030850
        /*0838*/ 	.short	0x010a
        /*083a*/ 	.byte	0x0b
	.zero		1


	//   ....[42]....
        /*083c*/ 	.word	0x0000af60
        /*0840*/ 	.word	0x000000ff
        /*0844*/ 	.word	0x00000000
        /*0848*/ 	.short	0x0101
        /*084a*/ 	.byte	0x04
	.zero		1


	//   ....[43]....
        /*084c*/ 	.word	0x0000c640
        /*0850*/ 	.word	0x000000ff
        /*0854*/ 	.word	0x00000000
        /*0858*/ 	.short	0x0101
        /*085a*/ 	.byte	0x0b
	.zero		1


	//   ....[44]....
        /*085c*/ 	.word	0x0000cee0
        /*0860*/ 	.word	0x000000ff
        /*0864*/ 	.word	0x00030850
        /*0868*/ 	.short	0x010a
        /*086a*/ 	.byte	0x05
	.zero		1


	//   ....[45]....
        /*086c*/ 	.word	0x0000cf20
        /*0870*/ 	.word	0x000000ff
        /*0874*/ 	.word	0x00030850
        /*0878*/ 	.short	0x010a
        /*087a*/ 	.byte	0x05
	.zero		1


	//   ....[46]....
        /*087c*/ 	.word	0x0000d4d0
        /*0880*/ 	.word	0x000000ff
        /*0884*/ 	.word	0x00000000
        /*0888*/ 	.short	0x0101
        /*088a*/ 	.byte	0x04
	.zero		1


	//   ....[47]....
        /*088c*/ 	.word	0x0000f3e0
        /*0890*/ 	.word	0x000000c4
        /*0894*/ 	.word	0x00000000
        /*0898*/ 	.short	0x0101
        /*089a*/ 	.byte	0x3f
	.zero		1


	//   ....[48]....
        /*089c*/ 	.word	0x00011d10
        /*08a0*/ 	.word	0x00000004
        /*08a4*/ 	.word	0x00030840
        /*08a8*/ 	.short	0x010a
        /*08aa*/ 	.byte	0x3f
	.zero		1


	//   ....[49]....
        /*08ac*/ 	.word	0x00012210
        /*08b0*/ 	.word	0x00000004
        /*08b4*/ 	.word	0x00030830
        /*08b8*/ 	.short	0x0107
        /*08ba*/ 	.byte	0x3f
	.zero		1


	//   ....[50]....
        /*08bc*/ 	.word	0x000122d0
        /*08c0*/ 	.word	0x00000004
        /*08c4*/ 	.word	0x00030830
        /*08c8*/ 	.short	0x0101
        /*08ca*/ 	.byte	0x3f
	.zero		1


	//   ....[51]....
        /*08cc*/ 	.word	0x00012d80
        /*08d0*/ 	.word	0x00000011
        /*08d4*/ 	.word	0x00030800
        /*08d8*/ 	.short	0x0107
        /*08da*/ 	.byte	0x3f
	.zero		1


	//   ....[52]....
        /*08dc*/ 	.word	0x00012e70
        /*08e0*/ 	.word	0x00000011
        /*08e4*/ 	.word	0x00030800
        /*08e8*/ 	.short	0x0101
        /*08ea*/ 	.byte	0x3f
	.zero		1


	//   ....[53]....
        /*08ec*/ 	.word	0x00012e90
        /*08f0*/ 	.word	0x00000011
        /*08f4*/ 	.word	0x00030820
        /*08f8*/ 	.short	0x010a
        /*08fa*/ 	.byte	0x3f
	.zero		1


	//   ....[54]....
        /*08fc*/ 	.word	0x000131e0
        /*0900*/ 	.word	0x00000007
        /*0904*/ 	.word	0x00030840
        /*0908*/ 	.short	0x010a
        /*090a*/ 	.byte	0x3f
	.zero		1


	//   ....[55]....
        /*090c*/ 	.word	0x00013620
        /*0910*/ 	.word	0x00000007
        /*0914*/ 	.word	0x00030830
        /*0918*/ 	.short	0x0107
        /*091a*/ 	.byte	0x3f
	.zero		1


	//   ....[56]....
        /*091c*/ 	.word	0x000136d0
        /*0920*/ 	.word	0x00000007
        /*0924*/ 	.word	0x00030830
        /*0928*/ 	.short	0x0101
        /*092a*/ 	.byte	0x3f
	.zero		1


	//   ....[57]....
        /*092c*/ 	.word	0x00013730
        /*0930*/ 	.word	0x00000007
        /*0934*/ 	.word	0x00030860
        /*0938*/ 	.short	0x010a
        /*093a*/ 	.byte	0x3f
	.zero		1


	//   ....[58]....
        /*093c*/ 	.word	0x00013be0
        /*0940*/ 	.word	0x00000007
        /*0944*/ 	.word	0x00030850
        /*0948*/ 	.short	0x0107
        /*094a*/ 	.byte	0x3f
	.zero		1


	//   ....[59]....
        /*094c*/ 	.word	0x00013d30
        /*0950*/ 	.word	0x00000007
        /*0954*/ 	.word	0x00030850
        /*0958*/ 	.short	0x0101
        /*095a*/ 	.byte	0x3f
	.zero		1


	//   ....[60]....
        /*095c*/ 	.word	0x00013f40
        /*0960*/ 	.word	0x00000004
        /*0964*/ 	.word	0x00030860
        /*0968*/ 	.short	0x010a
        /*096a*/ 	.byte	0x3f
	.zero		1


	//   ....[61]....
        /*096c*/ 	.word	0x00014350
        /*0970*/ 	.word	0x00000004
        /*0974*/ 	.word	0x00030850
        /*0978*/ 	.short	0x0107
        /*097a*/ 	.byte	0x3f
	.zero		1


	//   ....[62]....
        /*097c*/ 	.word	0x00014400
        /*0980*/ 	.word	0x00000004
        /*0984*/ 	.word	0x00030850
        /*0988*/ 	.short	0x0101
        /*098a*/ 	.byte	0x3f
	.zero		1


	//   ....[63]....
        /*098c*/ 	.word	0x000146a0
        /*0990*/ 	.word	0x00000005
        /*0994*/ 	.word	0x00030820
        /*0998*/ 	.short	0x010a
        /*099a*/ 	.byte	0x3f
	.zero		1


	//   ....[64]....
        /*099c*/ 	.word	0x00014840
        /*09a0*/ 	.word	0x00000003
        /*09a4*/ 	.word	0x00030840
        /*09a8*/ 	.short	0x010a
        /*09aa*/ 	.byte	0x3f
	.zero		1


	//   ....[65]....
        /*09ac*/ 	.word	0x000148e0
        /*09b0*/ 	.word	0x00000017
        /*09b4*/ 	.word	0x00030840
        /*09b8*/ 	.short	0x010a
        /*09ba*/ 	.byte	0x3f
	.zero		1


	//   ....[66]....
        /*09bc*/ 	.word	0x00014920
        /*09c0*/ 	.word	0x00000003
        /*09c4*/ 	.word	0x00030860
        /*09c8*/ 	.short	0x010a
        /*09ca*/ 	.byte	0x3f
	.zero		1


	//   ....[67]....
        /*09cc*/ 	.word	0x00014960
        /*09d0*/ 	.word	0x00000017
        /*09d4*/ 	.word	0x00030860
        /*09d8*/ 	.short	0x010a
        /*09da*/ 	.byte	0x3f
	.zero		1


	//   ....[68]....
        /*09dc*/ 	.word	0x000149d0
        /*09e0*/ 	.word	0x00000003
        /*09e4*/ 	.word	0x00030800
        /*09e8*/ 	.short	0x010a
        /*09ea*/ 	.byte	0x3f
	.zero		1


	//   ....[69]....
        /*09ec*/ 	.word	0x00014a20
        /*09f0*/ 	.word	0x00000003
        /*09f4*/ 	.word	0x00030830
        /*09f8*/ 	.short	0x010a
        /*09fa*/ 	.byte	0x3f
	.zero		1


	//   ....[70]....
        /*09fc*/ 	.word	0x00014a80
        /*0a00*/ 	.word	0x00000004
        /*0a04*/ 	.word	0x00030830
        /*0a08*/ 	.short	0x010a
        /*0a0a*/ 	.byte	0x3f
	.zero		1


	//   ....[71]....
        /*0a0c*/ 	.word	0x00014ae0
        /*0a10*/ 	.word	0x00000003
        /*0a14*/ 	.word	0x00030850
        /*0a18*/ 	.short	0x010a
        /*0a1a*/ 	.byte	0x3f
	.zero		1


	//   ....[72]....
        /*0a1c*/ 	.word	0x00014b40
        /*0a20*/ 	.word	0x00000004
        /*0a24*/ 	.word	0x00030830
        /*0a28*/ 	.short	0x010a
        /*0a2a*/ 	.byte	0x3f
	.zero		1


	//   ....[73]....
        /*0a2c*/ 	.word	0x00014ba0
        /*0a30*/ 	.word	0x00000003
        /*0a34*/ 	.word	0x00030850
        /*0a38*/ 	.short	0x010a
        /*0a3a*/ 	.byte	0x3f
	.zero		1


	//   ....[74]....
        /*0a3c*/ 	.word	0x00014c00
        /*0a40*/ 	.word	0x00000004
        /*0a44*/ 	.word	0x00030830
        /*0a48*/ 	.short	0x010a
        /*0a4a*/ 	.byte	0x3f
	.zero		1


	//   ....[75]....
        /*0a4c*/ 	.word	0x00014c60
        /*0a50*/ 	.word	0x00000003
        /*0a54*/ 	.word	0x00030850
        /*0a58*/ 	.short	0x010a
        /*0a5a*/ 	.byte	0x3f
	.zero		1


	//   ....[76]....
        /*0a5c*/ 	.word	0x00014cc0
        /*0a60*/ 	.word	0x00000007
        /*0a64*/ 	.word	0x00030850
        /*0a68*/ 	.short	0x010a
        /*0a6a*/ 	.byte	0x3f
	.zero		1


	//   ....[77]....
        /*0a6c*/ 	.word	0x00014dc0
        /*0a70*/ 	.word	0x00000004
        /*0a74*/ 	.word	0x00030840
        /*0a78*/ 	.short	0x010a
        /*0a7a*/ 	.byte	0x3f
	.zero		1


	//   ....[78]....
        /*0a7c*/ 	.word	0x00015e30
        /*0a80*/ 	.word	0x00000011
        /*0a84*/ 	.word	0x00030820
        /*0a88*/ 	.short	0x010a
        /*0a8a*/ 	.byte	0x3f
	.zero		1


	//   ....[79]....
        /*0a8c*/ 	.word	0x00015e80
        /*0a90*/ 	.word	0x00000007
        /*0a94*/ 	.word	0x00030840
        /*0a98*/ 	.short	0x010a
        /*0a9a*/ 	.byte	0x3f
	.zero		1


	//   ....[80]....
        /*0a9c*/ 	.word	0x000163a0
        /*0aa0*/ 	.word	0x00000007
        /*0aa4*/ 	.word	0x00030860
        /*0aa8*/ 	.short	0x010a
        /*0aaa*/ 	.byte	0x3f
	.zero		1


	//   ....[81]....
        /*0aac*/ 	.word	0x000169a0
        /*0ab0*/ 	.word	0x00000004
        /*0ab4*/ 	.word	0x00030860
        /*0ab8*/ 	.short	0x010a
        /*0aba*/ 	.byte	0x3f
	.zero		1


	//   ....[82]....
        /*0abc*/ 	.word	0x000170b0
        /*0ac0*/ 	.word	0x00000005
        /*0ac4*/ 	.word	0x00030820
        /*0ac8*/ 	.short	0x010a
        /*0aca*/ 	.byte	0x3f
	.zero		1


	//   ....[83]....
        /*0acc*/ 	.word	0x00017250
        /*0ad0*/ 	.word	0x00000003
        /*0ad4*/ 	.word	0x00030840
        /*0ad8*/ 	.short	0x010a
        /*0ada*/ 	.byte	0x3f
	.zero		1


	//   ....[84]....
        /*0adc*/ 	.word	0x000172a0
        /*0ae0*/ 	.word	0x00000017
        /*0ae4*/ 	.word	0x00030840
        /*0ae8*/ 	.short	0x010a
        /*0aea*/ 	.byte	0x3f
	.zero		1


	//   ....[85]....
        /*0aec*/ 	.word	0x000172f0
        /*0af0*/ 	.word	0x00000003
        /*0af4*/ 	.word	0x00030860
        /*0af8*/ 	.short	0x010a
        /*0afa*/ 	.byte	0x3f
	.zero		1


	//----- nvinfo : EIATTR_NUM_MBARRIERS
	.align		4
.L_181:
        /*0afc*/ 	.byte	0x03, 0x38
        /*0afe*/ 	.short	0x0016


	//----- nvinfo : EIATTR_EXIT_INSTR_OFFSETS
	.align		4
        /*0b00*/ 	.byte	0x04, 0x1c
        /*0b02*/ 	.short	(.L_183 - .L_182)


	//   ....[0]....
.L_182:
        /*0b04*/ 	.word	0x00000950


	//   ....[1]....
        /*0b08*/ 	.word	0x00010570


	//   ....[2]....
        /*0b0c*/ 	.word	0x000149b0


	//----- nvinfo : EIATTR_MAX_THREADS
	.align		4
.L_183:
        /*0b10*/ 	.byte	0x04, 0x05
        /*0b12*/ 	.short	(.L_185 - .L_184)
.L_184:
        /*0b14*/ 	.word	0x00000180
        /*0b18*/ 	.word	0x00000001
        /*0b1c*/ 	.word	0x00000001


	//----- nvinfo : EIATTR_CRS_STACK_SIZE
	.align		4
.L_185:
        /*0b20*/ 	.byte	0x04, 0x1e
        /*0b22*/ 	.short	(.L_187 - .L_186)
.L_186:
        /*0b24*/ 	.word	0x00000000


	//----- nvinfo : EIATTR_CBANK_PARAM_SIZE
	.align		4
.L_187:
        /*0b28*/ 	.byte	0x03, 0x19
        /*0b2a*/ 	.short	0x0af0


	//----- nvinfo : EIATTR_PARAM_CBANK
	.align		4
        /*0b2c*/ 	.byte	0x04, 0x0a
        /*0b2e*/ 	.short	(.L_189 - .L_188)
	.align		4
.L_188:
        /*0b30*/ 	.word	index@(.nv.constant0._ZN7cutlass13device_kernelIN5flash11enable_sm90INS1_16FlashAttnFwdSm90INS1_25CollectiveMainloopFwdSm90ILi2EN4cute5tupleIJNS5_1CILi1EEES8_S8_EEENS6_IJNS7_ILi128EEENS7_ILi64EEENS7_ILi256EEEEEELi256ENS_10bfloat16_tEfNS_4arch4Sm90ELb0ELb1ELb1ELb0ELb1ELb0ELb0ELb1ELb1ELb1ELb0ELb0EEENS1_21CollectiveEpilogueFwdINS6_IJSA_SC_SB_EEES9_SE_SG_Li256ELb0ELb1ELb0ELb0EEENS1_30DynamicPersistentTileSchedulerILi256ELi128ELb0ELb1ELb1EEEEEEEEEvNT_6ParamsE)
        /*0b34*/ 	.short	0x0210
        /*0b36*/ 	.short	0x0af0


	//----- nvinfo : EIATTR_SW_WAR
	.align		4
.L_189:
        /*0b38*/ 	.byte	0x04, 0x36
        /*0b3a*/ 	.short	(.L_191 - .L_190)
.L_190:
        /*0b3c*/ 	.word	0x00000008
.L_191:


//--------------------- .nv.info._ZN7cutlass13device_kernelIN5flash11enable_sm90INS1_16FlashAttnFwdSm90INS1_25CollectiveMainloopFwdSm90ILi2EN4cute5tupleIJNS5_1CILi1EEES8_S8_EEENS6_IJNS7_ILi128EEENS7_ILi64EEENS7_ILi256EEEEEELi256ENS_10bfloat16_tEfNS_4arch4Sm90ELb0ELb1ELb1ELb1ELb1ELb0ELb0ELb1ELb1ELb1ELb0ELb0EEENS1_21CollectiveEpilogueFwdINS6_IJSA_SC_SB_EEES9_SE_SG_Li256ELb1ELb1ELb0ELb0EEENS1_36VarlenDynamicPersistentTileSchedulerILi128ELi64ELi256ELi128ELb0ELb1ELb1ELb1ELb0ELb1EEEEEEEEEvNT_6ParamsE --------------------------
	.section	.nv.info._ZN7cutlass13device_kernelIN5flash11enable_sm90INS1_16FlashAttnFwdSm90INS1_25CollectiveMainloopFwdSm90ILi2EN4cute5tupleIJNS5_1CILi1EEES8_S8_EEENS6_IJNS7_ILi128EEENS7_ILi64EEENS7_ILi256EEEEEELi256ENS_10bfloat16_tEfNS_4arch4Sm90ELb0ELb1ELb1ELb1ELb1ELb0ELb0ELb1ELb1ELb1ELb0ELb0EEENS1_21CollectiveEpilogueFwdINS6_IJSA_SC_SB_EEES9_SE_SG_Li256ELb1ELb1ELb0ELb0EEENS1_36VarlenDynamicPersistentTileSchedulerILi128ELi64ELi256ELi128ELb0ELb1ELb1ELb1ELb0ELb1EEEEEEEEEvNT_6ParamsE,"",@"SHT_CUDA_INFO"
	.sectionflags	@""
	.align	4


	//----- nvinfo : EIATTR_CUDA_API_VERSION
	.align		4
        /*0000*/ 	.byte	0x04, 0x37
        /*0002*/ 	.short	(.L_193 - .L_192)
.L_192:
        /*0004*/ 	.word	0x00000082


	//----- nvinfo : EIATTR_KPARAM_INFO
	.align		4
.L_193:
        /*0008*/ 	.byte	0x04, 0x17
        /*000a*/ 	.short	(.L_195 - .L_194)
.L_194:
        /*000c*/ 	.word	0x00000000
        /*0010*/ 	.short	0x0000
        /*0012*/ 	.short	0x0070
        /*0014*/ 	.byte	0x00, 0xf0, 0x01, 0x2a


	//----- nvinfo : EIATTR_SPARSE_MMA_MASK
	.align		4
.L_195:
        /*0018*/ 	.byte	0x03, 0x50
        /*001a*/ 	.short	0x0000


	//----- nvinfo : EIATTR_MAXREG_COUNT
	.align		4
        /*001c*/ 	.byte	0x03, 0x1b
        /*001e*/ 	.short	0x00a8


	//----- nvinfo : EIATTR_NUM_BARRIERS
	.align		4
        /*0020*/ 	.byte	0x02, 0x4c
        /*0022*/ 	.byte	0x09
	.zero		1


	//----- nvinfo : EIATTR_EXTERNS
	.align		4
        /*0024*/ 	.byte	0x04, 0x0f
        /*0026*/ 	.short	(.L_197 - .L_196)


	//   ....[0]....
	.align		4
.L_196:
        /*0028*/ 	.word	index@(__assertfail)


	//----- nvinfo : EIATTR_ANNOTATIONS
	.align		4
.L_197:
        /*002c*/ 	.byte	0x04, 0x55
        /*002e*/ 	.short	(.L_199 - .L_198)


	//   ....[0]....
.L_198:
        /* <DEDUP_REMOVED lines=13> */


	//----- nvinfo : EIATTR_MERCURY_ISA_VERSION
	.align		4
.L_199:
        /*00f0*/ 	.byte	0x03, 0x5f
        /*00f2*/ 	.short	0x0101


	//----- nvinfo : EIATTR_UNUSED_LOAD_BYTE_OFFSET
	.align		4
        /*00f4*/ 	.byte	0x04, 0x44
        /*00f6*/ 	.short	(.L_201 - .L_200)


	//   ....[0]....
.L_200:
        /*00f8*/ 	.word	0x00000950
        /*00fc*/ 	.word	0x0000fff0


	//   ....[1]....
        /*0100*/ 	.word	0x0000dd70
        /*0104*/ 	.word	0x0000fff0


	//----- nvinfo : EIATTR_INT_WARP_WIDE_INSTR_OFFSETS
	.align		4
.L_201:
        /*0108*/ 	.byte	0x04, 0x31
        /*010a*/ 	.short	(.L_203 - .L_202)


	//   ....[0]....
.L_202:
        /*010c*/ 	.word	0x000000c0


	//   ....[1]....
        /*0110*/ 	.word	0x000000d0


	//   ....[2]....
        /*0114*/ 	.word	0x00000170


	//   ....[3]....
        /*0118*/ 	.word	0x00012150


	//   ....[4]....
        /*011c*/ 	.word	0x000121e0


	//   ....[5]....
        /*0120*/ 	.word	0x00014f30


	//   ....[6]....
        /*0124*/ 	.word	0x00014fc0


	//----- nvinfo : EIATTR_COOP_GROUP_MASK_REGIDS
	.align		4
.L_203:
        /*0128*/ 	.byte	0x04, 0x29
        /*012a*/ 	.short	(.L_205 - .L_204)


	//   ....[0]....
.L_204:
        /*012c*/ 	.word	0xffffffff


	//   ....[1]....
        /*0130*/ 	.word	0xffffffff


	//   ....[2]....
        /*0134*/ 	.word	0xffffffff


	//   ....[3]....
        /*0138*/ 	.word	0xffffffff


	//   ....[4]....
        /*013c*/ 	.word	0xffffffff


	//   ....[5]....
        /*0140*/ 	.word	0xffffffff


	//   ....[6]....
        /*0144*/ 	.word	0xffffffff


	//   ....[7]....
        /*0148*/ 	.word	0xffffffff


	//   ....[8]....
        /*014c*/ 	.word	0xffffffff


	//   ....[9]....
        /*0150*/ 	.word	0xffffffff


	//   ....[10]....
        /*0154*/ 	.word	0xffffffff


	//   ....[11]....
        /*0158*/ 	.word	0xffffffff


	//   ....[12]....
        /*015c*/ 	.word	0xffffffff


	//   ....[13]....
        /*0160*/ 	.word	0xffffffff


	//   ....[14]....
        /*0164*/ 	.word	0xffffffff


	//   ....[15]....
        /*0168*/ 	.word	0xffffffff


	//   ....[16]....
        /*016c*/ 	.word	0xffffffff


	//   ....[17]....
        /*0170*/ 	.word	0xffffffff


	//   ....[18]....
        /*0174*/ 	.word	0xffffffff


	//   ....[19]....
        /*0178*/ 	.word	0xffffffff


	//   ....[20]....
        /*017c*/ 	.word	0xffffffff


	//   ....[21]....
        /*0180*/ 	.word	0xffffffff


	//   ....[22]....
        /*0184*/ 	.word	0xffffffff


	//   ....[23]....
        /*0188*/ 	.word	0xffffffff


	//   ....[24]....
        /*018c*/ 	.word	0xffffffff


	//   ....[25]....
        /*0190*/ 	.word	0xffffffff


	//   ....[26]....
        /*0194*/ 	.word	0xffffffff


	//   ....[27]....
        /*0198*/ 	.word	0xffffffff


	//   ....[28]....
        /*019c*/ 	.word	0xffffffff


	//   ....[29]....
        /*01a0*/ 	.word	0xffffffff


	//   ....[30]....
        /*01a4*/ 	.word	0xffffffff


	//   ....[31]....
        /*01a8*/ 	.word	0xffffffff


	//   ....[32]....
        /*01ac*/ 	.word	0xffffffff


	//   ....[33]....
        /*01b0*/ 	.word	0xffffffff


	//   ....[34]....
        /*01b4*/ 	.word	0xffffffff


	//   ....[35]....
        /*01b8*/ 	.word	0xffffffff


	//   ....[36]....
        /*01bc*/ 	.word	0xffffffff


	//   ....[37]....
        /*01c0*/ 	.word	0xffffffff


	//   ....[38]....
        /*01c4*/ 	.word	0xffffffff


	//   ....[39]....
        /*01c8*/ 	.word	0xffffffff


	//   ....[40]....
        /*01cc*/ 	.word	0xffffffff


	//   ....[41]....
        /*01d0*/ 	.word	0xffffffff


	//   ....[42]....
        /*01d4*/ 	.word	0xffffffff


	//   ....[43]....
        /*01d8*/ 	.word	0xffffffff


	//   ....[44]....
        /*01dc*/ 	.word	0xffffffff


	//   ....[45]....
        /*01e0*/ 	.word	0xffffffff


	//   ....[46]....
        /*01e4*/ 	.word	0xffffffff


	//   ....[47]....
        /*01e8*/ 	.word	0xffffffff


	//   ....[48]....
        /*01ec*/ 	.word	0xffffffff


	//   ....[49]....
        /*01f0*/ 	.word	0xffffffff


	//   ....[50]....
        /*01f4*/ 	.word	0xffffffff


	//   ....[51]....
        /*01f8*/ 	.word	0xffffffff


	//   ....[52]....
        /*01fc*/ 	.word	0xffffffff


	//   ....[53]....
        /*0200*/ 	.word	0xffffffff


	//   ....[54]....
        /*0204*/ 	.word	0xffffffff


	//   ....[55]....
        /*0208*/ 	.word	0xffffffff


	//   ....[56]....
        /*020c*/ 	.word	0xffffffff


	//   ....[57]....
        /*0210*/ 	.word	0xffffffff


	//   ....[58]....
        /*0214*/ 	.word	0xffffffff


	//   ....[59]....
        /*0218*/ 	.word	0xffffffff


	//   ....[60]....
        /*021c*/ 	.word	0xffffffff


	//   ....[61]....
        /*0220*/ 	.word	0xffffffff


	//   ....[62]....
        /*0224*/ 	.word	0xffffffff


	//   ....[63]....
        /*0228*/ 	.word	0xffffffff


	//   ....[64]....
        /*022c*/ 	.word	0xffffffff


	//   ....[65]....
        /*0230*/ 	.word	0xffffffff


	//   ....[66]....
        /*0234*/ 	.word	0xffffffff


	//   ....[67]....
        /*0238*/ 	.word	0xffffffff


	//   ....[68]....
        /*023c*/ 	.word	0xffffffff


	//   ....[69]....
        /*0240*/ 	.word	0xffffffff


	//   ....[70]....
        /*0244*/ 	.word	0xffffffff


	//   ....[71]....
        /*0248*/ 	.word	0xffffffff


	//   ....[72]....
        /*024c*/ 	.word	0xffffffff


	//   ....[73]....
        /*0250*/ 	.word	0xffffffff


	//   ....[74]....
        /*0254*/ 	.word	0xffffffff


	//   ....[75]....
        /*0258*/ 	.word	0xffffffff


	//   ....[76]....
        /*025c*/ 	.word	0xffffffff


	//   ....[77]....
        /*0260*/ 	.word	0xffffffff


	//   ....[78]....
        /*0264*/ 	.word	0xffffffff


	//   ....[79]....
        /*0268*/ 	.word	0xffffffff


	//   ....[80]....
        /*026c*/ 	.word	0xffffffff


	//   ....[81]....
        /*0270*/ 	.word	0xffffffff


	//   ....[82]....
        /*0274*/ 	.word	0xffffffff


	//   ....[83]....
        /*0278*/ 	.word	0xffffffff


	//   ....[84]....
        /*027c*/ 	.word	0xffffffff


	//   ....[85]....
        /*0280*/ 	.word	0xffffffff


	//   ....[86]....
        /*0284*/ 	.word	0xffffffff


	//   ....[87]....
        /*0288*/ 	.word	0xffffffff


	//   ....[88]....
        /*028c*/ 	.word	0xffffffff


	//   ....[89]....
        /*0290*/ 	.word	0xffffffff


	//   ....[90]....
        /*0294*/ 	.word	0xffffffff


	//   ....[91]....
        /*0298*/ 	.word	0xffffffff


	//   ....[92]....
        /*029c*/ 	.word	0xffffffff


	//   ....[93]....
        /*02a0*/ 	.word	0xffffffff


	//   ....[94]....
        /*02a4*/ 	.word	0xffffffff


	//   ....[95]....
        /*02a8*/ 	.word	0xffffffff


	//   ....[96]....
        /*02ac*/ 	.word	0xffffffff


	//   ....[97]....
        /*02b0*/ 	.word	0xffffffff


	//   ....[98]....
        /*02b4*/ 	.word	0xffffffff


	//   ....[99]....
        /*02b8*/ 	.word	0xffffffff


	//   ....[100]....
        /*02bc*/ 	.word	0xffffffff


	//   ....[101]....
        /*02c0*/ 	.word	0xffffffff


	//   ....[102]....
        /*02c4*/ 	.word	0xffffffff


	//   ....[103]....
        /*02c8*/ 	.word	0xffffffff


	//   ....[104]....
        /*02cc*/ 	.word	0xffffffff


	//   ....[105]....
        /*02d0*/ 	.word	0xffffffff


	//   ....[106]....
        /*02d4*/ 	.word	0xffffffff


	//   ....[107]....
        /*02d8*/ 	.word	0xffffffff


	//   ....[108]....
        /*02dc*/ 	.word	0xffffffff


	//   ....[109]....
        /*02e0*/ 	.word	0xffffffff


	//   ....[110]....
        /*02e4*/ 	.word	0xffffffff


	//   ....[111]....
        /*02e8*/ 	.word	0xffffffff


	//   ....[112]....
        /*02ec*/ 	.word	0xffffffff


	//   ....[113]....
        /*02f0*/ 	.word	0xffffffff


	//   ....[114]....
        /*02f4*/ 	.word	0xffffffff


	//   ....[115]....
        /*02f8*/ 	.word	0xffffffff


	//   ....[116]....
        /*02fc*/ 	.word	0xffffffff


	//   ....[117]....
        /*0300*/ 	.word	0xffffffff


	//   ....[118]....
        /*0304*/ 	.word	0xffffffff


	//   ....[119]....
        /*0308*/ 	.word	0xffffffff


	//   ....[120]....
        /*030c*/ 	.word	0xffffffff


	//   ....[121]....
        /*0310*/ 	.word	0xffffffff


	//   ....[122]....
        /*0314*/ 	.word	0xffffffff


	//   ....[123]....
        /*0318*/ 	.word	0xffffffff


	//   ....[124]....
        /*031c*/ 	.word	0xffffffff


	//   ....[125]....
        /*0320*/ 	.word	0xffffffff


	//   ....[126]....
        /*0324*/ 	.word	0xffffffff


	//   ....[127]....
        /*0328*/ 	.word	0xffffffff


	//   ....[128]....
        /*032c*/ 	.word	0xffffffff


	//   ....[129]....
        /*0330*/ 	.word	0xffffffff


	//   ....[130]....
        /*0334*/ 	.word	0xffffffff


	//   ....[131]....
        /*0338*/ 	.word	0xffffffff


	//   ....[132]....
        /*033c*/ 	.word	0xffffffff


	//   ....[133]....
        /*0340*/ 	.word	0xffffffff


	//   ....[134]....
        /*0344*/ 	.word	0xffffffff


	//   ....[135]....
        /*0348*/ 	.word	0x0500000f


	//   ....[136]....
        /*034c*/ 	.word	0x0500000f


	//   ....[137]....
        /*0350*/ 	.word	0x0500000f


	//   ....[138]....
        /*0354*/ 	.word	0x0500000f


	//   ....[139]....
        /*0358*/ 	.word	0x0500000f


	//   ....[140]....
        /*035c*/ 	.word	0x0500000f


	//   ....[141]....
        /*0360*/ 	.word	0x0500000f


	//   ....[142]....
        /*0364*/ 	.word	0x0500000f


	//   ....[143]....
        /*0368*/ 	.word	0x0500000f


	//   ....[144]....
        /*036c*/ 	.word	0x0500000f


	//   ....[145]....
        /*0370*/ 	.word	0x0500000f


	//   ....[146]....
        /*0374*/ 	.word	0x0500000f


	//   ....[147]....
        /*0378*/ 	.word	0x0500000f


	//   ....[148]....
        /*037c*/ 	.word	0x0500000f


	//   ....[149]....
        /*0380*/ 	.word	0x0500000f


	//   ....[150]....
        /*0384*/ 	.word	0x0500000f


	//   ....[151]....
        /*0388*/ 	.word	0x0500000f


	//   ....[152]....
        /*038c*/ 	.word	0x0500000f


	//   ....[153]....
        /*0390*/ 	.word	0x0500000f


	//   ....[154]....
        /*0394*/ 	.word	0x0500000f


	//   ....[155]....
        /*0398*/ 	.word	0x0500000f


	//   ....[156]....
        /*039c*/ 	.word	0x0500000f


	//   ....[157]....
        /*03a0*/ 	.word	0x0500000f


	//   ....[158]....
        /*03a4*/ 	.word	0x0500000f


	//   ....[159]....
        /*03a8*/ 	.word	0x0500000f


	//   ....[160]....
        /*03ac*/ 	.word	0x0500000f


	//   ....[161]....
        /*03b0*/ 	.word	0x0500000f


	//   ....[162]....
        /*03b4*/ 	.word	0x0500000f


	//   ....[163]....
        /*03b8*/ 	.word	0x0500000f


	//   ....[164]....
        /*03bc*/ 	.word	0x0500000f


	//   ....[165]....
        /*03c0*/ 	.word	0x0500000f


	//   ....[166]....
        /*03c4*/ 	.word	0x0500000f


	//   ....[167]....
        /*03c8*/ 	.word	0x0500000f


	//   ....[168]....
        /*03cc*/ 	.word	0x0500000f


	//   ....[169]....
        /*03d0*/ 	.word	0x0500000f


	//   ....[170]....
        /*03d4*/ 	.word	0x0500000f


	//   ....[171]....
        /*03d8*/ 	.word	0x0500000f


	//   ....[172]....
        /*03dc*/ 	.word	0x0500000f


	//   ....[173]....
        /*03e0*/ 	.word	0x0500000f


	//   ....[174]....
        /*03e4*/ 	.word	0x0500000f


	//   ....[175]....
        /*03e8*/ 	.word	0x0500000f


	//   ....[176]....
        /*03ec*/ 	.word	0x0500000f


	//   ....[177]....
        /*03f0*/ 	.word	0x0500000f


	//   ....[178]....
        /*03f4*/ 	.word	0x0500000f


	//   ....[179]....
        /*03f8*/ 	.word	0x0500000f


	//   ....[180]....
        /*03fc*/ 	.word	0x0500000f


	//   ....[181]....
        /*0400*/ 	.word	0x0500000f


	//   ....[182]....
        /*0404*/ 	.word	0x0500000f


	//   ....[183]....
        /*0408*/ 	.word	0x0500000f


	//   ....[184]....
        /*040c*/ 	.word	0x0500000f


	//   ....[185]....
        /*0410*/ 	.word	0x0500000f


	//   ....[186]....
        /*0414*/ 	.word	0x0500000f


	//   ....[187]....
        /*0418*/ 	.word	0x0500000f


	//   ....[188]....
        /*041c*/ 	.word	0x0500000f


	//   ....[189]....
        /*0420*/ 	.word	0x0500000f


	//   ....[190]....
        /*0424*/ 	.word	0x0500000f


	//   ....[191]....
        /*0428*/ 	.word	0x0500000f


	//   ....[192]....
        /*042c*/ 	.word	0x0500000f


	//   ....[193]....
        /*0430*/ 	.word	0x0500000f


	//   ....[194]....
        /*0434*/ 	.word	0x0500000f


	//   ....[195]....
        /*0438*/ 	.word	0x0500000f


	//   ....[196]....
        /*043c*/ 	.word	0x0500000f


	//   ....[197]....
        /*0440*/ 	.word	0x0500000f


	//   ....[198]....
        /*0444*/ 	.word	0x0500000f


	//   ....[199]....
        /*0448*/ 	.word	0x0500000f


	//   ....[200]....
        /*044c*/ 	.word	0x0500000f


	//   ....[201]....
        /*0450*/ 	.word	0x0500000f


	//----- nvinfo : EIATTR_COOP_GROUP_INSTR_OFFSETS
	.align		4
.L_205:
        /*0454*/ 	.byte	0x04, 0x28
        /*0456*/ 	.short	(.L_207 - .L_206)


	//   ....[0]....
.L_206:
        /*0458*/ 	.word	0x00000070


	//   ....[1]....
        /*045c*/ 	.word	0x000000b0


	//   ....[2]....
        /*0460*/ 	.word	0x000002d0


	//   ....[3]....
        /*0464*/ 	.word	0x00000430


	//   ....[4]....
        /*0468*/ 	.word	0x00000550


	//   ....[5]....
        /*046c*/ 	.word	0x000006b0


	//   ....[6]....
        /*0470*/ 	.word	0x00001b70


	//   ....[7]....
        /*0474*/ 	.word	0x00002a70


	//   ....[8]....
        /*0478*/ 	.word	0x00002fb0


	//   ....[9]....
        /*047c*/ 	.word	0x000039e0


	//   ....[10]....
        /*0480*/ 	.word	0x00003ae0


	//   ....[11]....
        /*0484*/ 	.word	0x00003e00


	//   ....[12]....
        /*0488*/ 	.word	0x00003ea0


	//   ....[13]....
        /*048c*/ 	.word	0x00005f50


	//   ....[14]....
        /*0490*/ 	.word	0x00006400


	//   ....[15]....
        /*0494*/ 	.word	0x00006af0


	//   ....[16]....
        /*0498*/ 	.word	0x00006bf0


	//   ....[17]....
        /*049c*/ 	.word	0x00006f90


	//   ....[18]....
        /*04a0*/ 	.word	0x00007000


	//   ....[19]....
        /*04a4*/ 	.word	0x00009230


	//   ....[20]....
        /*04a8*/ 	.word	0x00009240


	//   ....[21]....
        /*04ac*/ 	.word	0x00009270


	//   ....[22]....
        /*04b0*/ 	.word	0x00009280


	//   ....[23]....
        /*04b4*/ 	.word	0x0000b020


	//   ....[24]....
        /*04b8*/ 	.word	0x0000b4d0


	//   ....[25]....
        /*04bc*/ 	.word	0x0000bbc0


	//   ....[26]....
        /*04c0*/ 	.word	0x0000bcc0


	//   ....[27]....
        /*04c4*/ 	.word	0x0000c060


	//   ....[28]....
        /*04c8*/ 	.word	0x0000c0d0


	//   ....[29]....
        /*04cc*/ 	.word	0x0000d0e0


	//   ....[30]....
        /*04d0*/ 	.word	0x0000d120


	//   ....[31]....
        /*04d4*/ 	.word	0x0000d200


	//   ....[32]....
        /*04d8*/ 	.word	0x0000d210


	//   ....[33]....
        /*04dc*/ 	.word	0x0000ee70


	//   ....[34]....
        /*04e0*/ 	.word	0x0000eeb0


	//   ....[35]....
        /*04e4*/ 	.word	0x0000eef0


	//   ....[36]....
        /*04e8*/ 	.word	0x0000ef20


	//   ....[37]....
        /*04ec*/ 	.word	0x0000f780


	//   ....[38]....
        /*04f0*/ 	.word	0x0000f7c0


	//   ....[39]....
        /*04f4*/ 	.word	0x0000f900


	//   ....[40]....
        /*04f8*/ 	.word	0x0000f920


	//   ....[41]....
        /*04fc*/ 	.word	0x0000fa60


	//   ....[42]....
        /*0500*/ 	.word	0x0000fa80


	//   ....[43]....
        /*0504*/ 	.word	0x0000fbd0


	//   ....[44]....
        /*0508*/ 	.word	0x0000fbf0


	//   ....[45]....
        /*050c*/ 	.word	0x00010590


	//   ....[46]....
        /*0510*/ 	.word	0x000105b0


	//   ....[47]....
        /*0514*/ 	.word	0x000106f0


	//   ....[48]....
        /*0518*/ 	.word	0x00010710


	//   ....[49]....
        /*051c*/ 	.word	0x00010850


	//   ....[50]....
        /*0520*/ 	.word	0x00010870


	//   ....[51]....
        /*0524*/ 	.word	0x000109c0


	//   ....[52]....
        /*0528*/ 	.word	0x000109e0


	//   ....[53]....
        /*052c*/ 	.word	0x00010bc0


	//   ....[54]....
        /*0530*/ 	.word	0x00010d70


	//   ....[55]....
        /*0534*/ 	.word	0x00010da0


	//   ....[56]....
        /*0538*/ 	.word	0x00010dd0


	//   ....[57]....
        /*053c*/ 	.word	0x00010e00


	//   ....[58]....
        /*0540*/ 	.word	0x00010e30


	//   ....[59]....
        /*0544*/ 	.word	0x00010e60


	//   ....[60]....
        /*0548*/ 	.word	0x00010fb0


	//   ....[61]....
        /*054c*/ 	.word	0x00010fe0


	//   ....[62]....
        /*0550*/ 	.word	0x00011010


	//   ....[63]....
        /*0554*/ 	.word	0x00011040


	//   ....[64]....
        /*0558*/ 	.word	0x00011070


	//   ....[65]....
        /*055c*/ 	.word	0x000110a0


	//   ....[66]....
        /*0560*/ 	.word	0x00011130


	//   ....[67]....
        /*0564*/ 	.word	0x00011190


	//   ....[68]....
        /*0568*/ 	.word	0x00011220


	//   ....[69]....
        /*056c*/ 	.word	0x00012da0


	//   ....[70]....
        /*0570*/ 	.word	0x00012dc0


	//   ....[71]....
        /*0574*/ 	.word	0x00012dd0


	//   ....[72]....
        /*0578*/ 	.word	0x00012e80


	//   ....[73]....
        /*057c*/ 	.word	0x00012ec0


	//   ....[74]....
        /*0580*/ 	.word	0x00012f20


	//   ....[75]....
        /*0584*/ 	.word	0x00012f60


	//   ....[76]....
        /*0588*/ 	.word	0x00012fb0


	//   ....[77]....
        /*058c*/ 	.word	0x000136e0


	//   ....[78]....
        /*0590*/ 	.word	0x00013710


	//   ....[79]....
        /*0594*/ 	.word	0x00013730


	//   ....[80]....
        /*0598*/ 	.word	0x000137d0


	//   ....[81]....
        /*059c*/ 	.word	0x000137e0


	//   ....[82]....
        /*05a0*/ 	.word	0x00013890


	//   ....[83]....
        /*05a4*/ 	.word	0x000138a0


	//   ....[84]....
        /*05a8*/ 	.word	0x00013950


	//   ....[85]....
        /*05ac*/ 	.word	0x00013960


	//   ....[86]....
        /*05b0*/ 	.word	0x00013a10


	//   ....[87]....
        /*05b4*/ 	.word	0x00013a20


	//   ....[88]....
        /*05b8*/ 	.word	0x00013ad0


	//   ....[89]....
        /*05bc*/ 	.word	0x00013ae0


	//   ....[90]....
        /*05c0*/ 	.word	0x00013b90


	//   ....[91]....
        /*05c4*/ 	.word	0x00013ba0


	//   ....[92]....
        /*05c8*/ 	.word	0x00013be0


	//   ....[93]....
        /*05cc*/ 	.word	0x000143f0


	//   ....[94]....
        /*05d0*/ 	.word	0x00014430


	//   ....[95]....
        /*05d4*/ 	.word	0x00014450


	//   ....[96]....
        /*05d8*/ 	.word	0x00014510


	//   ....[97]....
        /*05dc*/ 	.word	0x00014540


	//   ....[98]....
        /*05e0*/ 	.word	0x00014590


	//   ....[99]....
        /*05e4*/ 	.word	0x000145c0


	//   ....[100]....
        /*05e8*/ 	.word	0x00014630


	//   ....[101]....
        /*05ec*/ 	.word	0x00014910


	//   ....[102]....
        /*05f0*/ 	.word	0x00014930


	//   ....[103]....
        /*05f4*/ 	.word	0x000149f0


	//   ....[104]....
        /*05f8*/ 	.word	0x00014a00


	//   ....[105]....
        /*05fc*/ 	.word	0x00014ab0


	//   ....[106]....
        /*0600*/ 	.word	0x00014ac0


	//   ....[107]....
        /*0604*/ 	.word	0x00014ad0


	//   ....[108]....
        /*0608*/ 	.word	0x00014b80


	//   ....[109]....
        /*060c*/ 	.word	0x00015110


	//   ....[110]....
        /*0610*/ 	.word	0x00015150


	//   ....[111]....
        /*0614*/ 	.word	0x00015190


	//   ....[112]....
        /*0618*/ 	.word	0x000151d0


	//   ....[113]....
        /*061c*/ 	.word	0x00015280


	//   ....[114]....
        /*0620*/ 	.word	0x000152b0


	//   ....[115]....
        /*0624*/ 	.word	0x000152c0


	//   ....[116]....
        /*0628*/ 	.word	0x00015350


	//   ....[117]....
        /*062c*/ 	.word	0x00015780


	//   ....[118]....
        /*0630*/ 	.word	0x000157b0


	//   ....[119]....
        /*0634*/ 	.word	0x000157e0


	//   ....[120]....
        /*0638*/ 	.word	0x00015810


	//   ....[121]....
        /*063c*/ 	.word	0x00015840


	//   ....[122]....
        /*0640*/ 	.word	0x00015870


	//   ....[123]....
        /*0644*/ 	.word	0x000158a0


	//   ....[124]....
        /*0648*/ 	.word	0x000158d0


	//   ....[125]....
        /*064c*/ 	.word	0x00015a50


	//   ....[126]....
        /*0650*/ 	.word	0x00015a80


	//   ....[127]....
        /*0654*/ 	.word	0x00015ab0


	//   ....[128]....
        /*0658*/ 	.word	0x00015ae0


	//   ....[129]....
        /*065c*/ 	.word	0x00015b10


	//   ....[130]....
        /*0660*/ 	.word	0x00015b40


	//   ....[131]....
        /*0664*/ 	.word	0x00015c00


	//   ....[132]....
        /*0668*/ 	.word	0x00015c20


	//   ....[133]....
        /*066c*/ 	.word	0x00015c90


	//   ....[134]....
        /*0670*/ 	.word	0x00016330


	//   ....[135]....
        /*0674*/ 	.word	0x000169b0


	//   ....[136]....
        /*0678*/ 	.word	0x00016aa0


	//   ....[137]....
        /*067c*/ 	.word	0x00016b40


	//   ....[138]....
        /*0680*/ 	.word	0x00016ba0


	//   ....[139]....
        /*0684*/ 	.word	0x00016c40


	//   ....[140]....
        /*0688*/ 	.word	0x00016d20


	//   ....[141]....
        /*068c*/ 	.word	0x00016e20


	//   ....[142]....
        /*0690*/ 	.word	0x00016e90


	//   ....[143]....
        /*0694*/ 	.word	0x00016f70


	//   ....[144]....
        /*0698*/ 	.word	0x00017020


	//   ....[145]....
        /*069c*/ 	.word	0x00017080


	//   ....[146]....
        /*06a0*/ 	.word	0x000170e0


	//   ....[147]....
        /*06a4*/ 	.word	0x000171f0


	//   ....[148]....
        /*06a8*/ 	.word	0x00017250


	//   ....[149]....
        /*06ac*/ 	.word	0x00017370


	//   ....[150]....
        /*06b0*/ 	.word	0x000173d0


	//   ....[151]....
        /*06b4*/ 	.word	0x000174f0


	//   ....[152]....
        /*06b8*/ 	.word	0x00017550


	//   ....[153]....
        /*06bc*/ 	.word	0x00017670


	//   ....[154]....
        /*06c0*/ 	.word	0x000176d0


	//   ....[155]....
        /*06c4*/ 	.word	0x000177f0


	//   ....[156]....
        /*06c8*/ 	.word	0x00017850


	//   ....[157]....
        /*06cc*/ 	.word	0x00017970


	//   ....[158]....
        /*06d0*/ 	.word	0x000179d0


	//   ....[159]....
        /*06d4*/ 	.word	0x00017ad0


	//   ....[160]....
        /*06d8*/ 	.word	0x00017c00


	//   ....[161]....
        /*06dc*/ 	.word	0x00017cc0


	//   ....[162]....
        /*06e0*/ 	.word	0x00017da0


	//   ....[163]....
        /*06e4*/ 	.word	0x00017e80


	//   ....[164]....
        /*06e8*/ 	.word	0x00017ee0


	//   ....[165]....
        /*06ec*/ 	.word	0x00017fc0


	//   ....[166]....
        /*06f0*/ 	.word	0x00018020


	//   ....[167]....
        /*06f4*/ 	.word	0x00018130


	//   ....[168]....
        /*06f8*/ 	.word	0x00018220


	//   ....[169]....
        /*06fc*/ 	.word	0x000182c0


	//   ....[170]....
        /*0700*/ 	.word	0x00018320


	//   ....[171]....
        /*0704*/ 	.word	0x00018440


	//   ....[172]....
        /*0708*/ 	.word	0x000184a0


	//   ....[173]....
        /*070c*/ 	.word	0x000185c0


	//   ....[174]....
        /*0710*/ 	.word	0x00018620


	//   ....[175]....
        /*0714*/ 	.word	0x000186f0


	//   ....[176]....
        /*0718*/ 	.word	0x00018860


	//   ....[177]....
        /*071c*/ 	.word	0x00018910


	//   ....[178]....
        /*0720*/ 	.word	0x00018a60


	//   ....[179]....
        /*0724*/ 	.word	0x00018b10


	//   ....[180]....
        /*0728*/ 	.word	0x00018b70


	//   ....[181]....
        /*072c*/ 	.word	0x00018c30


	//   ....[182]....
        /*0730*/ 	.word	0x00018d10


	//   ....[183]....
        /*0734*/ 	.word	0x00018dd0


	//   ....[184]....
        /*0738*/ 	.word	0x00018ee0


	//   ....[185]....
        /*073c*/ 	.word	0x00018f80


	//   ....[186]....
        /*0740*/ 	.word	0x000190a0


	//   ....[187]....
        /*0744*/ 	.word	0x00019110


	//   ....[188]....
        /*0748*/ 	.word	0x00019180


	//   ....[189]....
        /*074c*/ 	.word	0x000191f0


	//   ....[190]....
        /*0750*/ 	.word	0x00019260


	//   ....[191]....
        /*0754*/ 	.word	0x000192e0


	//   ....[192]....
        /*0758*/ 	.word	0x00019370


	//   ....[193]....
        /*075c*/ 	.word	0x00019400


	//   ....[194]....
        /*0760*/ 	.word	0x00019470


	//   ....[195]....
        /*0764*/ 	.word	0x000194e0


	//   ....[196]....
        /*0768*/ 	.word	0x00019550


	//   ....[197]....
        /*076c*/ 	.word	0x000195d0


	//   ....[198]....
        /*0770*/ 	.word	0x00019640


	//   ....[199]....
        /*0774*/ 	.word	0x000196e0


	//   ....[200]....
        /*0778*/ 	.word	0x00019770


	//   ....[201]....
        /*077c*/ 	.word	0x00019890


	//----- nvinfo : EIATTR_REG_RECONFIG
	.align		4
.L_207:
        /*0780*/ 	.byte	0x01, 0x54
	.zero		2


	//----- nvinfo : EIATTR_SYSCALL_OFFSETS
	.align		4
        /*0784*/ 	.byte	0x04, 0x46
        /*0786*/ 	.short	(.L_209 - .L_208)


	//   ....[0]....
.L_208:
        /*0788*/ 	.word	0x00001d50


	//   ....[1]....
        /*078c*/ 	.word	0x00012340


	//   ....[2]....
        /*0790*/ 	.word	0x00012490


	//   ....[3]....
        /*0794*/ 	.word	0x00012580


	//   ....[4]....
        /*0798*/ 	.word	0x00013300


	//----- nvinfo : EIATTR_MBARRIER_INSTR_OFFSETS
	.align		4
.L_209:
        /*079c*/ 	.byte	0x04, 0x39
        /*079e*/ 	.short	(.L_211 - .L_210)


	//   ....[0]....
.L_210:
        /*07a0*/ 	.word	0x00000180
        /*07a4*/ 	.word	0x000000ff
        /*07a8*/ 	.word	0x00030800
        /*07ac*/ 	.short	0x0100
        /*07ae*/ 	.byte	0x08
	.zero		1


	//   ....[1]....
        /*07b0*/ 	.word	0x00000190
        /*07b4*/ 	.word	0x000000ff
        /*07b8*/ 	.word	0x00030820
        /*07bc*/ 	.short	0x0100
        /*07be*/ 	.byte	0x08
	.zero		1


	//   ....[2]....
        /*07c0*/ 	.word	0x00000280
        /*07c4*/ 	.word	0x000000ff
        /*07c8*/ 	.word	0x00030830
        /*07cc*/ 	.short	0x0100
        /*07ce*/ 	.byte	0x08
	.zero		1


	//   ....[3]....
        /*07d0*/ 	.word	0x00000290
        /*07d4*/ 	.word	0x000000ff
        /*07d8*/ 	.word	0x00030840
        /*07dc*/ 	.short	0x0100
        /*07de*/ 	.byte	0x08
	.zero		1


	//   ....[4]....
        /*07e0*/ 	.word	0x000002a0
        /*07e4*/ 	.word	0x000000ff
        /*07e8*/ 	.word	0x00030838
        /*07ec*/ 	.short	0x0100
        /*07ee*/ 	.byte	0x08
	.zero		1


	//   ....[5]....
        /*07f0*/ 	.word	0x000002b0
        /*07f4*/ 	.word	0x000000ff
        /*07f8*/ 	.word	0x00030848
        /*07fc*/ 	.short	0x0100
        /*07fe*/ 	.byte	0x08
	.zero		1


	//   ....[6]....
        /*0800*/ 	.word	0x000003e0
        /*0804*/ 	.word	0x000000ff
        /*0808*/ 	.word	0x00030850
        /*080c*/ 	.short	0x0100
        /*080e*/ 	.byte	0x08
	.zero		1


	//   ....[7]....
        /*0810*/ 	.word	0x000003f0
        /*0814*/ 	.word	0x000000ff
        /*0818*/ 	.word	0x00030860
        /*081c*/ 	.short	0x0100
        /*081e*/ 	.byte	0x08
	.zero		1


	//   ....[8]....
        /*0820*/ 	.word	0x00000400
        /*0824*/ 	.word	0x000000ff
        /*0828*/ 	.word	0x00030858
        /*082c*/ 	.short	0x0100
        /*082e*/ 	.byte	0x08
	.zero		1


	//   ....[9]....
        /*0830*/ 	.word	0x00000410
        /*0834*/ 	.word	0x000000ff
        /*0838*/ 	.word	0x00030868
        /*083c*/ 	.short	0x0100
        /*083e*/ 	.byte	0x08
	.zero		1


	//   ....[10]....
        /*0840*/ 	.word	0x00000500
        /*0844*/ 	.word	0x000000ff
        /*0848*/ 	.word	0x00030870
        /*084c*/ 	.short	0x0100
        /*084e*/ 	.byte	0x06
	.zero		1


	//   ....[11]....
        /*0850*/ 	.word	0x00000510
        /*0854*/ 	.word	0x000000ff
        /*0858*/ 	.word	0x00030880
        /*085c*/ 	.short	0x0100
        /*085e*/ 	.byte	0x06
	.zero		1


	//   ....[12]....
        /*0860*/ 	.word	0x00000520
        /*0864*/ 	.word	0x000000ff
        /*0868*/ 	.word	0x00030878
        /*086c*/ 	.short	0x0100
        /*086e*/ 	.byte	0x06
	.zero		1


	//   ....[13]....
        /*0870*/ 	.word	0x00000530
        /*0874*/ 	.word	0x000000ff
        /*0878*/ 	.word	0x00030888
        /*087c*/ 	.short	0x0100
        /*087e*/ 	.byte	0x06
	.zero		1


	//   ....[14]....
        /*0880*/ 	.word	0x00000660
        /*0884*/ 	.word	0x000000ff
        /*0888*/ 	.word	0x00030890
        /*088c*/ 	.short	0x0100
        /*088e*/ 	.byte	0x08
	.zero		1


	//   ....[15]....
        /*0890*/ 	.word	0x00000670
        /*0894*/ 	.word	0x000000ff
        /*0898*/ 	.word	0x000308a0
        /*089c*/ 	.short	0x0100
        /*089e*/ 	.byte	0x08
	.zero		1


	//   ....[16]....
        /*08a0*/ 	.word	0x00000680
        /*08a4*/ 	.word	0x000000ff
        /*08a8*/ 	.word	0x00030898
        /*08ac*/ 	.short	0x0100
        /*08ae*/ 	.byte	0x08
	.zero		1


	//   ....[17]....
        /*08b0*/ 	.word	0x00000690
        /*08b4*/ 	.word	0x000000ff
        /*08b8*/ 	.word	0x000308a8
        /*08bc*/ 	.short	0x0100
        /*08be*/ 	.byte	0x08
	.zero		1


	//   ....[18]....
        /*08c0*/ 	.word	0x000007d0
        /*08c4*/ 	.word	0x000000ff
        /*08c8*/ 	.word	0x000308b0
        /*08cc*/ 	.short	0x0100
        /*08ce*/ 	.byte	0x08
	.zero		1


	//   ....[19]....
        /*08d0*/ 	.word	0x000007e0
        /*08d4*/ 	.word	0x000000ff
        /*08d8*/ 	.word	0x000308c0
        /*08dc*/ 	.short	0x0100
        /*08de*/ 	.byte	0x08
	.zero		1


	//   ....[20]....
        /*08e0*/ 	.word	0x000007f0
        /*08e4*/ 	.word	0x000000ff
        /*08e8*/ 	.word	0x000308b8
        /*08ec*/ 	.short	0x0100
        /*08ee*/ 	.byte	0x08
	.zero		1


	//   ....[21]....
        /*08f0*/ 	.word	0x00000800
        /*08f4*/ 	.word	0x000000ff
        /*08f8*/ 	.word	0x000308c8
        /*08fc*/ 	.short	0x0100
        /*08fe*/ 	.byte	0x08
	.zero		1


	//   ....[22]....
        /*0900*/ 	.word	0x00001df0
        /*0904*/ 	.word	0x000000ff
        /*0908*/ 	.word	0x00030800
        /*090c*/ 	.short	0x010a
        /*090e*/ 	.byte	0x28
	.zero		1


	//   ....[23]....
        /*0910*/ 	.word	0x00001e70
        /*0914*/ 	.word	0x00000003
        /*0918*/ 	.word	0x00030830
        /*091c*/ 	.short	0x010a
        /*091e*/ 	.byte	0x3f
	.zero		1


	//   ....[24]....
        /*0920*/ 	.word	0x00001eb0
        /*0924*/ 	.word	0x00000003
        /*0928*/ 	.word	0x00030830
        /*092c*/ 	.short	0x010a
        /*092e*/ 	.byte	0x3f
	.zero		1


	//   ....[25]....
        /*0930*/ 	.word	0x00002b50
        /*0934*/ 	.word	0x000000ff
        /*0938*/ 	.word	0x00000000
        /*093c*/ 	.short	0x0101
        /*093e*/ 	.byte	0x04
	.zero		1


	//   ....[26]....
        /*0940*/ 	.word	0x00004b80
        /*0944*/ 	.word	0x000000ff
        /*0948*/ 	.word	0x00030830
        /*094c*/ 	.short	0x010a
        /*094e*/ 	.byte	0x07
	.zero		1


	//   ....[27]....
        /*0950*/ 	.word	0x00004bc0
        /*0954*/ 	.word	0x000000ff
        /*0958*/ 	.word	0x00030830
        /*095c*/ 	.short	0x010a
        /*095e*/ 	.byte	0x07
	.zero		1


	//   ....[28]....
        /*0960*/ 	.word	0x00005a70
        /*0964*/ 	.word	0x000000ff
        /*0968*/ 	.word	0x00030850
        /*096c*/ 	.short	0x010a
        /*096e*/ 	.byte	0x0e
	.zero		1


	//   ....[29]....
        /*0970*/ 	.word	0x00005ab0
        /*0974*/ 	.word	0x000000ff
        /*0978*/ 	.word	0x00030850
        /*097c*/ 	.short	0x010a
        /*097e*/ 	.byte	0x0e
	.zero		1


	//   ....[30]....
        /*0980*/ 	.word	0x00005fe0
        /*0984*/ 	.word	0x000000ff
        /*0988*/ 	.word	0x00000000
        /*098c*/ 	.short	0x0101
        /*098e*/ 	.byte	0x07
	.zero		1


	//   ....[31]....
        /*0990*/ 	.word	0x000076d0
        /*0994*/ 	.word	0x000000ff
        /*0998*/ 	.word	0x00000000
        /*099c*/ 	.short	0x0101
        /*099e*/ 	.byte	0x0e
	.zero		1


	//   ....[32]....
        /*09a0*/ 	.word	0x00007ab0
        /*09a4*/ 	.word	0x000000ff
        /*09a8*/ 	.word	0x00030830
        /*09ac*/ 	.short	0x010a
        /*09ae*/ 	.byte	0x07
	.zero		1


	//   ....[33]....
        /*09b0*/ 	.word	0x00007af0
        /*09b4*/ 	.word	0x000000ff
        /*09b8*/ 	.word	0x00030830
        /*09bc*/ 	.short	0x010a
        /*09be*/ 	.byte	0x07
	.zero		1


	//   ....[34]....
        /*09c0*/ 	.word	0x000089a0
        /*09c4*/ 	.word	0x000000ff
        /*09c8*/ 	.word	0x00030850
        /*09cc*/ 	.short	0x010a
        /*09ce*/ 	.byte	0x0e
	.zero		1


	//   ....[35]....
        /*09d0*/ 	.word	0x000089e0
        /*09d4*/ 	.word	0x000000ff
        /*09d8*/ 	.word	0x00030850
        /*09dc*/ 	.short	0x010a
        /*09de*/ 	.byte	0x0e
	.zero		1


	//   ....[36]....
        /*09e0*/ 	.word	0x00008f10
        /*09e4*/ 	.word	0x000000ff
        /*09e8*/ 	.word	0x00000000
        /*09ec*/ 	.short	0x0101
        /*09ee*/ 	.byte	0x07
	.zero		1


	//   ....[37]....
        /*09f0*/ 	.word	0x00009ac0
        /*09f4*/ 	.word	0x000000ff
        /*09f8*/ 	.word	0x00000000
        /*09fc*/ 	.short	0x0101
        /*09fe*/ 	.byte	0x0e
	.zero		1


	//   ....[38]....
        /*0a00*/ 	.word	0x00009c50
        /*0a04*/ 	.word	0x000000ff
        /*0a08*/ 	.word	0x00030830
        /*0a0c*/ 	.short	0x010a
        /*0a0e*/ 	.byte	0x06
	.zero		1


	//   ....[39]....
        /*0a10*/ 	.word	0x00009c90
        /*0a14*/ 	.word	0x000000ff
        /*0a18*/ 	.word	0x00030830
        /*0a1c*/ 	.short	0x010a
        /*0a1e*/ 	.byte	0x06
	.zero		1


	//   ....[40]....
        /*0a20*/ 	.word	0x0000ab40
        /*0a24*/ 	.word	0x000000ff
        /*0a28*/ 	.word	0x00030850
        /*0a2c*/ 	.short	0x010a
        /*0a2e*/ 	.byte	0x0a
	.zero		1


	//   ....[41]....
        /*0a30*/ 	.word	0x0000ab80
        /*0a34*/ 	.word	0x000000ff
        /*0a38*/ 	.word	0x00030850
        /*0a3c*/ 	.short	0x010a
        /*0a3e*/ 	.byte	0x0a
	.zero		1


	//   ....[42]....
        /*0a40*/ 	.word	0x0000b0d0
        /*0a44*/ 	.word	0x000000ff
        /*0a48*/ 	.word	0x00000000
        /*0a4c*/ 	.short	0x0101
        /*0a4e*/ 	.byte	0x04
	.zero		1


	//   ....[43]....
        /*0a50*/ 	.word	0x0000c7b0
        /*0a54*/ 	.word	0x000000ff
        /*0a58*/ 	.word	0x00000000
        /*0a5c*/ 	.short	0x0101
        /*0a5e*/ 	.byte	0x0a
	.zero		1


	//   ....[44]....
        /*0a60*/ 	.word	0x0000d050
        /*0a64*/ 	.word	0x000000ff
        /*0a68*/ 	.word	0x00030850
        /*0a6c*/ 	.short	0x010a
        /*0a6e*/ 	.byte	0x05
	.zero		1


	//   ....[45]....
        /*0a70*/ 	.word	0x0000d090
        /*0a74*/ 	.word	0x000000ff
        /*0a78*/ 	.word	0x00030850
        /*0a7c*/ 	.short	0x010a
        /*0a7e*/ 	.byte	0x05
	.zero		1


	//   ....[46]....
        /*0a80*/ 	.word	0x0000d660
        /*0a84*/ 	.word	0x000000ff
        /*0a88*/ 	.word	0x00000000
        /*0a8c*/ 	.short	0x0101
        /*0a8e*/ 	.byte	0x04
	.zero		1


	//   ....[47]....
        /*0a90*/ 	.word	0x0000f7b0
        /*0a94*/ 	.word	0x00000016
        /*0a98*/ 	.word	0x00000000
        /*0a9c*/ 	.short	0x0101
        /*0a9e*/ 	.byte	0x3f
	.zero		1


	//   ....[48]....
        /*0aa0*/ 	.word	0x00012b70
        /*0aa4*/ 	.word	0x00000006
        /*0aa8*/ 	.word	0x00030840
        /*0aac*/ 	.short	0x010a
        /*0aae*/ 	.byte	0x3f
	.zero		1


	//   ....[49]....
        /*0ab0*/ 	.word	0x00013080
        /*0ab4*/ 	.word	0x00000006
        /*0ab8*/ 	.word	0x00030830
        /*0abc*/ 	.short	0x0107
        /*0abe*/ 	.byte	0x3f
	.zero		1


	//   ....[50]....
        /*0ac0*/ 	.word	0x00013130
        /*0ac4*/ 	.word	0x00000006
        /*0ac8*/ 	.word	0x00030830
        /*0acc*/ 	.short	0x0101
        /*0ace*/ 	.byte	0x3f
	.zero		1


	//   ....[51]....
        /*0ad0*/ 	.word	0x00013d20
        /*0ad4*/ 	.word	0x00000016
        /*0ad8*/ 	.word	0x00030800
        /*0adc*/ 	.short	0x0107
        /*0ade*/ 	.byte	0x3f
	.zero		1


	//   ....[52]....
        /*0ae0*/ 	.word	0x00013e40
        /*0ae4*/ 	.word	0x00000016
        /*0ae8*/ 	.word	0x00030800
        /*0aec*/ 	.short	0x0101
        /*0aee*/ 	.byte	0x3f
	.zero		1


	//   ....[53]....
        /*0af0*/ 	.word	0x00013e60
        /*0af4*/ 	.word	0x00000016
        /*0af8*/ 	.word	0x00030820
        /*0afc*/ 	.short	0x010a
        /*0afe*/ 	.byte	0x3f
	.zero		1


	//   ....[54]....
        /*0b00*/ 	.word	0x00014240
        /*0b04*/ 	.word	0x00000007
        /*0b08*/ 	.word	0x00030840
        /*0b0c*/ 	.short	0x010a
        /*0b0e*/ 	.byte	0x3f
	.zero		1


	//   ....[55]....
        /*0b10*/ 	.word	0x00014740
        /*0b14*/ 	.word	0x00000007
        /*0b18*/ 	.word	0x00030830
        /*0b1c*/ 	.short	0x0107
        /*0b1e*/ 	.byte	0x3f
	.zero		1


	//   ....[56]....
        /*0b20*/ 	.word	0x000147f0
        /*0b24*/ 	.word	0x00000007
        /*0b28*/ 	.word	0x00030830
        /*0b2c*/ 	.short	0x0101
        /*0b2e*/ 	.byte	0x3f
	.zero		1


	//   ....[57]....
        /*0b30*/ 	.word	0x00014850
        /*0b34*/ 	.word	0x00000007
        /*0b38*/ 	.word	0x00030860
        /*0b3c*/ 	.short	0x010a
        /*0b3e*/ 	.byte	0x3f
	.zero		1


	//   ....[58]....
        /*0b40*/ 	.word	0x00014d00
        /*0b44*/ 	.word	0x00000007
        /*0b48*/ 	.word	0x00030850
        /*0b4c*/ 	.short	0x0107
        /*0b4e*/ 	.byte	0x3f
	.zero		1


	//   ....[59]....
        /*0b50*/ 	.word	0x00014e50
        /*0b54*/ 	.word	0x00000007
        /*0b58*/ 	.word	0x00030850
        /*0b5c*/ 	.short	0x0101
        /*0b5e*/ 	.byte	0x3f
	.zero		1


	//   ....[60]....
        /*0b60*/ 	.word	0x00015060
        /*0b64*/ 	.word	0x00000000
        /*0b68*/ 	.word	0x00030860
        /*0b6c*/ 	.short	0x010a
        /*0b6e*/ 	.byte	0x3f
	.zero		1


	//   ....[61]....
        /*0b70*/ 	.word	0x000154d0
        /*0b74*/ 	.word	0x00000000
        /*0b78*/ 	.word	0x00030850
        /*0b7c*/ 	.short	0x0107
        /*0b7e*/ 	.byte	0x3f
	.zero		1


	//   ....[62]....
        /*0b80*/ 	.word	0x00015580
        /*0b84*/ 	.word	0x00000000
        /*0b88*/ 	.word	0x00030850
        /*0b8c*/ 	.short	0x0101
        /*0b8e*/ 	.byte	0x3f
	.zero		1


	//   ....[63]....
        /*0b90*/ 	.word	0x000162b0
        /*0b94*/ 	.word	0x00000004
        /*0b98*/ 	.word	0x00030820
        /*0b9c*/ 	.short	0x010a
        /*0b9e*/ 	.byte	0x3f
	.zero		1


	//   ....[64]....
        /*0ba0*/ 	.word	0x00016450
        /*0ba4*/ 	.word	0x00000005
        /*0ba8*/ 	.word	0x00030840
        /*0bac*/ 	.short	0x010a
        /*0bae*/ 	.byte	0x3f
	.zero		1


	//   ....[65]....
        /*0bb0*/ 	.word	0x000164f0
        /*0bb4*/ 	.word	0x00000019
        /*0bb8*/ 	.word	0x00030840
        /*0bbc*/ 	.short	0x010a
        /*0bbe*/ 	.byte	0x3f
	.zero		1


	//   ....[66]....
        /*0bc0*/ 	.word	0x00016530
        /*0bc4*/ 	.word	0x00000005
        /*0bc8*/ 	.word	0x00030860
        /*0bcc*/ 	.short	0x010a
        /*0bce*/ 	.byte	0x3f
	.zero		1


	//   ....[67]....
        /*0bd0*/ 	.word	0x00016570
        /*0bd4*/ 	.word	0x00000019
        /*0bd8*/ 	.word	0x00030860
        /*0bdc*/ 	.short	0x010a
        /*0bde*/ 	.byte	0x3f
	.zero		1


	//   ....[68]....
        /*0be0*/ 	.word	0x000165e0
        /*0be4*/ 	.word	0x00000003
        /*0be8*/ 	.word	0x00030800
        /*0bec*/ 	.short	0x010a
        /*0bee*/ 	.byte	0x3f
	.zero		1


	//   ....[69]....
        /*0bf0*/ 	.word	0x00016630
        /*0bf4*/ 	.word	0x00000003
        /*0bf8*/ 	.word	0x00030830
        /*0bfc*/ 	.short	0x010a
        /*0bfe*/ 	.byte	0x3f
	.zero		1


	//   ....[70]....
        /*0c00*/ 	.word	0x00016690
        /*0c04*/ 	.word	0x00000004
        /*0c08*/ 	.word	0x00030830
        /*0c0c*/ 	.short	0x010a
        /*0c0e*/ 	.byte	0x3f
	.zero		1


	//   ....[71]....
        /*0c10*/ 	.word	0x000166f0
        /*0c14*/ 	.word	0x00000003
        /*0c18*/ 	.word	0x00030850
        /*0c1c*/ 	.short	0x010a
        /*0c1e*/ 	.byte	0x3f
	.zero		1


	//   ....[72]....
        /*0c20*/ 	.word	0x00016750
        /*0c24*/ 	.word	0x00000004
        /*0c28*/ 	.word	0x00030830
        /*0c2c*/ 	.short	0x010a
        /*0c2e*/ 	.byte	0x3f
	.zero		1


	//   ....[73]....
        /*0c30*/ 	.word	0x000167b0
        /*0c34*/ 	.word	0x00000003
        /*0c38*/ 	.word	0x00030850
        /*0c3c*/ 	.short	0x010a
        /*0c3e*/ 	.byte	0x3f
	.zero		1


	//   ....[74]....
        /*0c40*/ 	.word	0x00016810
        /*0c44*/ 	.word	0x00000004
        /*0c48*/ 	.word	0x00030830
        /*0c4c*/ 	.short	0x010a
        /*0c4e*/ 	.byte	0x3f
	.zero		1


	//   ....[75]....
        /*0c50*/ 	.word	0x00016870
        /*0c54*/ 	.word	0x00000003
        /*0c58*/ 	.word	0x00030850
        /*0c5c*/ 	.short	0x010a
        /*0c5e*/ 	.byte	0x3f
	.zero		1


	//   ....[76]....
        /*0c60*/ 	.word	0x000168d0
        /*0c64*/ 	.word	0x00000007
        /*0c68*/ 	.word	0x00030850
        /*0c6c*/ 	.short	0x010a
        /*0c6e*/ 	.byte	0x3f
	.zero		1


	//   ....[77]....
        /*0c70*/ 	.word	0x000169f0
        /*0c74*/ 	.word	0x00000006
        /*0c78*/ 	.word	0x00030840
        /*0c7c*/ 	.short	0x010a
        /*0c7e*/ 	.byte	0x3f
	.zero		1


	//   ....[78]....
        /*0c80*/ 	.word	0x00017b00
        /*0c84*/ 	.word	0x00000016
        /*0c88*/ 	.word	0x00030820
        /*0c8c*/ 	.short	0x010a
        /*0c8e*/ 	.byte	0x3f
	.zero		1


	//   ....[79]....
        /*0c90*/ 	.word	0x00017b50
        /*0c94*/ 	.word	0x00000007
        /*0c98*/ 	.word	0x00030840
        /*0c9c*/ 	.short	0x010a
        /*0c9e*/ 	.byte	0x3f
	.zero		1


	//   ....[80]....
        /*0ca0*/ 	.word	0x00018170
        /*0ca4*/ 	.word	0x00000007
        /*0ca8*/ 	.word	0x00030860
        /*0cac*/ 	.short	0x010a
        /*0cae*/ 	.byte	0x3f
	.zero		1


	//   ....[81]....
        /*0cb0*/ 	.word	0x000187b0
        /*0cb4*/ 	.word	0x00000000
        /*0cb8*/ 	.word	0x00030860
        /*0cbc*/ 	.short	0x010a
        /*0cbe*/ 	.byte	0x3f
	.zero		1


	//   ....[82]....
        /*0cc0*/ 	.word	0x000197b0
        /*0cc4*/ 	.word	0x00000004
        /*0cc8*/ 	.word	0x00030820
        /*0ccc*/ 	.short	0x010a
        /*0cce*/ 	.byte	0x3f
	.zero		1


	//   ....[83]....
        /*0cd0*/ 	.word	0x00019950
        /*0cd4*/ 	.word	0x00000005
        /*0cd8*/ 	.word	0x00030840
        /*0cdc*/ 	.short	0x010a
        /*0cde*/ 	.byte	0x3f
	.zero		1


	//   ....[84]....
        /*0ce0*/ 	.word	0x000199a0
        /*0ce4*/ 	.word	0x00000019
        /*0ce8*/ 	.word	0x00030840
        /*0cec*/ 	.short	0x010a
        /*0cee*/ 	.byte	0x3f
	.zero		1


	//   ....[85]....
        /*0cf0*/ 	.word	0x000199f0
        /*0cf4*/ 	.word	0x00000005
        /*0cf8*/ 	.word	0x00030860
        /*0cfc*/ 	.short	0x010a
        /*0cfe*/ 	.byte	0x3f
	.zero		1


	//----- nvinfo : EIATTR_NUM_MBARRIERS
	.align		4
.L_211:
        /*0d00*/ 	.byte	0x03, 0x38
        /*0d02*/ 	.short	0x0016


	//----- nvinfo : EIATTR_EXIT_INSTR_OFFSETS
	.align		4
        /*0d04*/ 	.byte	0x04, 0x1c
        /*0d06*/ 	.short	(.L_213 - .L_212)


	//   ....[0]....
.L_212:
        /*0d08*/ 	.word	0x00000990


	//   ....[1]....
        /*0d0c*/ 	.word	0x00010b60


	//   ....[2]....
        /*0d10*/ 	.word	0x000165c0


	//----- nvinfo : EIATTR_MAX_THREADS
	.align		4
.L_213:
        /*0d14*/ 	.byte	0x04, 0x05
        /*0d16*/ 	.short	(.L_215 - .L_214)
.L_214:
        /*0d18*/ 	.word	0x00000180
        /*0d1c*/ 	.word	0x00000001
        /*0d20*/ 	.word	0x00000001


	//----- nvinfo : EIATTR_CRS_STACK_SIZE
	.align		4
.L_215:
        /*0d24*/ 	.byte	0x04, 0x1e
        /*0d26*/ 	.short	(.L_217 - .L_216)
.L_216:
        /*0d28*/ 	.word	0x00000000


	//----- nvinfo : EIATTR_CBANK_PARAM_SIZE
	.align		4
.L_217:
        /*0d2c*/ 	.byte	0x03, 0x19
        /*0d2e*/ 	.short	0x0af0


	//----- nvinfo : EIATTR_PARAM_CBANK
	.align		4
        /*0d30*/ 	.byte	0x04, 0x0a
        /*0d32*/ 	.short	(.L_219 - .L_218)
	.align		4
.L_218:
        /*0d34*/ 	.word	index@(.nv.constant0._ZN7cutlass13device_kernelIN5flash11enable_sm90INS1_16FlashAttnFwdSm90INS1_25CollectiveMainloopFwdSm90ILi2EN4cute5tupleIJNS5_1CILi1EEES8_S8_EEENS6_IJNS7_ILi128EEENS7_ILi64EEENS7_ILi256EEEEEELi256ENS_10bfloat16_tEfNS_4arch4Sm90ELb0ELb1ELb1ELb1ELb1ELb0ELb0ELb1ELb1ELb1ELb0ELb0EEENS1_21CollectiveEpilogueFwdINS6_IJSA_SC_SB_EEES9_SE_SG_Li256ELb1ELb1ELb0ELb0EEENS1_36VarlenDynamicPersistentTileSchedulerILi128ELi64ELi256ELi128ELb0ELb1ELb1ELb1ELb0ELb1EEEEEEEEEvNT_6ParamsE)
        /*0d38*/ 	.short	0x0210
        /*0d3a*/ 	.short	0x0af0


	//----- nvinfo : EIATTR_SW_WAR
	.align		4
.L_219:
        /*0d3c*/ 	.byte	0x04, 0x36
        /*0d3e*/ 	.short	(.L_221 - .L_220)
.L_220:
        /*0d40*/ 	.word	0x00000008
.L_221:


//--------------------- .nv.info._ZN7cutlass13device_kernelIN5flash11enable_sm90INS1_16FlashAttnFwdSm90INS1_25CollectiveMainloopFwdSm90ILi2EN4cute5tupleIJNS5_1CILi1EEES8_S8_EEENS6_IJNS7_ILi128EEENS7_ILi64EEENS7_ILi256EEEEEELi256ENS_10bfloat16_tEfNS_4arch4Sm90ELb0ELb1ELb1ELb1ELb1ELb1ELb0ELb1ELb1ELb1ELb0ELb0EEENS1_21CollectiveEpilogueFwdINS6_IJSA_SC_SB_EEES9_SE_SG_Li256ELb1ELb1ELb0ELb0EEENS1_36VarlenDynamicPersistentTileSchedulerILi128ELi64ELi256ELi128ELb0ELb1ELb1ELb1ELb0ELb1EEEEEEEEEvNT_6ParamsE --------------------------
	.section	.nv.info._ZN7cutlass13device_kernelIN5flash11enable_sm90INS1_16FlashAttnFwdSm90INS1_25CollectiveMainloopFwdSm90ILi2EN4cute5tupleIJNS5_1CILi1EEES8_S8_EEENS6_IJNS7_ILi128EEENS7_ILi64EEENS7_ILi256EEEEEELi256ENS_10bfloat16_tEfNS_4arch4Sm90ELb0ELb1ELb1ELb1ELb1ELb1ELb0ELb1ELb1ELb1ELb0ELb0EEENS1_21CollectiveEpilogueFwdINS6_IJSA_SC_SB_EEES9_SE_SG_Li256ELb1ELb1ELb0ELb0EEENS1_36VarlenDynamicPersistentTileSchedulerILi128ELi64ELi256ELi128ELb0ELb1ELb1ELb1ELb0ELb1EEEEEEEEEvNT_6ParamsE,"",@"SHT_CUDA_INFO"
	.sectionflags	@""
	.align	4


	//----- nvinfo : EIATTR_CUDA_API_VERSION
	.align		4
        /*0000*/ 	.byte	0x04, 0x37
        /*0002*/ 	.short	(.L_223 - .L_222)
.L_222:
        /*0004*/ 	.word	0x00000082


	//----- nvinfo : EIATTR_KPARAM_INFO
	.align		4
.L_223:
        /*0008*/ 	.byte	0x04, 0x17
        /*000a*/ 	.short	(.L_225 - .L_224)
.L_224:
        /*000c*/ 	.word	0x00000000
        /*0010*/ 	.short	0x0000
        /*0012*/ 	.short	0x0070
        /*0014*/ 	.byte	0x00, 0xf0, 0x01, 0x2a


	//----- nvinfo : EIATTR_SPARSE_MMA_MASK
	.align		4
.L_225:
        /*0018*/ 	.byte	0x03, 0x50
        /*001a*/ 	.short	0x0000


	//----- nvinfo : EIATTR_MAXREG_COUNT
	.align		4
        /*001c*/ 	.byte	0x03, 0x1b
        /*001e*/ 	.short	0x00a8


	//----- nvinfo : EIATTR_NUM_BARRIERS
	.align		4
        /*0020*/ 	.byte	0x02, 0x4c
        /*0022*/ 	.byte	0x10
	.zero		1


	//----- nvinfo : EIATTR_EXTERNS
	.align		4
        /*0024*/ 	.byte	0x04, 0x0f
        /*0026*/ 	.short	(.L_227 - .L_226)


	//   ....[0]....
	.align		4
.L_226:
        /*0028*/ 	.word	index@(__assertfail)


	//----- nvinfo : EIATTR_ANNOTATIONS
	.align		4
.L_227:
        /*002c*/ 	.byte	0x04, 0x55
        /*002e*/ 	.short	(.L_229 - .L_228)


	//   ....[0]....
.L_228:
        /* <DEDUP_REMOVED lines=115> */
        /*0754*/ 	.byte	0x70, 0xaa, 0x02, 0x00


	//----- nvinfo : EIATTR_MERCURY_ISA_VERSION
	.align		4
.L_229:
        /*0758*/ 	.byte	0x03, 0x5f
        /*075a*/ 	.short	0x0101


	//----- nvinfo : EIATTR_UNUSED_LOAD_BYTE_OFFSET
	.align		4
        /*075c*/ 	.byte	0x04, 0x44
        /*075e*/ 	.short	(.L_231 - .L_230)


	//   ....[0]....
.L_230:
        /*0760*/ 	.word	0x00000a30
        /*0764*/ 	.word	0x0000fff0


	//   ....[1]....
        /*0768*/ 	.word	0x000205e0
        /*076c*/ 	.word	0x0000fff0


	//----- nvinfo : EIATTR_INT_WARP_WIDE_INSTR_OFFSETS
	.align		4
.L_231:
        /*0770*/ 	.byte	0x04, 0x31
        /*0772*/ 	.short	(.L_233 - .L_232)


	//   ....[0]....
.L_232:
        /*0774*/ 	.word	0x00000120


	//   ....[1]....
        /*0778*/ 	.word	0x00000160


	//   ....[2]....
        /*077c*/ 	.word	0x00000220


	//   ....[3]....
        /*0780*/ 	.word	0x000266a0


	//   ....[4]....
        /*0784*/ 	.word	0x00026730


	//   ....[5]....
        /*0788*/ 	.word	0x000295c0


	//   ....[6]....
        /*078c*/ 	.word	0x00029650


	//----- nvinfo : EIATTR_COOP_GROUP_MASK_REGIDS
	.align		4
.L_233:
        /*0790*/ 	.byte	0x04, 0x29
        /*0792*/ 	.short	(.L_235 - .L_234)


	//   ....[0]....
.L_234:
        /*0794*/ 	.word	0xffffffff


	//   ....[1]....
        /*0798*/ 	.word	0xffffffff


	//   ....[2]....
        /*079c*/ 	.word	0xffffffff


	//   ....[3]....
        /*07a0*/ 	.word	0xffffffff


	//   ....[4]....
        /*07a4*/ 	.word	0xffffffff


	//   ....[5]....
        /*07a8*/ 	.word	0xffffffff


	//   ....[6]....
        /*07ac*/ 	.word	0xffffffff


	//   ....[7]....
        /*07b0*/ 	.word	0xffffffff


	//   ....[8]....
        /*07b4*/ 	.word	0xffffffff


	//   ....[9]....
        /*07b8*/ 	.word	0xffffffff


	//   ....[10]....
        /*07bc*/ 	.word	0xffffffff


	//   ....[11]....
        /*07c0*/ 	.word	0xffffffff


	//   ....[12]....
        /*07c4*/ 	.word	0xffffffff


	//   ....[13]....
        /*07c8*/ 	.word	0xffffffff


	//   ....[14]....
        /*07cc*/ 	.word	0xffffffff


	//   ....[15]....
        /*07d0*/ 	.word	0xffffffff


	//   ....[16]....
        /*07d4*/ 	.word	0xffffffff


	//   ....[17]....
        /*07d8*/ 	.word	0xffffffff


	//   ....[18]....
        /*07dc*/ 	.word	0xffffffff


	//   ....[19]....
        /*07e0*/ 	.word	0xffffffff


	//   ....[20]....
        /*07e4*/ 	.word	0xffffffff


	//   ....[21]....
        /*07e8*/ 	.word	0xffffffff


	//   ....[22]....
        /*07ec*/ 	.word	0xffffffff


	//   ....[23]....
        /*07f0*/ 	.word	0xffffffff


	//   ....[24]....
        /*07f4*/ 	.word	0xffffffff


	//   ....[25]....
        /*07f8*/ 	.word	0xffffffff


	//   ....[26]....
        /*07fc*/ 	.word	0xffffffff


	//   ....[27]....
        /*0800*/ 	.word	0xffffffff


	//   ....[28]....
        /*0804*/ 	.word	0xffffffff


	//   ....[29]....
        /*0808*/ 	.word	0xffffffff


	//   ....[30]....
        /*080c*/ 	.word	0xffffffff


	//   ....[31]....
        /*0810*/ 	.word	0xffffffff


	//   ....[32]....
        /*0814*/ 	.word	0xffffffff


	//   ....[33]....
        /*0818*/ 	.word	0xffffffff


	//   ....[34]....
        /*081c*/ 	.word	0xffffffff


	//   ....[35]....
        /*0820*/ 	.word	0xffffffff


	//   ....[36]....
        /*0824*/ 	.word	0xffffffff


	//   ....[37]....
        /*0828*/ 	.word	0xffffffff


	//   ....[38]....
        /*082c*/ 	.word	0xffffffff


	//   ....[39]....
        /*0830*/ 	.word	0xffffffff


	//   ....[40]....
        /*0834*/ 	.word	0xffffffff


	//   ....[41]....
        /*0838*/ 	.word	0xffffffff


	//   ....[42]....
        /*083c*/ 	.word	0xffffffff


	//   ....[43]....
        /*0840*/ 	.word	0xffffffff


	//   ....[44]....
        /*0844*/ 	.word	0xffffffff


	//   ....[45]....
        /*0848*/ 	.word	0xffffffff


	//   ....[46]....
        /*084c*/ 	.word	0xffffffff


	//   ....[47]....
        /*0850*/ 	.word	0xffffffff


	//   ....[48]....
        /*0854*/ 	.word	0xffffffff


	//   ....[49]....
        /*0858*/ 	.word	0xffffffff


	//   ....[50]....
        /*085c*/ 	.word	0xffffffff


	//   ....[51]....
        /*0860*/ 	.word	0xffffffff


	//   ....[52]....
        /*0864*/ 	.word	0xffffffff


	//   ....[53]....
        /*0868*/ 	.word	0xffffffff


	//   ....[54]....
        /*086c*/ 	.word	0xffffffff


	//   ....[55]....
        /*0870*/ 	.word	0xffffffff


	//   ....[56]....
        /*0874*/ 	.word	0xffffffff


	//   ....[57]....
        /*0878*/ 	.word	0xffffffff


	//   ....[58]....
        /*087c*/ 	.word	0xffffffff


	//   ....[59]....
        /*0880*/ 	.word	0xffffffff


	//   ....[60]....
        /*0884*/ 	.word	0xffffffff


	//   ....[61]....
        /*0888*/ 	.word	0xffffffff


	//   ....[62]....
        /*088c*/ 	.word	0xffffffff


	//   ....[63]....
        /*0890*/ 	.word	0xffffffff


	//   ....[64]....
        /*0894*/ 	.word	0xffffffff


	//   ....[65]....
        /*0898*/ 	.word	0xffffffff


	//   ....[66]....
        /*089c*/ 	.word	0xffffffff


	//   ....[67]....
        /*08a0*/ 	.word	0xffffffff


	//   ....[68]....
        /*08a4*/ 	.word	0xffffffff


	//   ....[69]....
        /*08a8*/ 	.word	0xffffffff


	//   ....[70]....
        /*08ac*/ 	.word	0xffffffff


	//   ....[71]....
        /*08b0*/ 	.word	0xffffffff


	//   ....[72]....
        /*08b4*/ 	.word	0xffffffff


	//   ....[73]....
        /*08b8*/ 	.word	0xffffffff


	//   ....[74]....
        /*08bc*/ 	.word	0xffffffff


	//   ....[75]....
        /*08c0*/ 	.word	0xffffffff


	//   ....[76]....
        /*08c4*/ 	.word	0xffffffff


	//   ....[77]....
        /*08c8*/ 	.word	0xffffffff


	//   ....[78]....
        /*08cc*/ 	.word	0xffffffff


	//   ....[79]....
        /*08d0*/ 	.word	0xffffffff


	//   ....[80]....
        /*08d4*/ 	.word	0xffffffff


	//   ....[81]....
        /*08d8*/ 	.word	0xffffffff


	//   ....[82]....
        /*08dc*/ 	.word	0xffffffff


	//   ....[83]....
        /*08e0*/ 	.word	0xffffffff


	//   ....[84]....
        /*08e4*/ 	.word	0xffffffff


	//   ....[85]....
        /*08e8*/ 	.word	0xffffffff


	//   ....[86]....
        /*08ec*/ 	.word	0xffffffff


	//   ....[87]....
        /*08f0*/ 	.word	0xffffffff


	//   ....[88]....
        /*08f4*/ 	.word	0xffffffff


	//   ....[89]....
        /*08f8*/ 	.word	0xffffffff


	//   ....[90]....
        /*08fc*/ 	.word	0xffffffff


	//   ....[91]....
        /*0900*/ 	.word	0xffffffff


	//   ....[92]....
        /*0904*/ 	.word	0xffffffff


	//   ....[93]....
        /*0908*/ 	.word	0xffffffff


	//   ....[94]....
        /*090c*/ 	.word	0xffffffff


	//   ....[95]....
        /*0910*/ 	.word	0xffffffff


	//   ....[96]....
        /*0914*/ 	.word	0xffffffff


	//   ....[97]....
        /*0918*/ 	.word	0xffffffff


	//   ....[98]....
        /*091c*/ 	.word	0xffffffff


	//   ....[99]....
        /*0920*/ 	.word	0xffffffff


	//   ....[100]....
        /*0924*/ 	.word	0xffffffff


	//   ....[101]....
        /*0928*/ 	.word	0xffffffff


	//   ....[102]....
        /*092c*/ 	.word	0xffffffff


	//   ....[103]....
        /*0930*/ 	.word	0xffffffff


	//   ....[104]....
        /*0934*/ 	.word	0xffffffff


	//   ....[105]....
        /*0938*/ 	.word	0xffffffff


	//   ....[106]....
        /*093c*/ 	.word	0xffffffff


	//   ....[107]....
        /*0940*/ 	.word	0xffffffff


	//   ....[108]....
        /*0944*/ 	.word	0xffffffff


	//   ....[109]....
        /*0948*/ 	.word	0xffffffff


	//   ....[110]....
        /*094c*/ 	.word	0xffffffff


	//   ....[111]....
        /*0950*/ 	.word	0xffffffff


	//   ....[112]....
        /*0954*/ 	.word	0xffffffff


	//   ....[113]....
        /*0958*/ 	.word	0xffffffff


	//   ....[114]....
        /*095c*/ 	.word	0xffffffff


	//   ....[115]....
        /*0960*/ 	.word	0xffffffff


	//   ....[116]....
        /*0964*/ 	.word	0xffffffff


	//   ....[117]....
        /*0968*/ 	.word	0xffffffff


	//   ....[118]....
        /*096c*/ 	.word	0xffffffff


	//   ....[119]....
        /*0970*/ 	.word	0xffffffff


	//   ....[120]....
        /*0974*/ 	.word	0xffffffff


	//   ....[121]....
        /*0978*/ 	.word	0xffffffff


	//   ....[122]....
        /*097c*/ 	.word	0xffffffff


	//   ....[123]....
        /*0980*/ 	.word	0xffffffff


	//   ....[124]....
        /*0984*/ 	.word	0xffffffff


	//   ....[125]....
        /*0988*/ 	.word	0xffffffff


	//   ....[126]....
        /*098c*/ 	.word	0xffffffff


	//   ....[127]....
        /*0990*/ 	.word	0xffffffff


	//   ....[128]....
        /*0994*/ 	.word	0xffffffff


	//   ....[129]....
        /*0998*/ 	.word	0xffffffff


	//   ....[130]....
        /*099c*/ 	.word	0xffffffff


	//   ....[131]....
        /*09a0*/ 	.word	0xffffffff


	//   ....[132]....
        /*09a4*/ 	.word	0xffffffff


	//   ....[133]....
        /*09a8*/ 	.word	0xffffffff


	//   ....[134]....
        /*09ac*/ 	.word	0xffffffff


	//   ....[135]....
        /*09b0*/ 	.word	0xffffffff


	//   ....[136]....
        /*09b4*/ 	.word	0xffffffff


	//   ....[137]....
        /*09b8*/ 	.word	0xffffffff


	//   ....[138]....
        /*09bc*/ 	.word	0xffffffff


	//   ....[139]....
        /*09c0*/ 	.word	0xffffffff


	//   ....[140]....
        /*09c4*/ 	.word	0xffffffff


	//   ....[141]....
        /*09c8*/ 	.word	0xffffffff


	//   ....[142]....
        /*09cc*/ 	.word	0xffffffff


	//   ....[143]....
        /*09d0*/ 	.word	0xffffffff


	//   ....[144]....
        /*09d4*/ 	.word	0xffffffff


	//   ....[145]....
        /*09d8*/ 	.word	0xffffffff


	//   ....[146]....
        /*09dc*/ 	.word	0xffffffff


	//   ....[147]....
        /*09e0*/ 	.word	0xffffffff


	//   ....[148]....
        /*09e4*/ 	.word	0xffffffff


	//   ....[149]....
        /*09e8*/ 	.word	0xffffffff


	//   ....[150]....
        /*09ec*/ 	.word	0xffffffff


	//   ....[151]....
        /*09f0*/ 	.word	0xffffffff


	//   ....[152]....
        /*09f4*/ 	.word	0xffffffff


	//   ....[153]....
        /*09f8*/ 	.word	0xffffffff


	//   ....[154]....
        /*09fc*/ 	.word	0xffffffff


	//   ....[155]....
        /*0a00*/ 	.word	0xffffffff


	//   ....[156]....
        /*0a04*/ 	.word	0xffffffff


	//   ....[157]....
        /*0a08*/ 	.word	0xffffffff


	//   ....[158]....
        /*0a0c*/ 	.word	0xffffffff


	//   ....[159]....
        /*0a10*/ 	.word	0xffffffff


	//   ....[160]....
        /*0a14*/ 	.word	0xffffffff


	//   ....[161]....
        /*0a18*/ 	.word	0xffffffff


	//   ....[162]....
        /*0a1c*/ 	.word	0xffffffff


	//   ....[163]....
        /*0a20*/ 	.word	0xffffffff


	//   ....[164]....
        /*0a24*/ 	.word	0xffffffff


	//   ....[165]....
        /*0a28*/ 	.word	0xffffffff


	//   ....[166]....
        /*0a2c*/ 	.word	0xffffffff


	//   ....[167]....
        /*0a30*/ 	.word	0xffffffff


	//   ....[168]....
        /*0a34*/ 	.word	0xffffffff


	//   ....[169]....
        /*0a38*/ 	.word	0xffffffff


	//   ....[170]....
        /*0a3c*/ 	.word	0xffffffff


	//   ....[171]....
        /*0a40*/ 	.word	0xffffffff


	//   ....[172]....
        /*0a44*/ 	.word	0xffffffff


	//   ....[173]....
        /*0a48*/ 	.word	0xffffffff


	//   ....[174]....
        /*0a4c*/ 	.word	0xffffffff


	//   ....[175]....
        /*0a50*/ 	.word	0xffffffff


	//   ....[176]....
        /*0a54*/ 	.word	0xffffffff


	//   ....[177]....
        /*0a58*/ 	.word	0xffffffff


	//   ....[178]....
        /*0a5c*/ 	.word	0xffffffff


	//   ....[179]....
        /*0a60*/ 	.word	0xffffffff


	//   ....[180]....
        /*0a64*/ 	.word	0xffffffff


	//   ....[181]....
        /*0a68*/ 	.word	0xffffffff


	//   ....[182]....
        /*0a6c*/ 	.word	0xffffffff


	//   ....[183]....
        /*0a70*/ 	.word	0xffffffff


	//   ....[184]....
        /*0a74*/ 	.word	0xffffffff


	//   ....[185]....
        /*0a78*/ 	.word	0x0500000f


	//   ....[186]....
        /*0a7c*/ 	.word	0x0500000f


	//   ....[187]....
        /*0a80*/ 	.word	0x0500000f


	//   ....[188]....
        /*0a84*/ 	.word	0x0500000f


	//   ....[189]....
        /*0a88*/ 	.word	0x0500000f


	//   ....[190]....
        /*0a8c*/ 	.word	0x0500000f


	//   ....[191]....
        /*0a90*/ 	.word	0x0500000f


	//   ....[192]....
        /*0a94*/ 	.word	0x0500000f


	//   ....[193]....
        /*0a98*/ 	.word	0x0500000f


	//   ....[194]....
        /*0a9c*/ 	.word	0x0500000f


	//   ....[195]....
        /*0aa0*/ 	.word	0x0500000f


	//   ....[196]....
        /*0aa4*/ 	.word	0x0500000f


	//   ....[197]....
        /*0aa8*/ 	.word	0x0500000f


	//   ....[198]....
        /*0aac*/ 	.word	0x0500000f


	//   ....[199]....
        /*0ab0*/ 	.word	0x0500000f


	//   ....[200]....
        /*0ab4*/ 	.word	0x0500000f


	//   ....[201]....
        /*0ab8*/ 	.word	0x0500000f


	//   ....[202]....
        /*0abc*/ 	.word	0x0500000f


	//   ....[203]....
        /*0ac0*/ 	.word	0x0500000f


	//   ....[204]....
        /*0ac4*/ 	.word	0x0500000f


	//   ....[205]....
        /*0ac8*/ 	.word	0x0500000f


	//   ....[206]....
        /*0acc*/ 	.word	0x0500000f


	//   ....[207]....
        /*0ad0*/ 	.word	0x0500000f


	//   ....[208]....
        /*0ad4*/ 	.word	0x0500000f


	//   ....[209]....
        /*0ad8*/ 	.word	0x0500000f


	//   ....[210]....
        /*0adc*/ 	.word	0x0500000f


	//   ....[211]....
        /*0ae0*/ 	.word	0x0500000f


	//   ....[212]....
        /*0ae4*/ 	.word	0x0500000f


	//   ....[213]....
        /*0ae8*/ 	.word	0x0500000f


	//   ....[214]....
        /*0aec*/ 	.word	0x0500000f


	//   ....[215]....
        /*0af0*/ 	.word	0x0500000f


	//   ....[216]....
        /*0af4*/ 	.word	0x0500000f


	//   ....[217]....
        /*0af8*/ 	.word	0x0500000f


	//   ....[218]....
        /*0afc*/ 	.word	0x0500000f


	//   ....[219]....
        /*0b00*/ 	.word	0x0500000f


	//   ....[220]....
        /*0b04*/ 	.word	0x0500000f


	//   ....[221]....
        /*0b08*/ 	.word	0x0500000f


	//   ....[222]....
        /*0b0c*/ 	.word	0x0500000f


	//   ....[223]....
        /*0b10*/ 	.word	0x0500000f


	//   ....[224]....
        /*0b14*/ 	.word	0x0500000f


	//   ....[225]....
        /*0b18*/ 	.word	0x0500000f


	//   ....[226]....
        /*0b1c*/ 	.word	0x0500000f


	//   ....[227]....
        /*0b20*/ 	.word	0x0500000f


	//   ....[228]....
        /*0b24*/ 	.word	0x0500000f


	//   ....[229]....
        /*0b28*/ 	.word	0x0500000f


	//   ....[230]....
        /*0b2c*/ 	.word	0x0500000f


	//   ....[231]....
        /*0b30*/ 	.word	0x0500000f


	//   ....[232]....
        /*0b34*/ 	.word	0x0500000f


	//   ....[233]....
        /*0b38*/ 	.word	0x0500000f


	//   ....[234]....
        /*0b3c*/ 	.word	0x0500000f


	//   ....[235]....
        /*0b40*/ 	.word	0x0500000f


	//   ....[236]....
        /*0b44*/ 	.word	0x0500000f


	//   ....[237]....
        /*0b48*/ 	.word	0x0500000f


	//   ....[238]....
        /*0b4c*/ 	.word	0x0500000f


	//   ....[239]....
        /*0b50*/ 	.word	0x0500000f


	//   ....[240]....
        /*0b54*/ 	.word	0x0500000f


	//   ....[241]....
        /*0b58*/ 	.word	0x0500000f


	//   ....[242]....
        /*0b5c*/ 	.word	0x0500000f


	//   ....[243]....
        /*0b60*/ 	.word	0x0500000f


	//   ....[244]....
        /*0b64*/ 	.word	0x0500000f


	//   ....[245]....
        /*0b68*/ 	.word	0x0500000f


	//   ....[246]....
        /*0b6c*/ 	.word	0x0500000f


	//   ....[247]....
        /*0b70*/ 	.word	0x0500000f


	//   ....[248]....
        /*0b74*/ 	.word	0x0500000f


	//   ....[249]....
        /*0b78*/ 	.word	0x0500000f


	//   ....[250]....
        /*0b7c*/ 	.word	0x0500000f


	//   ....[251]....
        /*0b80*/ 	.word	0x0500000f


	//   ....[252]....
        /*0b84*/ 	.word	0x0500000f


	//   ....[253]....
        /*0b88*/ 	.word	0x0500000f


	//   ....[254]....
        /*0b8c*/ 	.word	0x0500000f


	//   ....[255]....
        /*0b90*/ 	.word	0x0500000f


	//   ....[0]....
        /*0b94*/ 	.word	0x0500000f


	//   ....[1]....
        /*0b98*/ 	.word	0x0500000f


	//   ....[2]....
        /*0b9c*/ 	.word	0x0500000f


	//   ....[3]....
        /*0ba0*/ 	.word	0x0500000f


	//   ....[4]....
        /*0ba4*/ 	.word	0x0500000f


	//   ....[5]....
        /*0ba8*/ 	.word	0x0500000f


	//   ....[6]....
        /*0bac*/ 	.word	0x0500000f


	//   ....[7]....
        /*0bb0*/ 	.word	0x0500000f


	//   ....[8]....
        /*0bb4*/ 	.word	0x0500000f


	//   ....[9]....
        /*0bb8*/ 	.word	0x0500000f


	//   ....[10]....
        /*0bbc*/ 	.word	0x0500000f


	//   ....[11]....
        /*0bc0*/ 	.word	0x0500000f


	//   ....[12]....
        /*0bc4*/ 	.word	0x0500000f


	//   ....[13]....
        /*0bc8*/ 	.word	0x0500000f


	//   ....[14]....
        /*0bcc*/ 	.word	0x0500000f


	//   ....[15]....
        /*0bd0*/ 	.word	0x0500000f


	//   ....[16]....
        /*0bd4*/ 	.word	0x0500000f


	//   ....[17]....
        /*0bd8*/ 	.word	0x0500000f


	//   ....[18]....
        /*0bdc*/ 	.word	0x0500000f


	//   ....[19]....
        /*0be0*/ 	.word	0x0500000f


	//   ....[20]....
        /*0be4*/ 	.word	0x0500000f


	//   ....[21]....
        /*0be8*/ 	.word	0x0500000f


	//   ....[22]....
        /*0bec*/ 	.word	0x0500000f


	//   ....[23]....
        /*0bf0*/ 	.word	0x0500000f


	//   ....[24]....
        /*0bf4*/ 	.word	0x0500000f


	//   ....[25]....
        /*0bf8*/ 	.word	0x0500000f


	//   ....[26]....
        /*0bfc*/ 	.word	0x0500000f


	//   ....[27]....
        /*0c00*/ 	.word	0x0500000f


	//   ....[28]....
        /*0c04*/ 	.word	0x0500000f


	//   ....[29]....
        /*0c08*/ 	.word	0x0500000f


	//   ....[30]....
        /*0c0c*/ 	.word	0x0500000f


	//   ....[31]....
        /*0c10*/ 	.word	0x0500000f


	//   ....[32]....
        /*0c14*/ 	.word	0x0500000f


	//   ....[33]....
        /*0c18*/ 	.word	0x0500000f


	//   ....[34]....
        /*0c1c*/ 	.word	0x0500000f


	//   ....[35]....
        /*0c20*/ 	.word	0x0500000f


	//   ....[36]....
        /*0c24*/ 	.word	0x0500000f


	//   ....[37]....
        /*0c28*/ 	.word	0x0500000f


	//   ....[38]....
        /*0c2c*/ 	.word	0x0500000f


	//   ....[39]....
        /*0c30*/ 	.word	0x0500000f


	//   ....[40]....
        /*0c34*/ 	.word	0x0500000f


	//----- nvinfo : EIATTR_COOP_GROUP_INSTR_OFFSETS
	.align		4
.L_235:
        /*0c38*/ 	.byte	0x04, 0x28
        /*0c3a*/ 	.short	(.L_237 - .L_236)


	//   ....[0]....
.L_236:
        /*0c3c*/ 	.word	0x00000060


	//   ....[1]....
        /*0c40*/ 	.word	0x00000130


	//   ....[2]....
        /*0c44*/ 	.word	0x00000230


	//   ....[3]....
        /*0c48*/ 	.word	0x000003a0


	//   ....[4]....
        /*0c4c*/ 	.word	0x00000500


	//   ....[5]....
        /*0c50*/ 	.word	0x00000620


	//   ....[6]....
        /*0c54*/ 	.word	0x00000780


	//   ....[7]....
        /*0c58*/ 	.word	0x00003660


	//   ....[8]....
        /*0c5c*/ 	.word	0x00003670


	//   ....[9]....
        /*0c60*/ 	.word	0x00004510


	//   ....[10]....
        /*0c64*/ 	.word	0x00004520


	//   ....[11]....
        /*0c68*/ 	.word	0x00005d30


	//   ....[12]....
        /*0c6c*/ 	.word	0x00005d40


	//   ....[13]....
        /*0c70*/ 	.word	0x00006d70


	//   ....[14]....
        /*0c74*/ 	.word	0x00006d80


	//   ....[15]....
        /*0c78*/ 	.word	0x00007fd0


	//   ....[16]....
        /*0c7c*/ 	.word	0x00007fe0


	//   ....[17]....
        /*0c80*/ 	.word	0x00008190


	//   ....[18]....
        /*0c84*/ 	.word	0x000081a0


	//   ....[19]....
        /*0c88*/ 	.word	0x000085d0


	//   ....[20]....
        /*0c8c*/ 	.word	0x000085e0


	//   ....[21]....
        /*0c90*/ 	.word	0x00008790


	//   ....[22]....
        /*0c94*/ 	.word	0x000087b0


	//   ....[23]....
        /*0c98*/ 	.word	0x00009370


	//   ....[24]....
        /*0c9c*/ 	.word	0x00009b40


	//   ....[25]....
        /*0ca0*/ 	.word	0x00009b50


	//   ....[26]....
        /*0ca4*/ 	.word	0x00009b60


	//   ....[27]....
        /*0ca8*/ 	.word	0x00009b70


	//   ....[28]....
        /*0cac*/ 	.word	0x0000a120


	//   ....[29]....
        /*0cb0*/ 	.word	0x0000a130


	//   ....[30]....
        /*0cb4*/ 	.word	0x0000a140


	//   ....[31]....
        /*0cb8*/ 	.word	0x0000a150


	//   ....[32]....
        /*0cbc*/ 	.word	0x0000a6e0


	//   ....[33]....
        /*0cc0*/ 	.word	0x0000a6f0


	//   ....[34]....
        /*0cc4*/ 	.word	0x0000a700


	//   ....[35]....
        /*0cc8*/ 	.word	0x0000a710


	//   ....[36]....
        /*0ccc*/ 	.word	0x0000acc0


	//   ....[37]....
        /*0cd0*/ 	.word	0x0000acd0


	//   ....[38]....
        /*0cd4*/ 	.word	0x0000ace0


	//   ....[39]....
        /*0cd8*/ 	.word	0x0000acf0


	//   ....[40]....
        /*0cdc*/ 	.word	0x0000e7d0


	//   ....[41]....
        /*0ce0*/ 	.word	0x0000e7e0


	//   ....[42]....
        /*0ce4*/ 	.word	0x0000e7f0


	//   ....[43]....
        /*0ce8*/ 	.word	0x0000e800


	//   ....[44]....
        /*0cec*/ 	.word	0x0000ecc0


	//   ....[45]....
        /*0cf0*/ 	.word	0x0000ecd0


	//   ....[46]....
        /*0cf4*/ 	.word	0x0000ece0


	//   ....[47]....
        /*0cf8*/ 	.word	0x0000ecf0


	//   ....[48]....
        /*0cfc*/ 	.word	0x0000f190


	//   ....[49]....
        /*0d00*/ 	.word	0x0000f1a0


	//   ....[50]....
        /*0d04*/ 	.word	0x0000f1b0


	//   ....[51]....
        /*0d08*/ 	.word	0x0000f1c0


	//   ....[52]....
        /*0d0c*/ 	.word	0x0000f680


	//   ....[53]....
        /*0d10*/ 	.word	0x0000f690


	//   ....[54]....
        /*0d14*/ 	.word	0x0000f6a0


	//   ....[55]....
        /*0d18*/ 	.word	0x0000f6b0


	//   ....[56]....
        /*0d1c*/ 	.word	0x000145c0


	//   ....[57]....
        /*0d20*/ 	.word	0x00014ac0


	//   ....[58]....
        /*0d24*/ 	.word	0x00015300


	//   ....[59]....
        /*0d28*/ 	.word	0x00015340


	//   ....[60]....
        /*0d2c*/ 	.word	0x00015690


	//   ....[61]....
        /*0d30*/ 	.word	0x00015760


	//   ....[62]....
        /*0d34*/ 	.word	0x00017c40


	//   ....[63]....
        /*0d38*/ 	.word	0x00018030


	//   ....[64]....
        /*0d3c*/ 	.word	0x00018710


	//   ....[65]....
        /*0d40*/ 	.word	0x000188a0


	//   ....[66]....
        /*0d44*/ 	.word	0x00018d00


	//   ....[67]....
        /*0d48*/ 	.word	0x00018d60


	//   ....[68]....
        /*0d4c*/ 	.word	0x0001b290


	//   ....[69]....
        /*0d50*/ 	.word	0x0001b2f0


	//   ....[70]....
        /*0d54*/ 	.word	0x0001b4c0


	//   ....[71]....
        /*0d58*/ 	.word	0x0001b500


	//   ....[72]....
        /*0d5c*/ 	.word	0x0001d760


	//   ....[73]....
        /*0d60*/ 	.word	0x0001dbb0


	//   ....[74]....
        /*0d64*/ 	.word	0x0001e320


	//   ....[75]....
        /*0d68*/ 	.word	0x0001e420


	//   ....[76]....
        /*0d6c*/ 	.word	0x0001e890


	//   ....[77]....
        /*0d70*/ 	.word	0x0001e8f0


	//   ....[78]....
        /*0d74*/ 	.word	0x0001fa80


	//   ....[79]....
        /*0d78*/ 	.word	0x0001faa0


	//   ....[80]....
        /*0d7c*/ 	.word	0x0001fb80


	//   ....[81]....
        /*0d80*/ 	.word	0x0001fba0


	//   ....[82]....
        /*0d84*/ 	.word	0x00021640


	//   ....[83]....
        /*0d88*/ 	.word	0x00021680


	//   ....[84]....
        /*0d8c*/ 	.word	0x00021750


	//   ....[85]....
        /*0d90*/ 	.word	0x00021780


	//   ....[86]....
        /*0d94*/ 	.word	0x00021f90


	//   ....[87]....
        /*0d98*/ 	.word	0x00021fc0


	//   ....[88]....
        /*0d9c*/ 	.word	0x00022100


	//   ....[89]....
        /*0da0*/ 	.word	0x00022120


	//   ....[90]....
        /*0da4*/ 	.word	0x00022260


	//   ....[91]....
        /*0da8*/ 	.word	0x00022280


	//   ....[92]....
        /*0dac*/ 	.word	0x000223d0


	//   ....[93]....
        /*0db0*/ 	.word	0x000223f0


	//   ....[94]....
        /*0db4*/ 	.word	0x00022cf0


	//   ....[95]....
        /*0db8*/ 	.word	0x00022d00


	//   ....[96]....
        /*0dbc*/ 	.word	0x00022e40


	//   ....[97]....
        /*0dc0*/ 	.word	0x00022e60


	//   ....[98]....
        /*0dc4*/ 	.word	0x00022fa0


	//   ....[99]....
        /*0dc8*/ 	.word	0x00022fc0


	//   ....[100]....
        /*0dcc*/ 	.word	0x00023110


	//   ....[101]....
        /*0dd0*/ 	.word	0x00023130


	//   ....[102]....
        /*0dd4*/ 	.word	0x00023300


	//   ....[103]....
        /*0dd8*/ 	.word	0x000234b0


	//   ....[104]....
        /*0ddc*/ 	.word	0x000234e0


	//   ....[105]....
        /*0de0*/ 	.word	0x00023510


	//   ....[106]....
        /*0de4*/ 	.word	0x00023540


	//   ....[107]....
        /*0de8*/ 	.word	0x00023570


	//   ....[108]....
        /*0dec*/ 	.word	0x000235a0


	//   ....[109]....
        /*0df0*/ 	.word	0x00023710


	//   ....[110]....
        /*0df4*/ 	.word	0x00023740


	//   ....[111]....
        /*0df8*/ 	.word	0x00023770


	//   ....[112]....
        /*0dfc*/ 	.word	0x000237a0


	//   ....[113]....
        /*0e00*/ 	.word	0x000237d0


	//   ....[114]....
        /*0e04*/ 	.word	0x00023800


	//   ....[115]....
        /*0e08*/ 	.word	0x00023890


	//   ....[116]....
        /*0e0c*/ 	.word	0x000238f0


	//   ....[117]....
        /*0e10*/ 	.word	0x00023980


	//   ....[118]....
        /*0e14*/ 	.word	0x00024a20


	//   ....[119]....
        /*0e18*/ 	.word	0x00027310


	//   ....[120]....
        /*0e1c*/ 	.word	0x00027330


	//   ....[121]....
        /*0e20*/ 	.word	0x00027340


	//   ....[122]....
        /*0e24*/ 	.word	0x000273f0


	//   ....[123]....
        /*0e28*/ 	.word	0x00027430


	//   ....[124]....
        /*0e2c*/ 	.word	0x00027490


	//   ....[125]....
        /*0e30*/ 	.word	0x000274b0


	//   ....[126]....
        /*0e34*/ 	.word	0x000274e0


	//   ....[127]....
        /*0e38*/ 	.word	0x00027cc0


	//   ....[128]....
        /*0e3c*/ 	.word	0x00027cf0


	//   ....[129]....
        /*0e40*/ 	.word	0x00027d20


	//   ....[130]....
        /*0e44*/ 	.word	0x00027de0


	//   ....[131]....
        /*0e48*/ 	.word	0x00027df0


	//   ....[132]....
        /*0e4c*/ 	.word	0x00027eb0


	//   ....[133]....
        /*0e50*/ 	.word	0x00027ec0


	//   ....[134]....
        /*0e54*/ 	.word	0x00027f80


	//   ....[135]....
        /*0e58*/ 	.word	0x00027f90


	//   ....[136]....
        /*0e5c*/ 	.word	0x00028050


	//   ....[137]....
        /*0e60*/ 	.word	0x00028060


	//   ....[138]....
        /*0e64*/ 	.word	0x00028120


	//   ....[139]....
        /*0e68*/ 	.word	0x00028130


	//   ....[140]....
        /*0e6c*/ 	.word	0x000281e0


	//   ....[141]....
        /*0e70*/ 	.word	0x000281f0


	//   ....[142]....
        /*0e74*/ 	.word	0x00028200


	//   ....[143]....
        /*0e78*/ 	.word	0x00028a60


	//   ....[144]....
        /*0e7c*/ 	.word	0x00028a90


	//   ....[145]....
        /*0e80*/ 	.word	0x00028ac0


	//   ....[146]....
        /*0e84*/ 	.word	0x00028b80


	//   ....[147]....
        /*0e88*/ 	.word	0x00028bb0


	//   ....[148]....
        /*0e8c*/ 	.word	0x00028c00


	//   ....[149]....
        /*0e90*/ 	.word	0x00028c30


	//   ....[150]....
        /*0e94*/ 	.word	0x00028ca0


	//   ....[151]....
        /*0e98*/ 	.word	0x00028f90


	//   ....[152]....
        /*0e9c*/ 	.word	0x00028fb0


	//   ....[153]....
        /*0ea0*/ 	.word	0x00029070


	//   ....[154]....
        /*0ea4*/ 	.word	0x00029080


	//   ....[155]....
        /*0ea8*/ 	.word	0x00029130


	//   ....[156]....
        /*0eac*/ 	.word	0x00029140


	//   ....[157]....
        /*0eb0*/ 	.word	0x00029150


	//   ....[158]....
        /*0eb4*/ 	.word	0x00029200


	//   ....[159]....
        /*0eb8*/ 	.word	0x000297b0


	//   ....[160]....
        /*0ebc*/ 	.word	0x000297f0


	//   ....[161]....
        /*0ec0*/ 	.word	0x00029880


	//   ....[162]....
        /*0ec4*/ 	.word	0x000298b0


	//   ....[163]....
        /*0ec8*/ 	.word	0x00029940


	//   ....[164]....
        /*0ecc*/ 	.word	0x00029970


	//   ....[165]....
        /*0ed0*/ 	.word	0x00029980


	//   ....[166]....
        /*0ed4*/ 	.word	0x00029a10


	//   ....[167]....
        /*0ed8*/ 	.word	0x00029e50


	//   ....[168]....
        /*0edc*/ 	.word	0x00029ea0


	//   ....[169]....
        /*0ee0*/ 	.word	0x00029ed0


	//   ....[170]....
        /*0ee4*/ 	.word	0x00029f00


	//   ....[171]....
        /*0ee8*/ 	.word	0x00029f10


	//   ....[172]....
        /*0eec*/ 	.word	0x00029f40


	//   ....[173]....
        /*0ef0*/ 	.word	0x00029f70


	//   ....[174]....
        /*0ef4*/ 	.word	0x00029fa0


	//   ....[175]....
        /*0ef8*/ 	.word	0x0002a120


	//   ....[176]....
        /*0efc*/ 	.word	0x0002a150


	//   ....[177]....
        /*0f00*/ 	.word	0x0002a180


	//   ....[178]....
        /*0f04*/ 	.word	0x0002a1b0


	//   ....[179]....
        /*0f08*/ 	.word	0x0002a1e0


	//   ....[180]....
        /*0f0c*/ 	.word	0x0002a210


	//   ....[181]....
        /*0f10*/ 	.word	0x0002a2d0


	//   ....[182]....
        /*0f14*/ 	.word	0x0002a2f0


	//   ....[183]....
        /*0f18*/ 	.word	0x0002a360


	//   ....[184]....
        /*0f1c*/ 	.word	0x0002aa00


	//   ....[185]....
        /*0f20*/ 	.word	0x0002ad20


	//   ....[186]....
        /*0f24*/ 	.word	0x0002adb0


	//   ....[187]....
        /*0f28*/ 	.word	0x0002ae50


	//   ....[188]....
        /*0f2c*/ 	.word	0x0002aee0


	//   ....[189]....
        /*0f30*/ 	.word	0x0002afd0


	//   ....[190]....
        /*0f34*/ 	.word	0x0002b060


	//   ....[191]....
        /*0f38*/ 	.word	0x0002b100


	//   ....[192]....
        /*0f3c*/ 	.word	0x0002b190


	//   ....[193]....
        /*0f40*/ 	.word	0x0002b280


	//   ....[194]....
        /*0f44*/ 	.word	0x0002b310


	//   ....[195]....
        /*0f48*/ 	.word	0x0002b3b0


	//   ....[196]....
        /*0f4c*/ 	.word	0x0002b440


	//   ....[197]....
        /*0f50*/ 	.word	0x0002b530


	//   ....[198]....
        /*0f54*/ 	.word	0x0002b5c0


	//   ....[199]....
        /*0f58*/ 	.word	0x0002b610


	//   ....[200]....
        /*0f5c*/ 	.word	0x0002b660


	//   ....[201]....
        /*0f60*/ 	.word	0x0002b6f0


	//   ....[202]....
        /*0f64*/ 	.word	0x0002b780


	//   ....[203]....
        /*0f68*/ 	.word	0x0002b7d0


	//   ....[204]....
        /*0f6c*/ 	.word	0x0002b820


	//   ....[205]....
        /*0f70*/ 	.word	0x0002b8b0


	//   ....[206]....
        /*0f74*/ 	.word	0x0002b940


	//   ....[207]....
        /*0f78*/ 	.word	0x0002b990


	//   ....[208]....
        /*0f7c*/ 	.word	0x0002b9e0


	//   ....[209]....
        /*0f80*/ 	.word	0x0002ba70


	//   ....[210]....
        /*0f84*/ 	.word	0x0002bb00


	//   ....[211]....
        /*0f88*/ 	.word	0x0002bb50


	//   ....[212]....
        /*0f8c*/ 	.word	0x0002bba0


	//   ....[213]....
        /*0f90*/ 	.word	0x0002bc90


	//   ....[214]....
        /*0f94*/ 	.word	0x0002bd20


	//   ....[215]....
        /*0f98*/ 	.word	0x0002bd70


	//   ....[216]....
        /*0f9c*/ 	.word	0x0002bdc0


	//   ....[217]....
        /*0fa0*/ 	.word	0x0002be50


	//   ....[218]....
        /*0fa4*/ 	.word	0x0002bee0


	//   ....[219]....
        /*0fa8*/ 	.word	0x0002bf30


	//   ....[220]....
        /*0fac*/ 	.word	0x0002bf80


	//   ....[221]....
        /*0fb0*/ 	.word	0x0002c010


	//   ....[222]....
        /*0fb4*/ 	.word	0x0002c0a0


	//   ....[223]....
        /*0fb8*/ 	.word	0x0002c0f0


	//   ....[224]....
        /*0fbc*/ 	.word	0x0002c140


	//   ....[225]....
        /*0fc0*/ 	.word	0x0002c1d0


	//   ....[226]....
        /*0fc4*/ 	.word	0x0002c260


	//   ....[227]....
        /*0fc8*/ 	.word	0x0002c2b0


	//   ....[228]....
        /*0fcc*/ 	.word	0x0002c300


	//   ....[229]....
        /*0fd0*/ 	.word	0x0002c6a0


	//   ....[230]....
        /*0fd4*/ 	.word	0x0002c980


	//   ....[231]....
        /*0fd8*/ 	.word	0x0002ca70


	//   ....[232]....
        /*0fdc*/ 	.word	0x0002cb10


	//   ....[233]....
        /*0fe0*/ 	.word	0x0002cb70


	//   ....[234]....
        /*0fe4*/ 	.word	0x0002cc10


	//   ....[235]....
        /*0fe8*/ 	.word	0x0002ccf0


	//   ....[236]....
        /*0fec*/ 	.word	0x0002cdf0


	//   ....[237]....
        /*0ff0*/ 	.word	0x0002ce60


	//   ....[238]....
        /*0ff4*/ 	.word	0x0002cf40


	//   ....[239]....
        /*0ff8*/ 	.word	0x0002cff0


	//   ....[240]....
        /*0ffc*/ 	.word	0x0002d060


	//   ....[241]....
        /*1000*/ 	.word	0x0002d0c0


	//   ....[242]....
        /*1004*/ 	.word	0x0002d1e0


	//   ....[243]....
        /*1008*/ 	.word	0x0002d240


	//   ....[244]....
        /*100c*/ 	.word	0x0002d370


	//   ....[245]....
        /*1010*/ 	.word	0x0002d3d0


	//   ....[246]....
        /*1014*/ 	.word	0x0002d500


	//   ....[247]....
        /*1018*/ 	.word	0x0002d560


	//   ....[248]....
        /*101c*/ 	.word	0x0002d690


	//   ....[249]....
        /*1020*/ 	.word	0x0002d6f0


	//   ....[250]....
        /*1024*/ 	.word	0x0002d820


	//   ....[251]....
        /*1028*/ 	.word	0x0002d880


	//   ....[252]....
        /*102c*/ 	.word	0x0002d9b0


	//   ....[253]....
        /*1030*/ 	.word	0x0002da10


	//   ....[254]....
        /*1034*/ 	.word	0x0002db20


	//   ....[255]....
        /*1038*/ 	.word	0x0002dc50


	//   ....[0]....
        /*103c*/ 	.word	0x0002dd20


	//   ....[1]....
        /*1040*/ 	.word	0x0002ddf0


	//   ....[2]....
        /*1044*/ 	.word	0x0002ded0


	//   ....[3]....
        /*1048*/ 	.word	0x0002df30


	//   ....[4]....
        /*104c*/ 	.word	0x0002e010


	//   ....[5]....
        /*1050*/ 	.word	0x0002e070


	//   ....[6]....
        /*1054*/ 	.word	0x0002e180


	//   ....[7]....
        /*1058*/ 	.word	0x0002e270


	//   ....[8]....
        /*105c*/ 	.word	0x0002e310


	//   ....[9]....
        /*1060*/ 	.word	0x0002e370


	//   ....[10]....
        /*1064*/ 	.word	0x0002e490


	//   ....[11]....
        /*1068*/ 	.word	0x0002e4f0


	//   ....[12]....
        /*106c*/ 	.word	0x0002e610


	//   ....[13]....
        /*1070*/ 	.word	0x0002e670


	//   ....[14]....
        /*1074*/ 	.word	0x0002e740


	//   ....[15]....
        /*1078*/ 	.word	0x0002e8b0


	//   ....[16]....
        /*107c*/ 	.word	0x0002e970


	//   ....[17]....
        /*1080*/ 	.word	0x0002ead0


	//   ....[18]....
        /*1084*/ 	.word	0x0002eb80


	//   ....[19]....
        /*1088*/ 	.word	0x0002ebe0


	//   ....[20]....
        /*108c*/ 	.word	0x0002eca0


	//   ....[21]....
        /*1090*/ 	.word	0x0002ed80


	//   ....[22]....
        /*1094*/ 	.word	0x0002ee40


	//   ....[23]....
        /*1098*/ 	.word	0x0002ef50


	//   ....[24]....
        /*109c*/ 	.word	0x0002eff0


	//   ....[25]....
        /*10a0*/ 	.word	0x0002f110


	//   ....[26]....
        /*10a4*/ 	.word	0x0002f180


	//   ....[27]....
        /*10a8*/ 	.word	0x0002f1f0


	//   ....[28]....
        /*10ac*/ 	.word	0x0002f260


	//   ....[29]....
        /*10b0*/ 	.word	0x0002f2d0


	//   ....[30]....
        /*10b4*/ 	.word	0x0002f350


	//   ....[31]....
        /*10b8*/ 	.word	0x0002f3e0


	//   ....[32]....
        /*10bc*/ 	.word	0x0002f470


	//   ....[33]....
        /*10c0*/ 	.word	0x0002f4e0


	//   ....[34]....
        /*10c4*/ 	.word	0x0002f550


	//   ....[35]....
        /*10c8*/ 	.word	0x0002f5c0


	//   ....[36]....
        /*10cc*/ 	.word	0x0002f640


	//   ....[37]....
        /*10d0*/ 	.word	0x0002f6b0


	//   ....[38]....
        /*10d4*/ 	.word	0x0002f750


	//   ....[39]....
        /*10d8*/ 	.word	0x0002f7e0


	//   ....[40]....
        /*10dc*/ 	.word	0x0002f900


	//----- nvinfo : EIATTR_REG_RECONFIG
	.align		4
.L_237:
        /*10e0*/ 	.byte	0x01, 0x54
	.zero		2


	//----- nvinfo : EIATTR_SYSCALL_OFFSETS
	.align		4
        /*10e4*/ 	.byte	0x04, 0x46
        /*10e6*/ 	.short	(.L_239 - .L_238)


	//   ....[0]....
.L_238:
        /*10e8*/ 	.word	0x00001f10


	//   ....[1]....
        /*10ec*/ 	.word	0x00002060


	//   ....[2]....
        /*10f0*/ 	.word	0x00009510


	//   ....[3]....
        /*10f4*/ 	.word	0x00009830


	//   ....[4]....
        /*10f8*/ 	.word	0x00026890


	//   ....[5]....
        /*10fc*/ 	.word	0x000269e0


	//   ....[6]....
        /*1100*/ 	.word	0x00026ad0


	//   ....[7]....
        /*1104*/ 	.word	0x00027900


	//----- nvinfo : EIATTR_MBARRIER_INSTR_OFFSETS
	.align		4
.L_239:
        /*1108*/ 	.byte	0x04, 0x39
        /*110a*/ 	.short	(.L_241 - .L_240)


	//   ....[0]....
.L_240:
        /*110c*/ 	.word	0x00000250
        /*1110*/ 	.word	0x000000ff
        /*1114*/ 	.word	0x00030800
        /*1118*/ 	.short	0x0100
        /*111a*/ 	.byte	0x08
	.zero		1


	//   ....[1]....
        /*111c*/ 	.word	0x00000260
        /*1120*/ 	.word	0x000000ff
        /*1124*/ 	.word	0x00030820
        /*1128*/ 	.short	0x0100
        /*112a*/ 	.byte	0x08
	.zero		1


	//   ....[2]....
        /*112c*/ 	.word	0x00000350
        /*1130*/ 	.word	0x000000ff
        /*1134*/ 	.word	0x00030830
        /*1138*/ 	.short	0x0100
        /*113a*/ 	.byte	0x08
	.zero		1


	//   ....[3]....
        /*113c*/ 	.word	0x00000360
        /*1140*/ 	.word	0x000000ff
        /*1144*/ 	.word	0x00030840
        /*1148*/ 	.short	0x0100
        /*114a*/ 	.byte	0x08
	.zero		1


	//   ....[4]....
        /*114c*/ 	.word	0x00000370
        /*1150*/ 	.word	0x000000ff
        /*1154*/ 	.word	0x00030838
        /*1158*/ 	.short	0x0100
        /*115a*/ 	.byte	0x08
	.zero		1


	//   ....[5]....
        /*115c*/ 	.word	0x00000380
        /*1160*/ 	.word	0x000000ff
        /*1164*/ 	.word	0x00030848
        /*1168*/ 	.short	0x0100
        /*116a*/ 	.byte	0x08
	.zero		1


	//   ....[6]....
        /*116c*/ 	.word	0x000004b0
        /*1170*/ 	.word	0x000000ff
        /*1174*/ 	.word	0x00030850
        /*1178*/ 	.short	0x0100
        /*117a*/ 	.byte	0x08
	.zero		1


	//   ....[7]....
        /*117c*/ 	.word	0x000004c0
        /*1180*/ 	.word	0x000000ff
        /*1184*/ 	.word	0x00030860
        /*1188*/ 	.short	0x0100
        /*118a*/ 	.byte	0x08
	.zero		1


	//   ....[8]....
        /*118c*/ 	.word	0x000004d0
        /*1190*/ 	.word	0x000000ff
        /*1194*/ 	.word	0x00030858
        /*1198*/ 	.short	0x0100
        /*119a*/ 	.byte	0x08
	.zero		1


	//   ....[9]....
        /*119c*/ 	.word	0x000004e0
        /*11a0*/ 	.word	0x000000ff
        /*11a4*/ 	.word	0x00030868
        /*11a8*/ 	.short	0x0100
        /*11aa*/ 	.byte	0x08
	.zero		1


	//   ....[10]....
        /*11ac*/ 	.word	0x000005d0
        /*11b0*/ 	.word	0x000000ff
        /*11b4*/ 	.word	0x00030870
        /*11b8*/ 	.short	0x0100
        /*11ba*/ 	.byte	0x06
	.zero		1


	//   ....[11]....
        /*11bc*/ 	.word	0x000005e0
        /*11c0*/ 	.word	0x000000ff
        /*11c4*/ 	.word	0x00030880
        /*11c8*/ 	.short	0x0100
        /*11ca*/ 	.byte	0x06
	.zero		1


	//   ....[12]....
        /*11cc*/ 	.word	0x000005f0
        /*11d0*/ 	.word	0x000000ff
        /*11d4*/ 	.word	0x00030878
        /*11d8*/ 	.short	0x0100
        /*11da*/ 	.byte	0x06
	.zero		1


	//   ....[13]....
        /*11dc*/ 	.word	0x00000600
        /*11e0*/ 	.word	0x000000ff
        /*11e4*/ 	.word	0x00030888
        /*11e8*/ 	.short	0x0100
        /*11ea*/ 	.byte	0x06
	.zero		1


	//   ....[14]....
        /*11ec*/ 	.word	0x00000730
        /*11f0*/ 	.word	0x000000ff
        /*11f4*/ 	.word	0x00030890
        /*11f8*/ 	.short	0x0100
        /*11fa*/ 	.byte	0x08
	.zero		1


	//   ....[15]....
        /*11fc*/ 	.word	0x00000740
        /*1200*/ 	.word	0x000000ff
        /*1204*/ 	.word	0x000308a0
        /*1208*/ 	.short	0x0100
        /*120a*/ 	.byte	0x08
	.zero		1


	//   ....[16]....
        /*120c*/ 	.word	0x00000750
        /*1210*/ 	.word	0x000000ff
        /*1214*/ 	.word	0x00030898
        /*1218*/ 	.short	0x0100
        /*121a*/ 	.byte	0x08
	.zero		1


	//   ....[17]....
        /*121c*/ 	.word	0x00000760
        /*1220*/ 	.word	0x000000ff
        /*1224*/ 	.word	0x000308a8
        /*1228*/ 	.short	0x0100
        /*122a*/ 	.byte	0x08
	.zero		1


	//   ....[18]....
        /*122c*/ 	.word	0x00000890
        /*1230*/ 	.word	0x000000ff
        /*1234*/ 	.word	0x000308b0
        /*1238*/ 	.short	0x0100
        /*123a*/ 	.byte	0x08
	.zero		1


	//   ....[19]....
        /*123c*/ 	.word	0x000008a0
        /*1240*/ 	.word	0x000000ff
        /*1244*/ 	.word	0x000308c0
        /*1248*/ 	.short	0x0100
        /*124a*/ 	.byte	0x08
	.zero		1


	//   ....[20]....
        /*124c*/ 	.word	0x000008b0
        /*1250*/ 	.word	0x000000ff
        /*1254*/ 	.word	0x000308b8
        /*1258*/ 	.short	0x0100
        /*125a*/ 	.byte	0x08
	.zero		1


	//   ....[21]....
        /*125c*/ 	.word	0x000008c0
        /*1260*/ 	.word	0x000000ff
        /*1264*/ 	.word	0x000308c8
        /*1268*/ 	.short	0x0100
        /*126a*/ 	.byte	0x08
	.zero		1


	//   ....[22]....
        /*126c*/ 	.word	0x00003610
        /*1270*/ 	.word	0x0000005a
        /*1274*/ 	.word	0x00030890
        /*1278*/ 	.short	0x010a
        /*127a*/ 	.byte	0x3f
	.zero		1


	//   ....[23]....
        /*127c*/ 	.word	0x00005cd0
        /*1280*/ 	.word	0x0000005a
        /*1284*/ 	.word	0x00030890
        /*1288*/ 	.short	0x010a
        /*128a*/ 	.byte	0x3f
	.zero		1


	//   ....[24]....
        /*128c*/ 	.word	0x00007e00
        /*1290*/ 	.word	0x0000005a
        /*1294*/ 	.word	0x00030890
        /*1298*/ 	.short	0x010a
        /*129a*/ 	.byte	0x3f
	.zero		1


	//   ....[25]....
        /*129c*/ 	.word	0x00008410
        /*12a0*/ 	.word	0x0000000b
        /*12a4*/ 	.word	0x00000000
        /*12a8*/ 	.short	0x0101
        /*12aa*/ 	.byte	0x3f
	.zero		1


	//   ....[26]....
        /*12ac*/ 	.word	0x00008450
        /*12b0*/ 	.word	0x0000005a
        /*12b4*/ 	.word	0x000308b0
        /*12b8*/ 	.short	0x010a
        /*12ba*/ 	.byte	0x3f
	.zero		1


	//   ....[27]....
        /*12bc*/ 	.word	0x00008a10
        /*12c0*/ 	.word	0x0000005a
        /*12c4*/ 	.word	0x00000000
        /*12c8*/ 	.short	0x0101
        /*12ca*/ 	.byte	0x3f
	.zero		1


	//   ....[28]....
        /*12cc*/ 	.word	0x000095b0
        /*12d0*/ 	.word	0x00000012
        /*12d4*/ 	.word	0x00030800
        /*12d8*/ 	.short	0x010a
        /*12da*/ 	.byte	0x3f
	.zero		1


	//   ....[29]....
        /*12dc*/ 	.word	0x00009600
        /*12e0*/ 	.word	0x00000012
        /*12e4*/ 	.word	0x00030800
        /*12e8*/ 	.short	0x010a
        /*12ea*/ 	.byte	0x3f
	.zero		1


	//   ....[30]....
        /*12ec*/ 	.word	0x0000b0d0
        /*12f0*/ 	.word	0x00000012
        /*12f4*/ 	.word	0x00030800
        /*12f8*/ 	.short	0x010a
        /*12fa*/ 	.byte	0x3f
	.zero		1


	//   ....[31]....
        /*12fc*/ 	.word	0x0000f990
        /*1300*/ 	.word	0x00000012
        /*1304*/ 	.word	0x00030800
        /*1308*/ 	.short	0x010a
        /*130a*/ 	.byte	0x3f
	.zero		1


	//   ....[32]....
        /*130c*/ 	.word	0x000134b0
        /*1310*/ 	.word	0x0000003a
        /*1314*/ 	.word	0x00030830
        /*1318*/ 	.short	0x010a
        /*131a*/ 	.byte	0x3f
	.zero		1


	//   ....[33]....
        /*131c*/ 	.word	0x00013560
        /*1320*/ 	.word	0x0000003a
        /*1324*/ 	.word	0x00030830
        /*1328*/ 	.short	0x010a
        /*132a*/ 	.byte	0x3f
	.zero		1


	//   ....[34]....
        /*132c*/ 	.word	0x00014620
        /*1330*/ 	.word	0x0000001b
        /*1334*/ 	.word	0x00000000
        /*1338*/ 	.short	0x0101
        /*133a*/ 	.byte	0x3f
	.zero		1


	//   ....[35]....
        /*133c*/ 	.word	0x00016390
        /*1340*/ 	.word	0x00000002
        /*1344*/ 	.word	0x00030830
        /*1348*/ 	.short	0x010a
        /*134a*/ 	.byte	0x3f
	.zero		1


	//   ....[36]....
        /*134c*/ 	.word	0x00016420
        /*1350*/ 	.word	0x00000002
        /*1354*/ 	.word	0x00030830
        /*1358*/ 	.short	0x010a
        /*135a*/ 	.byte	0x3f
	.zero		1


	//   ....[37]....
        /*135c*/ 	.word	0x00017600
        /*1360*/ 	.word	0x000000cb
        /*1364*/ 	.word	0x00030850
        /*1368*/ 	.short	0x010a
        /*136a*/ 	.byte	0x3f
	.zero		1


	//   ....[38]....
        /*136c*/ 	.word	0x00017650
        /*1370*/ 	.word	0x000000cb
        /*1374*/ 	.word	0x00030850
        /*1378*/ 	.short	0x010a
        /*137a*/ 	.byte	0x3f
	.zero		1


	//   ....[39]....
        /*137c*/ 	.word	0x00017be0
        /*1380*/ 	.word	0x00000002
        /*1384*/ 	.word	0x00000000
        /*1388*/ 	.short	0x0101
        /*138a*/ 	.byte	0x3f
	.zero		1


	//   ....[40]....
        /*138c*/ 	.word	0x00019360
        /*1390*/ 	.word	0x000000cb
        /*1394*/ 	.word	0x00000000
        /*1398*/ 	.short	0x0101
        /*139a*/ 	.byte	0x3f
	.zero		1


	//   ....[41]....
        /*139c*/ 	.word	0x000198e0
        /*13a0*/ 	.word	0x000000de
        /*13a4*/ 	.word	0x00030830
        /*13a8*/ 	.short	0x010a
        /*13aa*/ 	.byte	0x3f
	.zero		1


	//   ....[42]....
        /*13ac*/ 	.word	0x00019970
        /*13b0*/ 	.word	0x000000de
        /*13b4*/ 	.word	0x00030830
        /*13b8*/ 	.short	0x010a
        /*13ba*/ 	.byte	0x3f
	.zero		1


	//   ....[43]....
        /*13bc*/ 	.word	0x0001ab60
        /*13c0*/ 	.word	0x0000000d
        /*13c4*/ 	.word	0x00030850
        /*13c8*/ 	.short	0x010a
        /*13ca*/ 	.byte	0x3f
	.zero		1


	//   ....[44]....
        /*13cc*/ 	.word	0x0001abb0
        /*13d0*/ 	.word	0x0000000d
        /*13d4*/ 	.word	0x00030850
        /*13d8*/ 	.short	0x010a
        /*13da*/ 	.byte	0x3f
	.zero		1


	//   ....[45]....
        /*13dc*/ 	.word	0x0001b4f0
        /*13e0*/ 	.word	0x000000de
        /*13e4*/ 	.word	0x00000000
        /*13e8*/ 	.short	0x0101
        /*13ea*/ 	.byte	0x3f
	.zero		1


	//   ....[46]....
        /*13ec*/ 	.word	0x0001bc70
        /*13f0*/ 	.word	0x0000000d
        /*13f4*/ 	.word	0x00000000
        /*13f8*/ 	.short	0x0101
        /*13fa*/ 	.byte	0x3f
	.zero		1


	//   ....[47]....
        /*13fc*/ 	.word	0x0001bee0
        /*1400*/ 	.word	0x00000004
        /*1404*/ 	.word	0x00030830
        /*1408*/ 	.short	0x010a
        /*140a*/ 	.byte	0x3f
	.zero		1


	//   ....[48]....
        /*140c*/ 	.word	0x0001bf70
        /*1410*/ 	.word	0x00000004
        /*1414*/ 	.word	0x00030830
        /*1418*/ 	.short	0x010a
        /*141a*/ 	.byte	0x3f
	.zero		1


	//   ....[49]....
        /*141c*/ 	.word	0x0001d170
        /*1420*/ 	.word	0x000000de
        /*1424*/ 	.word	0x00030850
        /*1428*/ 	.short	0x010a
        /*142a*/ 	.byte	0x3f
	.zero		1


	//   ....[50]....
        /*142c*/ 	.word	0x0001d1c0
        /*1430*/ 	.word	0x000000de
        /*1434*/ 	.word	0x00030850
        /*1438*/ 	.short	0x010a
        /*143a*/ 	.byte	0x3f
	.zero		1


	//   ....[51]....
        /*143c*/ 	.word	0x0001d6e0
        /*1440*/ 	.word	0x00000004
        /*1444*/ 	.word	0x00000000
        /*1448*/ 	.short	0x0101
        /*144a*/ 	.byte	0x3f
	.zero		1


	//   ....[52]....
        /*144c*/ 	.word	0x0001eef0
        /*1450*/ 	.word	0x000000de
        /*1454*/ 	.word	0x00000000
        /*1458*/ 	.short	0x0101
        /*145a*/ 	.byte	0x3f
	.zero		1


	//   ....[53]....
        /*145c*/ 	.word	0x0001f870
        /*1460*/ 	.word	0x0000000c
        /*1464*/ 	.word	0x00030850
        /*1468*/ 	.short	0x010a
        /*146a*/ 	.byte	0x3f
	.zero		1


	//   ....[54]....
        /*146c*/ 	.word	0x0001f910
        /*1470*/ 	.word	0x0000000c
        /*1474*/ 	.word	0x00030850
        /*1478*/ 	.short	0x010a
        /*147a*/ 	.byte	0x3f
	.zero		1


	//   ....[55]....
        /*147c*/ 	.word	0x00020530
        /*1480*/ 	.word	0x00000004
        /*1484*/ 	.word	0x00000000
        /*1488*/ 	.short	0x0101
        /*148a*/ 	.byte	0x3f
	.zero		1


	//   ....[56]....
        /*148c*/ 	.word	0x00021fa0
        /*1490*/ 	.word	0x00000000
        /*1494*/ 	.word	0x00000000
        /*1498*/ 	.short	0x0101
        /*149a*/ 	.byte	0x3f
	.zero		1


	//   ....[57]....
        /*149c*/ 	.word	0x00024b00
        /*14a0*/ 	.word	0x00000017
        /*14a4*/ 	.word	0x00030820
        /*14a8*/ 	.short	0x010a
        /*14aa*/ 	.byte	0x3f
	.zero		1


	//   ....[58]....
        /*14ac*/ 	.word	0x00024b90
        /*14b0*/ 	.word	0x0000000d
        /*14b4*/ 	.word	0x000308a0
        /*14b8*/ 	.short	0x010a
        /*14ba*/ 	.byte	0x3f
	.zero		1


	//   ....[59]....
        /*14bc*/ 	.word	0x000250f0
        /*14c0*/ 	.word	0x0000000d
        /*14c4*/ 	.word	0x000308c0
        /*14c8*/ 	.short	0x010a
        /*14ca*/ 	.byte	0x3f
	.zero		1


	//   ....[60]....
        /*14cc*/ 	.word	0x00025700
        /*14d0*/ 	.word	0x00000006
        /*14d4*/ 	.word	0x000308a0
        /*14d8*/ 	.short	0x010a
        /*14da*/ 	.byte	0x3f
	.zero		1


	//   ....[61]....
        /*14dc*/ 	.word	0x00025c40
        /*14e0*/ 	.word	0x00000006
        /*14e4*/ 	.word	0x000308c0
        /*14e8*/ 	.short	0x010a
        /*14ea*/ 	.byte	0x3f
	.zero		1


	//   ....[62]....
        /*14ec*/ 	.word	0x000270d0
        /*14f0*/ 	.word	0x00000004
        /*14f4*/ 	.word	0x00030840
        /*14f8*/ 	.short	0x010a
        /*14fa*/ 	.byte	0x3f
	.zero		1


	//   ....[63]....
        /*14fc*/ 	.word	0x000275f0
        /*1500*/ 	.word	0x00000004
        /*1504*/ 	.word	0x00030830
        /*1508*/ 	.short	0x0107
        /*150a*/ 	.byte	0x3f
	.zero		1


	//   ....[64]....
        /*150c*/ 	.word	0x000276b0
        /*1510*/ 	.word	0x00000004
        /*1514*/ 	.word	0x00030830
        /*1518*/ 	.short	0x0101
        /*151a*/ 	.byte	0x3f
	.zero		1


	//   ....[65]....
        /*151c*/ 	.word	0x00028380
        /*1520*/ 	.word	0x00000017
        /*1524*/ 	.word	0x00030800
        /*1528*/ 	.short	0x0107
        /*152a*/ 	.byte	0x3f
	.zero		1


	//   ....[66]....
        /*152c*/ 	.word	0x000284a0
        /*1530*/ 	.word	0x00000017
        /*1534*/ 	.word	0x00030800
        /*1538*/ 	.short	0x0101
        /*153a*/ 	.byte	0x3f
	.zero		1


	//   ....[67]....
        /*153c*/ 	.word	0x000284c0
        /*1540*/ 	.word	0x00000017
        /*1544*/ 	.word	0x00030820
        /*1548*/ 	.short	0x010a
        /*154a*/ 	.byte	0x3f
	.zero		1


	//   ....[68]....
        /*154c*/ 	.word	0x000288b0
        /*1550*/ 	.word	0x00000007
        /*1554*/ 	.word	0x00030840
        /*1558*/ 	.short	0x010a
        /*155a*/ 	.byte	0x3f
	.zero		1


	//   ....[69]....
        /*155c*/ 	.word	0x00028db0
        /*1560*/ 	.word	0x00000007
        /*1564*/ 	.word	0x00030830
        /*1568*/ 	.short	0x0107
        /*156a*/ 	.byte	0x3f
	.zero		1


	//   ....[70]....
        /*156c*/ 	.word	0x00028e70
        /*1570*/ 	.word	0x00000007
        /*1574*/ 	.word	0x00030830
        /*1578*/ 	.short	0x0101
        /*157a*/ 	.byte	0x3f
	.zero		1


	//   ....[71]....
        /*157c*/ 	.word	0x00028ed0
        /*1580*/ 	.word	0x00000007
        /*1584*/ 	.word	0x00030860
        /*1588*/ 	.short	0x010a
        /*158a*/ 	.byte	0x3f
	.zero		1


	//   ....[72]....
        /*158c*/ 	.word	0x00029380
        /*1590*/ 	.word	0x00000007
        /*1594*/ 	.word	0x00030850
        /*1598*/ 	.short	0x0107
        /*159a*/ 	.byte	0x3f
	.zero		1


	//   ....[73]....
        /*159c*/ 	.word	0x000294e0
        /*15a0*/ 	.word	0x00000007
        /*15a4*/ 	.word	0x00030850
        /*15a8*/ 	.short	0x0101
        /*15aa*/ 	.byte	0x3f
	.zero		1


	//   ....[74]....
        /*15ac*/ 	.word	0x00029700
        /*15b0*/ 	.word	0x00000004
        /*15b4*/ 	.word	0x00030860
        /*15b8*/ 	.short	0x010a
        /*15ba*/ 	.byte	0x3f
	.zero		1


	//   ....[75]....
        /*15bc*/ 	.word	0x00029b90
        /*15c0*/ 	.word	0x00000004
        /*15c4*/ 	.word	0x00030850
        /*15c8*/ 	.short	0x0107
        /*15ca*/ 	.byte	0x3f
	.zero		1


	//   ....[76]....
        /*15cc*/ 	.word	0x00029c50
        /*15d0*/ 	.word	0x00000004
        /*15d4*/ 	.word	0x00030850
        /*15d8*/ 	.short	0x0101
        /*15da*/ 	.byte	0x3f
	.zero		1


	//   ....[77]....
        /*15dc*/ 	.word	0x0002a980
        /*15e0*/ 	.word	0x00000005
        /*15e4*/ 	.word	0x00030820
        /*15e8*/ 	.short	0x010a
        /*15ea*/ 	.byte	0x3f
	.zero		1


	//   ....[78]....
        /*15ec*/ 	.word	0x0002aaf0
        /*15f0*/ 	.word	0x00000003
        /*15f4*/ 	.word	0x00030840
        /*15f8*/ 	.short	0x010a
        /*15fa*/ 	.byte	0x3f
	.zero		1


	//   ....[79]....
        /*15fc*/ 	.word	0x0002ab90
        /*1600*/ 	.word	0x00000019
        /*1604*/ 	.word	0x00030840
        /*1608*/ 	.short	0x010a
        /*160a*/ 	.byte	0x3f
	.zero		1


	//   ....[80]....
        /*160c*/ 	.word	0x0002abd0
        /*1610*/ 	.word	0x00000003
        /*1614*/ 	.word	0x00030860
        /*1618*/ 	.short	0x010a
        /*161a*/ 	.byte	0x3f
	.zero		1


	//   ....[81]....
        /*161c*/ 	.word	0x0002ac10
        /*1620*/ 	.word	0x00000019
        /*1624*/ 	.word	0x00030860
        /*1628*/ 	.short	0x010a
        /*162a*/ 	.byte	0x3f
	.zero		1


	//   ....[82]....
        /*162c*/ 	.word	0x0002ac70
        /*1630*/ 	.word	0x0000005a
        /*1634*/ 	.word	0x00030890
        /*1638*/ 	.short	0x010a
        /*163a*/ 	.byte	0x3f
	.zero		1


	//   ....[83]....
        /*163c*/ 	.word	0x0002af20
        /*1640*/ 	.word	0x0000005a
        /*1644*/ 	.word	0x00030890
        /*1648*/ 	.short	0x010a
        /*164a*/ 	.byte	0x3f
	.zero		1


	//   ....[84]....
        /*164c*/ 	.word	0x0002b1d0
        /*1650*/ 	.word	0x0000005a
        /*1654*/ 	.word	0x00030890
        /*1658*/ 	.short	0x010a
        /*165a*/ 	.byte	0x3f
	.zero		1


	//   ....[85]....
        /*165c*/ 	.word	0x0002b480
        /*1660*/ 	.word	0x0000005a
        /*1664*/ 	.word	0x000308b0
        /*1668*/ 	.short	0x010a
        /*166a*/ 	.byte	0x3f
	.zero		1


	//   ....[86]....
        /*166c*/ 	.word	0x0002bbe0
        /*1670*/ 	.word	0x00000012
        /*1674*/ 	.word	0x00030800
        /*1678*/ 	.short	0x010a
        /*167a*/ 	.byte	0x3f
	.zero		1


	//   ....[87]....
        /*167c*/ 	.word	0x0002c340
        /*1680*/ 	.word	0x00000012
        /*1684*/ 	.word	0x00030800
        /*1688*/ 	.short	0x010a
        /*168a*/ 	.byte	0x3f
	.zero		1


	//   ....[88]....
        /*168c*/ 	.word	0x0002c390
        /*1690*/ 	.word	0x0000003a
        /*1694*/ 	.word	0x00030830
        /*1698*/ 	.short	0x010a
        /*169a*/ 	.byte	0x3f
	.zero		1


	//   ....[89]....
        /*169c*/ 	.word	0x0002c3e0
        /*16a0*/ 	.word	0x00000002
        /*16a4*/ 	.word	0x00030830
        /*16a8*/ 	.short	0x010a
        /*16aa*/ 	.byte	0x3f
	.zero		1


	//   ....[90]....
        /*16ac*/ 	.word	0x0002c430
        /*16b0*/ 	.word	0x000000cb
        /*16b4*/ 	.word	0x00030850
        /*16b8*/ 	.short	0x010a
        /*16ba*/ 	.byte	0x3f
	.zero		1


	//   ....[91]....
        /*16bc*/ 	.word	0x0002c480
        /*16c0*/ 	.word	0x000000de
        /*16c4*/ 	.word	0x00030830
        /*16c8*/ 	.short	0x010a
        /*16ca*/ 	.byte	0x3f
	.zero		1


	//   ....[92]....
        /*16cc*/ 	.word	0x0002c4d0
        /*16d0*/ 	.word	0x0000000d
        /*16d4*/ 	.word	0x00030850
        /*16d8*/ 	.short	0x010a
        /*16da*/ 	.byte	0x3f
	.zero		1


	//   ....[93]....
        /*16dc*/ 	.word	0x0002c520
        /*16e0*/ 	.word	0x00000004
        /*16e4*/ 	.word	0x00030830
        /*16e8*/ 	.short	0x010a
        /*16ea*/ 	.byte	0x3f
	.zero		1


	//   ....[94]....
        /*16ec*/ 	.word	0x0002c570
        /*16f0*/ 	.word	0x000000de
        /*16f4*/ 	.word	0x00030850
        /*16f8*/ 	.short	0x010a
        /*16fa*/ 	.byte	0x3f
	.zero		1


	//   ....[95]....
        /*16fc*/ 	.word	0x0002c5c0
        /*1700*/ 	.word	0x0000000c
        /*1704*/ 	.word	0x00030850
        /*1708*/ 	.short	0x010a
        /*170a*/ 	.byte	0x3f
	.zero		1


	//   ....[96]....
        /*170c*/ 	.word	0x0002c760
        /*1710*/ 	.word	0x00000017
        /*1714*/ 	.word	0x00030820
        /*1718*/ 	.short	0x010a
        /*171a*/ 	.byte	0x3f
	.zero		1


	//   ....[97]....
        /*171c*/ 	.word	0x0002c7b0
        /*1720*/ 	.word	0x0000000d
        /*1724*/ 	.word	0x000308a0
        /*1728*/ 	.short	0x010a
        /*172a*/ 	.byte	0x3f
	.zero		1


	//   ....[98]....
        /*172c*/ 	.word	0x0002c800
        /*1730*/ 	.word	0x0000000d
        /*1734*/ 	.word	0x000308c0
        /*1738*/ 	.short	0x010a
        /*173a*/ 	.byte	0x3f
	.zero		1


	//   ....[99]....
        /*173c*/ 	.word	0x0002c850
        /*1740*/ 	.word	0x00000006
        /*1744*/ 	.word	0x000308a0
        /*1748*/ 	.short	0x010a
        /*174a*/ 	.byte	0x3f
	.zero		1


	//   ....[100]....
        /*174c*/ 	.word	0x0002c8a0
        /*1750*/ 	.word	0x00000006
        /*1754*/ 	.word	0x000308c0
        /*1758*/ 	.short	0x010a
        /*175a*/ 	.byte	0x3f
	.zero		1


	//   ....[101]....
        /*175c*/ 	.word	0x0002c9c0
        /*1760*/ 	.word	0x00000004
        /*1764*/ 	.word	0x00030840
        /*1768*/ 	.short	0x010a
        /*176a*/ 	.byte	0x3f
	.zero		1


	//   ....[102]....
        /*176c*/ 	.word	0x0002db50
        /*1770*/ 	.word	0x00000017
        /*1774*/ 	.word	0x00030820
        /*1778*/ 	.short	0x010a
        /*177a*/ 	.byte	0x3f
	.zero		1


	//   ....[103]....
        /*177c*/ 	.word	0x0002dba0
        /*1780*/ 	.word	0x00000007
        /*1784*/ 	.word	0x00030840
        /*1788*/ 	.short	0x010a
        /*178a*/ 	.byte	0x3f
	.zero		1


	//   ....[104]....
        /*178c*/ 	.word	0x0002e1c0
        /*1790*/ 	.word	0x00000007
        /*1794*/ 	.word	0x00030860
        /*1798*/ 	.short	0x010a
        /*179a*/ 	.byte	0x3f
	.zero		1


	//   ....[105]....
        /*179c*/ 	.word	0x0002e800
        /*17a0*/ 	.word	0x00000004
        /*17a4*/ 	.word	0x00030860
        /*17a8*/ 	.short	0x010a
        /*17aa*/ 	.byte	0x3f
	.zero		1


	//   ....[106]....
        /*17ac*/ 	.word	0x0002f820
        /*17b0*/ 	.word	0x00000005
        /*17b4*/ 	.word	0x00030820
        /*17b8*/ 	.short	0x010a
        /*17ba*/ 	.byte	0x3f
	.zero		1


	//   ....[107]....
        /*17bc*/ 	.word	0x0002f9c0
        /*17c0*/ 	.word	0x00000003
        /*17c4*/ 	.word	0x00030840
        /*17c8*/ 	.short	0x010a
        /*17ca*/ 	.byte	0x3f
	.zero		1


	//   ....[108]....
        /*17cc*/ 	.word	0x0002fa10
        /*17d0*/ 	.word	0x00000019
        /*17d4*/ 	.word	0x00030840
        /*17d8*/ 	.short	0x010a
        /*17da*/ 	.byte	0x3f
	.zero		1


	//   ....[109]....
        /*17dc*/ 	.word	0x0002fa60
        /*17e0*/ 	.word	0x00000003
        /*17e4*/ 	.word	0x00030860
        /*17e8*/ 	.short	0x010a
        /*17ea*/ 	.byte	0x3f
	.zero		1


	//----- nvinfo : EIATTR_NUM_MBARRIERS
	.align		4
.L_241:
        /*17ec*/ 	.byte	0x03, 0x38
        /*17ee*/ 	.short	0x0016


	//----- nvinfo : EIATTR_EXIT_INSTR_OFFSETS
	.align		4
        /*17f0*/ 	.byte	0x04, 0x1c
        /*17f2*/ 	.short	(.L_243 - .L_242)


	//   ....[0]....
.L_242:
        /*17f4*/ 	.word	0x0002ac60


	//----- nvinfo : EIATTR_MAX_THREADS
	.align		4
.L_243:
        /*17f8*/ 	.byte	0x04, 0x05
        /*17fa*/ 	.short	(.L_245 - .L_244)
.L_244:
        /*17fc*/ 	.word	0x00000180
        /*1800*/ 	.word	0x00000001
        /*1804*/ 	.word	0x00000001


	//----- nvinfo : EIATTR_CRS_STACK_SIZE
	.align		4
.L_245:
        /*1808*/ 	.byte	0x04, 0x1e
        /*180a*/ 	.short	(.L_247 - .L_246)
.L_246:
        /*180c*/ 	.word	0x00000000


	//----- nvinfo : EIATTR_CBANK_PARAM_SIZE
	.align		4
.L_247:
        /*1810*/ 	.byte	0x03, 0x19
        /*1812*/ 	.short	0x0af0


	//----- nvinfo : EIATTR_PARAM_CBANK
	.align		4
        /*1814*/ 	.byte	0x04, 0x0a
        /*1816*/ 	.short	(.L_249 - .L_248)
	.align		4
.L_248:
        /*1818*/ 	.word	index@(.nv.constant0._ZN7cutlass13device_kernelIN5flash11enable_sm90INS1_16FlashAttnFwdSm90INS1_25CollectiveMainloopFwdSm90ILi2EN4cute5tupleIJNS5_1CILi1EEES8_S8_EEENS6_IJNS7_ILi128EEENS7_ILi64EEENS7_ILi256EEEEEELi256ENS_10bfloat16_tEfNS_4arch4Sm90ELb0ELb1ELb1ELb1ELb1ELb1ELb0ELb1ELb1ELb1ELb0ELb0EEENS1_21CollectiveEpilogueFwdINS6_IJSA_SC_SB_EEES9_SE_SG_Li256ELb1ELb1ELb0ELb0EEENS1_36VarlenDynamicPersistentTileSchedulerILi128ELi64ELi256ELi128ELb0ELb1ELb1ELb1ELb0ELb1EEEEEEEEEvNT_6ParamsE)
        /*181c*/ 	.short	0x0210
        /*181e*/ 	.short	0x0af0


	//----- nvinfo : EIATTR_SW_WAR
	.align		4
.L_249:
        /*1820*/ 	.byte	0x04, 0x36
        /*1822*/ 	.short	(.L_251 - .L_250)
.L_250:
        /*1824*/ 	.word	0x00000008
.L_251:


//--------------------- .nv.info._ZN7cutlass13device_kernelIN5flash11enable_sm90INS1_16FlashAttnFwdSm90INS1_25CollectiveMainloopFwdSm90ILi2EN4cute5tupleIJNS5_1CILi1EEES8_S8_EEENS6_IJNS7_ILi128EEENS7_ILi80EEENS7_ILi256EEEEEELi256ENS_10bfloat16_tEfNS_4arch4Sm90ELb1ELb0ELb1ELb0ELb1ELb0ELb0ELb1ELb1ELb1ELb0ELb0EEENS1_21CollectiveEpilogueFwdINS6_IJSA_SC_SB_EEES9_SE_SG_Li256ELb0ELb1ELb0ELb0EEENS1_30DynamicPersistentTileSchedulerILi256ELi128ELb0ELb1ELb1EEEEEEEEEvNT_6ParamsE --------------------------
	.section	.nv.info._ZN7cutlass13device_kernelIN5flash11enable_sm90INS1_16FlashAttnFwdSm90INS1_25CollectiveMainloopFwdSm90ILi2EN4cute5tupleIJNS5_1CILi1EEES8_S8_EEENS6_IJNS7_ILi128EEENS7_ILi80EEENS7_ILi256EEEEEELi256ENS_10bfloat16_tEfNS_4arch4Sm90ELb1ELb0ELb1ELb0ELb1ELb0ELb0ELb1ELb1ELb1ELb0ELb0EEENS1_21CollectiveEpilogueFwdINS6_IJSA_SC_SB_EEES9_SE_SG_Li256ELb0ELb1ELb0ELb0EEENS1_30DynamicPersistentTileSchedulerILi256ELi128ELb0ELb1ELb1EEEEEEEEEvNT_6ParamsE,"",@"SHT_CUDA_INFO"
	.sectionflags	@""
	.align	4


	//----- nvinfo : EIATTR_CUDA_API_VERSION
	.align		4
        /*0000*/ 	.byte	0x04, 0x37
        /*0002*/ 	.short	(.L_253 - .L_252)
.L_252:
        /*0004*/ 	.word	0x00000082


	//----- nvinfo : EIATTR_KPARAM_INFO
	.align		4
.L_253:
        /*0008*/ 	.byte	0x04, 0x17
        /*000a*/ 	.short	(.L_255 - .L_254)
.L_254:
        /*000c*/ 	.word	0x00000000
        /*0010*/ 	.short	0x0000
        /*0012*/ 	.short	0x0070
        /*0014*/ 	.byte	0x00, 0xf0, 0x01, 0x2a


	//----- nvinfo : EIATTR_SPARSE_MMA_MASK
	.align		4
.L_255:
        /*0018*/ 	.byte	0x03, 0x50
        /*001a*/ 	.short	0x0000


	//----- nvinfo : EIATTR_MAXREG_COUNT
	.align		4
        /*001c*/ 	.byte	0x03, 0x1b
        /*001e*/ 	.short	0x00a8


	//----- nvinfo : EIATTR_NUM_BARRIERS
	.align		4
        /*0020*/ 	.byte	0x02, 0x4c
        /*0022*/ 	.byte	0x09
	.zero		1


	//----- nvinfo : EIATTR_EXTERNS
	.align		4
        /*0024*/ 	.byte	0x04, 0x0f
        /*0026*/ 	.short	(.L_257 - .L_256)


	//   ....[0]....
	.align		4
.L_256:
        /*0028*/ 	.word	index@(__assertfail)


	//----- nvinfo : EIATTR_ANNOTATIONS
	.align		4
.L_257:
        /*002c*/ 	.byte	0x04, 0x55
        /*002e*/ 	.short	(.L_259 - .L_258)


	//   ....[0]....
.L_258:
        /*0030*/ 	.word	0x00000001
        /*0034*/ 	.byte	0xa0, 0x08, 0x00, 0x00, 0x01, 0x00, 0x00, 0x00, 0x60, 0x09, 0x00, 0x00, 0x01, 0x00, 0x00, 0x00
        /*0044*/ 	.byte	0xc0, 0x0c, 0x00, 0x00, 0x01, 0x00, 0x00, 0x00, 0x70, 0x18, 0x00, 0x00, 0x01, 0x00, 0x00, 0x00
        /*0054*/ 	.byte	0x40, 0x20, 0x01, 0x00, 0x01, 0x00, 0x00, 0x00, 0xe0, 0x20, 0x01, 0x00, 0x01, 0x00, 0x00, 0x00
        /*0064*/ 	.byte	0x60, 0x21, 0x01, 0x00, 0x01, 0x00, 0x00, 0x00, 0x20, 0x46, 0x01, 0x00, 0x01, 0x00, 0x00, 0x00
        /*0074*/ 	.byte	0x40, 0x46, 0x01, 0x00, 0x01, 0x00, 0x00, 0x00, 0x30, 0x60, 0x01, 0x00, 0x01, 0x00, 0x00, 0x00
        /*0084*/ 	.byte	0xd0, 0x61, 0x01, 0x00


	//----- nvinfo : EIATTR_MERCURY_ISA_VERSION
	.align		4
.L_259:
        /*0088*/ 	.byte	0x03, 0x5f
        /*008a*/ 	.short	0x0101


	//----- nvinfo : EIATTR_INT_WARP_WIDE_INSTR_OFFSETS
	.align		4
        /*008c*/ 	.byte	0x04, 0x31
        /*008e*/ 	.short	(.L_261 - .L_260)


	//   ....[0]....
.L_260:
        /*0090*/ 	.word	0x000000c0


	//   ....[1]....
        /*0094*/ 	.word	0x000000d0


	//   ....[2]....
        /*0098*/ 	.word	0x00000170


	//   ....[3]....
        /*009c*/ 	.word	0x00012a70


	//   ....[4]....
        /*00a0*/ 	.word	0x00012b00


	//   ....[5]....
        /*00a4*/ 	.word	0x00015770


	//   ....[6]....
        /*00a8*/ 	.word	0x00015800


	//----- nvinfo : EIATTR_COOP_GROUP_MASK_REGIDS
	.align		4
.L_261:
        /*00ac*/ 	.byte	0x04, 0x29
        /*00ae*/ 	.short	(.L_263 - .L_262)


	//   ....[0]....
.L_262:
        /*00b0*/ 	.word	0xffffffff


	//   ....[1]....
        /*00b4*/ 	.word	0xffffffff


	//   ....[2]....
        /*00b8*/ 	.word	0xffffffff


	//   ....[3]....
        /*00bc*/ 	.word	0xffffffff


	//   ....[4]....
        /*00c0*/ 	.word	0xffffffff


	//   ....[5]....
        /*00c4*/ 	.word	0xffffffff


	//   ....[6]....
        /*00c8*/ 	.word	0xffffffff


	//   ....[7]....
        /*00cc*/ 	.word	0xffffffff


	//   ....[8]....
        /*00d0*/ 	.word	0xffffffff


	//   ....[9]....
        /*00d4*/ 	.word	0xffffffff


	//   ....[10]....
        /*00d8*/ 	.word	0xffffffff


	//   ....[11]....
        /*00dc*/ 	.word	0xffffffff


	//   ....[12]....
        /*00e0*/ 	.word	0xffffffff


	//   ....[13]....
        /*00e4*/ 	.word	0xffffffff


	//   ....[14]....
        /*00e8*/ 	.word	0xffffffff


	//   ....[15]....
        /*00ec*/ 	.word	0xffffffff


	//   ....[16]....
        /*00f0*/ 	.word	0xffffffff


	//   ....[17]....
        /*00f4*/ 	.word	0xffffffff


	//   ....[18]....
        /*00f8*/ 	.word	0xffffffff


	//   ....[19]....
        /*00fc*/ 	.word	0xffffffff


	//   ....[20]....
        /*0100*/ 	.word	0xffffffff


	//   ....[21]....
        /*0104*/ 	.word	0xffffffff


	//   ....[22]....
        /*0108*/ 	.word	0xffffffff


	//   ....[23]....
        /*010c*/ 	.word	0xffffffff


	//   ....[24]....
        /*0110*/ 	.word	0xffffffff


	//   ....[25]....
        /*0114*/ 	.word	0xffffffff


	//   ....[26]....
        /*0118*/ 	.word	0xffffffff


	//   ....[27]....
        /*011c*/ 	.word	0xffffffff


	//   ....[28]....
        /*0120*/ 	.word	0xffffffff


	//   ....[29]....
        /*0124*/ 	.word	0xffffffff


	//   ....[30]....
        /*0128*/ 	.word	0xffffffff


	//   ....[31]....
        /*012c*/ 	.word	0xffffffff


	//   ....[32]....
        /*0130*/ 	.word	0xffffffff


	//   ....[33]....
        /*0134*/ 	.word	0xffffffff


	//   ....[34]....
        /*0138*/ 	.word	0xffffffff


	//   ....[35]....
        /*013c*/ 	.word	0xffffffff


	//   ....[36]....
        /*0140*/ 	.word	0xffffffff


	//   ....[37]....
        /*0144*/ 	.word	0xffffffff


	//   ....[38]....
        /*0148*/ 	.word	0xffffffff


	//   ....[39]....
        /*014c*/ 	.word	0xffffffff


	//   ....[40]....
        /*0150*/ 	.word	0xffffffff


	//   ....[41]....
        /*0154*/ 	.word	0xffffffff


	//   ....[42]....
        /*0158*/ 	.word	0xffffffff


	//   ....[43]....
        /*015c*/ 	.word	0xffffffff


	//   ....[44]....
        /*0160*/ 	.word	0xffffffff


	//   ....[45]....
        /*0164*/ 	.word	0xffffffff


	//   ....[46]....
        /*0168*/ 	.word	0xffffffff


	//   ....[47]....
        /*016c*/ 	.word	0xffffffff


	//   ....[48]....
        /*0170*/ 	.word	0xffffffff


	//   ....[49]....
        /*0174*/ 	.word	0xffffffff


	//   ....[50]....
        /*0178*/ 	.word	0xffffffff


	//   ....[51]....
        /*017c*/ 	.word	0xffffffff


	//   ....[52]....
        /*0180*/ 	.word	0xffffffff


	//   ....[53]....
        /*0184*/ 	.word	0xffffffff


	//   ....[54]....
        /*0188*/ 	.word	0xffffffff


	//   ....[55]....
        /*018c*/ 	.word	0xffffffff


	//   ....[56]....
        /*0190*/ 	.word	0xffffffff


	//   ....[57]....
        /*0194*/ 	.word	0xffffffff


	//   ....[58]....
        /*0198*/ 	.word	0xffffffff


	//   ....[59]....
        /*019c*/ 	.word	0xffffffff


	//   ....[60]....
        /*01a0*/ 	.word	0xffffffff


	//   ....[61]....
        /*01a4*/ 	.word	0xffffffff


	//   ....[62]....
        /*01a8*/ 	.word	0xffffffff


	//   ....[63]....
        /*01ac*/ 	.word	0xffffffff


	//   ....[64]....
        /*01b0*/ 	.word	0xffffffff


	//   ....[65]....
        /*01b4*/ 	.word	0xffffffff


	//   ....[66]....
        /*01b8*/ 	.word	0xffffffff


	//   ....[67]....
        /*01bc*/ 	.word	0xffffffff


	//   ....[68]....
        /*01c0*/ 	.word	0xffffffff


	//   ....[69]....
        /*01c4*/ 	.word	0xffffffff


	//   ....[70]....
        /*01c8*/ 	.word	0xffffffff


	//   ....[71]....
        /*01cc*/ 	.word	0xffffffff


	//   ....[72]....
        /*01d0*/ 	.word	0xffffffff


	//   ....[73]....
        /*01d4*/ 	.word	0xffffffff


	//   ....[74]....
        /*01d8*/ 	.word	0xffffffff


	//   ....[75]....
        /*01dc*/ 	.word	0xffffffff


	//   ....[76]....
        /*01e0*/ 	.word	0xffffffff


	//   ....[77]....
        /*01e4*/ 	.word	0xffffffff


	//   ....[78]....
        /*01e8*/ 	.word	0xffffffff


	//   ....[79]....
        /*01ec*/ 	.word	0xffffffff


	//   ....[80]....
        /*01f0*/ 	.word	0xffffffff


	//   ....[81]....
        /*01f4*/ 	.word	0xffffffff


	//   ....[82]....
        /*01f8*/ 	.word	0xffffffff


	//   ....[83]....
        /*01fc*/ 	.word	0xffffffff


	//   ....[84]....
        /*0200*/ 	.word	0xffffffff


	//   ....[85]....
        /*0204*/ 	.word	0xffffffff


	//   ....[86]....
        /*0208*/ 	.word	0xffffffff


	//   ....[87]....
        /*020c*/ 	.word	0xffffffff


	//   ....[88]....
        /*0210*/ 	.word	0xffffffff


	//   ....[89]....
        /*0214*/ 	.word	0xffffffff


	//   ....[90]....
        /*0218*/ 	.word	0xffffffff


	//   ....[91]....
        /*021c*/ 	.word	0xffffffff


	//   ....[92]....
        /*0220*/ 	.word	0xffffffff


	//   ....[93]....
        /*0224*/ 	.word	0xffffffff


	//   ....[94]....
        /*0228*/ 	.word	0xffffffff


	//   ....[95]....
        /*022c*/ 	.word	0xffffffff


	//   ....[96]....
        /*0230*/ 	.word	0xffffffff


	//   ....[97]....
        /*0234*/ 	.word	0xffffffff


	//   ....[98]....
        /*0238*/ 	.word	0xffffffff


	//   ....[99]....
        /*023c*/ 	.word	0xffffffff


	//   ....[100]....
        /*0240*/ 	.word	0xffffffff


	//   ....[101]....
        /*0244*/ 	.word	0xffffffff


	//   ....[102]....
        /*0248*/ 	.word	0xffffffff


	//   ....[103]....
        /*024c*/ 	.word	0xffffffff


	//   ....[104]....
        /*0250*/ 	.word	0xffffffff


	//   ....[105]....
        /*0254*/ 	.word	0xffffffff


	//   ....[106]....
        /*0258*/ 	.word	0x0500000f


	//   ....[107]....
        /*025c*/ 	.word	0x0500000f


	//   ....[108]....
        /*0260*/ 	.word	0x0500000f


	//   ....[109]....
        /*0264*/ 	.word	0x0500000f


	//   ....[110]....
        /*0268*/ 	.word	0x0500000f


	//   ....[111]....
        /*026c*/ 	.word	0x0500000f


	//   ....[112]....
        /*0270*/ 	.word	0x0500000f


	//   ....[113]....
        /*0274*/ 	.word	0x0500000f


	//   ....[114]....
        /*0278*/ 	.word	0x0500000f


	//   ....[115]....
        /*027c*/ 	.word	0x0500000f


	//   ....[116]....
        /*0280*/ 	.word	0x0500000f


	//   ....[117]....
        /*0284*/ 	.word	0x0500000f


	//   ....[118]....
        /*0288*/ 	.word	0x0500000f


	//   ....[119]....
        /*028c*/ 	.word	0x0500000f


	//   ....[120]....
        /*0290*/ 	.word	0x0500000f


	//   ....[121]....
        /*0294*/ 	.word	0x0500000f


	//   ....[122]....
        /*0298*/ 	.word	0x0500000f


	//   ....[123]....
        /*029c*/ 	.word	0x0500000f


	//   ....[124]....
        /*02a0*/ 	.word	0x0500000f


	//   ....[125]....
        /*02a4*/ 	.word	0x0500000f


	//   ....[126]....
        /*02a8*/ 	.word	0x0500000f


	//   ....[127]....
        /*02ac*/ 	.word	0x0500000f


	//   ....[128]....
        /*02b0*/ 	.word	0x0500000f


	//   ....[129]....
        /*02b4*/ 	.word	0x0500000f


	//   ....[130]....
        /*02b8*/ 	.word	0x0500000f


	//   ....[131]....
        /*02bc*/ 	.word	0x0500000f


	//   ....[132]....
        /*02c0*/ 	.word	0x0500000f


	//   ....[133]....
        /*02c4*/ 	.word	0x0500000f


	//   ....[134]....
        /*02c8*/ 	.word	0x0500000f


	//   ....[135]....
        /*02cc*/ 	.word	0x0500000f


	//   ....[136]....
        /*02d0*/ 	.word	0x0500000f


	//   ....[137]....
        /*02d4*/ 	.word	0x0500000f


	//   ....[138]....
        /*02d8*/ 	.word	0x0500000f


	//   ....[139]....
        /*02dc*/ 	.word	0x0500000f


	//   ....[140]....
        /*02e0*/ 	.word	0x0500000f


	//   ....[141]....
        /*02e4*/ 	.word	0x0500000f


	//   ....[142]....
        /*02e8*/ 	.word	0x0500000f


	//   ....[143]....
        /*02ec*/ 	.word	0x0500000f


	//   ....[144]....
        /*02f0*/ 	.word	0x0500000f


	//   ....[145]....
        /*02f4*/ 	.word	0x0500000f


	//   ....[146]....
        /*02f8*/ 	.word	0x0500000f


	//   ....[147]....
        /*02fc*/ 	.word	0x0500000f


	//   ....[148]....
        /*0300*/ 	.word	0x0500000f


	//   ....[149]....
        /*0304*/ 	.word	0x0500000f


	//   ....[150]....
        /*0308*/ 	.word	0x0500000f


	//   ....[151]....
        /*030c*/ 	.word	0x0500000f


	//   ....[152]....
        /*0310*/ 	.word	0x0500000f


	//   ....[153]....
        /*0314*/ 	.word	0x0500000f


	//   ....[154]....
        /*0318*/ 	.word	0x0500000f


	//   ....[155]....
        /*031c*/ 	.word	0x0500000f


	//   ....[156]....
        /*0320*/ 	.word	0x0500000f


	//   ....[157]....
        /*0324*/ 	.word	0x0500000f


	//   ....[158]....
        /*0328*/ 	.word	0x0500000f


	//   ....[159]....
        /*032c*/ 	.word	0x0500000f


	//   ....[160]....
        /*0330*/ 	.word	0x0500000f


	//   ....[161]....
        /*0334*/ 	.word	0x0500000f


	//   ....[162]....
        /*0338*/ 	.word	0x0500000f


	//   ....[163]....
        /*033c*/ 	.word	0x0500000f


	//   ....[164]....
        /*0340*/ 	.word	0x0500000f


	//----- nvinfo : EIATTR_COOP_GROUP_INSTR_OFFSETS
	.align		4
.L_263:
        /*0344*/ 	.byte	0x04, 0x28
        /*0346*/ 	.short	(.L_265 - .L_264)


	//   ....[0]....
.L_264:
        /*0348*/ 	.word	0x00000070


	//   ....[1]....
        /*034c*/ 	.word	0x000000b0


	//   ....[2]....
        /*0350*/ 	.word	0x000002d0


	//   ....[3]....
        /*0354*/ 	.word	0x00000430


	//   ....[4]....
        /*0358*/ 	.word	0x00000550


	//   ....[5]....
        /*035c*/ 	.word	0x000006b0


	//   ....[6]....
        /*0360*/ 	.word	0x00001670


	//   ....[7]....
        /*0364*/ 	.word	0x000040f0


	//   ....[8]....
        /*0368*/ 	.word	0x000041b0


	//   ....[9]....
        /*036c*/ 	.word	0x00004c30


	//   ....[10]....
        /*0370*/ 	.word	0x00004cb0


	//   ....[11]....
        /*0374*/ 	.word	0x000052c0


	//   ....[12]....
        /*0378*/ 	.word	0x00005370


	//   ....[13]....
        /*037c*/ 	.word	0x00008820


	//   ....[14]....
        /*0380*/ 	.word	0x00008e80


	//   ....[15]....
        /*0384*/ 	.word	0x00008ea0


	//   ....[16]....
        /*0388*/ 	.word	0x00008f30


	//   ....[17]....
        /*038c*/ 	.word	0x000095b0


	//   ....[18]....
        /*0390*/ 	.word	0x00009610


	//   ....[19]....
        /*0394*/ 	.word	0x0000d460


	//   ....[20]....
        /*0398*/ 	.word	0x0000d490


	//   ....[21]....
        /*039c*/ 	.word	0x0000d4b0


	//   ....[22]....
        /*03a0*/ 	.word	0x0000d4d0


	//   ....[23]....
        /*03a4*/ 	.word	0x0000e830


	//   ....[24]....
        /*03a8*/ 	.word	0x0000e860


	//   ....[25]....
        /*03ac*/ 	.word	0x0000e900


	//   ....[26]....
        /*03b0*/ 	.word	0x0000e960


	//   ....[27]....
        /*03b4*/ 	.word	0x00010570


	//   ....[28]....
        /*03b8*/ 	.word	0x000105a0


	//   ....[29]....
        /*03bc*/ 	.word	0x000105d0


	//   ....[30]....
        /*03c0*/ 	.word	0x00010630


	//   ....[31]....
        /*03c4*/ 	.word	0x00010d50


	//   ....[32]....
        /*03c8*/ 	.word	0x00010d90


	//   ....[33]....
        /*03cc*/ 	.word	0x00010f20


	//   ....[34]....
        /*03d0*/ 	.word	0x00010f40


	//   ....[35]....
        /*03d4*/ 	.word	0x00011080


	//   ....[36]....
        /*03d8*/ 	.word	0x000110a0


	//   ....[37]....
        /*03dc*/ 	.word	0x000111f0


	//   ....[38]....
        /*03e0*/ 	.word	0x00011210


	//   ....[39]....
        /*03e4*/ 	.word	0x000119f0


	//   ....[40]....
        /*03e8*/ 	.word	0x00011a20


	//   ....[41]....
        /*03ec*/ 	.word	0x00011b70


	//   ....[42]....
        /*03f0*/ 	.word	0x00011b90


	//   ....[43]....
        /*03f4*/ 	.word	0x00011cd0


	//   ....[44]....
        /*03f8*/ 	.word	0x00011cf0


	//   ....[45]....
        /*03fc*/ 	.word	0x00011e40


	//   ....[46]....
        /*0400*/ 	.word	0x00011e60


	//   ....[47]....
        /*0404*/ 	.word	0x00012070


	//   ....[48]....
        /*0408*/ 	.word	0x000135b0


	//   ....[49]....
        /*040c*/ 	.word	0x000135f0


	//   ....[50]....
        /*0410*/ 	.word	0x00013620


	//   ....[51]....
        /*0414*/ 	.word	0x00013660


	//   ....[52]....
        /*0418*/ 	.word	0x00013700


	//   ....[53]....
        /*041c*/ 	.word	0x00013720


	//   ....[54]....
        /*0420*/ 	.word	0x000137c0


	//   ....[55]....
        /*0424*/ 	.word	0x000137e0


	//   ....[56]....
        /*0428*/ 	.word	0x00013880


	//   ....[57]....
        /*042c*/ 	.word	0x000138a0


	//   ....[58]....
        /*0430*/ 	.word	0x00013f90


	//   ....[59]....
        /*0434*/ 	.word	0x00013fb0


	//   ....[60]....
        /*0438*/ 	.word	0x00013fd0


	//   ....[61]....
        /*043c*/ 	.word	0x00014030


	//   ....[62]....
        /*0440*/ 	.word	0x000140c0


	//   ....[63]....
        /*0444*/ 	.word	0x000140f0


	//   ....[64]....
        /*0448*/ 	.word	0x00014180


	//   ....[65]....
        /*044c*/ 	.word	0x000141a0


	//   ....[66]....
        /*0450*/ 	.word	0x00014240


	//   ....[67]....
        /*0454*/ 	.word	0x00014270


	//   ....[68]....
        /*0458*/ 	.word	0x00014300


	//   ....[69]....
        /*045c*/ 	.word	0x00014330


	//   ....[70]....
        /*0460*/ 	.word	0x000143c0


	//   ....[71]....
        /*0464*/ 	.word	0x000143e0


	//   ....[72]....
        /*0468*/ 	.word	0x00014480


	//   ....[73]....
        /*046c*/ 	.word	0x000144a0


	//   ....[74]....
        /*0470*/ 	.word	0x00014bf0


	//   ....[75]....
        /*0474*/ 	.word	0x00014c20


	//   ....[76]....
        /*0478*/ 	.word	0x00014c30


	//   ....[77]....
        /*047c*/ 	.word	0x00014c50


	//   ....[78]....
        /*0480*/ 	.word	0x00014cc0


	//   ....[79]....
        /*0484*/ 	.word	0x00014ce0


	//   ....[80]....
        /*0488*/ 	.word	0x00014d40


	//   ....[81]....
        /*048c*/ 	.word	0x00014d60


	//   ....[82]....
        /*0490*/ 	.word	0x00014dc0


	//   ....[83]....
        /*0494*/ 	.word	0x00014de0


	//   ....[84]....
        /*0498*/ 	.word	0x000150b0


	//   ....[85]....
        /*049c*/ 	.word	0x000150d0


	//   ....[86]....
        /*04a0*/ 	.word	0x000150f0


	//   ....[87]....
        /*04a4*/ 	.word	0x00015190


	//   ....[88]....
        /*04a8*/ 	.word	0x000151b0


	//   ....[89]....
        /*04ac*/ 	.word	0x00015250


	//   ....[90]....
        /*04b0*/ 	.word	0x00015270


	//   ....[91]....
        /*04b4*/ 	.word	0x00015310


	//   ....[92]....
        /*04b8*/ 	.word	0x00015330


	//   ....[93]....
        /*04bc*/ 	.word	0x00015340


	//   ....[94]....
        /*04c0*/ 	.word	0x00015960


	//   ....[95]....
        /*04c4*/ 	.word	0x00015980


	//   ....[96]....
        /*04c8*/ 	.word	0x00015990


	//   ....[97]....
        /*04cc*/ 	.word	0x000159b0


	//   ....[98]....
        /*04d0*/ 	.word	0x00015a70


	//   ....[99]....
        /*04d4*/ 	.word	0x00015aa0


	//   ....[100]....
        /*04d8*/ 	.word	0x00015b30


	//   ....[101]....
        /*04dc*/ 	.word	0x00015b60


	//   ....[102]....
        /*04e0*/ 	.word	0x00015b70


	//   ....[103]....
        /*04e4*/ 	.word	0x00015c00


	//   ....[104]....
        /*04e8*/ 	.word	0x00015f70


	//   ....[105]....
        /*04ec*/ 	.word	0x00016150


	//   ....[106]....
        /*04f0*/ 	.word	0x00016720


	//   ....[107]....
        /*04f4*/ 	.word	0x00016800


	//   ....[108]....
        /*04f8*/ 	.word	0x000168d0


	//   ....[109]....
        /*04fc*/ 	.word	0x00016960


	//   ....[110]....
        /*0500*/ 	.word	0x00016a30


	//   ....[111]....
        /*0504*/ 	.word	0x00016ac0


	//   ....[112]....
        /*0508*/ 	.word	0x00016ba0


	//   ....[113]....
        /*050c*/ 	.word	0x00016c20


	//   ....[114]....
        /*0510*/ 	.word	0x00016d10


	//   ....[115]....
        /*0514*/ 	.word	0x00016da0


	//   ....[116]....
        /*0518*/ 	.word	0x00016e70


	//   ....[117]....
        /*051c*/ 	.word	0x00016f10


	//   ....[118]....
        /*0520*/ 	.word	0x00016f80


	//   ....[119]....
        /*0524*/ 	.word	0x00017000


	//   ....[120]....
        /*0528*/ 	.word	0x000170d0


	//   ....[121]....
        /*052c*/ 	.word	0x00017140


	//   ....[122]....
        /*0530*/ 	.word	0x00017240


	//   ....[123]....
        /*0534*/ 	.word	0x000172c0


	//   ....[124]....
        /*0538*/ 	.word	0x000173b0


	//   ....[125]....
        /*053c*/ 	.word	0x00017420


	//   ....[126]....
        /*0540*/ 	.word	0x00017520


	//   ....[127]....
        /*0544*/ 	.word	0x000175a0


	//   ....[128]....
        /*0548*/ 	.word	0x00017690


	//   ....[129]....
        /*054c*/ 	.word	0x00017700


	//   ....[130]....
        /*0550*/ 	.word	0x00017800


	//   ....[131]....
        /*0554*/ 	.word	0x00017870


	//   ....[132]....
        /*0558*/ 	.word	0x00017950


	//   ....[133]....
        /*055c*/ 	.word	0x00017a80


	//   ....[134]....
        /*0560*/ 	.word	0x00017b20


	//   ....[135]....
        /*0564*/ 	.word	0x00017b90


	//   ....[136]....
        /*0568*/ 	.word	0x00017c60


	//   ....[137]....
        /*056c*/ 	.word	0x00017cc0


	//   ....[138]....
        /*0570*/ 	.word	0x00017d90


	//   ....[139]....
        /*0574*/ 	.word	0x00017df0


	//   ....[140]....
        /*0578*/ 	.word	0x00017ec0


	//   ....[141]....
        /*057c*/ 	.word	0x00017f20


	//   ....[142]....
        /*0580*/ 	.word	0x00017ff0


	//   ....[143]....
        /*0584*/ 	.word	0x000180d0


	//   ....[144]....
        /*0588*/ 	.word	0x00018170


	//   ....[145]....
        /*058c*/ 	.word	0x000181d0


	//   ....[146]....
        /*0590*/ 	.word	0x000182e0


	//   ....[147]....
        /*0594*/ 	.word	0x00018340


	//   ....[148]....
        /*0598*/ 	.word	0x00018450


	//   ....[149]....
        /*059c*/ 	.word	0x000184b0


	//   ....[150]....
        /*05a0*/ 	.word	0x000185c0


	//   ....[151]....
        /*05a4*/ 	.word	0x00018620


	//   ....[152]....
        /*05a8*/ 	.word	0x000186e0


	//   ....[153]....
        /*05ac*/ 	.word	0x00018840


	//   ....[154]....
        /*05b0*/ 	.word	0x000188e0


	//   ....[155]....
        /*05b4*/ 	.word	0x00018940


	//   ....[156]....
        /*05b8*/ 	.word	0x00018a10


	//   ....[157]....
        /*05bc*/ 	.word	0x00018af0


	//   ....[158]....
        /*05c0*/ 	.word	0x00018bb0


	//   ....[159]....
        /*05c4*/ 	.word	0x00018c90


	//   ....[160]....
        /*05c8*/ 	.word	0x00018d50


	//   ....[161]....
        /*05cc*/ 	.word	0x00018e30


	//   ....[162]....
        /*05d0*/ 	.word	0x00018ef0


	//   ....[163]....
        /*05d4*/ 	.word	0x00019000


	//   ....[164]....
        /*05d8*/ 	.word	0x00019120


	//----- nvinfo : EIATTR_REG_RECONFIG
	.align		4
.L_265:
        /*05dc*/ 	.byte	0x01, 0x54
	.zero		2


	//----- nvinfo : EIATTR_SYSCALL_OFFSETS
	.align		4
        /*05e0*/ 	.byte	0x04, 0x46
        /*05e2*/ 	.short	(.L_267 - .L_266)


	//   ....[0]....
.L_266:
        /*05e4*/ 	.word	0x00001860


	//   ....[1]....
        /*05e8*/ 	.word	0x00012c60


	//   ....[2]....
        /*05ec*/ 	.word	0x00012db0


	//   ....[3]....
        /*05f0*/ 	.word	0x00012ea0


	//   ....[4]....
        /*05f4*/ 	.word	0x00013c30


	//----- nvinfo : EIATTR_MBARRIER_INSTR_OFFSETS
	.align		4
.L_267:
        /*05f8*/ 	.byte	0x04, 0x39
        /*05fa*/ 	.short	(.L_269 - .L_268)


	//   ....[0]....
.L_268:
        /*05fc*/ 	.word	0x00000180
        /*0600*/ 	.word	0x000000ff
        /*0604*/ 	.word	0x00038800
        /*0608*/ 	.short	0x0100
        /*060a*/ 	.byte	0x08
	.zero		1


	//   ....[1]....
        /*060c*/ 	.word	0x00000190
        /*0610*/ 	.word	0x000000ff
        /*0614*/ 	.word	0x00038820
        /*0618*/ 	.short	0x0100
        /*061a*/ 	.byte	0x08
	.zero		1


	//   ....[2]....
        /*061c*/ 	.word	0x00000280
        /*0620*/ 	.word	0x000000ff
        /*0624*/ 	.word	0x00038830
        /*0628*/ 	.short	0x0100
        /*062a*/ 	.byte	0x08
	.zero		1


	//   ....[3]....
        /*062c*/ 	.word	0x00000290
        /*0630*/ 	.word	0x000000ff
        /*0634*/ 	.word	0x00038840
        /*0638*/ 	.short	0x0100
        /*063a*/ 	.byte	0x08
	.zero		1


	//   ....[4]....
        /*063c*/ 	.word	0x000002a0
        /*0640*/ 	.word	0x000000ff
        /*0644*/ 	.word	0x00038838
        /*0648*/ 	.short	0x0100
        /*064a*/ 	.byte	0x08
	.zero		1


	//   ....[5]....
        /*064c*/ 	.word	0x000002b0
        /*0650*/ 	.word	0x000000ff
        /*0654*/ 	.word	0x00038848
        /*0658*/ 	.short	0x0100
        /*065a*/ 	.byte	0x08
	.zero		1


	//   ....[6]....
        /*065c*/ 	.word	0x000003e0
        /*0660*/ 	.word	0x000000ff
        /*0664*/ 	.word	0x00038850
        /*0668*/ 	.short	0x0100
        /*066a*/ 	.byte	0x08
	.zero		1


	//   ....[7]....
        /*066c*/ 	.word	0x000003f0
        /*0670*/ 	.word	0x000000ff
        /*0674*/ 	.word	0x00038860
        /*0678*/ 	.short	0x0100
        /*067a*/ 	.byte	0x08
	.zero		1


	//   ....[8]....
        /*067c*/ 	.word	0x00000400
        /*0680*/ 	.word	0x000000ff
        /*0684*/ 	.word	0x00038858
        /*0688*/ 	.short	0x0100
        /*068a*/ 	.byte	0x08
	.zero		1


	//   ....[9]....
        /*068c*/ 	.word	0x00000410
        /*0690*/ 	.word	0x000000ff
        /*0694*/ 	.word	0x00038868
        /*0698*/ 	.short	0x0100
        /*069a*/ 	.byte	0x08
	.zero		1


	//   ....[10]....
        /*069c*/ 	.word	0x00000500
        /*06a0*/ 	.word	0x000000ff
        /*06a4*/ 	.word	0x00038870
        /*06a8*/ 	.short	0x0100
        /*06aa*/ 	.byte	0x06
	.zero		1


	//   ....[11]....
        /*06ac*/ 	.word	0x00000510
        /*06b0*/ 	.word	0x000000ff
        /*06b4*/ 	.word	0x00038880
        /*06b8*/ 	.short	0x0100
        /*06ba*/ 	.byte	0x06
	.zero		1


	//   ....[12]....
        /*06bc*/ 	.word	0x00000520
        /*06c0*/ 	.word	0x000000ff
        /*06c4*/ 	.word	0x00038878
        /*06c8*/ 	.short	0x0100
        /*06ca*/ 	.byte	0x06
	.zero		1


	//   ....[13]....
        /*06cc*/ 	.word	0x00000530
        /*06d0*/ 	.word	0x000000ff
        /*06d4*/ 	.word	0x00038888
        /*06d8*/ 	.short	0x0100
        /*06da*/ 	.byte	0x06
	.zero		1


	//   ....[14]....
        /*06dc*/ 	.word	0x00000660
        /*06e0*/ 	.word	0x000000ff
        /*06e4*/ 	.word	0x00038890
        /*06e8*/ 	.short	0x0100
        /*06ea*/ 	.byte	0x08
	.zero		1


	//   ....[15]....
        /*06ec*/ 	.word	0x00000670
        /*06f0*/ 	.word	0x000000ff
        /*06f4*/ 	.word	0x000388a0
        /*06f8*/ 	.short	0x0100
        /*06fa*/ 	.byte	0x08
	.zero		1


	//   ....[16]....
        /*06fc*/ 	.word	0x00000680
        /*0700*/ 	.word	0x000000ff
        /*0704*/ 	.word	0x00038898
        /*0708*/ 	.short	0x0100
        /*070a*/ 	.byte	0x08
	.zero		1


	//   ....[17]....
        /*070c*/ 	.word	0x00000690
        /*0710*/ 	.word	0x000000ff
        /*0714*/ 	.word	0x000388a8
        /*0718*/ 	.short	0x0100
        /*071a*/ 	.byte	0x08
	.zero		1


	//   ....[18]....
        /*071c*/ 	.word	0x000007d0
        /*0720*/ 	.word	0x000000ff
        /*0724*/ 	.word	0x000388b0
        /*0728*/ 	.short	0x0100
        /*072a*/ 	.byte	0x08
	.zero		1


	//   ....[19]....
        /*072c*/ 	.word	0x000007e0
        /*0730*/ 	.word	0x000000ff
        /*0734*/ 	.word	0x000388c0
        /*0738*/ 	.short	0x0100
        /*073a*/ 	.byte	0x08
	.zero		1


	//   ....[20]....
        /*073c*/ 	.word	0x000007f0
        /*0740*/ 	.word	0x000000ff
        /*0744*/ 	.word	0x000388b8
        /*0748*/ 	.short	0x0100
        /*074a*/ 	.byte	0x08
	.zero		1


	//   ....[21]....
        /*074c*/ 	.word	0x00000800
        /*0750*/ 	.word	0x000000ff
        /*0754*/ 	.word	0x000388c8
        /*0758*/ 	.short	0x0100
        /*075a*/ 	.byte	0x08
	.zero		1


	//   ....[22]....
        /*075c*/ 	.word	0x000018f0
        /*0760*/ 	.word	0x000000ff
        /*0764*/ 	.word	0x00038800
        /*0768*/ 	.short	0x010a
        /*076a*/ 	.byte	0x06
	.zero		1


	//   ....[23]....
        /*076c*/ 	.word	0x000019c0
        /*0770*/ 	.word	0x00000000
        /*0774*/ 	.word	0x00038830
        /*0778*/ 	.short	0x010a
        /*077a*/ 	.byte	0x3f
	.zero		1


	//   ....[24]....
        /*077c*/ 	.word	0x00001a00
        /*0780*/ 	.word	0x00000000
        /*0784*/ 	.word	0x00038830
        /*0788*/ 	.short	0x010a
        /*078a*/ 	.byte	0x3f
	.zero		1


	//   ....[25]....
        /*078c*/ 	.word	0x00004640
        /*0790*/ 	.word	0x000000ff
        /*0794*/ 	.word	0x00000000
        /*0798*/ 	.short	0x0101
        /*079a*/ 	.byte	0x04
	.zero		1


	//   ....[26]....
        /*079c*/ 	.word	0x00005d10
        /*07a0*/ 	.word	0x000000ff
        /*07a4*/ 	.word	0x00038830
        /*07a8*/ 	.short	0x010a
        /*07aa*/ 	.byte	0x04
	.zero		1


	//   ....[27]....
        /*07ac*/ 	.word	0x00005d60
        /*07b0*/ 	.word	0x000000ff
        /*07b4*/ 	.word	0x00038830
        /*07b8*/ 	.short	0x010a
        /*07ba*/ 	.byte	0x04
	.zero		1


	//   ....[28]....
        /*07bc*/ 	.word	0x000082d0
        /*07c0*/ 	.word	0x000000ff
        /*07c4*/ 	.word	0x00038850
        /*07c8*/ 	.short	0x010a
        /*07ca*/ 	.byte	0x04
	.zero		1


	//   ....[29]....
        /*07cc*/ 	.word	0x00008310
        /*07d0*/ 	.word	0x000000ff
        /*07d4*/ 	.word	0x00038850
        /*07d8*/ 	.short	0x010a
        /*07da*/ 	.byte	0x04
	.zero		1


	//   ....[30]....
        /*07dc*/ 	.word	0x00009030
        /*07e0*/ 	.word	0x000000ff
        /*07e4*/ 	.word	0x00000000
        /*07e8*/ 	.short	0x0101
        /*07ea*/ 	.byte	0x06
	.zero		1


	//   ....[31]....
        /*07ec*/ 	.word	0x00009e30
        /*07f0*/ 	.word	0x000000ff
        /*07f4*/ 	.word	0x00000000
        /*07f8*/ 	.short	0x0101
        /*07fa*/ 	.byte	0x04
	.zero		1


	//   ....[32]....
        /*07fc*/ 	.word	0x0000a040
        /*0800*/ 	.word	0x000000ff
        /*0804*/ 	.word	0x00038830
        /*0808*/ 	.short	0x010a
        /*080a*/ 	.byte	0x04
	.zero		1


	//   ....[33]....
        /*080c*/ 	.word	0x0000a080
        /*0810*/ 	.word	0x000000ff
        /*0814*/ 	.word	0x00038830
        /*0818*/ 	.short	0x010a
        /*081a*/ 	.byte	0x04
	.zero		1


	//   ....[34]....
        /*081c*/ 	.word	0x0000c9e0
        /*0820*/ 	.word	0x000000ff
        /*0824*/ 	.word	0x00038850
        /*0828*/ 	.short	0x010a
        /*082a*/ 	.byte	0x04
	.zero		1


	//   ....[35]....
        /*082c*/ 	.word	0x0000ca20
        /*0830*/ 	.word	0x000000ff
        /*0834*/ 	.word	0x00038850
        /*0838*/ 	.short	0x010a
        /*083a*/ 	.byte	0x04
	.zero		1


	//   ....[36]....
        /*083c*/ 	.word	0x0000d090
        /*0840*/ 	.word	0x000000ff
        /*0844*/ 	.word	0x00000000
        /*0848*/ 	.short	0x0101
        /*084a*/ 	.byte	0x06
	.zero		1


	//   ....[37]....
        /*084c*/ 	.word	0x0000de80
        /*0850*/ 	.word	0x000000ff
        /*0854*/ 	.word	0x00000000
        /*0858*/ 	.short	0x0101
        /*085a*/ 	.byte	0x04
	.zero		1


	//   ....[38]....
        /*085c*/ 	.word	0x0000e7a0
        /*0860*/ 	.word	0x000000ff
        /*0864*/ 	.word	0x00038850
        /*0868*/ 	.short	0x010a
        /*086a*/ 	.byte	0x07
	.zero		1


	//   ....[39]....
        /*086c*/ 	.word	0x0000e7e0
        /*0870*/ 	.word	0x000000ff
        /*0874*/ 	.word	0x00038850
        /*0878*/ 	.short	0x010a
        /*087a*/ 	.byte	0x07
	.zero		1


	//   ....[40]....
        /*087c*/ 	.word	0x0000ee30
        /*0880*/ 	.word	0x000000ff
        /*0884*/ 	.word	0x00000000
        /*0888*/ 	.short	0x0101
        /*088a*/ 	.byte	0x04
	.zero		1


	//   ....[41]....
        /*088c*/ 	.word	0x00010d80
        /*0890*/ 	.word	0x000000ff
        /*0894*/ 	.word	0x00000000
        /*0898*/ 	.short	0x0101
        /*089a*/ 	.byte	0x05
	.zero		1


	//   ....[42]....
        /*089c*/ 	.word	0x000133f0
        /*08a0*/ 	.word	0x00000000
        /*08a4*/ 	.word	0x00038840
        /*08a8*/ 	.short	0x010a
        /*08aa*/ 	.byte	0x3f
	.zero		1


	//   ....[43]....
        /*08ac*/ 	.word	0x00013a10
        /*08b0*/ 	.word	0x00000000
        /*08b4*/ 	.word	0x00038830
        /*08b8*/ 	.short	0x0107
        /*08ba*/ 	.byte	0x3f
	.zero		1


	//   ....[44]....
        /*08bc*/ 	.word	0x00013ad0
        /*08c0*/ 	.word	0x00000000
        /*08c4*/ 	.word	0x00038830
        /*08c8*/ 	.short	0x0101
        /*08ca*/ 	.byte	0x3f
	.zero		1


	//   ....[45]....
        /*08cc*/ 	.word	0x000145b0
        /*08d0*/ 	.word	0x00000011
        /*08d4*/ 	.word	0x00038800
        /*08d8*/ 	.short	0x0107
        /*08da*/ 	.byte	0x3f
	.zero		1


	//   ....[46]....
        /*08dc*/ 	.word	0x000146a0
        /*08e0*/ 	.word	0x00000011
        /*08e4*/ 	.word	0x00038800
        /*08e8*/ 	.short	0x0101
        /*08ea*/ 	.byte	0x3f
	.zero		1


	//   ....[47]....
        /*08ec*/ 	.word	0x000146c0
        /*08f0*/ 	.word	0x00000011
        /*08f4*/ 	.word	0x00038820
        /*08f8*/ 	.short	0x010a
        /*08fa*/ 	.byte	0x3f
	.zero		1


	//   ....[48]....
        /*08fc*/ 	.word	0x00014a10
        /*0900*/ 	.word	0x00000006
        /*0904*/ 	.word	0x00038840
        /*0908*/ 	.short	0x010a
        /*090a*/ 	.byte	0x3f
	.zero		1


	//   ....[49]....
        /*090c*/ 	.word	0x00014ed0
        /*0910*/ 	.word	0x00000006
        /*0914*/ 	.word	0x00038830
        /*0918*/ 	.short	0x0107
        /*091a*/ 	.byte	0x3f
	.zero		1


	//   ....[50]....
        /*091c*/ 	.word	0x00014f80
        /*0920*/ 	.word	0x00000006
        /*0924*/ 	.word	0x00038830
        /*0928*/ 	.short	0x0101
        /*092a*/ 	.byte	0x3f
	.zero		1


	//   ....[51]....
        /*092c*/ 	.word	0x00014fe0
        /*0930*/ 	.word	0x00000006
        /*0934*/ 	.word	0x00038860
        /*0938*/ 	.short	0x010a
        /*093a*/ 	.byte	0x3f
	.zero		1


	//   ....[52]....
        /*093c*/ 	.word	0x000154e0
        /*0940*/ 	.word	0x00000006
        /*0944*/ 	.word	0x00038850
        /*0948*/ 	.short	0x0107
        /*094a*/ 	.byte	0x3f
	.zero		1


	//   ....[53]....
        /*094c*/ 	.word	0x000156a0
        /*0950*/ 	.word	0x00000006
        /*0954*/ 	.word	0x00038850
        /*0958*/ 	.short	0x0101
        /*095a*/ 	.byte	0x3f
	.zero		1


	//   ....[54]....
        /*095c*/ 	.word	0x000158a0
        /*0960*/ 	.word	0x00000004
        /*0964*/ 	.word	0x00038860
        /*0968*/ 	.short	0x010a
        /*096a*/ 	.byte	0x3f
	.zero		1


	//   ....[55]....
        /*096c*/ 	.word	0x00015d80
        /*0970*/ 	.word	0x00000004
        /*0974*/ 	.word	0x00038850
        /*0978*/ 	.short	0x0107
        /*097a*/ 	.byte	0x3f
	.zero		1


	//   ....[56]....
        /*097c*/ 	.word	0x00015e30
        /*0980*/ 	.word	0x00000004
        /*0984*/ 	.word	0x00038850
        /*0988*/ 	.short	0x0101
        /*098a*/ 	.byte	0x3f
	.zero		1


	//   ....[57]....
        /*098c*/ 	.word	0x000160d0
        /*0990*/ 	.word	0x00000004
        /*0994*/ 	.word	0x00038820
        /*0998*/ 	.short	0x010a
        /*099a*/ 	.byte	0x3f
	.zero		1


	//   ....[58]....
        /*099c*/ 	.word	0x00016270
        /*09a0*/ 	.word	0x00000005
        /*09a4*/ 	.word	0x00038840
        /*09a8*/ 	.short	0x010a
        /*09aa*/ 	.byte	0x3f
	.zero		1


	//   ....[59]....
        /*09ac*/ 	.word	0x00016310
        /*09b0*/ 	.word	0x00000017
        /*09b4*/ 	.word	0x00038840
        /*09b8*/ 	.short	0x010a
        /*09ba*/ 	.byte	0x3f
	.zero		1


	//   ....[60]....
        /*09bc*/ 	.word	0x00016350
        /*09c0*/ 	.word	0x00000005
        /*09c4*/ 	.word	0x00038860
        /*09c8*/ 	.short	0x010a
        /*09ca*/ 	.byte	0x3f
	.zero		1


	//   ....[61]....
        /*09cc*/ 	.word	0x00016390
        /*09d0*/ 	.word	0x00000017
        /*09d4*/ 	.word	0x00038860
        /*09d8*/ 	.short	0x010a
        /*09da*/ 	.byte	0x3f
	.zero		1


	//   ....[62]....
        /*09dc*/ 	.word	0x00016410
        /*09e0*/ 	.word	0x00000003
        /*09e4*/ 	.word	0x00038800
        /*09e8*/ 	.short	0x010a
        /*09ea*/ 	.byte	0x3f
	.zero		1


	//   ....[63]....
        /*09ec*/ 	.word	0x00016460
        /*09f0*/ 	.word	0x00000000
        /*09f4*/ 	.word	0x00038830
        /*09f8*/ 	.short	0x010a
        /*09fa*/ 	.byte	0x3f
	.zero		1


	//   ....[64]....
        /*09fc*/ 	.word	0x000164d0
        /*0a00*/ 	.word	0x00000099
        /*0a04*/ 	.word	0x00038830
        /*0a08*/ 	.short	0x010a
        /*0a0a*/ 	.byte	0x3f
	.zero		1


	//   ....[65]....
        /*0a0c*/ 	.word	0x00016530
        /*0a10*/ 	.word	0x00000002
        /*0a14*/ 	.word	0x00038850
        /*0a18*/ 	.short	0x010a
        /*0a1a*/ 	.byte	0x3f
	.zero		1


	//   ....[66]....
        /*0a1c*/ 	.word	0x00016590
        /*0a20*/ 	.word	0x00000004
        /*0a24*/ 	.word	0x00038830
        /*0a28*/ 	.short	0x010a
        /*0a2a*/ 	.byte	0x3f
	.zero		1


	//   ....[67]....
        /*0a2c*/ 	.word	0x000165f0
        /*0a30*/ 	.word	0x00000002
        /*0a34*/ 	.word	0x00038850
        /*0a38*/ 	.short	0x010a
        /*0a3a*/ 	.byte	0x3f
	.zero		1


	//   ....[68]....
        /*0a3c*/ 	.word	0x00016650
        /*0a40*/ 	.word	0x00000007
        /*0a44*/ 	.word	0x00038850
        /*0a48*/ 	.short	0x010a
        /*0a4a*/ 	.byte	0x3f
	.zero		1


	//   ....[69]....
        /*0a4c*/ 	.word	0x00016750
        /*0a50*/ 	.word	0x00000000
        /*0a54*/ 	.word	0x00038840
        /*0a58*/ 	.short	0x010a
        /*0a5a*/ 	.byte	0x3f
	.zero		1


	//   ....[70]....
        /*0a5c*/ 	.word	0x00017980
        /*0a60*/ 	.word	0x00000011
        /*0a64*/ 	.word	0x00038820
        /*0a68*/ 	.short	0x010a
        /*0a6a*/ 	.byte	0x3f
	.zero		1


	//   ....[71]....
        /*0a6c*/ 	.word	0x000179d0
        /*0a70*/ 	.word	0x00000006
        /*0a74*/ 	.word	0x00038840
        /*0a78*/ 	.short	0x010a
        /*0a7a*/ 	.byte	0x3f
	.zero		1


	//   ....[72]....
        /*0a7c*/ 	.word	0x00018020
        /*0a80*/ 	.word	0x00000006
        /*0a84*/ 	.word	0x00038860
        /*0a88*/ 	.short	0x010a
        /*0a8a*/ 	.byte	0x3f
	.zero		1


	//   ....[73]....
        /*0a8c*/ 	.word	0x00018790
        /*0a90*/ 	.word	0x00000004
        /*0a94*/ 	.word	0x00038860
        /*0a98*/ 	.short	0x010a
        /*0a9a*/ 	.byte	0x3f
	.zero		1


	//   ....[74]....
        /*0a9c*/ 	.word	0x00019040
        /*0aa0*/ 	.word	0x00000004
        /*0aa4*/ 	.word	0x00038820
        /*0aa8*/ 	.short	0x010a
        /*0aaa*/ 	.byte	0x3f
	.zero		1


	//   ....[75]....
        /*0aac*/ 	.word	0x000191e0
        /*0ab0*/ 	.word	0x00000005
        /*0ab4*/ 	.word	0x00038840
        /*0ab8*/ 	.short	0x010a
        /*0aba*/ 	.byte	0x3f
	.zero		1


	//   ....[76]....
        /*0abc*/ 	.word	0x00019230
        /*0ac0*/ 	.word	0x00000017
        /*0ac4*/ 	.word	0x00038840
        /*0ac8*/ 	.short	0x010a
        /*0aca*/ 	.byte	0x3f
	.zero		1


	//   ....[77]....
        /*0acc*/ 	.word	0x00019280
        /*0ad0*/ 	.word	0x00000005
        /*0ad4*/ 	.word	0x00038860
        /*0ad8*/ 	.short	0x010a
        /*0ada*/ 	.byte	0x3f
	.zero		1


	//----- nvinfo : EIATTR_NUM_MBARRIERS
	.align		4
.L_269:
        /*0adc*/ 	.byte	0x03, 0x38
        /*0ade*/ 	.short	0x0016


	//----- nvinfo : EIATTR_EXIT_INSTR_OFFSETS
	.align		4
        /*0ae0*/ 	.byte	0x04, 0x1c
        /*0ae2*/ 	.short	(.L_271 - .L_270)


	//   ....[0]....
.L_270:
        /*0ae4*/ 	.word	0x00000950


	//   ....[1]....
        /*0ae8*/ 	.word	0x00011fe0


	//   ....[2]....
        /*0aec*/ 	.word	0x000163e0


	//----- nvinfo : EIATTR_MAX_THREADS
	.align		4
.L_271:
        /*0af0*/ 	.byte	0x04, 0x05
        /*0af2*/ 	.short	(.L_273 - .L_272)
.L_272:
        /*0af4*/ 	.word	0x00000180
        /*0af8*/ 	.word	0x00000001
        /*0afc*/ 	.word	0x00000001


	//----- nvinfo : EIATTR_CRS_STACK_SIZE
	.align		4
.L_273:
        /*0b00*/ 	.byte	0x04, 0x1e
        /*0b02*/ 	.short	(.L_275 - .L_274)
.L_274:
        /*0b04*/ 	.word	0x00000000


	//----- nvinfo : EIATTR_CBANK_PARAM_SIZE
	.align		4
.L_275:
        /*0b08*/ 	.byte	0x03, 0x19
        /*0b0a*/ 	.short	0x0af0


	//----- nvinfo : EIATTR_PARAM_CBANK
	.align		4
        /*0b0c*/ 	.byte	0x04, 0x0a
        /*0b0e*/ 	.short	(.L_277 - .L_276)
	.align		4
.L_276:
        /*0b10*/ 	.word	index@(.nv.constant0._ZN7cutlass13device_kernelIN5flash11enable_sm90INS1_16FlashAttnFwdSm90INS1_25CollectiveMainloopFwdSm90ILi2EN4cute5tupleIJNS5_1CILi1EEES8_S8_EEENS6_IJNS7_ILi128EEENS7_ILi80EEENS7_ILi256EEEEEELi256ENS_10bfloat16_tEfNS_4arch4Sm90ELb1ELb0ELb1ELb0ELb1ELb0ELb0ELb1ELb1ELb1ELb0ELb0EEENS1_21CollectiveEpilogueFwdINS6_IJSA_SC_SB_EEES9_SE_SG_Li256ELb0ELb1ELb0ELb0EEENS1_30DynamicPersistentTileSchedulerILi256ELi128ELb0ELb1ELb1EEEEEEEEEvNT_6ParamsE)
        /*0b14*/ 	.short	0x0210
        /*0b16*/ 	.short	0x0af0


	//----- nvinfo : EIATTR_SW_WAR
	.align		4
.L_277:
        /*0b18*/ 	.byte	0x04, 0x36
        /*0b1a*/ 	.short	(.L_279 - .L_278)
.L_278:
        /*0b1c*/ 	.word	0x00000008
.L_279:


//--------------------- .nv.info._ZN7cutlass13device_kernelIN5flash11enable_sm90INS1_16FlashAttnFwdSm90INS1_25CollectiveMainloopFwdSm90ILi2EN4cute5tupleIJNS5_1CILi1EEES8_S8_EEENS6_IJNS7_ILi128EEENS7_ILi80EEENS7_ILi256EEEEEELi256ENS_10bfloat16_tEfNS_4arch4Sm90ELb1ELb0ELb1ELb1ELb1ELb0ELb0ELb1ELb1ELb1ELb0ELb0EEENS1_21CollectiveEpilogueFwdINS6_IJSA_SC_SB_EEES9_SE_SG_Li256ELb1ELb1ELb0ELb0EEENS1_36VarlenDynamicPersistentTileSchedulerILi128ELi80ELi256ELi128ELb0ELb1ELb1ELb1ELb1ELb1EEEEEEEEEvNT_6ParamsE --------------------------
	.section	.nv.info._ZN7cutlass13device_kernelIN5flash11enable_sm90INS1_16FlashAttnFwdSm90INS1_25CollectiveMainloopFwdSm90ILi2EN4cute5tupleIJNS5_1CILi1EEES8_S8_EEENS6_IJNS7_ILi128EEENS7_ILi80EEENS7_ILi256EEEEEELi256ENS_10bfloat16_tEfNS_4arch4Sm90ELb1ELb0ELb1ELb1ELb1ELb0ELb0ELb1ELb1ELb1ELb0ELb0EEENS1_21CollectiveEpilogueFwdINS6_IJSA_SC_SB_EEES9_SE_SG_Li256ELb1ELb1ELb0ELb0EEENS1_36VarlenDynamicPersistentTileSchedulerILi128ELi80ELi256ELi128ELb0ELb1ELb1ELb1ELb1ELb1EEEEEEEEEvNT_6ParamsE,"",@"SHT_CUDA_INFO"
	.sectionflags	@""
	.align	4


	//----- nvinfo : EIATTR_CUDA_API_VERSION
	.align		4
        /*0000*/ 	.byte	0x04, 0x37
        /*0002*/ 	.short	(.L_281 - .L_280)
.L_280:
        /*0004*/ 	.word	0x00000082


	//----- nvinfo : EIATTR_KPARAM_INFO
	.align		4
.L_281:
        /*0008*/ 	.byte	0x04, 0x17
        /*000a*/ 	.short	(.L_283 - .L_282)
.L_282:
        /*000c*/ 	.word	0x00000000
        /*0010*/ 	.short	0x0000
        /*0012*/ 	.short	0x0070
        /*0014*/ 	.byte	0x00, 0xf0, 0x01, 0x2a


	//----- nvinfo : EIATTR_SPARSE_MMA_MASK
	.align		4
.L_283:
        /*0018*/ 	.byte	0x03, 0x50
        /*001a*/ 	.short	0x0000


	//----- nvinfo : EIATTR_MAXREG_COUNT
	.align		4
        /*001c*/ 	.byte	0x03, 0x1b
        /*001e*/ 	.short	0x00a8


	//----- nvinfo : EIATTR_NUM_BARRIERS
	.align		4
        /*0020*/ 	.byte	0x02, 0x4c
        /*0022*/ 	.byte	0x09
	.zero		1


	//----- nvinfo : EIATTR_EXTERNS
	.align		4
        /*0024*/ 	.byte	0x04, 0x0f
        /*0026*/ 	.short	(.L_285 - .L_284)


	//   ....[0]....
	.align		4
.L_284:
        /*0028*/ 	.word	index@(__assertfail)


	//----- nvinfo : EIATTR_ANNOTATIONS
	.align		4
.L_285:
        /*002c*/ 	.byte	0x04, 0x55
        /*002e*/ 	.short	(.L_287 - .L_286)


	//   ....[0]....
.L_286:
        /* <DEDUP_REMOVED lines=20> */


	//----- nvinfo : EIATTR_MERCURY_ISA_VERSION
	.align		4
.L_287:
        /*0160*/ 	.byte	0x03, 0x5f
        /*0162*/ 	.short	0x0101


	//----- nvinfo : EIATTR_UNUSED_LOAD_BYTE_OFFSET
	.align		4
        /*0164*/ 	.byte	0x04, 0x44
        /*0166*/ 	.short	(.L_289 - .L_288)


	//   ....[0]....
.L_288:
        /*0168*/ 	.word	0x00000950
        /*016c*/ 	.word	0x0000fff0


	//   ....[1]....
        /*0170*/ 	.word	0x0000f770
        /*0174*/ 	.word	0x0000fff0


	//----- nvinfo : EIATTR_INT_WARP_WIDE_INSTR_OFFSETS
	.align		4
.L_289:
        /*0178*/ 	.byte	0x04, 0x31
        /*017a*/ 	.short	(.L_291 - .L_290)


	//   ....[0]....
.L_290:
        /*017c*/ 	.word	0x000000c0


	//   ....[1]....
        /*0180*/ 	.word	0x000000d0


	//   ....[2]....
        /*0184*/ 	.word	0x00000170


	//   ....[3]....
        /*0188*/ 	.word	0x00013a00


	//   ....[4]....
        /*018c*/ 	.word	0x00013a90


	//   ....[5]....
        /*0190*/ 	.word	0x00016a40


	//   ....[6]....
        /*0194*/ 	.word	0x00016ad0


	//----- nvinfo : EIATTR_COOP_GROUP_MASK_REGIDS
	.align		4
.L_291:
        /*0198*/ 	.byte	0x04, 0x29
        /*019a*/ 	.short	(.L_293 - .L_292)


	//   ....[0]....
.L_292:
        /*019c*/ 	.word	0xffffffff


	//   ....[1]....
        /*01a0*/ 	.word	0xffffffff


	//   ....[2]....
        /*01a4*/ 	.word	0xffffffff


	//   ....[3]....
        /*01a8*/ 	.word	0xffffffff


	//   ....[4]....
        /*01ac*/ 	.word	0xffffffff


	//   ....[5]....
        /*01b0*/ 	.word	0xffffffff


	//   ....[6]....
        /*01b4*/ 	.word	0xffffffff


	//   ....[7]....
        /*01b8*/ 	.word	0xffffffff


	//   ....[8]....
        /*01bc*/ 	.word	0xffffffff


	//   ....[9]....
        /*01c0*/ 	.word	0xffffffff


	//   ....[10]....
        /*01c4*/ 	.word	0xffffffff


	//   ....[11]....
        /*01c8*/ 	.word	0xffffffff


	//   ....[12]....
        /*01cc*/ 	.word	0xffffffff


	//   ....[13]....
        /*01d0*/ 	.word	0xffffffff


	//   ....[14]....
        /*01d4*/ 	.word	0xffffffff


	//   ....[15]....
        /*01d8*/ 	.word	0xffffffff


	//   ....[16]....
        /*01dc*/ 	.word	0xffffffff


	//   ....[17]....
        /*01e0*/ 	.word	0xffffffff


	//   ....[18]....
        /*01e4*/ 	.word	0xffffffff


	//   ....[19]....
        /*01e8*/ 	.word	0xffffffff


	//   ....[20]....
        /*01ec*/ 	.word	0xffffffff


	//   ....[21]....
        /*01f0*/ 	.word	0xffffffff


	//   ....[22]....
        /*01f4*/ 	.word	0xffffffff


	//   ....[23]....
        /*01f8*/ 	.word	0xffffffff


	//   ....[24]....
        /*01fc*/ 	.word	0xffffffff


	//   ....[25]....
        /*0200*/ 	.word	0xffffffff


	//   ....[26]....
        /*0204*/ 	.word	0xffffffff


	//   ....[27]....
        /*0208*/ 	.word	0xffffffff


	//   ....[28]....
        /*020c*/ 	.word	0xffffffff


	//   ....[29]....
        /*0210*/ 	.word	0xffffffff


	//   ....[30]....
        /*0214*/ 	.word	0xffffffff


	//   ....[31]....
        /*0218*/ 	.word	0xffffffff


	//   ....[32]....
        /*021c*/ 	.word	0xffffffff


	//   ....[33]....
        /*0220*/ 	.word	0xffffffff


	//   ....[34]....
        /*0224*/ 	.word	0xffffffff


	//   ....[35]....
        /*0228*/ 	.word	0xffffffff


	//   ....[36]....
        /*022c*/ 	.word	0xffffffff


	//   ....[37]....
        /*0230*/ 	.word	0xffffffff


	//   ....[38]....
        /*0234*/ 	.word	0xffffffff


	//   ....[39]....
        /*0238*/ 	.word	0xffffffff


	//   ....[40]....
        /*023c*/ 	.word	0xffffffff


	//   ....[41]....
        /*0240*/ 	.word	0xffffffff


	//   ....[42]....
        /*0244*/ 	.word	0xffffffff


	//   ....[43]....
        /*0248*/ 	.word	0xffffffff


	//   ....[44]....
        /*024c*/ 	.word	0xffffffff


	//   ....[45]....
        /*0250*/ 	.word	0xffffffff


	//   ....[46]....
        /*0254*/ 	.word	0xffffffff


	//   ....[47]....
        /*0258*/ 	.word	0xffffffff


	//   ....[48]....
        /*025c*/ 	.word	0xffffffff


	//   ....[49]....
        /*0260*/ 	.word	0xffffffff


	//   ....[50]....
        /*0264*/ 	.word	0xffffffff


	//   ....[51]....
        /*0268*/ 	.word	0xffffffff


	//   ....[52]....
        /*026c*/ 	.word	0xffffffff


	//   ....[53]....
        /*0270*/ 	.word	0xffffffff


	//   ....[54]....
        /*0274*/ 	.word	0xffffffff


	//   ....[55]....
        /*0278*/ 	.word	0xffffffff


	//   ....[56]....
        /*027c*/ 	.word	0xffffffff


	//   ....[57]....
        /*0280*/ 	.word	0xffffffff


	//   ....[58]....
        /*0284*/ 	.word	0xffffffff


	//   ....[59]....
        /*0288*/ 	.word	0xffffffff


	//   ....[60]....
        /*028c*/ 	.word	0xffffffff


	//   ....[61]....
        /*0290*/ 	.word	0xffffffff


	//   ....[62]....
        /*0294*/ 	.word	0xffffffff


	//   ....[63]....
        /*0298*/ 	.word	0xffffffff


	//   ....[64]....
        /*029c*/ 	.word	0xffffffff


	//   ....[65]....
        /*02a0*/ 	.word	0xffffffff


	//   ....[66]....
        /*02a4*/ 	.word	0xffffffff


	//   ....[67]....
        /*02a8*/ 	.word	0xffffffff


	//   ....[68]....
        /*02ac*/ 	.word	0xffffffff


	//   ....[69]....
        /*02b0*/ 	.word	0xffffffff


	//   ....[70]....
        /*02b4*/ 	.word	0xffffffff


	//   ....[71]....
        /*02b8*/ 	.word	0xffffffff


	//   ....[72]....
        /*02bc*/ 	.word	0xffffffff


	//   ....[73]....
        /*02c0*/ 	.word	0xffffffff


	//   ....[74]....
        /*02c4*/ 	.word	0xffffffff


	//   ....[75]....
        /*02c8*/ 	.word	0xffffffff


	//   ....[76]....
        /*02cc*/ 	.word	0xffffffff


	//   ....[77]....
        /*02d0*/ 	.word	0xffffffff


	//   ....[78]....
        /*02d4*/ 	.word	0xffffffff


	//   ....[79]....
        /*02d8*/ 	.word	0xffffffff


	//   ....[80]....
        /*02dc*/ 	.word	0xffffffff


	//   ....[81]....
        /*02e0*/ 	.word	0xffffffff


	//   ....[82]....
        /*02e4*/ 	.word	0xffffffff


	//   ....[83]....
        /*02e8*/ 	.word	0xffffffff


	//   ....[84]....
        /*02ec*/ 	.word	0xffffffff


	//   ....[85]....
        /*02f0*/ 	.word	0xffffffff


	//   ....[86]....
        /*02f4*/ 	.word	0xffffffff


	//   ....[87]....
        /*02f8*/ 	.word	0xffffffff


	//   ....[88]....
        /*02fc*/ 	.word	0xffffffff


	//   ....[89]....
        /*0300*/ 	.word	0xffffffff


	//   ....[90]....
        /*0304*/ 	.word	0xffffffff


	//   ....[91]....
        /*0308*/ 	.word	0xffffffff


	//   ....[92]....
        /*030c*/ 	.word	0xffffffff


	//   ....[93]....
        /*0310*/ 	.word	0xffffffff


	//   ....[94]....
        /*0314*/ 	.word	0xffffffff


	//   ....[95]....
        /*0318*/ 	.word	0xffffffff


	//   ....[96]....
        /*031c*/ 	.word	0xffffffff


	//   ....[97]....
        /*0320*/ 	.word	0xffffffff


	//   ....[98]....
        /*0324*/ 	.word	0xffffffff


	//   ....[99]....
        /*0328*/ 	.word	0xffffffff


	//   ....[100]....
        /*032c*/ 	.word	0xffffffff


	//   ....[101]....
        /*0330*/ 	.word	0xffffffff


	//   ....[102]....
        /*0334*/ 	.word	0xffffffff


	//   ....[103]....
        /*0338*/ 	.word	0xffffffff


	//   ....[104]....
        /*033c*/ 	.word	0xffffffff


	//   ....[105]....
        /*0340*/ 	.word	0xffffffff


	//   ....[106]....
        /*0344*/ 	.word	0xffffffff


	//   ....[107]....
        /*0348*/ 	.word	0xffffffff


	//   ....[108]....
        /*034c*/ 	.word	0xffffffff


	//   ....[109]....
        /*0350*/ 	.word	0xffffffff


	//   ....[110]....
        /*0354*/ 	.word	0xffffffff


	//   ....[111]....
        /*0358*/ 	.word	0xffffffff


	//   ....[112]....
        /*035c*/ 	.word	0xffffffff


	//   ....[113]....
        /*0360*/ 	.word	0xffffffff


	//   ....[114]....
        /*0364*/ 	.word	0xffffffff


	//   ....[115]....
        /*0368*/ 	.word	0xffffffff


	//   ....[116]....
        /*036c*/ 	.word	0xffffffff


	//   ....[117]....
        /*0370*/ 	.word	0xffffffff


	//   ....[118]....
        /*0374*/ 	.word	0xffffffff


	//   ....[119]....
        /*0378*/ 	.word	0xffffffff


	//   ....[120]....
        /*037c*/ 	.word	0xffffffff


	//   ....[121]....
        /*0380*/ 	.word	0xffffffff


	//   ....[122]....
        /*0384*/ 	.word	0xffffffff


	//   ....[123]....
        /*0388*/ 	.word	0xffffffff


	//   ....[124]....
        /*038c*/ 	.word	0xffffffff


	//   ....[125]....
        /*0390*/ 	.word	0xffffffff


	//   ....[126]....
        /*0394*/ 	.word	0xffffffff


	//   ....[127]....
        /*0398*/ 	.word	0xffffffff


	//   ....[128]....
        /*039c*/ 	.word	0xffffffff


	//   ....[129]....
        /*03a0*/ 	.word	0xffffffff


	//   ....[130]....
        /*03a4*/ 	.word	0xffffffff


	//   ....[131]....
        /*03a8*/ 	.word	0xffffffff


	//   ....[132]....
        /*03ac*/ 	.word	0xffffffff


	//   ....[133]....
        /*03b0*/ 	.word	0xffffffff


	//   ....[134]....
        /*03b4*/ 	.word	0xffffffff


	//   ....[135]....
        /*03b8*/ 	.word	0xffffffff


	//   ....[136]....
        /*03bc*/ 	.word	0xffffffff


	//   ....[137]....
        /*03c0*/ 	.word	0x0500000f


	//   ....[138]....
        /*03c4*/ 	.word	0x0500000f


	//   ....[139]....
        /*03c8*/ 	.word	0x0500000f


	//   ....[140]....
        /*03cc*/ 	.word	0x0500000f


	//   ....[141]....
        /*03d0*/ 	.word	0x0500000f


	//   ....[142]....
        /*03d4*/ 	.word	0x0500000f


	//   ....[143]....
        /*03d8*/ 	.word	0x0500000f


	//   ....[144]....
        /*03dc*/ 	.word	0x0500000f


	//   ....[145]....
        /*03e0*/ 	.word	0x0500000f


	//   ....[146]....
        /*03e4*/ 	.word	0x0500000f


	//   ....[147]....
        /*03e8*/ 	.word	0x0500000f


	//   ....[148]....
        /*03ec*/ 	.word	0x0500000f


	//   ....[149]....
        /*03f0*/ 	.word	0x0500000f


	//   ....[150]....
        /*03f4*/ 	.word	0x0500000f


	//   ....[151]....
        /*03f8*/ 	.word	0x0500000f


	//   ....[152]....
        /*03fc*/ 	.word	0x0500000f


	//   ....[153]....
        /*0400*/ 	.word	0x0500000f


	//   ....[154]....
        /*0404*/ 	.word	0x0500000f


	//   ....[155]....
        /*0408*/ 	.word	0x0500000f


	//   ....[156]....
        /*040c*/ 	.word	0x0500000f


	//   ....[157]....
        /*0410*/ 	.word	0x0500000f


	//   ....[158]....
        /*0414*/ 	.word	0x0500000f


	//   ....[159]....
        /*0418*/ 	.word	0x0500000f


	//   ....[160]....
        /*041c*/ 	.word	0x0500000f


	//   ....[161]....
        /*0420*/ 	.word	0x0500000f


	//   ....[162]....
        /*0424*/ 	.word	0x0500000f


	//   ....[163]....
        /*0428*/ 	.word	0x0500000f


	//   ....[164]....
        /*042c*/ 	.word	0x0500000f


	//   ....[165]....
        /*0430*/ 	.word	0x0500000f


	//   ....[166]....
        /*0434*/ 	.word	0x0500000f


	//   ....[167]....
        /*0438*/ 	.word	0x0500000f


	//   ....[168]....
        /*043c*/ 	.word	0x0500000f


	//   ....[169]....
        /*0440*/ 	.word	0x0500000f


	//   ....[170]....
        /*0444*/ 	.word	0x0500000f


	//   ....[171]....
        /*0448*/ 	.word	0x0500000f


	//   ....[172]....
        /*044c*/ 	.word	0x0500000f


	//   ....[173]....
        /*0450*/ 	.word	0x0500000f


	//   ....[174]....
        /*0454*/ 	.word	0x0500000f


	//   ....[175]....
        /*0458*/ 	.word	0x0500000f


	//   ....[176]....
        /*045c*/ 	.word	0x0500000f


	//   ....[177]....
        /*0460*/ 	.word	0x0500000f


	//   ....[178]....
        /*0464*/ 	.word	0x0500000f


	//   ....[179]....
        /*0468*/ 	.word	0x0500000f


	//   ....[180]....
        /*046c*/ 	.word	0x0500000f


	//   ....[181]....
        /*0470*/ 	.word	0x0500000f


	//   ....[182]....
        /*0474*/ 	.word	0x0500000f


	//   ....[183]....
        /*0478*/ 	.word	0x0500000f


	//   ....[184]....
        /*047c*/ 	.word	0x0500000f


	//   ....[185]....
        /*0480*/ 	.word	0x0500000f


	//   ....[186]....
        /*0484*/ 	.word	0x0500000f


	//   ....[187]....
        /*0488*/ 	.word	0x0500000f


	//   ....[188]....
        /*048c*/ 	.word	0x0500000f


	//   ....[189]....
        /*0490*/ 	.word	0x0500000f


	//   ....[190]....
        /*0494*/ 	.word	0x0500000f


	//   ....[191]....
        /*0498*/ 	.word	0x0500000f


	//   ....[192]....
        /*049c*/ 	.word	0x0500000f


	//   ....[193]....
        /*04a0*/ 	.word	0x0500000f


	//   ....[194]....
        /*04a4*/ 	.word	0x0500000f


	//   ....[195]....
        /*04a8*/ 	.word	0x0500000f


	//   ....[196]....
        /*04ac*/ 	.word	0x0500000f


	//   ....[197]....
        /*04b0*/ 	.word	0x0500000f


	//   ....[198]....
        /*04b4*/ 	.word	0x0500000f


	//   ....[199]....
        /*04b8*/ 	.word	0x0500000f


	//   ....[200]....
        /*04bc*/ 	.word	0x0500000f


	//   ....[201]....
        /*04c0*/ 	.word	0x0500000f


	//   ....[202]....
        /*04c4*/ 	.word	0x0500000f


	//   ....[203]....
        /*04c8*/ 	.word	0x0500000f


	//   ....[204]....
        /*04cc*/ 	.word	0x0500000f


	//   ....[205]....
        /*04d0*/ 	.word	0x0500000f


	//   ....[206]....
        /*04d4*/ 	.word	0x0500000f


	//   ....[207]....
        /*04d8*/ 	.word	0x0500000f


	//   ....[208]....
        /*04dc*/ 	.word	0x0500000f


	//   ....[209]....
        /*04e0*/ 	.word	0x0500000f


	//   ....[210]....
        /*04e4*/ 	.word	0x0500000f


	//   ....[211]....
        /*04e8*/ 	.word	0x0500000f


	//----- nvinfo : EIATTR_COOP_GROUP_INSTR_OFFSETS
	.align		4
.L_293:
        /*04ec*/ 	.byte	0x04, 0x28
        /*04ee*/ 	.short	(.L_295 - .L_294)


	//   ....[0]....
.L_294:
        /*04f0*/ 	.word	0x00000070


	//   ....[1]....
        /*04f4*/ 	.word	0x000000b0


	//   ....[2]....
        /*04f8*/ 	.word	0x000002d0


	//   ....[3]....
        /*04fc*/ 	.word	0x00000430


	//   ....[4]....
        /*0500*/ 	.word	0x00000550


	//   ....[5]....
        /*0504*/ 	.word	0x000006b0


	//   ....[6]....
        /*0508*/ 	.word	0x000018f0


	//   ....[7]....
        /*050c*/ 	.word	0x00004360


	//   ....[8]....
        /*0510*/ 	.word	0x00004450


	//   ....[9]....
        /*0514*/ 	.word	0x00004e80


	//   ....[10]....
        /*0518*/ 	.word	0x00004f30


	//   ....[11]....
        /*051c*/ 	.word	0x00005520


	//   ....[12]....
        /*0520*/ 	.word	0x000055b0


	//   ....[13]....
        /*0524*/ 	.word	0x00008a60


	//   ....[14]....
        /*0528*/ 	.word	0x000090f0


	//   ....[15]....
        /*052c*/ 	.word	0x00009120


	//   ....[16]....
        /*0530*/ 	.word	0x000091c0


	//   ....[17]....
        /*0534*/ 	.word	0x000097f0


	//   ....[18]....
        /*0538*/ 	.word	0x00009850


	//   ....[19]....
        /*053c*/ 	.word	0x0000d6a0


	//   ....[20]....
        /*0540*/ 	.word	0x0000d6d0


	//   ....[21]....
        /*0544*/ 	.word	0x0000d6f0


	//   ....[22]....
        /*0548*/ 	.word	0x0000d710


	//   ....[23]....
        /*054c*/ 	.word	0x0000ea70


	//   ....[24]....
        /*0550*/ 	.word	0x0000eaa0


	//   ....[25]....
        /*0554*/ 	.word	0x0000eb30


	//   ....[26]....
        /*0558*/ 	.word	0x0000eb50


	//   ....[27]....
        /*055c*/ 	.word	0x000108d0


	//   ....[28]....
        /*0560*/ 	.word	0x00010900


	//   ....[29]....
        /*0564*/ 	.word	0x00010930


	//   ....[30]....
        /*0568*/ 	.word	0x00010960


	//   ....[31]....
        /*056c*/ 	.word	0x00011250


	//   ....[32]....
        /*0570*/ 	.word	0x00011270


	//   ....[33]....
        /*0574*/ 	.word	0x000113c0


	//   ....[34]....
        /*0578*/ 	.word	0x000113e0


	//   ....[35]....
        /*057c*/ 	.word	0x00011520


	//   ....[36]....
        /*0580*/ 	.word	0x00011540


	//   ....[37]....
        /*0584*/ 	.word	0x00011690


	//   ....[38]....
        /*0588*/ 	.word	0x000116b0


	//   ....[39]....
        /*058c*/ 	.word	0x000120e0


	//   ....[40]....
        /*0590*/ 	.word	0x000120f0


	//   ....[41]....
        /*0594*/ 	.word	0x00012230


	//   ....[42]....
        /*0598*/ 	.word	0x00012250


	//   ....[43]....
        /*059c*/ 	.word	0x00012390


	//   ....[44]....
        /*05a0*/ 	.word	0x000123b0


	//   ....[45]....
        /*05a4*/ 	.word	0x00012500


	//   ....[46]....
        /*05a8*/ 	.word	0x00012520


	//   ....[47]....
        /*05ac*/ 	.word	0x000126e0


	//   ....[48]....
        /*05b0*/ 	.word	0x000128b0


	//   ....[49]....
        /*05b4*/ 	.word	0x000128e0


	//   ....[50]....
        /*05b8*/ 	.word	0x00012910


	//   ....[51]....
        /*05bc*/ 	.word	0x00012940


	//   ....[52]....
        /*05c0*/ 	.word	0x00012970


	//   ....[53]....
        /*05c4*/ 	.word	0x000129a0


	//   ....[54]....
        /*05c8*/ 	.word	0x00012af0


	//   ....[55]....
        /*05cc*/ 	.word	0x00012b20


	//   ....[56]....
        /*05d0*/ 	.word	0x00012b50


	//   ....[57]....
        /*05d4*/ 	.word	0x00012b80


	//   ....[58]....
        /*05d8*/ 	.word	0x00012bb0


	//   ....[59]....
        /*05dc*/ 	.word	0x00012be0


	//   ....[60]....
        /*05e0*/ 	.word	0x00012c70


	//   ....[61]....
        /*05e4*/ 	.word	0x00012cd0


	//   ....[62]....
        /*05e8*/ 	.word	0x00012d60


	//   ....[63]....
        /*05ec*/ 	.word	0x00014610


	//   ....[64]....
        /*05f0*/ 	.word	0x00014650


	//   ....[65]....
        /*05f4*/ 	.word	0x00014680


	//   ....[66]....
        /*05f8*/ 	.word	0x00014730


	//   ....[67]....
        /*05fc*/ 	.word	0x00014770


	//   ....[68]....
        /*0600*/ 	.word	0x000147d0


	//   ....[69]....
        /*0604*/ 	.word	0x00014810


	//   ....[70]....
        /*0608*/ 	.word	0x00014870


	//   ....[71]....
        /*060c*/ 	.word	0x00014890


	//   ....[72]....
        /*0610*/ 	.word	0x000148c0


	//   ....[73]....
        /*0614*/ 	.word	0x000150e0


	//   ....[74]....
        /*0618*/ 	.word	0x00015110


	//   ....[75]....
        /*061c*/ 	.word	0x00015170


	//   ....[76]....
        /*0620*/ 	.word	0x000151e0


	//   ....[77]....
        /*0624*/ 	.word	0x00015230


	//   ....[78]....
        /*0628*/ 	.word	0x000152a0


	//   ....[79]....
        /*062c*/ 	.word	0x000152e0


	//   ....[80]....
        /*0630*/ 	.word	0x00015360


	//   ....[81]....
        /*0634*/ 	.word	0x000153b0


	//   ....[82]....
        /*0638*/ 	.word	0x00015420


	//   ....[83]....
        /*063c*/ 	.word	0x00015460


	//   ....[84]....
        /*0640*/ 	.word	0x000154e0


	//   ....[85]....
        /*0644*/ 	.word	0x00015530


	//   ....[86]....
        /*0648*/ 	.word	0x00015590


	//   ....[87]....
        /*064c*/ 	.word	0x000155a0


	//   ....[88]....
        /*0650*/ 	.word	0x000155e0


	//   ....[89]....
        /*0654*/ 	.word	0x00015de0


	//   ....[90]....
        /*0658*/ 	.word	0x00015e10


	//   ....[91]....
        /*065c*/ 	.word	0x00015e40


	//   ....[92]....
        /*0660*/ 	.word	0x00015f00


	//   ....[93]....
        /*0664*/ 	.word	0x00015f30


	//   ....[94]....
        /*0668*/ 	.word	0x00015f80


	//   ....[95]....
        /*066c*/ 	.word	0x00015fb0


	//   ....[96]....
        /*0670*/ 	.word	0x00016000


	//   ....[97]....
        /*0674*/ 	.word	0x00016030


	//   ....[98]....
        /*0678*/ 	.word	0x000160a0


	//   ....[99]....
        /*067c*/ 	.word	0x00016380


	//   ....[100]....
        /*0680*/ 	.word	0x000163a0


	//   ....[101]....
        /*0684*/ 	.word	0x000163b0


	//   ....[102]....
        /*0688*/ 	.word	0x00016460


	//   ....[103]....
        /*068c*/ 	.word	0x00016470


	//   ....[104]....
        /*0690*/ 	.word	0x00016520


	//   ....[105]....
        /*0694*/ 	.word	0x00016530


	//   ....[106]....
        /*0698*/ 	.word	0x000165e0


	//   ....[107]....
        /*069c*/ 	.word	0x000165f0


	//   ....[108]....
        /*06a0*/ 	.word	0x00016600


	//   ....[109]....
        /*06a4*/ 	.word	0x00016c20


	//   ....[110]....
        /*06a8*/ 	.word	0x00016c60


	//   ....[111]....
        /*06ac*/ 	.word	0x00016c90


	//   ....[112]....
        /*06b0*/ 	.word	0x00016cd0


	//   ....[113]....
        /*06b4*/ 	.word	0x00016cf0


	//   ....[114]....
        /*06b8*/ 	.word	0x00016da0


	//   ....[115]....
        /*06bc*/ 	.word	0x00016e50


	//   ....[116]....
        /*06c0*/ 	.word	0x00016e80


	//   ....[117]....
        /*06c4*/ 	.word	0x00016e90


	//   ....[118]....
        /*06c8*/ 	.word	0x00016f20


	//   ....[119]....
        /*06cc*/ 	.word	0x00017350


	//   ....[120]....
        /*06d0*/ 	.word	0x00017380


	//   ....[121]....
        /*06d4*/ 	.word	0x000173b0


	//   ....[122]....
        /*06d8*/ 	.word	0x000173e0


	//   ....[123]....
        /*06dc*/ 	.word	0x00017410


	//   ....[124]....
        /*06e0*/ 	.word	0x00017440


	//   ....[125]....
        /*06e4*/ 	.word	0x00017470


	//   ....[126]....
        /*06e8*/ 	.word	0x000174a0


	//   ....[127]....
        /*06ec*/ 	.word	0x00017620


	//   ....[128]....
        /*06f0*/ 	.word	0x00017650


	//   ....[129]....
        /*06f4*/ 	.word	0x00017680


	//   ....[130]....
        /*06f8*/ 	.word	0x000176b0


	//   ....[131]....
        /*06fc*/ 	.word	0x000176e0


	//   ....[132]....
        /*0700*/ 	.word	0x00017710


	//   ....[133]....
        /*0704*/ 	.word	0x000177d0


	//   ....[134]....
        /*0708*/ 	.word	0x000177f0


	//   ....[135]....
        /*070c*/ 	.word	0x00017860


	//   ....[136]....
        /*0710*/ 	.word	0x00017f00


	//   ....[137]....
        /*0714*/ 	.word	0x000184e0


	//   ....[138]....
        /*0718*/ 	.word	0x000185d0


	//   ....[139]....
        /*071c*/ 	.word	0x000186b0


	//   ....[140]....
        /*0720*/ 	.word	0x00018710


	//   ....[141]....
        /*0724*/ 	.word	0x000187f0


	//   ....[142]....
        /*0728*/ 	.word	0x000188c0


	//   ....[143]....
        /*072c*/ 	.word	0x000189c0


	//   ....[144]....
        /*0730*/ 	.word	0x00018a30


	//   ....[145]....
        /*0734*/ 	.word	0x00018b20


	//   ....[146]....
        /*0738*/ 	.word	0x00018b90


	//   ....[147]....
        /*073c*/ 	.word	0x00018c70


	//   ....[148]....
        /*0740*/ 	.word	0x00018d20


	//   ....[149]....
        /*0744*/ 	.word	0x00018d90


	//   ....[150]....
        /*0748*/ 	.word	0x00018e10


	//   ....[151]....
        /*074c*/ 	.word	0x00018ef0


	//   ....[152]....
        /*0750*/ 	.word	0x00018f70


	//   ....[153]....
        /*0754*/ 	.word	0x00019060


	//   ....[154]....
        /*0758*/ 	.word	0x000190e0


	//   ....[155]....
        /*075c*/ 	.word	0x000191d0


	//   ....[156]....
        /*0760*/ 	.word	0x00019250


	//   ....[157]....
        /*0764*/ 	.word	0x00019340


	//   ....[158]....
        /*0768*/ 	.word	0x000193c0


	//   ....[159]....
        /*076c*/ 	.word	0x000194b0


	//   ....[160]....
        /*0770*/ 	.word	0x00019530


	//   ....[161]....
        /*0774*/ 	.word	0x00019610


	//   ....[162]....
        /*0778*/ 	.word	0x00019690


	//   ....[163]....
        /*077c*/ 	.word	0x00019760


	//   ....[164]....
        /*0780*/ 	.word	0x00019890


	//   ....[165]....
        /*0784*/ 	.word	0x00019950


	//   ....[166]....
        /*0788*/ 	.word	0x00019a30


	//   ....[167]....
        /*078c*/ 	.word	0x00019b10


	//   ....[168]....
        /*0790*/ 	.word	0x00019b70


	//   ....[169]....
        /*0794*/ 	.word	0x00019c50


	//   ....[170]....
        /*0798*/ 	.word	0x00019cb0


	//   ....[171]....
        /*079c*/ 	.word	0x00019d90


	//   ....[172]....
        /*07a0*/ 	.word	0x00019df0


	//   ....[173]....
        /*07a4*/ 	.word	0x00019f00


	//   ....[174]....
        /*07a8*/ 	.word	0x00019ff0


	//   ....[175]....
        /*07ac*/ 	.word	0x0001a090


	//   ....[176]....
        /*07b0*/ 	.word	0x0001a0f0


	//   ....[177]....
        /*07b4*/ 	.word	0x0001a210


	//   ....[178]....
        /*07b8*/ 	.word	0x0001a270


	//   ....[179]....
        /*07bc*/ 	.word	0x0001a390


	//   ....[180]....
        /*07c0*/ 	.word	0x0001a3f0


	//   ....[181]....
        /*07c4*/ 	.word	0x0001a510


	//   ....[182]....
        /*07c8*/ 	.word	0x0001a570


	//   ....[183]....
        /*07cc*/ 	.word	0x0001a640


	//   ....[184]....
        /*07d0*/ 	.word	0x0001a7a0


	//   ....[185]....
        /*07d4*/ 	.word	0x0001a850


	//   ....[186]....
        /*07d8*/ 	.word	0x0001a9a0


	//   ....[187]....
        /*07dc*/ 	.word	0x0001aa50


	//   ....[188]....
        /*07e0*/ 	.word	0x0001aab0


	//   ....[189]....
        /*07e4*/ 	.word	0x0001ab70


	//   ....[190]....
        /*07e8*/ 	.word	0x0001ac50


	//   ....[191]....
        /*07ec*/ 	.word	0x0001ad10


	//   ....[192]....
        /*07f0*/ 	.word	0x0001adf0


	//   ....[193]....
        /*07f4*/ 	.word	0x0001aeb0


	//   ....[194]....
        /*07f8*/ 	.word	0x0001afc0


	//   ....[195]....
        /*07fc*/ 	.word	0x0001b060


	//   ....[196]....
        /*0800*/ 	.word	0x0001b180


	//   ....[197]....
        /*0804*/ 	.word	0x0001b1f0


	//   ....[198]....
        /*0808*/ 	.word	0x0001b260


	//   ....[199]....
        /*080c*/ 	.word	0x0001b2d0


	//   ....[200]....
        /*0810*/ 	.word	0x0001b340


	//   ....[201]....
        /*0814*/ 	.word	0x0001b3c0


	//   ....[202]....
        /*0818*/ 	.word	0x0001b450


	//   ....[203]....
        /*081c*/ 	.word	0x0001b4e0


	//   ....[204]....
        /*0820*/ 	.word	0x0001b550


	//   ....[205]....
        /*0824*/ 	.word	0x0001b5c0


	//   ....[206]....
        /*0828*/ 	.word	0x0001b630


	//   ....[207]....
        /*082c*/ 	.word	0x0001b6b0


	//   ....[208]....
        /*0830*/ 	.word	0x0001b720


	//   ....[209]....
        /*0834*/ 	.word	0x0001b7c0


	//   ....[210]....
        /*0838*/ 	.word	0x0001b850


	//   ....[211]....
        /*083c*/ 	.word	0x0001b970


	//----- nvinfo : EIATTR_REG_RECONFIG
	.align		4
.L_295:
        /*0840*/ 	.byte	0x01, 0x54
	.zero		2


	//----- nvinfo : EIATTR_SYSCALL_OFFSETS
	.align		4
        /*0844*/ 	.byte	0x04, 0x46
        /*0846*/ 	.short	(.L_297 - .L_296)


	//   ....[0]....
.L_296:
        /*0848*/ 	.word	0x00001ae0


	//   ....[1]....
        /*084c*/ 	.word	0x00013bf0


	//   ....[2]....
        /*0850*/ 	.word	0x00013d40


	//   ....[3]....
        /*0854*/ 	.word	0x00013e30


	//   ....[4]....
        /*0858*/ 	.word	0x00014d10


	//----- nvinfo : EIATTR_MBARRIER_INSTR_OFFSETS
	.align		4
.L_297:
        /*085c*/ 	.byte	0x04, 0x39
        /*085e*/ 	.short	(.L_299 - .L_298)


	//   ....[0]....
.L_298:
        /*0860*/ 	.word	0x00000180
        /*0864*/ 	.word	0x000000ff
        /*0868*/ 	.word	0x00038800
        /*086c*/ 	.short	0x0100
        /*086e*/ 	.byte	0x08
	.zero		1


	//   ....[1]....
        /*0870*/ 	.word	0x00000190
        /*0874*/ 	.word	0x000000ff
        /*0878*/ 	.word	0x00038820
        /*087c*/ 	.short	0x0100
        /*087e*/ 	.byte	0x08
	.zero		1


	//   ....[2]....
        /*0880*/ 	.word	0x00000280
        /*0884*/ 	.word	0x000000ff
        /*0888*/ 	.word	0x00038830
        /*088c*/ 	.short	0x0100
        /*088e*/ 	.byte	0x08
	.zero		1


	//   ....[3]....
        /*0890*/ 	.word	0x00000290
        /*0894*/ 	.word	0x000000ff
        /*0898*/ 	.word	0x00038840
        /*089c*/ 	.short	0x0100
        /*089e*/ 	.byte	0x08
	.zero		1


	//   ....[4]....
        /*08a0*/ 	.word	0x000002a0
        /*08a4*/ 	.word	0x000000ff
        /*08a8*/ 	.word	0x00038838
        /*08ac*/ 	.short	0x0100
        /*08ae*/ 	.byte	0x08
	.zero		1


	//   ....[5]....
        /*08b0*/ 	.word	0x000002b0
        /*08b4*/ 	.word	0x000000ff
        /*08b8*/ 	.word	0x00038848
        /*08bc*/ 	.short	0x0100
        /*08be*/ 	.byte	0x08
	.zero		1


	//   ....[6]....
        /*08c0*/ 	.word	0x000003e0
        /*08c4*/ 	.word	0x000000ff
        /*08c8*/ 	.word	0x00038850
        /*08cc*/ 	.short	0x0100
        /*08ce*/ 	.byte	0x08
	.zero		1


	//   ....[7]....
        /*08d0*/ 	.word	0x000003f0
        /*08d4*/ 	.word	0x000000ff
        /*08d8*/ 	.word	0x00038860
        /*08dc*/ 	.short	0x0100
        /*08de*/ 	.byte	0x08
	.zero		1


	//   ....[8]....
        /*08e0*/ 	.word	0x00000400
        /*08e4*/ 	.word	0x000000ff
        /*08e8*/ 	.word	0x00038858
        /*08ec*/ 	.short	0x0100
        /*08ee*/ 	.byte	0x08
	.zero		1


	//   ....[9]....
        /*08f0*/ 	.word	0x00000410
        /*08f4*/ 	.word	0x000000ff
        /*08f8*/ 	.word	0x00038868
        /*08fc*/ 	.short	0x0100
        /*08fe*/ 	.byte	0x08
	.zero		1


	//   ....[10]....
        /*0900*/ 	.word	0x00000500
        /*0904*/ 	.word	0x000000ff
        /*0908*/ 	.word	0x00038870
        /*090c*/ 	.short	0x0100
        /*090e*/ 	.byte	0x06
	.zero		1


	//   ....[11]....
        /*0910*/ 	.word	0x00000510
        /*0914*/ 	.word	0x000000ff
        /*0918*/ 	.word	0x00038880
        /*091c*/ 	.short	0x0100
        /*091e*/ 	.byte	0x06
	.zero		1


	//   ....[12]....
        /*0920*/ 	.word	0x00000520
        /*0924*/ 	.word	0x000000ff
        /*0928*/ 	.word	0x00038878
        /*092c*/ 	.short	0x0100
        /*092e*/ 	.byte	0x06
	.zero		1


	//   ....[13]....
        /*0930*/ 	.word	0x00000530
        /*0934*/ 	.word	0x000000ff
        /*0938*/ 	.word	0x00038888
        /*093c*/ 	.short	0x0100
        /*093e*/ 	.byte	0x06
	.zero		1


	//   ....[14]....
        /*0940*/ 	.word	0x00000660
        /*0944*/ 	.word	0x000000ff
        /*0948*/ 	.word	0x00038890
        /*094c*/ 	.short	0x0100
        /*094e*/ 	.byte	0x08
	.zero		1


	//   ....[15]....
        /*0950*/ 	.word	0x00000670
        /*0954*/ 	.word	0x000000ff
        /*0958*/ 	.word	0x000388a0
        /*095c*/ 	.short	0x0100
        /*095e*/ 	.byte	0x08
	.zero		1


	//   ....[16]....
        /*0960*/ 	.word	0x00000680
        /*0964*/ 	.word	0x000000ff
        /*0968*/ 	.word	0x00038898
        /*096c*/ 	.short	0x0100
        /*096e*/ 	.byte	0x08
	.zero		1


	//   ....[17]....
        /*0970*/ 	.word	0x00000690
        /*0974*/ 	.word	0x000000ff
        /*0978*/ 	.word	0x000388a8
        /*097c*/ 	.short	0x0100
        /*097e*/ 	.byte	0x08
	.zero		1


	//   ....[18]....
        /*0980*/ 	.word	0x000007d0
        /*0984*/ 	.word	0x000000ff
        /*0988*/ 	.word	0x000388b0
        /*098c*/ 	.short	0x0100
        /*098e*/ 	.byte	0x08
	.zero		1


	//   ....[19]....
        /*0990*/ 	.word	0x000007e0
        /*0994*/ 	.word	0x000000ff
        /*0998*/ 	.word	0x000388c0
        /*099c*/ 	.short	0x0100
        /*099e*/ 	.byte	0x08
	.zero		1


	//   ....[20]....
        /*09a0*/ 	.word	0x000007f0
        /*09a4*/ 	.word	0x000000ff
        /*09a8*/ 	.word	0x000388b8
        /*09ac*/ 	.short	0x0100
        /*09ae*/ 	.byte	0x08
	.zero		1


	//   ....[21]....
        /*09b0*/ 	.word	0x00000800
        /*09b4*/ 	.word	0x000000ff
        /*09b8*/ 	.word	0x000388c8
        /*09bc*/ 	.short	0x0100
        /*09be*/ 	.byte	0x08
	.zero		1


	//   ....[22]....
        /*09c0*/ 	.word	0x00001b70
        /*09c4*/ 	.word	0x000000ff
        /*09c8*/ 	.word	0x00038800
        /*09cc*/ 	.short	0x010a
        /*09ce*/ 	.byte	0x06
	.zero		1


	//   ....[23]....
        /*09d0*/ 	.word	0x00001c40
        /*09d4*/ 	.word	0x00000000
        /*09d8*/ 	.word	0x00038830
        /*09dc*/ 	.short	0x010a
        /*09de*/ 	.byte	0x3f
	.zero		1


	//   ....[24]....
        /*09e0*/ 	.word	0x00001c80
        /*09e4*/ 	.word	0x00000000
        /*09e8*/ 	.word	0x00038830
        /*09ec*/ 	.short	0x010a
        /*09ee*/ 	.byte	0x3f
	.zero		1


	//   ....[25]....
        /*09f0*/ 	.word	0x000048b0
        /*09f4*/ 	.word	0x000000ff
        /*09f8*/ 	.word	0x00000000
        /*09fc*/ 	.short	0x0101
        /*09fe*/ 	.byte	0x04
	.zero		1


	//   ....[26]....
        /*0a00*/ 	.word	0x00005f50
        /*0a04*/ 	.word	0x000000ff
        /*0a08*/ 	.word	0x00038830
        /*0a0c*/ 	.short	0x010a
        /*0a0e*/ 	.byte	0x04
	.zero		1


	//   ....[27]....
        /*0a10*/ 	.word	0x00005fa0
        /*0a14*/ 	.word	0x000000ff
        /*0a18*/ 	.word	0x00038830
        /*0a1c*/ 	.short	0x010a
        /*0a1e*/ 	.byte	0x04
	.zero		1


	//   ....[28]....
        /*0a20*/ 	.word	0x00008510
        /*0a24*/ 	.word	0x000000ff
        /*0a28*/ 	.word	0x00038850
        /*0a2c*/ 	.short	0x010a
        /*0a2e*/ 	.byte	0x04
	.zero		1


	//   ....[29]....
        /*0a30*/ 	.word	0x00008550
        /*0a34*/ 	.word	0x000000ff
        /*0a38*/ 	.word	0x00038850
        /*0a3c*/ 	.short	0x010a
        /*0a3e*/ 	.byte	0x04
	.zero		1


	//   ....[30]....
        /*0a40*/ 	.word	0x00008cd0
        /*0a44*/ 	.word	0x000000ff
        /*0a48*/ 	.word	0x00000000
        /*0a4c*/ 	.short	0x0101
        /*0a4e*/ 	.byte	0x06
	.zero		1


	//   ....[31]....
        /*0a50*/ 	.word	0x0000a080
        /*0a54*/ 	.word	0x000000ff
        /*0a58*/ 	.word	0x00000000
        /*0a5c*/ 	.short	0x0101
        /*0a5e*/ 	.byte	0x04
	.zero		1


	//   ....[32]....
        /*0a60*/ 	.word	0x0000a280
        /*0a64*/ 	.word	0x000000ff
        /*0a68*/ 	.word	0x00038830
        /*0a6c*/ 	.short	0x010a
        /*0a6e*/ 	.byte	0x04
	.zero		1


	//   ....[33]....
        /*0a70*/ 	.word	0x0000a2c0
        /*0a74*/ 	.word	0x000000ff
        /*0a78*/ 	.word	0x00038830
        /*0a7c*/ 	.short	0x010a
        /*0a7e*/ 	.byte	0x04
	.zero		1


	//   ....[34]....
        /*0a80*/ 	.word	0x0000cc20
        /*0a84*/ 	.word	0x000000ff
        /*0a88*/ 	.word	0x00038850
        /*0a8c*/ 	.short	0x010a
        /*0a8e*/ 	.byte	0x04
	.zero		1


	//   ....[35]....
        /*0a90*/ 	.word	0x0000cc60
        /*0a94*/ 	.word	0x000000ff
        /*0a98*/ 	.word	0x00038850
        /*0a9c*/ 	.short	0x010a
        /*0a9e*/ 	.byte	0x04
	.zero		1


	//   ....[36]....
        /*0aa0*/ 	.word	0x0000d2d0
        /*0aa4*/ 	.word	0x000000ff
        /*0aa8*/ 	.word	0x00000000
        /*0aac*/ 	.short	0x0101
        /*0aae*/ 	.byte	0x06
	.zero		1


	//   ....[37]....
        /*0ab0*/ 	.word	0x0000e0c0
        /*0ab4*/ 	.word	0x000000ff
        /*0ab8*/ 	.word	0x00000000
        /*0abc*/ 	.short	0x0101
        /*0abe*/ 	.byte	0x04
	.zero		1


	//   ....[38]....
        /*0ac0*/ 	.word	0x0000e9e0
        /*0ac4*/ 	.word	0x000000ff
        /*0ac8*/ 	.word	0x00038850
        /*0acc*/ 	.short	0x010a
        /*0ace*/ 	.byte	0x08
	.zero		1


	//   ....[39]....
        /*0ad0*/ 	.word	0x0000ea20
        /*0ad4*/ 	.word	0x000000ff
        /*0ad8*/ 	.word	0x00038850
        /*0adc*/ 	.short	0x010a
        /*0ade*/ 	.byte	0x08
	.zero		1


	//   ....[40]....
        /*0ae0*/ 	.word	0x0000f040
        /*0ae4*/ 	.word	0x000000ff
        /*0ae8*/ 	.word	0x00000000
        /*0aec*/ 	.short	0x0101
        /*0aee*/ 	.byte	0x04
	.zero		1


	//   ....[41]....
        /*0af0*/ 	.word	0x00011280
        /*0af4*/ 	.word	0x000000ff
        /*0af8*/ 	.word	0x00000000
        /*0afc*/ 	.short	0x0101
        /*0afe*/ 	.byte	0x07
	.zero		1


	//   ....[42]....
        /*0b00*/ 	.word	0x00014420
        /*0b04*/ 	.word	0x00000005
        /*0b08*/ 	.word	0x00038840
        /*0b0c*/ 	.short	0x010a
        /*0b0e*/ 	.byte	0x3f
	.zero		1


	//   ....[43]....
        /*0b10*/ 	.word	0x00014a30
        /*0b14*/ 	.word	0x00000005
        /*0b18*/ 	.word	0x00038830
        /*0b1c*/ 	.short	0x0107
        /*0b1e*/ 	.byte	0x3f
	.zero		1


	//   ....[44]....
        /*0b20*/ 	.word	0x00014b10
        /*0b24*/ 	.word	0x00000005
        /*0b28*/ 	.word	0x00038830
        /*0b2c*/ 	.short	0x0101
        /*0b2e*/ 	.byte	0x3f
	.zero		1


	//   ....[45]....
        /*0b30*/ 	.word	0x00015720
        /*0b34*/ 	.word	0x00000016
        /*0b38*/ 	.word	0x00038800
        /*0b3c*/ 	.short	0x0107
        /*0b3e*/ 	.byte	0x3f
	.zero		1


	//   ....[46]....
        /*0b40*/ 	.word	0x00015820
        /*0b44*/ 	.word	0x00000016
        /*0b48*/ 	.word	0x00038800
        /*0b4c*/ 	.short	0x0101
        /*0b4e*/ 	.byte	0x3f
	.zero		1


	//   ....[47]....
        /*0b50*/ 	.word	0x00015840
        /*0b54*/ 	.word	0x00000016
        /*0b58*/ 	.word	0x00038820
        /*0b5c*/ 	.short	0x010a
        /*0b5e*/ 	.byte	0x3f
	.zero		1


	//   ....[48]....
        /*0b60*/ 	.word	0x00015c30
        /*0b64*/ 	.word	0x00000006
        /*0b68*/ 	.word	0x00038840
        /*0b6c*/ 	.short	0x010a
        /*0b6e*/ 	.byte	0x3f
	.zero		1


	//   ....[49]....
        /*0b70*/ 	.word	0x000161b0
        /*0b74*/ 	.word	0x00000006
        /*0b78*/ 	.word	0x00038830
        /*0b7c*/ 	.short	0x0107
        /*0b7e*/ 	.byte	0x3f
	.zero		1


	//   ....[50]....
        /*0b80*/ 	.word	0x00016260
        /*0b84*/ 	.word	0x00000006
        /*0b88*/ 	.word	0x00038830
        /*0b8c*/ 	.short	0x0101
        /*0b8e*/ 	.byte	0x3f
	.zero		1


	//   ....[51]....
        /*0b90*/ 	.word	0x000162c0
        /*0b94*/ 	.word	0x00000006
        /*0b98*/ 	.word	0x00038860
        /*0b9c*/ 	.short	0x010a
        /*0b9e*/ 	.byte	0x3f
	.zero		1


	//   ....[52]....
        /*0ba0*/ 	.word	0x000167b0
        /*0ba4*/ 	.word	0x00000006
        /*0ba8*/ 	.word	0x00038850
        /*0bac*/ 	.short	0x0107
        /*0bae*/ 	.byte	0x3f
	.zero		1


	//   ....[53]....
        /*0bb0*/ 	.word	0x00016970
        /*0bb4*/ 	.word	0x00000006
        /*0bb8*/ 	.word	0x00038850
        /*0bbc*/ 	.short	0x0101
        /*0bbe*/ 	.byte	0x3f
	.zero		1


	//   ....[54]....
        /*0bc0*/ 	.word	0x00016b70
        /*0bc4*/ 	.word	0x00000004
        /*0bc8*/ 	.word	0x00038860
        /*0bcc*/ 	.short	0x010a
        /*0bce*/ 	.byte	0x3f
	.zero		1


	//   ....[55]....
        /*0bd0*/ 	.word	0x000170a0
        /*0bd4*/ 	.word	0x00000004
        /*0bd8*/ 	.word	0x00038850
        /*0bdc*/ 	.short	0x0107
        /*0bde*/ 	.byte	0x3f
	.zero		1


	//   ....[56]....
        /*0be0*/ 	.word	0x00017150
        /*0be4*/ 	.word	0x00000004
        /*0be8*/ 	.word	0x00038850
        /*0bec*/ 	.short	0x0101
        /*0bee*/ 	.byte	0x3f
	.zero		1


	//   ....[57]....
        /*0bf0*/ 	.word	0x00017e80
        /*0bf4*/ 	.word	0x00000004
        /*0bf8*/ 	.word	0x00038820
        /*0bfc*/ 	.short	0x010a
        /*0bfe*/ 	.byte	0x3f
	.zero		1


	//   ....[58]....
        /*0c00*/ 	.word	0x00018020
        /*0c04*/ 	.word	0x00000005
        /*0c08*/ 	.word	0x00038840
        /*0c0c*/ 	.short	0x010a
        /*0c0e*/ 	.byte	0x3f
	.zero		1


	//   ....[59]....
        /*0c10*/ 	.word	0x000180c0
        /*0c14*/ 	.word	0x0000001b
        /*0c18*/ 	.word	0x00038840
        /*0c1c*/ 	.short	0x010a
        /*0c1e*/ 	.byte	0x3f
	.zero		1


	//   ....[60]....
        /*0c20*/ 	.word	0x00018100
        /*0c24*/ 	.word	0x00000005
        /*0c28*/ 	.word	0x00038860
        /*0c2c*/ 	.short	0x010a
        /*0c2e*/ 	.byte	0x3f
	.zero		1


	//   ....[61]....
        /*0c30*/ 	.word	0x00018140
        /*0c34*/ 	.word	0x0000001b
        /*0c38*/ 	.word	0x00038860
        /*0c3c*/ 	.short	0x010a
        /*0c3e*/ 	.byte	0x3f
	.zero		1


	//   ....[62]....
        /*0c40*/ 	.word	0x000181c0
        /*0c44*/ 	.word	0x00000003
        /*0c48*/ 	.word	0x00038800
        /*0c4c*/ 	.short	0x010a
        /*0c4e*/ 	.byte	0x3f
	.zero		1


	//   ....[63]....
        /*0c50*/ 	.word	0x00018210
        /*0c54*/ 	.word	0x00000000
        /*0c58*/ 	.word	0x00038830
        /*0c5c*/ 	.short	0x010a
        /*0c5e*/ 	.byte	0x3f
	.zero		1


	//   ....[64]....
        /*0c60*/ 	.word	0x00018280
        /*0c64*/ 	.word	0x00000099
        /*0c68*/ 	.word	0x00038830
        /*0c6c*/ 	.short	0x010a
        /*0c6e*/ 	.byte	0x3f
	.zero		1


	//   ....[65]....
        /*0c70*/ 	.word	0x000182e0
        /*0c74*/ 	.word	0x00000002
        /*0c78*/ 	.word	0x00038850
        /*0c7c*/ 	.short	0x010a
        /*0c7e*/ 	.byte	0x3f
	.zero		1


	//   ....[66]....
        /*0c80*/ 	.word	0x00018340
        /*0c84*/ 	.word	0x00000004
        /*0c88*/ 	.word	0x00038830
        /*0c8c*/ 	.short	0x010a
        /*0c8e*/ 	.byte	0x3f
	.zero		1


	//   ....[67]....
        /*0c90*/ 	.word	0x000183a0
        /*0c94*/ 	.word	0x00000002
        /*0c98*/ 	.word	0x00038850
        /*0c9c*/ 	.short	0x010a
        /*0c9e*/ 	.byte	0x3f
	.zero		1


	//   ....[68]....
        /*0ca0*/ 	.word	0x00018400
        /*0ca4*/ 	.word	0x00000007
        /*0ca8*/ 	.word	0x00038850
        /*0cac*/ 	.short	0x010a
        /*0cae*/ 	.byte	0x3f
	.zero		1


	//   ....[69]....
        /*0cb0*/ 	.word	0x00018520
        /*0cb4*/ 	.word	0x00000005
        /*0cb8*/ 	.word	0x00038840
        /*0cbc*/ 	.short	0x010a
        /*0cbe*/ 	.byte	0x3f
	.zero		1


	//   ....[70]....
        /*0cc0*/ 	.word	0x00019790
        /*0cc4*/ 	.word	0x00000016
        /*0cc8*/ 	.word	0x00038820
        /*0ccc*/ 	.short	0x010a
        /*0cce*/ 	.byte	0x3f
	.zero		1


	//   ....[71]....
        /*0cd0*/ 	.word	0x000197e0
        /*0cd4*/ 	.word	0x00000006
        /*0cd8*/ 	.word	0x00038840
        /*0cdc*/ 	.short	0x010a
        /*0cde*/ 	.byte	0x3f
	.zero		1


	//   ....[72]....
        /*0ce0*/ 	.word	0x00019f40
        /*0ce4*/ 	.word	0x00000006
        /*0ce8*/ 	.word	0x00038860
        /*0cec*/ 	.short	0x010a
        /*0cee*/ 	.byte	0x3f
	.zero		1


	//   ....[73]....
        /*0cf0*/ 	.word	0x0001a6f0
        /*0cf4*/ 	.word	0x00000004
        /*0cf8*/ 	.word	0x00038860
        /*0cfc*/ 	.short	0x010a
        /*0cfe*/ 	.byte	0x3f
	.zero		1


	//   ....[74]....
        /*0d00*/ 	.word	0x0001b890
        /*0d04*/ 	.word	0x00000004
        /*0d08*/ 	.word	0x00038820
        /*0d0c*/ 	.short	0x010a
        /*0d0e*/ 	.byte	0x3f
	.zero		1


	//   ....[75]....
        /*0d10*/ 	.word	0x0001ba30
        /*0d14*/ 	.word	0x00000005
        /*0d18*/ 	.word	0x00038840
        /*0d1c*/ 	.short	0x010a
        /*0d1e*/ 	.byte	0x3f
	.zero		1


	//   ....[76]....
        /*0d20*/ 	.word	0x0001ba80
        /*0d24*/ 	.word	0x0000001b
        /*0d28*/ 	.word	0x00038840
        /*0d2c*/ 	.short	0x010a
        /*0d2e*/ 	.byte	0x3f
	.zero		1


	//   ....[77]....
        /*0d30*/ 	.word	0x0001bad0
        /*0d34*/ 	.word	0x00000005
        /*0d38*/ 	.word	0x00038860
        /*0d3c*/ 	.short	0x010a
        /*0d3e*/ 	.byte	0x3f
	.zero		1


	//----- nvinfo : EIATTR_NUM_MBARRIERS
	.align		4
.L_299:
        /*0d40*/ 	.byte	0x03, 0x38
        /*0d42*/ 	.short	0x0016


	//----- nvinfo : EIATTR_EXIT_INSTR_OFFSETS
	.align		4
        /*0d44*/ 	.byte	0x04, 0x1c
        /*0d46*/ 	.short	(.L_301 - .L_300)


	//   ....[0]....
.L_300:
        /*0d48*/ 	.word	0x00000990


	//   ....[1]....
        /*0d4c*/ 	.word	0x00012690


	//   ....[2]....
        /*0d50*/ 	.word	0x00018190


	//----- nvinfo : EIATTR_MAX_THREADS
	.align		4
.L_301:
        /*0d54*/ 	.byte	0x04, 0x05
        /*0d56*/ 	.short	(.L_303 - .L_302)
.L_302:
        /*0d58*/ 	.word	0x00000180
        /*0d5c*/ 	.word	0x00000001
        /*0d60*/ 	.word	0x00000001


	//----- nvinfo : EIATTR_CRS_STACK_SIZE
	.align		4
.L_303:
        /*0d64*/ 	.byte	0x04, 0x1e
        /*0d66*/ 	.short	(.L_305 - .L_304)
.L_304:
        /*0d68*/ 	.word	0x00000000


	//----- nvinfo : EIATTR_CBANK_PARAM_SIZE
	.align		4
.L_305:
        /*0d6c*/ 	.byte	0x03, 0x19
        /*0d6e*/ 	.short	0x0af0


	//----- nvinfo : EIATTR_PARAM_CBANK
	.align		4
        /*0d70*/ 	.byte	0x04, 0x0a
        /*0d72*/ 	.short	(.L_307 - .L_306)
	.align		4
.L_306:
        /*0d74*/ 	.word	index@(.nv.constant0._ZN7cutlass13device_kernelIN5flash11enable_sm90INS1_16FlashAttnFwdSm90INS1_25CollectiveMainloopFwdSm90ILi2EN4cute5tupleIJNS5_1CILi1EEES8_S8_EEENS6_IJNS7_ILi128EEENS7_ILi80EEENS7_ILi256EEEEEELi256ENS_10bfloat16_tEfNS_4arch4Sm90ELb1ELb0ELb1ELb1ELb1ELb0ELb0ELb1ELb1ELb1ELb0ELb0EEENS1_21CollectiveEpilogueFwdINS6_IJSA_SC_SB_EEES9_SE_SG_Li256ELb1ELb1ELb0ELb0EEENS1_36VarlenDynamicPersistentTileSchedulerILi128ELi80ELi256ELi128ELb0ELb1ELb1ELb1ELb1ELb1EEEEEEEEEvNT_6ParamsE)
        /*0d78*/ 	.short	0x0210
        /*0d7a*/ 	.short	0x0af0


	//----- nvinfo : EIATTR_SW_WAR
	.align		4
.L_307:
        /*0d7c*/ 	.byte	0x04, 0x36
        /*0d7e*/ 	.short	(.L_309 - .L_308)
.L_308:
        /*0d80*/ 	.word	0x00000008
.L_309:


//--------------------- .nv.info._ZN7cutlass13device_kernelIN5flash11enable_sm90INS1_16FlashAttnFwdSm90INS1_25CollectiveMainloopFwdSm90ILi2EN4cute5tupleIJNS5_1CILi1EEES8_S8_EEENS6_IJNS7_ILi128EEENS7_ILi80EEENS7_ILi256EEEEEELi256ENS_10bfloat16_tEfNS_4arch4Sm90ELb1ELb0ELb1ELb1ELb1ELb1ELb0ELb1ELb1ELb1ELb0ELb0EEENS1_21CollectiveEpilogueFwdINS6_IJSA_SC_SB_EEES9_SE_SG_Li256ELb1ELb1ELb0ELb0EEENS1_36VarlenDynamicPersistentTileSchedulerILi128ELi80ELi256ELi128ELb0ELb1ELb1ELb1ELb1ELb1EEEEEEEEEvNT_6ParamsE --------------------------
	.section	.nv.info._ZN7cutlass13device_kernelIN5flash11enable_sm90INS1_16FlashAttnFwdSm90INS1_25CollectiveMainloopFwdSm90ILi2EN4cute5tupleIJNS5_1CILi1EEES8_S8_EEENS6_IJNS7_ILi128EEENS7_ILi80EEENS7_ILi256EEEEEELi256ENS_10bfloat16_tEfNS_4arch4Sm90ELb1ELb0ELb1ELb1ELb1ELb1ELb0ELb1ELb1ELb1ELb0ELb0EEENS1_21CollectiveEpilogueFwdINS6_IJSA_SC_SB_EEES9_SE_SG_Li256ELb1ELb1ELb0ELb0EEENS1_36VarlenDynamicPersistentTileSchedulerILi128ELi80ELi256ELi128ELb0ELb1ELb1ELb1ELb1ELb1EEEEEEEEEvNT_6ParamsE,"",@"SHT_CUDA_INFO"
	.sectionflags	@""
	.align	4


	//----- nvinfo : EIATTR_CUDA_API_VERSION
	.align		4
        /*0000*/ 	.byte	0x04, 0x37
        /*0002*/ 	.short	(.L_311 - .L_310)
.L_310:
        /*0004*/ 	.word	0x00000082


	//----- nvinfo : EIATTR_KPARAM_INFO
	.align		4
.L_311:
        /*0008*/ 	.byte	0x04, 0x17
        /*000a*/ 	.short	(.L_313 - .L_312)
.L_312:
        /*000c*/ 	.word	0x00000000
        /*0010*/ 	.short	0x0000
        /*0012*/ 	.short	0x0070
        /*0014*/ 	.byte	0x00, 0xf0, 0x01, 0x2a


	//----- nvinfo : EIATTR_SPARSE_MMA_MASK
	.align		4
.L_313:
        /*0018*/ 	.byte	0x03, 0x50
        /*001a*/ 	.short	0x0000


	//----- nvinfo : EIATTR_MAXREG_COUNT
	.align		4
        /*001c*/ 	.byte	0x03, 0x1b
        /*001e*/ 	.short	0x00a8


	//----- nvinfo : EIATTR_NUM_BARRIERS
	.align		4
        /*0020*/ 	.byte	0x02, 0x4c
        /*0022*/ 	.byte	0x10
	.zero		1


	//----- nvinfo : EIATTR_EXTERNS
	.align		4
        /*0024*/ 	.byte	0x04, 0x0f
        /*0026*/ 	.short	(.L_315 - .L_314)


	//   ....[0]....
	.align		4
.L_314:
        /*0028*/ 	.word	index@(__assertfail)


	//----- nvinfo : EIATTR_ANNOTATIONS
	.align		4
.L_315:
        /*002c*/ 	.byte	0x04, 0x55
        /*002e*/ 	.short	(.L_317 - .L_316)


	//   ....[0]....
.L_316:
        /* <DEDUP_REMOVED lines=68> */


	//----- nvinfo : EIATTR_MERCURY_ISA_VERSION
	.align		4
.L_317:
        /*0458*/ 	.byte	0x03, 0x5f
        /*045a*/ 	.short	0x0101


	//----- nvinfo : EIATTR_UNUSED_LOAD_BYTE_OFFSET
	.align		4
        /*045c*/ 	.byte	0x04, 0x44
        /*045e*/ 	.short	(.L_319 - .L_318)


	//   ....[0]....
.L_318:
        /*0460*/ 	.word	0x00000a50
        /*0464*/ 	.word	0x0000fff0


	//   ....[1]....
        /*0468*/ 	.word	0x000262f0
        /*046c*/ 	.word	0x0000fff0


	//----- nvinfo : EIATTR_INT_WARP_WIDE_INSTR_OFFSETS
	.align		4
.L_319:
        /*0470*/ 	.byte	0x04, 0x31
        /*0472*/ 	.short	(.L_321 - .L_320)


	//   ....[0]....
.L_320:
        /*0474*/ 	.word	0x00000130


	//   ....[1]....
        /*0478*/ 	.word	0x00000170


	//   ....[2]....
        /*047c*/ 	.word	0x000001e0


	//   ....[3]....
        /*0480*/ 	.word	0x0002bf60


	//   ....[4]....
        /*0484*/ 	.word	0x0002bff0


	//   ....[5]....
        /*0488*/ 	.word	0x0002efc0


	//   ....[6]....
        /*048c*/ 	.word	0x0002f050


	//----- nvinfo : EIATTR_COOP_GROUP_MASK_REGIDS
	.align		4
.L_321:
        /*0490*/ 	.byte	0x04, 0x29
        /*0492*/ 	.short	(.L_323 - .L_322)


	//   ....[0]....
.L_322:
        /*0494*/ 	.word	0xffffffff


	//   ....[1]....
        /*0498*/ 	.word	0xffffffff


	//   ....[2]....
        /*049c*/ 	.word	0xffffffff


	//   ....[3]....
        /*04a0*/ 	.word	0xffffffff


	//   ....[4]....
        /*04a4*/ 	.word	0xffffffff


	//   ....[5]....
        /*04a8*/ 	.word	0xffffffff


	//   ....[6]....
        /*04ac*/ 	.word	0xffffffff


	//   ....[7]....
        /*04b0*/ 	.word	0xffffffff


	//   ....[8]....
        /*04b4*/ 	.word	0xffffffff


	//   ....[9]....
        /*04b8*/ 	.word	0xffffffff


	//   ....[10]....
        /*04bc*/ 	.word	0xffffffff


	//   ....[11]....
        /*04c0*/ 	.word	0xffffffff


	//   ....[12]....
        /*04c4*/ 	.word	0xffffffff


	//   ....[13]....
        /*04c8*/ 	.word	0xffffffff


	//   ....[14]....
        /*04cc*/ 	.word	0xffffffff


	//   ....[15]....
        /*04d0*/ 	.word	0xffffffff


	//   ....[16]....
        /*04d4*/ 	.word	0xffffffff


	//   ....[17]....
        /*04d8*/ 	.word	0xffffffff


	//   ....[18]....
        /*04dc*/ 	.word	0xffffffff


	//   ....[19]....
        /*04e0*/ 	.word	0xffffffff


	//   ....[20]....
        /*04e4*/ 	.word	0xffffffff


	//   ....[21]....
        /*04e8*/ 	.word	0xffffffff


	//   ....[22]....
        /*04ec*/ 	.word	0xffffffff


	//   ....[23]....
        /*04f0*/ 	.word	0xffffffff


	//   ....[24]....
        /*04f4*/ 	.word	0xffffffff


	//   ....[25]....
        /*04f8*/ 	.word	0xffffffff


	//   ....[26]....
        /*04fc*/ 	.word	0xffffffff


	//   ....[27]....
        /*0500*/ 	.word	0xffffffff


	//   ....[28]....
        /*0504*/ 	.word	0xffffffff


	//   ....[29]....
        /*0508*/ 	.word	0xffffffff


	//   ....[30]....
        /*050c*/ 	.word	0xffffffff


	//   ....[31]....
        /*0510*/ 	.word	0xffffffff


	//   ....[32]....
        /*0514*/ 	.word	0xffffffff


	//   ....[33]....
        /*0518*/ 	.word	0xffffffff


	//   ....[34]....
        /*051c*/ 	.word	0xffffffff


	//   ....[35]....
        /*0520*/ 	.word	0xffffffff


	//   ....[36]....
        /*0524*/ 	.word	0xffffffff


	//   ....[37]....
        /*0528*/ 	.word	0xffffffff


	//   ....[38]....
        /*052c*/ 	.word	0xffffffff


	//   ....[39]....
        /*0530*/ 	.word	0xffffffff


	//   ....[40]....
        /*0534*/ 	.word	0xffffffff


	//   ....[41]....
        /*0538*/ 	.word	0xffffffff


	//   ....[42]....
        /*053c*/ 	.word	0xffffffff


	//   ....[43]....
        /*0540*/ 	.word	0xffffffff


	//   ....[44]....
        /*0544*/ 	.word	0xffffffff


	//   ....[45]....
        /*0548*/ 	.word	0xffffffff


	//   ....[46]....
        /*054c*/ 	.word	0xffffffff


	//   ....[47]....
        /*0550*/ 	.word	0xffffffff


	//   ....[48]....
        /*0554*/ 	.word	0xffffffff


	//   ....[49]....
        /*0558*/ 	.word	0xffffffff


	//   ....[50]....
        /*055c*/ 	.word	0xffffffff


	//   ....[51]....
        /*0560*/ 	.word	0xffffffff


	//   ....[52]....
        /*0564*/ 	.word	0xffffffff


	//   ....[53]....
        /*0568*/ 	.word	0xffffffff


	//   ....[54]....
        /*056c*/ 	.word	0xffffffff


	//   ....[55]....
        /*0570*/ 	.word	0xffffffff


	//   ....[56]....
        /*0574*/ 	.word	0xffffffff


	//   ....[57]....
        /*0578*/ 	.word	0xffffffff


	//   ....[58]....
        /*057c*/ 	.word	0xffffffff


	//   ....[59]....
        /*0580*/ 	.word	0xffffffff


	//   ....[60]....
        /*0584*/ 	.word	0xffffffff


	//   ....[61]....
        /*0588*/ 	.word	0xffffffff


	//   ....[62]....
        /*058c*/ 	.word	0xffffffff


	//   ....[63]....
        /*0590*/ 	.word	0xffffffff


	//   ....[64]....
        /*0594*/ 	.word	0xffffffff


	//   ....[65]....
        /*0598*/ 	.word	0xffffffff


	//   ....[66]....
        /*059c*/ 	.word	0xffffffff


	//   ....[67]....
        /*05a0*/ 	.word	0xffffffff


	//   ....[68]....
        /*05a4*/ 	.word	0xffffffff


	//   ....[69]....
        /*05a8*/ 	.word	0xffffffff


	//   ....[70]....
        /*05ac*/ 	.word	0xffffffff


	//   ....[71]....
        /*05b0*/ 	.word	0xffffffff


	//   ....[72]....
        /*05b4*/ 	.word	0xffffffff


	//   ....[73]....
        /*05b8*/ 	.word	0xffffffff


	//   ....[74]....
        /*05bc*/ 	.word	0xffffffff


	//   ....[75]....
        /*05c0*/ 	.word	0xffffffff


	//   ....[76]....
        /*05c4*/ 	.word	0xffffffff


	//   ....[77]....
        /*05c8*/ 	.word	0xffffffff


	//   ....[78]....
        /*05cc*/ 	.word	0xffffffff


	//   ....[79]....
        /*05d0*/ 	.word	0xffffffff


	//   ....[80]....
        /*05d4*/ 	.word	0xffffffff


	//   ....[81]....
        /*05d8*/ 	.word	0xffffffff


	//   ....[82]....
        /*05dc*/ 	.word	0xffffffff


	//   ....[83]....
        /*05e0*/ 	.word	0xffffffff


	//   ....[84]....
        /*05e4*/ 	.word	0xffffffff


	//   ....[85]....
        /*05e8*/ 	.word	0xffffffff


	//   ....[86]....
        /*05ec*/ 	.word	0xffffffff


	//   ....[87]....
        /*05f0*/ 	.word	0xffffffff


	//   ....[88]....
        /*05f4*/ 	.word	0xffffffff


	//   ....[89]....
        /*05f8*/ 	.word	0xffffffff


	//   ....[90]....
        /*05fc*/ 	.word	0xffffffff


	//   ....[91]....
        /*0600*/ 	.word	0xffffffff


	//   ....[92]....
        /*0604*/ 	.word	0xffffffff


	//   ....[93]....
        /*0608*/ 	.word	0xffffffff


	//   ....[94]....
        /*060c*/ 	.word	0xffffffff


	//   ....[95]....
        /*0610*/ 	.word	0xffffffff


	//   ....[96]....
        /*0614*/ 	.word	0xffffffff


	//   ....[97]....
        /*0618*/ 	.word	0xffffffff


	//   ....[98]....
        /*061c*/ 	.word	0xffffffff


	//   ....[99]....
        /*0620*/ 	.word	0xffffffff


	//   ....[100]....
        /*0624*/ 	.word	0xffffffff


	//   ....[101]....
        /*0628*/ 	.word	0xffffffff


	//   ....[102]....
        /*062c*/ 	.word	0xffffffff


	//   ....[103]....
        /*0630*/ 	.word	0xffffffff


	//   ....[104]....
        /*0634*/ 	.word	0xffffffff


	//   ....[105]....
        /*0638*/ 	.word	0xffffffff


	//   ....[106]....
        /*063c*/ 	.word	0xffffffff


	//   ....[107]....
        /*0640*/ 	.word	0xffffffff


	//   ....[108]....
        /*0644*/ 	.word	0xffffffff


	//   ....[109]....
        /*0648*/ 	.word	0xffffffff


	//   ....[110]....
        /*064c*/ 	.word	0xffffffff


	//   ....[111]....
        /*0650*/ 	.word	0xffffffff


	//   ....[112]....
        /*0654*/ 	.word	0xffffffff


	//   ....[113]....
        /*0658*/ 	.word	0xffffffff


	//   ....[114]....
        /*065c*/ 	.word	0xffffffff


	//   ....[115]....
        /*0660*/ 	.word	0xffffffff


	//   ....[116]....
        /*0664*/ 	.word	0xffffffff


	//   ....[117]....
        /*0668*/ 	.word	0xffffffff


	//   ....[118]....
        /*066c*/ 	.word	0xffffffff


	//   ....[119]....
        /*0670*/ 	.word	0xffffffff


	//   ....[120]....
        /*0674*/ 	.word	0xffffffff


	//   ....[121]....
        /*0678*/ 	.word	0xffffffff


	//   ....[122]....
        /*067c*/ 	.word	0xffffffff


	//   ....[123]....
        /*0680*/ 	.word	0xffffffff


	//   ....[124]....
        /*0684*/ 	.word	0xffffffff


	//   ....[125]....
        /*0688*/ 	.word	0xffffffff


	//   ....[126]....
        /*068c*/ 	.word	0xffffffff


	//   ....[127]....
        /*0690*/ 	.word	0xffffffff


	//   ....[128]....
        /*0694*/ 	.word	0xffffffff


	//   ....[129]....
        /*0698*/ 	.word	0xffffffff


	//   ....[130]....
        /*069c*/ 	.word	0xffffffff


	//   ....[131]....
        /*06a0*/ 	.word	0xffffffff


	//   ....[132]....
        /*06a4*/ 	.word	0xffffffff


	//   ....[133]....
        /*06a8*/ 	.word	0xffffffff


	//   ....[134]....
        /*06ac*/ 	.word	0xffffffff


	//   ....[135]....
        /*06b0*/ 	.word	0xffffffff


	//   ....[136]....
        /*06b4*/ 	.word	0xffffffff


	//   ....[137]....
        /*06b8*/ 	.word	0xffffffff


	//   ....[138]....
        /*06bc*/ 	.word	0xffffffff


	//   ....[139]....
        /*06c0*/ 	.word	0xffffffff


	//   ....[140]....
        /*06c4*/ 	.word	0xffffffff


	//   ....[141]....
        /*06c8*/ 	.word	0xffffffff


	//   ....[142]....
        /*06cc*/ 	.word	0xffffffff


	//   ....[143]....
        /*06d0*/ 	.word	0xffffffff


	//   ....[144]....
        /*06d4*/ 	.word	0xffffffff


	//   ....[145]....
        /*06d8*/ 	.word	0xffffffff


	//   ....[146]....
        /*06dc*/ 	.word	0xffffffff


	//   ....[147]....
        /*06e0*/ 	.word	0xffffffff


	//   ....[148]....
        /*06e4*/ 	.word	0xffffffff


	//   ....[149]....
        /*06e8*/ 	.word	0xffffffff


	//   ....[150]....
        /*06ec*/ 	.word	0xffffffff


	//   ....[151]....
        /*06f0*/ 	.word	0xffffffff


	//   ....[152]....
        /*06f4*/ 	.word	0xffffffff


	//   ....[153]....
        /*06f8*/ 	.word	0xffffffff


	//   ....[154]....
        /*06fc*/ 	.word	0xffffffff


	//   ....[155]....
        /*0700*/ 	.word	0xffffffff


	//   ....[156]....
        /*0704*/ 	.word	0xffffffff


	//   ....[157]....
        /*0708*/ 	.word	0xffffffff


	//   ....[158]....
        /*070c*/ 	.word	0xffffffff


	//   ....[159]....
        /*0710*/ 	.word	0xffffffff


	//   ....[160]....
        /*0714*/ 	.word	0xffffffff


	//   ....[161]....
        /*0718*/ 	.word	0xffffffff


	//   ....[162]....
        /*071c*/ 	.word	0xffffffff


	//   ....[163]....
        /*0720*/ 	.word	0xffffffff


	//   ....[164]....
        /*0724*/ 	.word	0xffffffff


	//   ....[165]....
        /*0728*/ 	.word	0xffffffff


	//   ....[166]....
        /*072c*/ 	.word	0xffffffff


	//   ....[167]....
        /*0730*/ 	.word	0xffffffff


	//   ....[168]....
        /*0734*/ 	.word	0xffffffff


	//   ....[169]....
        /*0738*/ 	.word	0xffffffff


	//   ....[170]....
        /*073c*/ 	.word	0xffffffff


	//   ....[171]....
        /*0740*/ 	.word	0xffffffff


	//   ....[172]....
        /*0744*/ 	.word	0xffffffff


	//   ....[173]....
        /*0748*/ 	.word	0xffffffff


	//   ....[174]....
        /*074c*/ 	.word	0xffffffff


	//   ....[175]....
        /*0750*/ 	.word	0xffffffff


	//   ....[176]....
        /*0754*/ 	.word	0xffffffff


	//   ....[177]....
        /*0758*/ 	.word	0xffffffff


	//   ....[178]....
        /*075c*/ 	.word	0xffffffff


	//   ....[179]....
        /*0760*/ 	.word	0xffffffff


	//   ....[180]....
        /*0764*/ 	.word	0xffffffff


	//   ....[181]....
        /*0768*/ 	.word	0xffffffff


	//   ....[182]....
        /*076c*/ 	.word	0xffffffff


	//   ....[183]....
        /*0770*/ 	.word	0xffffffff


	//   ....[184]....
        /*0774*/ 	.word	0xffffffff


	//   ....[185]....
        /*0778*/ 	.word	0xffffffff


	//   ....[186]....
        /*077c*/ 	.word	0xffffffff


	//   ....[187]....
        /*0780*/ 	.word	0xffffffff


	//   ....[188]....
        /*0784*/ 	.word	0xffffffff


	//   ....[189]....
        /*0788*/ 	.word	0xffffffff


	//   ....[190]....
        /*078c*/ 	.word	0xffffffff


	//   ....[191]....
        /*0790*/ 	.word	0xffffffff


	//   ....[192]....
        /*0794*/ 	.word	0xffffffff


	//   ....[193]....
        /*0798*/ 	.word	0xffffffff


	//   ....[194]....
        /*079c*/ 	.word	0xffffffff


	//   ....[195]....
        /*07a0*/ 	.word	0x0500000f


	//   ....[196]....
        /*07a4*/ 	.word	0x0500000f


	//   ....[197]....
        /*07a8*/ 	.word	0x0500000f


	//   ....[198]....
        /*07ac*/ 	.word	0x0500000f


	//   ....[199]....
        /*07b0*/ 	.word	0x0500000f


	//   ....[200]....
        /*07b4*/ 	.word	0x0500000f


	//   ....[201]....
        /*07b8*/ 	.word	0x0500000f


	//   ....[202]....
        /*07bc*/ 	.word	0x0500000f


	//   ....[203]....
        /*07c0*/ 	.word	0x0500000f


	//   ....[204]....
        /*07c4*/ 	.word	0x0500000f


	//   ....[205]....
        /*07c8*/ 	.word	0x0500000f


	//   ....[206]....
        /*07cc*/ 	.word	0x0500000f


	//   ....[207]....
        /*07d0*/ 	.word	0x0500000f


	//   ....[208]....
        /*07d4*/ 	.word	0x0500000f


	//   ....[209]....
        /*07d8*/ 	.word	0x0500000f


	//   ....[210]....
        /*07dc*/ 	.word	0x0500000f


	//   ....[211]....
        /*07e0*/ 	.word	0x0500000f


	//   ....[212]....
        /*07e4*/ 	.word	0x0500000f


	//   ....[213]....
        /*07e8*/ 	.word	0x0500000f


	//   ....[214]....
        /*07ec*/ 	.word	0x0500000f


	//   ....[215]....
        /*07f0*/ 	.word	0x0500000f


	//   ....[216]....
        /*07f4*/ 	.word	0x0500000f


	//   ....[217]....
        /*07f8*/ 	.word	0x0500000f


	//   ....[218]....
        /*07fc*/ 	.word	0x0500000f


	//   ....[219]....
        /*0800*/ 	.word	0x0500000f


	//   ....[220]....
        /*0804*/ 	.word	0x0500000f


	//   ....[221]....
        /*0808*/ 	.word	0x0500000f


	//   ....[222]....
        /*080c*/ 	.word	0x0500000f


	//   ....[223]....
        /*0810*/ 	.word	0x0500000f


	//   ....[224]....
        /*0814*/ 	.word	0x0500000f


	//   ....[225]....
        /*0818*/ 	.word	0x0500000f


	//   ....[226]....
        /*081c*/ 	.word	0x0500000f


	//   ....[227]....
        /*0820*/ 	.word	0x0500000f


	//   ....[228]....
        /*0824*/ 	.word	0x0500000f


	//   ....[229]....
        /*0828*/ 	.word	0x0500000f


	//   ....[230]....
        /*082c*/ 	.word	0x0500000f


	//   ....[231]....
        /*0830*/ 	.word	0x0500000f


	//   ....[232]....
        /*0834*/ 	.word	0x0500000f


	//   ....[233]....
        /*0838*/ 	.word	0x0500000f


	//   ....[234]....
        /*083c*/ 	.word	0x0500000f


	//   ....[235]....
        /*0840*/ 	.word	0x0500000f


	//   ....[236]....
        /*0844*/ 	.word	0x0500000f


	//   ....[237]....
        /*0848*/ 	.word	0x0500000f


	//   ....[238]....
        /*084c*/ 	.word	0x0500000f


	//   ....[239]....
        /*0850*/ 	.word	0x0500000f


	//   ....[240]....
        /*0854*/ 	.word	0x0500000f


	//   ....[241]....
        /*0858*/ 	.word	0x0500000f


	//   ....[242]....
        /*085c*/ 	.word	0x0500000f


	//   ....[243]....
        /*0860*/ 	.word	0x0500000f


	//   ....[244]....
        /*0864*/ 	.word	0x0500000f


	//   ....[245]....
        /*0868*/ 	.word	0x0500000f


	//   ....[246]....
        /*086c*/ 	.word	0x0500000f


	//   ....[247]....
        /*0870*/ 	.word	0x0500000f


	//   ....[248]....
        /*0874*/ 	.word	0x0500000f


	//   ....[249]....
        /*0878*/ 	.word	0x0500000f


	//   ....[250]....
        /*087c*/ 	.word	0x0500000f


	//   ....[251]....
        /*0880*/ 	.word	0x0500000f


	//   ....[252]....
        /*0884*/ 	.word	0x0500000f


	//   ....[253]....
        /*0888*/ 	.word	0x0500000f


	//   ....[254]....
        /*088c*/ 	.word	0x0500000f


	//   ....[255]....
        /*0890*/ 	.word	0x0500000f


	//   ....[0]....
        /*0894*/ 	.word	0x0500000f


	//   ....[1]....
        /*0898*/ 	.word	0x0500000f


	//   ....[2]....
        /*089c*/ 	.word	0x0500000f


	//   ....[3]....
        /*08a0*/ 	.word	0x0500000f


	//   ....[4]....
        /*08a4*/ 	.word	0x0500000f


	//   ....[5]....
        /*08a8*/ 	.word	0x0500000f


	//   ....[6]....
        /*08ac*/ 	.word	0x0500000f


	//   ....[7]....
        /*08b0*/ 	.word	0x0500000f


	//   ....[8]....
        /*08b4*/ 	.word	0x0500000f


	//   ....[9]....
        /*08b8*/ 	.word	0x0500000f


	//   ....[10]....
        /*08bc*/ 	.word	0x0500000f


	//   ....[11]....
        /*08c0*/ 	.word	0x0500000f


	//   ....[12]....
        /*08c4*/ 	.word	0x0500000f


	//   ....[13]....
        /*08c8*/ 	.word	0x0500000f


	//   ....[14]....
        /*08cc*/ 	.word	0x0500000f


	//   ....[15]....
        /*08d0*/ 	.word	0x0500000f


	//   ....[16]....
        /*08d4*/ 	.word	0x0500000f


	//   ....[17]....
        /*08d8*/ 	.word	0x0500000f


	//   ....[18]....
        /*08dc*/ 	.word	0x0500000f


	//   ....[19]....
        /*08e0*/ 	.word	0x0500000f


	//   ....[20]....
        /*08e4*/ 	.word	0x0500000f


	//   ....[21]....
        /*08e8*/ 	.word	0x0500000f


	//   ....[22]....
        /*08ec*/ 	.word	0x0500000f


	//   ....[23]....
        /*08f0*/ 	.word	0x0500000f


	//   ....[24]....
        /*08f4*/ 	.word	0x0500000f


	//   ....[25]....
        /*08f8*/ 	.word	0x0500000f


	//   ....[26]....
        /*08fc*/ 	.word	0x0500000f


	//   ....[27]....
        /*0900*/ 	.word	0x0500000f


	//   ....[28]....
        /*0904*/ 	.word	0x0500000f


	//   ....[29]....
        /*0908*/ 	.word	0x0500000f


	//   ....[30]....
        /*090c*/ 	.word	0x0500000f


	//   ....[31]....
        /*0910*/ 	.word	0x0500000f


	//   ....[32]....
        /*0914*/ 	.word	0x0500000f


	//   ....[33]....
        /*0918*/ 	.word	0x0500000f


	//   ....[34]....
        /*091c*/ 	.word	0x0500000f


	//   ....[35]....
        /*0920*/ 	.word	0x0500000f


	//   ....[36]....
        /*0924*/ 	.word	0x0500000f


	//   ....[37]....
        /*0928*/ 	.word	0x0500000f


	//   ....[38]....
        /*092c*/ 	.word	0x0500000f


	//   ....[39]....
        /*0930*/ 	.word	0x0500000f


	//   ....[40]....
        /*0934*/ 	.word	0x0500000f


	//   ....[41]....
        /*0938*/ 	.word	0x0500000f


	//   ....[42]....
        /*093c*/ 	.word	0x0500000f


	//   ....[43]....
        /*0940*/ 	.word	0x0500000f


	//   ....[44]....
        /*0944*/ 	.word	0x0500000f


	//   ....[45]....
        /*0948*/ 	.word	0x0500000f


	//   ....[46]....
        /*094c*/ 	.word	0x0500000f


	//   ....[47]....
        /*0950*/ 	.word	0x0500000f


	//   ....[48]....
        /*0954*/ 	.word	0x0500000f


	//   ....[49]....
        /*0958*/ 	.word	0x0500000f


	//   ....[50]....
        /*095c*/ 	.word	0x0500000f


	//   ....[51]....
        /*0960*/ 	.word	0x0500000f


	//   ....[52]....
        /*0964*/ 	.word	0x0500000f


	//   ....[53]....
        /*0968*/ 	.word	0x0500000f


	//   ....[54]....
        /*096c*/ 	.word	0x0500000f


	//   ....[55]....
        /*0970*/ 	.word	0x0500000f


	//   ....[56]....
        /*0974*/ 	.word	0x0500000f


	//   ....[57]....
        /*0978*/ 	.word	0x0500000f


	//   ....[58]....
        /*097c*/ 	.word	0x0500000f


	//   ....[59]....
        /*0980*/ 	.word	0x0500000f


	//   ....[60]....
        /*0984*/ 	.word	0x0500000f


	//   ....[61]....
        /*0988*/ 	.word	0x0500000f


	//   ....[62]....
        /*098c*/ 	.word	0x0500000f


	//   ....[63]....
        /*0990*/ 	.word	0x0500000f


	//   ....[64]....
        /*0994*/ 	.word	0x0500000f


	//----- nvinfo : EIATTR_COOP_GROUP_INSTR_OFFSETS
	.align		4
.L_323:
        /*0998*/ 	.byte	0x04, 0x28
        /*099a*/ 	.short	(.L_325 - .L_324)


	//   ....[0]....
.L_324:
        /*099c*/ 	.word	0x00000060


	//   ....[1]....
        /*09a0*/ 	.word	0x00000140


	//   ....[2]....
        /*09a4*/ 	.word	0x00000190


	//   ....[3]....
        /*09a8*/ 	.word	0x000003c0


	//   ....[4]....
        /*09ac*/ 	.word	0x00000520


	//   ....[5]....
        /*09b0*/ 	.word	0x00000640


	//   ....[6]....
        /*09b4*/ 	.word	0x000007a0


	//   ....[7]....
        /*09b8*/ 	.word	0x000036e0


	//   ....[8]....
        /*09bc*/ 	.word	0x000036f0


	//   ....[9]....
        /*09c0*/ 	.word	0x00004580


	//   ....[10]....
        /*09c4*/ 	.word	0x00004590


	//   ....[11]....
        /*09c8*/ 	.word	0x00005430


	//   ....[12]....
        /*09cc*/ 	.word	0x00005440


	//   ....[13]....
        /*09d0*/ 	.word	0x00007070


	//   ....[14]....
        /*09d4*/ 	.word	0x00007080


	//   ....[15]....
        /*09d8*/ 	.word	0x000080a0


	//   ....[16]....
        /*09dc*/ 	.word	0x000080b0


	//   ....[17]....
        /*09e0*/ 	.word	0x00009190


	//   ....[18]....
        /*09e4*/ 	.word	0x000091a0


	//   ....[19]....
        /*09e8*/ 	.word	0x0000a390


	//   ....[20]....
        /*09ec*/ 	.word	0x0000a3a0


	//   ....[21]....
        /*09f0*/ 	.word	0x0000a550


	//   ....[22]....
        /*09f4*/ 	.word	0x0000a560


	//   ....[23]....
        /*09f8*/ 	.word	0x0000a720


	//   ....[24]....
        /*09fc*/ 	.word	0x0000a730


	//   ....[25]....
        /*0a00*/ 	.word	0x0000ab80


	//   ....[26]....
        /*0a04*/ 	.word	0x0000ab90


	//   ....[27]....
        /*0a08*/ 	.word	0x0000ad10


	//   ....[28]....
        /*0a0c*/ 	.word	0x0000ad30


	//   ....[29]....
        /*0a10*/ 	.word	0x0000aec0


	//   ....[30]....
        /*0a14*/ 	.word	0x0000aee0


	//   ....[31]....
        /*0a18*/ 	.word	0x0000b790


	//   ....[32]....
        /*0a1c*/ 	.word	0x0000bfa0


	//   ....[33]....
        /*0a20*/ 	.word	0x0000bfb0


	//   ....[34]....
        /*0a24*/ 	.word	0x0000bfc0


	//   ....[35]....
        /*0a28*/ 	.word	0x0000bfd0


	//   ....[36]....
        /*0a2c*/ 	.word	0x0000c5c0


	//   ....[37]....
        /*0a30*/ 	.word	0x0000c5d0


	//   ....[38]....
        /*0a34*/ 	.word	0x0000c5e0


	//   ....[39]....
        /*0a38*/ 	.word	0x0000c5f0


	//   ....[40]....
        /*0a3c*/ 	.word	0x0000cbb0


	//   ....[41]....
        /*0a40*/ 	.word	0x0000cbc0


	//   ....[42]....
        /*0a44*/ 	.word	0x0000cbd0


	//   ....[43]....
        /*0a48*/ 	.word	0x0000cbe0


	//   ....[44]....
        /*0a4c*/ 	.word	0x0000d1c0


	//   ....[45]....
        /*0a50*/ 	.word	0x0000d1d0


	//   ....[46]....
        /*0a54*/ 	.word	0x0000d1e0


	//   ....[47]....
        /*0a58*/ 	.word	0x0000d1f0


	//   ....[48]....
        /*0a5c*/ 	.word	0x00010ca0


	//   ....[49]....
        /*0a60*/ 	.word	0x00010cb0


	//   ....[50]....
        /*0a64*/ 	.word	0x00010cc0


	//   ....[51]....
        /*0a68*/ 	.word	0x00010cd0


	//   ....[52]....
        /*0a6c*/ 	.word	0x000111a0


	//   ....[53]....
        /*0a70*/ 	.word	0x000111b0


	//   ....[54]....
        /*0a74*/ 	.word	0x000111c0


	//   ....[55]....
        /*0a78*/ 	.word	0x000111d0


	//   ....[56]....
        /*0a7c*/ 	.word	0x00011670


	//   ....[57]....
        /*0a80*/ 	.word	0x00011680


	//   ....[58]....
        /*0a84*/ 	.word	0x00011690


	//   ....[59]....
        /*0a88*/ 	.word	0x000116a0


	//   ....[60]....
        /*0a8c*/ 	.word	0x00011b60


	//   ....[61]....
        /*0a90*/ 	.word	0x00011b70


	//   ....[62]....
        /*0a94*/ 	.word	0x00011b80


	//   ....[63]....
        /*0a98*/ 	.word	0x00011b90


	//   ....[64]....
        /*0a9c*/ 	.word	0x00018ff0


	//   ....[65]....
        /*0aa0*/ 	.word	0x00019490


	//   ....[66]....
        /*0aa4*/ 	.word	0x000194a0


	//   ....[67]....
        /*0aa8*/ 	.word	0x00019550


	//   ....[68]....
        /*0aac*/ 	.word	0x00019b80


	//   ....[69]....
        /*0ab0*/ 	.word	0x00019ba0


	//   ....[70]....
        /*0ab4*/ 	.word	0x0001e8c0


	//   ....[71]....
        /*0ab8*/ 	.word	0x0001edd0


	//   ....[72]....
        /*0abc*/ 	.word	0x0001ee20


	//   ....[73]....
        /*0ac0*/ 	.word	0x0001f170


	//   ....[74]....
        /*0ac4*/ 	.word	0x0001f400


	//   ....[75]....
        /*0ac8*/ 	.word	0x0001f440


	//   ....[76]....
        /*0acc*/ 	.word	0x000241d0


	//   ....[77]....
        /*0ad0*/ 	.word	0x00024200


	//   ....[78]....
        /*0ad4*/ 	.word	0x00024220


	//   ....[79]....
        /*0ad8*/ 	.word	0x00024240


	//   ....[80]....
        /*0adc*/ 	.word	0x00025600


	//   ....[81]....
        /*0ae0*/ 	.word	0x00025820


	//   ....[82]....
        /*0ae4*/ 	.word	0x00025830


	//   ....[83]....
        /*0ae8*/ 	.word	0x00025860


	//   ....[84]....
        /*0aec*/ 	.word	0x00027700


	//   ....[85]....
        /*0af0*/ 	.word	0x00027740


	//   ....[86]....
        /*0af4*/ 	.word	0x00027780


	//   ....[87]....
        /*0af8*/ 	.word	0x000277d0


	//   ....[88]....
        /*0afc*/ 	.word	0x00027e00


	//   ....[89]....
        /*0b00*/ 	.word	0x00027e30


	//   ....[90]....
        /*0b04*/ 	.word	0x00027f70


	//   ....[91]....
        /*0b08*/ 	.word	0x00027f90


	//   ....[92]....
        /*0b0c*/ 	.word	0x000280d0


	//   ....[93]....
        /*0b10*/ 	.word	0x000280f0


	//   ....[94]....
        /*0b14*/ 	.word	0x00028240


	//   ....[95]....
        /*0b18*/ 	.word	0x00028260


	//   ....[96]....
        /*0b1c*/ 	.word	0x00028bb0


	//   ....[97]....
        /*0b20*/ 	.word	0x00028bc0


	//   ....[98]....
        /*0b24*/ 	.word	0x00028d10


	//   ....[99]....
        /*0b28*/ 	.word	0x00028d30


	//   ....[100]....
        /*0b2c*/ 	.word	0x00028e70


	//   ....[101]....
        /*0b30*/ 	.word	0x00028e90


	//   ....[102]....
        /*0b34*/ 	.word	0x00028fe0


	//   ....[103]....
        /*0b38*/ 	.word	0x00029000


	//   ....[104]....
        /*0b3c*/ 	.word	0x000291d0


	//   ....[105]....
        /*0b40*/ 	.word	0x00029380


	//   ....[106]....
        /*0b44*/ 	.word	0x000293b0


	//   ....[107]....
        /*0b48*/ 	.word	0x000293e0


	//   ....[108]....
        /*0b4c*/ 	.word	0x00029410


	//   ....[109]....
        /*0b50*/ 	.word	0x00029440


	//   ....[110]....
        /*0b54*/ 	.word	0x00029470


	//   ....[111]....
        /*0b58*/ 	.word	0x000295e0


	//   ....[112]....
        /*0b5c*/ 	.word	0x00029610


	//   ....[113]....
        /*0b60*/ 	.word	0x00029640


	//   ....[114]....
        /*0b64*/ 	.word	0x00029670


	//   ....[115]....
        /*0b68*/ 	.word	0x000296a0


	//   ....[116]....
        /*0b6c*/ 	.word	0x000296d0


	//   ....[117]....
        /*0b70*/ 	.word	0x00029760


	//   ....[118]....
        /*0b74*/ 	.word	0x000297c0


	//   ....[119]....
        /*0b78*/ 	.word	0x00029850


	//   ....[120]....
        /*0b7c*/ 	.word	0x0002a660


	//   ....[121]....
        /*0b80*/ 	.word	0x0002cb60


	//   ....[122]....
        /*0b84*/ 	.word	0x0002cba0


	//   ....[123]....
        /*0b88*/ 	.word	0x0002cbd0


	//   ....[124]....
        /*0b8c*/ 	.word	0x0002cc80


	//   ....[125]....
        /*0b90*/ 	.word	0x0002ccc0


	//   ....[126]....
        /*0b94*/ 	.word	0x0002cd20


	//   ....[127]....
        /*0b98*/ 	.word	0x0002cd60


	//   ....[128]....
        /*0b9c*/ 	.word	0x0002cdc0


	//   ....[129]....
        /*0ba0*/ 	.word	0x0002cde0


	//   ....[130]....
        /*0ba4*/ 	.word	0x0002ce10


	//   ....[131]....
        /*0ba8*/ 	.word	0x0002d640


	//   ....[132]....
        /*0bac*/ 	.word	0x0002d670


	//   ....[133]....
        /*0bb0*/ 	.word	0x0002d690


	//   ....[134]....
        /*0bb4*/ 	.word	0x0002d730


	//   ....[135]....
        /*0bb8*/ 	.word	0x0002d740


	//   ....[136]....
        /*0bbc*/ 	.word	0x0002d7f0


	//   ....[137]....
        /*0bc0*/ 	.word	0x0002d800


	//   ....[138]....
        /*0bc4*/ 	.word	0x0002d8b0


	//   ....[139]....
        /*0bc8*/ 	.word	0x0002d8c0


	//   ....[140]....
        /*0bcc*/ 	.word	0x0002d970


	//   ....[141]....
        /*0bd0*/ 	.word	0x0002d980


	//   ....[142]....
        /*0bd4*/ 	.word	0x0002da30


	//   ....[143]....
        /*0bd8*/ 	.word	0x0002da40


	//   ....[144]....
        /*0bdc*/ 	.word	0x0002daf0


	//   ....[145]....
        /*0be0*/ 	.word	0x0002db00


	//   ....[146]....
        /*0be4*/ 	.word	0x0002db50


	//   ....[147]....
        /*0be8*/ 	.word	0x0002e350


	//   ....[148]....
        /*0bec*/ 	.word	0x0002e380


	//   ....[149]....
        /*0bf0*/ 	.word	0x0002e3b0


	//   ....[150]....
        /*0bf4*/ 	.word	0x0002e470


	//   ....[151]....
        /*0bf8*/ 	.word	0x0002e4a0


	//   ....[152]....
        /*0bfc*/ 	.word	0x0002e4f0


	//   ....[153]....
        /*0c00*/ 	.word	0x0002e520


	//   ....[154]....
        /*0c04*/ 	.word	0x0002e570


	//   ....[155]....
        /*0c08*/ 	.word	0x0002e5a0


	//   ....[156]....
        /*0c0c*/ 	.word	0x0002e610


	//   ....[157]....
        /*0c10*/ 	.word	0x0002e8f0


	//   ....[158]....
        /*0c14*/ 	.word	0x0002e910


	//   ....[159]....
        /*0c18*/ 	.word	0x0002e9d0


	//   ....[160]....
        /*0c1c*/ 	.word	0x0002e9e0


	//   ....[161]....
        /*0c20*/ 	.word	0x0002ea90


	//   ....[162]....
        /*0c24*/ 	.word	0x0002eaa0


	//   ....[163]....
        /*0c28*/ 	.word	0x0002eb50


	//   ....[164]....
        /*0c2c*/ 	.word	0x0002eb60


	//   ....[165]....
        /*0c30*/ 	.word	0x0002eb70


	//   ....[166]....
        /*0c34*/ 	.word	0x0002ec20


	//   ....[167]....
        /*0c38*/ 	.word	0x0002f1a0


	//   ....[168]....
        /*0c3c*/ 	.word	0x0002f1e0


	//   ....[169]....
        /*0c40*/ 	.word	0x0002f270


	//   ....[170]....
        /*0c44*/ 	.word	0x0002f2a0


	//   ....[171]....
        /*0c48*/ 	.word	0x0002f330


	//   ....[172]....
        /*0c4c*/ 	.word	0x0002f360


	//   ....[173]....
        /*0c50*/ 	.word	0x0002f3f0


	//   ....[174]....
        /*0c54*/ 	.word	0x0002f420


	//   ....[175]....
        /*0c58*/ 	.word	0x0002f430


	//   ....[176]....
        /*0c5c*/ 	.word	0x0002f4c0


	//   ....[177]....
        /*0c60*/ 	.word	0x0002f8f0


	//   ....[178]....
        /*0c64*/ 	.word	0x0002f920


	//   ....[179]....
        /*0c68*/ 	.word	0x0002f950


	//   ....[180]....
        /*0c6c*/ 	.word	0x0002f980


	//   ....[181]....
        /*0c70*/ 	.word	0x0002f9b0


	//   ....[182]....
        /*0c74*/ 	.word	0x0002f9e0


	//   ....[183]....
        /*0c78*/ 	.word	0x0002fa10


	//   ....[184]....
        /*0c7c*/ 	.word	0x0002fa40


	//   ....[185]....
        /*0c80*/ 	.word	0x0002fbc0


	//   ....[186]....
        /*0c84*/ 	.word	0x0002fbf0


	//   ....[187]....
        /*0c88*/ 	.word	0x0002fc20


	//   ....[188]....
        /*0c8c*/ 	.word	0x0002fc50


	//   ....[189]....
        /*0c90*/ 	.word	0x0002fc80


	//   ....[190]....
        /*0c94*/ 	.word	0x0002fcb0


	//   ....[191]....
        /*0c98*/ 	.word	0x0002fd70


	//   ....[192]....
        /*0c9c*/ 	.word	0x0002fd90


	//   ....[193]....
        /*0ca0*/ 	.word	0x0002fe00


	//   ....[194]....
        /*0ca4*/ 	.word	0x000304a0


	//   ....[195]....
        /*0ca8*/ 	.word	0x000307e0


	//   ....[196]....
        /*0cac*/ 	.word	0x00030870


	//   ....[197]....
        /*0cb0*/ 	.word	0x00030910


	//   ....[198]....
        /*0cb4*/ 	.word	0x000309a0


	//   ....[199]....
        /*0cb8*/ 	.word	0x00030a40


	//   ....[200]....
        /*0cbc*/ 	.word	0x00030ad0


	//   ....[201]....
        /*0cc0*/ 	.word	0x00030bc0


	//   ....[202]....
        /*0cc4*/ 	.word	0x00030c50


	//   ....[203]....
        /*0cc8*/ 	.word	0x00030cf0


	//   ....[204]....
        /*0ccc*/ 	.word	0x00030d80


	//   ....[205]....
        /*0cd0*/ 	.word	0x00030e20


	//   ....[206]....
        /*0cd4*/ 	.word	0x00030eb0


	//   ....[207]....
        /*0cd8*/ 	.word	0x00030fa0


	//   ....[208]....
        /*0cdc*/ 	.word	0x00031030


	//   ....[209]....
        /*0ce0*/ 	.word	0x000310d0


	//   ....[210]....
        /*0ce4*/ 	.word	0x00031160


	//   ....[211]....
        /*0ce8*/ 	.word	0x00031200


	//   ....[212]....
        /*0cec*/ 	.word	0x00031290


	//   ....[213]....
        /*0cf0*/ 	.word	0x00031380


	//   ....[214]....
        /*0cf4*/ 	.word	0x00031410


	//   ....[215]....
        /*0cf8*/ 	.word	0x00031460


	//   ....[216]....
        /*0cfc*/ 	.word	0x000314b0


	//   ....[217]....
        /*0d00*/ 	.word	0x00031540


	//   ....[218]....
        /*0d04*/ 	.word	0x000315d0


	//   ....[219]....
        /*0d08*/ 	.word	0x00031620


	//   ....[220]....
        /*0d0c*/ 	.word	0x00031670


	//   ....[221]....
        /*0d10*/ 	.word	0x00031700


	//   ....[222]....
        /*0d14*/ 	.word	0x00031790


	//   ....[223]....
        /*0d18*/ 	.word	0x000317e0


	//   ....[224]....
        /*0d1c*/ 	.word	0x00031830


	//   ....[225]....
        /*0d20*/ 	.word	0x000318c0


	//   ....[226]....
        /*0d24*/ 	.word	0x00031950


	//   ....[227]....
        /*0d28*/ 	.word	0x000319a0


	//   ....[228]....
        /*0d2c*/ 	.word	0x000319f0


	//   ....[229]....
        /*0d30*/ 	.word	0x00031ad0


	//   ....[230]....
        /*0d34*/ 	.word	0x00031b60


	//   ....[231]....
        /*0d38*/ 	.word	0x00031bb0


	//   ....[232]....
        /*0d3c*/ 	.word	0x00031c00


	//   ....[233]....
        /*0d40*/ 	.word	0x00031c90


	//   ....[234]....
        /*0d44*/ 	.word	0x00031d20


	//   ....[235]....
        /*0d48*/ 	.word	0x00031d70


	//   ....[236]....
        /*0d4c*/ 	.word	0x00031dc0


	//   ....[237]....
        /*0d50*/ 	.word	0x00031e50


	//   ....[238]....
        /*0d54*/ 	.word	0x00031ee0


	//   ....[239]....
        /*0d58*/ 	.word	0x00031f30


	//   ....[240]....
        /*0d5c*/ 	.word	0x00031f80


	//   ....[241]....
        /*0d60*/ 	.word	0x00032010


	//   ....[242]....
        /*0d64*/ 	.word	0x000320a0


	//   ....[243]....
        /*0d68*/ 	.word	0x000320f0


	//   ....[244]....
        /*0d6c*/ 	.word	0x00032140


	//   ....[245]....
        /*0d70*/ 	.word	0x00032440


	//   ....[246]....
        /*0d74*/ 	.word	0x00032720


	//   ....[247]....
        /*0d78*/ 	.word	0x00032810


	//   ....[248]....
        /*0d7c*/ 	.word	0x000328f0


	//   ....[249]....
        /*0d80*/ 	.word	0x00032950


	//   ....[250]....
        /*0d84*/ 	.word	0x000329f0


	//   ....[251]....
        /*0d88*/ 	.word	0x00032ad0


	//   ....[252]....
        /*0d8c*/ 	.word	0x00032bd0


	//   ....[253]....
        /*0d90*/ 	.word	0x00032c40


	//   ....[254]....
        /*0d94*/ 	.word	0x00032d30


	//   ....[255]....
        /*0d98*/ 	.word	0x00032da0


	//   ....[0]....
        /*0d9c*/ 	.word	0x00032e80


	//   ....[1]....
        /*0da0*/ 	.word	0x00032f30


	//   ....[2]....
        /*0da4*/ 	.word	0x00032f90


	//   ....[3]....
        /*0da8*/ 	.word	0x00032ff0


	//   ....[4]....
        /*0dac*/ 	.word	0x00033100


	//   ....[5]....
        /*0db0*/ 	.word	0x00033160


	//   ....[6]....
        /*0db4*/ 	.word	0x00033280


	//   ....[7]....
        /*0db8*/ 	.word	0x000332e0


	//   ....[8]....
        /*0dbc*/ 	.word	0x00033400


	//   ....[9]....
        /*0dc0*/ 	.word	0x00033460


	//   ....[10]....
        /*0dc4*/ 	.word	0x00033580


	//   ....[11]....
        /*0dc8*/ 	.word	0x000335e0


	//   ....[12]....
        /*0dcc*/ 	.word	0x00033700


	//   ....[13]....
        /*0dd0*/ 	.word	0x00033760


	//   ....[14]....
        /*0dd4*/ 	.word	0x00033880


	//   ....[15]....
        /*0dd8*/ 	.word	0x000338e0


	//   ....[16]....
        /*0ddc*/ 	.word	0x000339e0


	//   ....[17]....
        /*0de0*/ 	.word	0x00033b10


	//   ....[18]....
        /*0de4*/ 	.word	0x00033be0


	//   ....[19]....
        /*0de8*/ 	.word	0x00033cb0


	//   ....[20]....
        /*0dec*/ 	.word	0x00033d90


	//   ....[21]....
        /*0df0*/ 	.word	0x00033df0


	//   ....[22]....
        /*0df4*/ 	.word	0x00033ed0


	//   ....[23]....
        /*0df8*/ 	.word	0x00033f30


	//   ....[24]....
        /*0dfc*/ 	.word	0x00034010


	//   ....[25]....
        /*0e00*/ 	.word	0x00034070


	//   ....[26]....
        /*0e04*/ 	.word	0x00034180


	//   ....[27]....
        /*0e08*/ 	.word	0x00034270


	//   ....[28]....
        /*0e0c*/ 	.word	0x00034310


	//   ....[29]....
        /*0e10*/ 	.word	0x00034370


	//   ....[30]....
        /*0e14*/ 	.word	0x00034490


	//   ....[31]....
        /*0e18*/ 	.word	0x000344f0


	//   ....[32]....
        /*0e1c*/ 	.word	0x00034610


	//   ....[33]....
        /*0e20*/ 	.word	0x00034670


	//   ....[34]....
        /*0e24*/ 	.word	0x00034790


	//   ....[35]....
        /*0e28*/ 	.word	0x000347f0


	//   ....[36]....
        /*0e2c*/ 	.word	0x000348c0


	//   ....[37]....
        /*0e30*/ 	.word	0x00034a30


	//   ....[38]....
        /*0e34*/ 	.word	0x00034af0


	//   ....[39]....
        /*0e38*/ 	.word	0x00034c50


	//   ....[40]....
        /*0e3c*/ 	.word	0x00034d00


	//   ....[41]....
        /*0e40*/ 	.word	0x00034d60


	//   ....[42]....
        /*0e44*/ 	.word	0x00034e20


	//   ....[43]....
        /*0e48*/ 	.word	0x00034f00


	//   ....[44]....
        /*0e4c*/ 	.word	0x00035010


	//   ....[45]....
        /*0e50*/ 	.word	0x00035070


	//   ....[46]....
        /*0e54*/ 	.word	0x00035130


	//   ....[47]....
        /*0e58*/ 	.word	0x00035240


	//   ....[48]....
        /*0e5c*/ 	.word	0x000352e0


	//   ....[49]....
        /*0e60*/ 	.word	0x00035400


	//   ....[50]....
        /*0e64*/ 	.word	0x00035470


	//   ....[51]....
        /*0e68*/ 	.word	0x000354e0


	//   ....[52]....
        /*0e6c*/ 	.word	0x00035550


	//   ....[53]....
        /*0e70*/ 	.word	0x000355c0


	//   ....[54]....
        /*0e74*/ 	.word	0x00035640


	//   ....[55]....
        /*0e78*/ 	.word	0x000356d0


	//   ....[56]....
        /*0e7c*/ 	.word	0x00035760


	//   ....[57]....
        /*0e80*/ 	.word	0x000357d0


	//   ....[58]....
        /*0e84*/ 	.word	0x00035840


	//   ....[59]....
        /*0e88*/ 	.word	0x000358b0


	//   ....[60]....
        /*0e8c*/ 	.word	0x00035930


	//   ....[61]....
        /*0e90*/ 	.word	0x000359a0


	//   ....[62]....
        /*0e94*/ 	.word	0x00035a40


	//   ....[63]....
        /*0e98*/ 	.word	0x00035ad0


	//   ....[64]....
        /*0e9c*/ 	.word	0x00035bf0


	//----- nvinfo : EIATTR_REG_RECONFIG
	.align		4
.L_325:
        /*0ea0*/ 	.byte	0x01, 0x54
	.zero		2


	//----- nvinfo : EIATTR_SYSCALL_OFFSETS
	.align		4
        /*0ea4*/ 	.byte	0x04, 0x46
        /*0ea6*/ 	.short	(.L_327 - .L_326)


	//   ....[0]....
.L_326:
        /*0ea8*/ 	.word	0x00001950


	//   ....[1]....
        /*0eac*/ 	.word	0x00001aa0


	//   ....[2]....
        /*0eb0*/ 	.word	0x0000b930


	//   ....[3]....
        /*0eb4*/ 	.word	0x0000bc60


	//   ....[4]....
        /*0eb8*/ 	.word	0x0002c150


	//   ....[5]....
        /*0ebc*/ 	.word	0x0002c2a0


	//   ....[6]....
        /*0ec0*/ 	.word	0x0002c390


	//   ....[7]....
        /*0ec4*/ 	.word	0x0002d280


	//----- nvinfo : EIATTR_MBARRIER_INSTR_OFFSETS
	.align		4
.L_327:
        /*0ec8*/ 	.byte	0x04, 0x39
        /*0eca*/ 	.short	(.L_329 - .L_328)


	//   ....[0]....
.L_328:
        /*0ecc*/ 	.word	0x00000270
        /*0ed0*/ 	.word	0x000000ff
        /*0ed4*/ 	.word	0x00038800
        /*0ed8*/ 	.short	0x0100
        /*0eda*/ 	.byte	0x08
	.zero		1


	//   ....[1]....
        /*0edc*/ 	.word	0x00000280
        /*0ee0*/ 	.word	0x000000ff
        /*0ee4*/ 	.word	0x00038820
        /*0ee8*/ 	.short	0x0100
        /*0eea*/ 	.byte	0x08
	.zero		1


	//   ....[2]....
        /*0eec*/ 	.word	0x00000370
        /*0ef0*/ 	.word	0x000000ff
        /*0ef4*/ 	.word	0x00038830
        /*0ef8*/ 	.short	0x0100
        /*0efa*/ 	.byte	0x08
	.zero		1


	//   ....[3]....
        /*0efc*/ 	.word	0x00000380
        /*0f00*/ 	.word	0x000000ff
        /*0f04*/ 	.word	0x00038840
        /*0f08*/ 	.short	0x0100
        /*0f0a*/ 	.byte	0x08
	.zero		1


	//   ....[4]....
        /*0f0c*/ 	.word	0x00000390
        /*0f10*/ 	.word	0x000000ff
        /*0f14*/ 	.word	0x00038838
        /*0f18*/ 	.short	0x0100
        /*0f1a*/ 	.byte	0x08
	.zero		1


	//   ....[5]....
        /*0f1c*/ 	.word	0x000003a0
        /*0f20*/ 	.word	0x000000ff
        /*0f24*/ 	.word	0x00038848
        /*0f28*/ 	.short	0x0100
        /*0f2a*/ 	.byte	0x08
	.zero		1


	//   ....[6]....
        /*0f2c*/ 	.word	0x000004d0
        /*0f30*/ 	.word	0x000000ff
        /*0f34*/ 	.word	0x00038850
        /*0f38*/ 	.short	0x0100
        /*0f3a*/ 	.byte	0x08
	.zero		1


	//   ....[7]....
        /*0f3c*/ 	.word	0x000004e0
        /*0f40*/ 	.word	0x000000ff
        /*0f44*/ 	.word	0x00038860
        /*0f48*/ 	.short	0x0100
        /*0f4a*/ 	.byte	0x08
	.zero		1


	//   ....[8]....
        /*0f4c*/ 	.word	0x000004f0
        /*0f50*/ 	.word	0x000000ff
        /*0f54*/ 	.word	0x00038858
        /*0f58*/ 	.short	0x0100
        /*0f5a*/ 	.byte	0x08
	.zero		1


	//   ....[9]....
        /*0f5c*/ 	.word	0x00000500
        /*0f60*/ 	.word	0x000000ff
        /*0f64*/ 	.word	0x00038868
        /*0f68*/ 	.short	0x0100
        /*0f6a*/ 	.byte	0x08
	.zero		1


	//   ....[10]....
        /*0f6c*/ 	.word	0x000005f0
        /*0f70*/ 	.word	0x000000ff
        /*0f74*/ 	.word	0x00038870
        /*0f78*/ 	.short	0x0100
        /*0f7a*/ 	.byte	0x06
	.zero		1


	//   ....[11]....
        /*0f7c*/ 	.word	0x00000600
        /*0f80*/ 	.word	0x000000ff
        /*0f84*/ 	.word	0x00038880
        /*0f88*/ 	.short	0x0100
        /*0f8a*/ 	.byte	0x06
	.zero		1


	//   ....[12]....
        /*0f8c*/ 	.word	0x00000610
        /*0f90*/ 	.word	0x000000ff
        /*0f94*/ 	.word	0x00038878
        /*0f98*/ 	.short	0x0100
        /*0f9a*/ 	.byte	0x06
	.zero		1


	//   ....[13]....
        /*0f9c*/ 	.word	0x00000620
        /*0fa0*/ 	.word	0x000000ff
        /*0fa4*/ 	.word	0x00038888
        /*0fa8*/ 	.short	0x0100
        /*0faa*/ 	.byte	0x06
	.zero		1


	//   ....[14]....
        /*0fac*/ 	.word	0x00000750
        /*0fb0*/ 	.word	0x000000ff
        /*0fb4*/ 	.word	0x00038890
        /*0fb8*/ 	.short	0x0100
        /*0fba*/ 	.byte	0x08
	.zero		1


	//   ....[15]....
        /*0fbc*/ 	.word	0x00000760
        /*0fc0*/ 	.word	0x000000ff
        /*0fc4*/ 	.word	0x000388a0
        /*0fc8*/ 	.short	0x0100
        /*0fca*/ 	.byte	0x08
	.zero		1


	//   ....[16]....
        /*0fcc*/ 	.word	0x00000770
        /*0fd0*/ 	.word	0x000000ff
        /*0fd4*/ 	.word	0x00038898
        /*0fd8*/ 	.short	0x0100
        /*0fda*/ 	.byte	0x08
	.zero		1


	//   ....[17]....
        /*0fdc*/ 	.word	0x00000780
        /*0fe0*/ 	.word	0x000000ff
        /*0fe4*/ 	.word	0x000388a8
        /*0fe8*/ 	.short	0x0100
        /*0fea*/ 	.byte	0x08
	.zero		1


	//   ....[18]....
        /*0fec*/ 	.word	0x000008b0
        /*0ff0*/ 	.word	0x000000ff
        /*0ff4*/ 	.word	0x000388b0
        /*0ff8*/ 	.short	0x0100
        /*0ffa*/ 	.byte	0x08
	.zero		1


	//   ....[19]....
        /*0ffc*/ 	.word	0x000008c0
        /*1000*/ 	.word	0x000000ff
        /*1004*/ 	.word	0x000388c0
        /*1008*/ 	.short	0x0100
        /*100a*/ 	.byte	0x08
	.zero		1


	//   ....[20]....
        /*100c*/ 	.word	0x000008d0
        /*1010*/ 	.word	0x000000ff
        /*1014*/ 	.word	0x000388b8
        /*1018*/ 	.short	0x0100
        /*101a*/ 	.byte	0x08
	.zero		1


	//   ....[21]....
        /*101c*/ 	.word	0x000008e0
        /*1020*/ 	.word	0x000000ff
        /*1024*/ 	.word	0x000388c8
        /*1028*/ 	.short	0x0100
        /*102a*/ 	.byte	0x08
	.zero		1


	//   ....[22]....
        /*102c*/ 	.word	0x00003690
        /*1030*/ 	.word	0x00000059
        /*1034*/ 	.word	0x00038890
        /*1038*/ 	.short	0x010a
        /*103a*/ 	.byte	0x3f
	.zero		1


	//   ....[23]....
        /*103c*/ 	.word	0x00007010
        /*1040*/ 	.word	0x00000059
        /*1044*/ 	.word	0x00038890
        /*1048*/ 	.short	0x010a
        /*104a*/ 	.byte	0x3f
	.zero		1


	//   ....[24]....
        /*104c*/ 	.word	0x0000a1d0
        /*1050*/ 	.word	0x00000059
        /*1054*/ 	.word	0x00038890
        /*1058*/ 	.short	0x010a
        /*105a*/ 	.byte	0x3f
	.zero		1


	//   ....[25]....
        /*105c*/ 	.word	0x0000a9a0
        /*1060*/ 	.word	0x0000000b
        /*1064*/ 	.word	0x00000000
        /*1068*/ 	.short	0x0101
        /*106a*/ 	.byte	0x3f
	.zero		1


	//   ....[26]....
        /*106c*/ 	.word	0x0000a9e0
        /*1070*/ 	.word	0x00000059
        /*1074*/ 	.word	0x000388b0
        /*1078*/ 	.short	0x010a
        /*107a*/ 	.byte	0x3f
	.zero		1


	//   ....[27]....
        /*107c*/ 	.word	0x0000b120
        /*1080*/ 	.word	0x00000059
        /*1084*/ 	.word	0x00000000
        /*1088*/ 	.short	0x0101
        /*108a*/ 	.byte	0x3f
	.zero		1


	//   ....[28]....
        /*108c*/ 	.word	0x0000b9c0
        /*1090*/ 	.word	0x00000016
        /*1094*/ 	.word	0x00038800
        /*1098*/ 	.short	0x010a
        /*109a*/ 	.byte	0x3f
	.zero		1


	//   ....[29]....
        /*109c*/ 	.word	0x0000ba10
        /*10a0*/ 	.word	0x00000016
        /*10a4*/ 	.word	0x00038800
        /*10a8*/ 	.short	0x010a
        /*10aa*/ 	.byte	0x3f
	.zero		1


	//   ....[30]....
        /*10ac*/ 	.word	0x0000d5e0
        /*10b0*/ 	.word	0x00000016
        /*10b4*/ 	.word	0x00038800
        /*10b8*/ 	.short	0x010a
        /*10ba*/ 	.byte	0x3f
	.zero		1


	//   ....[31]....
        /*10bc*/ 	.word	0x00011e70
        /*10c0*/ 	.word	0x00000016
        /*10c4*/ 	.word	0x00038800
        /*10c8*/ 	.short	0x010a
        /*10ca*/ 	.byte	0x3f
	.zero		1


	//   ....[32]....
        /*10cc*/ 	.word	0x00015c00
        /*10d0*/ 	.word	0x00000000
        /*10d4*/ 	.word	0x00038830
        /*10d8*/ 	.short	0x010a
        /*10da*/ 	.byte	0x3f
	.zero		1


	//   ....[33]....
        /*10dc*/ 	.word	0x00015c40
        /*10e0*/ 	.word	0x00000000
        /*10e4*/ 	.word	0x00038830
        /*10e8*/ 	.short	0x010a
        /*10ea*/ 	.byte	0x3f
	.zero		1


	//   ....[34]....
        /*10ec*/ 	.word	0x00019e90
        /*10f0*/ 	.word	0x00000000
        /*10f4*/ 	.word	0x00000000
        /*10f8*/ 	.short	0x0101
        /*10fa*/ 	.byte	0x3f
	.zero		1


	//   ....[35]....
        /*10fc*/ 	.word	0x0001aa80
        /*1100*/ 	.word	0x00000009
        /*1104*/ 	.word	0x00038830
        /*1108*/ 	.short	0x010a
        /*110a*/ 	.byte	0x3f
	.zero		1


	//   ....[36]....
        /*110c*/ 	.word	0x0001ab10
        /*1110*/ 	.word	0x00000009
        /*1114*/ 	.word	0x00038830
        /*1118*/ 	.short	0x010a
        /*111a*/ 	.byte	0x3f
	.zero		1


	//   ....[37]....
        /*111c*/ 	.word	0x0001e210
        /*1120*/ 	.word	0x00000007
        /*1124*/ 	.word	0x00038850
        /*1128*/ 	.short	0x010a
        /*112a*/ 	.byte	0x3f
	.zero		1


	//   ....[38]....
        /*112c*/ 	.word	0x0001e260
        /*1130*/ 	.word	0x00000007
        /*1134*/ 	.word	0x00038850
        /*1138*/ 	.short	0x010a
        /*113a*/ 	.byte	0x3f
	.zero		1


	//   ....[39]....
        /*113c*/ 	.word	0x0001f6d0
        /*1140*/ 	.word	0x00000009
        /*1144*/ 	.word	0x00000000
        /*1148*/ 	.short	0x0101
        /*114a*/ 	.byte	0x3f
	.zero		1


	//   ....[40]....
        /*114c*/ 	.word	0x0001fcd0
        /*1150*/ 	.word	0x00000007
        /*1154*/ 	.word	0x00000000
        /*1158*/ 	.short	0x0101
        /*115a*/ 	.byte	0x3f
	.zero		1


	//   ....[41]....
        /*115c*/ 	.word	0x0001ff70
        /*1160*/ 	.word	0x00000003
        /*1164*/ 	.word	0x00038830
        /*1168*/ 	.short	0x010a
        /*116a*/ 	.byte	0x3f
	.zero		1


	//   ....[42]....
        /*116c*/ 	.word	0x00020000
        /*1170*/ 	.word	0x00000003
        /*1174*/ 	.word	0x00038830
        /*1178*/ 	.short	0x010a
        /*117a*/ 	.byte	0x3f
	.zero		1


	//   ....[43]....
        /*117c*/ 	.word	0x00023700
        /*1180*/ 	.word	0x00000006
        /*1184*/ 	.word	0x00038850
        /*1188*/ 	.short	0x010a
        /*118a*/ 	.byte	0x3f
	.zero		1


	//   ....[44]....
        /*118c*/ 	.word	0x00023750
        /*1190*/ 	.word	0x00000006
        /*1194*/ 	.word	0x00038850
        /*1198*/ 	.short	0x010a
        /*119a*/ 	.byte	0x3f
	.zero		1


	//   ....[45]....
        /*119c*/ 	.word	0x00024500
        /*11a0*/ 	.word	0x000000a0
        /*11a4*/ 	.word	0x00000000
        /*11a8*/ 	.short	0x0101
        /*11aa*/ 	.byte	0x3f
	.zero		1


	//   ....[46]....
        /*11ac*/ 	.word	0x00024b60
        /*11b0*/ 	.word	0x00000006
        /*11b4*/ 	.word	0x00000000
        /*11b8*/ 	.short	0x0101
        /*11ba*/ 	.byte	0x3f
	.zero		1


	//   ....[47]....
        /*11bc*/ 	.word	0x00025500
        /*11c0*/ 	.word	0x00000008
        /*11c4*/ 	.word	0x00038850
        /*11c8*/ 	.short	0x010a
        /*11ca*/ 	.byte	0x3f
	.zero		1


	//   ....[48]....
        /*11cc*/ 	.word	0x000255a0
        /*11d0*/ 	.word	0x00000008
        /*11d4*/ 	.word	0x00038850
        /*11d8*/ 	.short	0x010a
        /*11da*/ 	.byte	0x3f
	.zero		1


	//   ....[49]....
        /*11dc*/ 	.word	0x00025a70
        /*11e0*/ 	.word	0x000000e5
        /*11e4*/ 	.word	0x00000000
        /*11e8*/ 	.short	0x0101
        /*11ea*/ 	.byte	0x3f
	.zero		1


	//   ....[50]....
        /*11ec*/ 	.word	0x00027e20
        /*11f0*/ 	.word	0x00000000
        /*11f4*/ 	.word	0x00000000
        /*11f8*/ 	.short	0x0101
        /*11fa*/ 	.byte	0x3f
	.zero		1


	//   ....[51]....
        /*11fc*/ 	.word	0x0002a740
        /*1200*/ 	.word	0x00000016
        /*1204*/ 	.word	0x00038820
        /*1208*/ 	.short	0x010a
        /*120a*/ 	.byte	0x3f
	.zero		1


	//   ....[52]....
        /*120c*/ 	.word	0x0002a7d0
        /*1210*/ 	.word	0x0000000b
        /*1214*/ 	.word	0x000388a0
        /*1218*/ 	.short	0x010a
        /*121a*/ 	.byte	0x3f
	.zero		1


	//   ....[53]....
        /*121c*/ 	.word	0x0002ad20
        /*1220*/ 	.word	0x0000000b
        /*1224*/ 	.word	0x000388c0
        /*1228*/ 	.short	0x010a
        /*122a*/ 	.byte	0x3f
	.zero		1


	//   ....[54]....
        /*122c*/ 	.word	0x0002b320
        /*1230*/ 	.word	0x0000000a
        /*1234*/ 	.word	0x000388a0
        /*1238*/ 	.short	0x010a
        /*123a*/ 	.byte	0x3f
	.zero		1


	//   ....[55]....
        /*123c*/ 	.word	0x0002b860
        /*1240*/ 	.word	0x0000000a
        /*1244*/ 	.word	0x000388c0
        /*1248*/ 	.short	0x010a
        /*124a*/ 	.byte	0x3f
	.zero		1


	//   ....[56]....
        /*124c*/ 	.word	0x0002c970
        /*1250*/ 	.word	0x00000005
        /*1254*/ 	.word	0x00038840
        /*1258*/ 	.short	0x010a
        /*125a*/ 	.byte	0x3f
	.zero		1


	//   ....[57]....
        /*125c*/ 	.word	0x0002cf80
        /*1260*/ 	.word	0x00000005
        /*1264*/ 	.word	0x00038830
        /*1268*/ 	.short	0x0107
        /*126a*/ 	.byte	0x3f
	.zero		1


	//   ....[58]....
        /*126c*/ 	.word	0x0002d050
        /*1270*/ 	.word	0x00000005
        /*1274*/ 	.word	0x00038830
        /*1278*/ 	.short	0x0101
        /*127a*/ 	.byte	0x3f
	.zero		1


	//   ....[59]....
        /*127c*/ 	.word	0x0002dc80
        /*1280*/ 	.word	0x00000016
        /*1284*/ 	.word	0x00038800
        /*1288*/ 	.short	0x0107
        /*128a*/ 	.byte	0x3f
	.zero		1


	//   ....[60]....
        /*128c*/ 	.word	0x0002dd80
        /*1290*/ 	.word	0x00000016
        /*1294*/ 	.word	0x00038800
        /*1298*/ 	.short	0x0101
        /*129a*/ 	.byte	0x3f
	.zero		1


	//   ....[61]....
        /*129c*/ 	.word	0x0002dda0
        /*12a0*/ 	.word	0x00000016
        /*12a4*/ 	.word	0x00038820
        /*12a8*/ 	.short	0x010a
        /*12aa*/ 	.byte	0x3f
	.zero		1


	//   ....[62]....
        /*12ac*/ 	.word	0x0002e1a0
        /*12b0*/ 	.word	0x00000006
        /*12b4*/ 	.word	0x00038840
        /*12b8*/ 	.short	0x010a
        /*12ba*/ 	.byte	0x3f
	.zero		1


	//   ....[63]....
        /*12bc*/ 	.word	0x0002e720
        /*12c0*/ 	.word	0x00000006
        /*12c4*/ 	.word	0x00038830
        /*12c8*/ 	.short	0x0107
        /*12ca*/ 	.byte	0x3f
	.zero		1


	//   ....[64]....
        /*12cc*/ 	.word	0x0002e7d0
        /*12d0*/ 	.word	0x00000006
        /*12d4*/ 	.word	0x00038830
        /*12d8*/ 	.short	0x0101
        /*12da*/ 	.byte	0x3f
	.zero		1


	//   ....[65]....
        /*12dc*/ 	.word	0x0002e830
        /*12e0*/ 	.word	0x00000006
        /*12e4*/ 	.word	0x00038860
        /*12e8*/ 	.short	0x010a
        /*12ea*/ 	.byte	0x3f
	.zero		1


	//   ....[66]....
        /*12ec*/ 	.word	0x0002ed30
        /*12f0*/ 	.word	0x00000006
        /*12f4*/ 	.word	0x00038850
        /*12f8*/ 	.short	0x0107
        /*12fa*/ 	.byte	0x3f
	.zero		1


	//   ....[67]....
        /*12fc*/ 	.word	0x0002eef0
        /*1300*/ 	.word	0x00000006
        /*1304*/ 	.word	0x00038850
        /*1308*/ 	.short	0x0101
        /*130a*/ 	.byte	0x3f
	.zero		1


	//   ....[68]....
        /*130c*/ 	.word	0x0002f0f0
        /*1310*/ 	.word	0x00000004
        /*1314*/ 	.word	0x00038860
        /*1318*/ 	.short	0x010a
        /*131a*/ 	.byte	0x3f
	.zero		1


	//   ....[69]....
        /*131c*/ 	.word	0x0002f640
        /*1320*/ 	.word	0x00000004
        /*1324*/ 	.word	0x00038850
        /*1328*/ 	.short	0x0107
        /*132a*/ 	.byte	0x3f
	.zero		1


	//   ....[70]....
        /*132c*/ 	.word	0x0002f6f0
        /*1330*/ 	.word	0x00000004
        /*1334*/ 	.word	0x00038850
        /*1338*/ 	.short	0x0101
        /*133a*/ 	.byte	0x3f
	.zero		1


	//   ....[71]....
        /*133c*/ 	.word	0x00030420
        /*1340*/ 	.word	0x00000005
        /*1344*/ 	.word	0x00038820
        /*1348*/ 	.short	0x010a
        /*134a*/ 	.byte	0x3f
	.zero		1


	//   ....[72]....
        /*134c*/ 	.word	0x000305b0
        /*1350*/ 	.word	0x00000003
        /*1354*/ 	.word	0x00038840
        /*1358*/ 	.short	0x010a
        /*135a*/ 	.byte	0x3f
	.zero		1


	//   ....[73]....
        /*135c*/ 	.word	0x00030650
        /*1360*/ 	.word	0x0000001b
        /*1364*/ 	.word	0x00038840
        /*1368*/ 	.short	0x010a
        /*136a*/ 	.byte	0x3f
	.zero		1


	//   ....[74]....
        /*136c*/ 	.word	0x00030690
        /*1370*/ 	.word	0x00000003
        /*1374*/ 	.word	0x00038860
        /*1378*/ 	.short	0x010a
        /*137a*/ 	.byte	0x3f
	.zero		1


	//   ....[75]....
        /*137c*/ 	.word	0x000306d0
        /*1380*/ 	.word	0x0000001b
        /*1384*/ 	.word	0x00038860
        /*1388*/ 	.short	0x010a
        /*138a*/ 	.byte	0x3f
	.zero		1


	//   ....[76]....
        /*138c*/ 	.word	0x00030730
        /*1390*/ 	.word	0x00000059
        /*1394*/ 	.word	0x00038890
        /*1398*/ 	.short	0x010a
        /*139a*/ 	.byte	0x3f
	.zero		1


	//   ....[77]....
        /*139c*/ 	.word	0x00030b10
        /*13a0*/ 	.word	0x00000059
        /*13a4*/ 	.word	0x00038890
        /*13a8*/ 	.short	0x010a
        /*13aa*/ 	.byte	0x3f
	.zero		1


	//   ....[78]....
        /*13ac*/ 	.word	0x00030ef0
        /*13b0*/ 	.word	0x00000059
        /*13b4*/ 	.word	0x00038890
        /*13b8*/ 	.short	0x010a
        /*13ba*/ 	.byte	0x3f
	.zero		1


	//   ....[79]....
        /*13bc*/ 	.word	0x000312d0
        /*13c0*/ 	.word	0x00000059
        /*13c4*/ 	.word	0x000388b0
        /*13c8*/ 	.short	0x010a
        /*13ca*/ 	.byte	0x3f
	.zero		1


	//   ....[80]....
        /*13cc*/ 	.word	0x00031a20
        /*13d0*/ 	.word	0x00000016
        /*13d4*/ 	.word	0x00038800
        /*13d8*/ 	.short	0x010a
        /*13da*/ 	.byte	0x3f
	.zero		1


	//   ....[81]....
        /*13dc*/ 	.word	0x00032180
        /*13e0*/ 	.word	0x00000016
        /*13e4*/ 	.word	0x00038800
        /*13e8*/ 	.short	0x010a
        /*13ea*/ 	.byte	0x3f
	.zero		1


	//   ....[82]....
        /*13ec*/ 	.word	0x000321d0
        /*13f0*/ 	.word	0x00000000
        /*13f4*/ 	.word	0x00038830
        /*13f8*/ 	.short	0x010a
        /*13fa*/ 	.byte	0x3f
	.zero		1


	//   ....[83]....
        /*13fc*/ 	.word	0x00032220
        /*1400*/ 	.word	0x00000009
        /*1404*/ 	.word	0x00038830
        /*1408*/ 	.short	0x010a
        /*140a*/ 	.byte	0x3f
	.zero		1


	//   ....[84]....
        /*140c*/ 	.word	0x00032270
        /*1410*/ 	.word	0x00000007
        /*1414*/ 	.word	0x00038850
        /*1418*/ 	.short	0x010a
        /*141a*/ 	.byte	0x3f
	.zero		1


	//   ....[85]....
        /*141c*/ 	.word	0x000322c0
        /*1420*/ 	.word	0x00000003
        /*1424*/ 	.word	0x00038830
        /*1428*/ 	.short	0x010a
        /*142a*/ 	.byte	0x3f
	.zero		1


	//   ....[86]....
        /*142c*/ 	.word	0x00032310
        /*1430*/ 	.word	0x00000006
        /*1434*/ 	.word	0x00038850
        /*1438*/ 	.short	0x010a
        /*143a*/ 	.byte	0x3f
	.zero		1


	//   ....[87]....
        /*143c*/ 	.word	0x00032360
        /*1440*/ 	.word	0x00000008
        /*1444*/ 	.word	0x00038850
        /*1448*/ 	.short	0x010a
        /*144a*/ 	.byte	0x3f
	.zero		1


	//   ....[88]....
        /*144c*/ 	.word	0x00032500
        /*1450*/ 	.word	0x00000016
        /*1454*/ 	.word	0x00038820
        /*1458*/ 	.short	0x010a
        /*145a*/ 	.byte	0x3f
	.zero		1


	//   ....[89]....
        /*145c*/ 	.word	0x00032550
        /*1460*/ 	.word	0x0000000b
        /*1464*/ 	.word	0x000388a0
        /*1468*/ 	.short	0x010a
        /*146a*/ 	.byte	0x3f
	.zero		1


	//   ....[90]....
        /*146c*/ 	.word	0x000325a0
        /*1470*/ 	.word	0x0000000b
        /*1474*/ 	.word	0x000388c0
        /*1478*/ 	.short	0x010a
        /*147a*/ 	.byte	0x3f
	.zero		1


	//   ....[91]....
        /*147c*/ 	.word	0x000325f0
        /*1480*/ 	.word	0x0000000a
        /*1484*/ 	.word	0x000388a0
        /*1488*/ 	.short	0x010a
        /*148a*/ 	.byte	0x3f
	.zero		1


	//   ....[92]....
        /*148c*/ 	.word	0x00032640
        /*1490*/ 	.word	0x0000000a
        /*1494*/ 	.word	0x000388c0
        /*1498*/ 	.short	0x010a
        /*149a*/ 	.byte	0x3f
	.zero		1


	//   ....[93]....
        /*149c*/ 	.word	0x00032760
        /*14a0*/ 	.word	0x00000005
        /*14a4*/ 	.word	0x00038840
        /*14a8*/ 	.short	0x010a
        /*14aa*/ 	.byte	0x3f
	.zero		1


	//   ....[94]....
        /*14ac*/ 	.word	0x00033a10
        /*14b0*/ 	.word	0x00000016
        /*14b4*/ 	.word	0x00038820
        /*14b8*/ 	.short	0x010a
        /*14ba*/ 	.byte	0x3f
	.zero		1


	//   ....[95]....
        /*14bc*/ 	.word	0x00033a60
        /*14c0*/ 	.word	0x00000006
        /*14c4*/ 	.word	0x00038840
        /*14c8*/ 	.short	0x010a
        /*14ca*/ 	.byte	0x3f
	.zero		1


	//   ....[96]....
        /*14cc*/ 	.word	0x000341c0
        /*14d0*/ 	.word	0x00000006
        /*14d4*/ 	.word	0x00038860
        /*14d8*/ 	.short	0x010a
        /*14da*/ 	.byte	0x3f
	.zero		1


	//   ....[97]....
        /*14dc*/ 	.word	0x00034980
        /*14e0*/ 	.word	0x00000004
        /*14e4*/ 	.word	0x00038860
        /*14e8*/ 	.short	0x010a
        /*14ea*/ 	.byte	0x3f
	.zero		1


	//   ....[98]....
        /*14ec*/ 	.word	0x00035b10
        /*14f0*/ 	.word	0x00000005
        /*14f4*/ 	.word	0x00038820
        /*14f8*/ 	.short	0x010a
        /*14fa*/ 	.byte	0x3f
	.zero		1


	//   ....[99]....
        /*14fc*/ 	.word	0x00035cb0
        /*1500*/ 	.word	0x00000003
        /*1504*/ 	.word	0x00038840
        /*1508*/ 	.short	0x010a
        /*150a*/ 	.byte	0x3f
	.zero		1


	//   ....[100]....
        /*150c*/ 	.word	0x00035d00
        /*1510*/ 	.word	0x0000001b
        /*1514*/ 	.word	0x00038840
        /*1518*/ 	.short	0x010a
        /*151a*/ 	.byte	0x3f
	.zero		1


	//   ....[101]....
        /*151c*/ 	.word	0x00035d50
        /*1520*/ 	.word	0x00000003
        /*1524*/ 	.word	0x00038860
        /*1528*/ 	.short	0x010a
        /*152a*/ 	.byte	0x3f
	.zero		1


	//----- nvinfo : EIATTR_NUM_MBARRIERS
	.align		4
.L_329:
        /*152c*/ 	.byte	0x03, 0x38
        /*152e*/ 	.short	0x0016


	//----- nvinfo : EIATTR_EXIT_INSTR_OFFSETS
	.align		4
        /*1530*/ 	.byte	0x04, 0x1c
        /*1532*/ 	.short	(.L_331 - .L_330)


	//   ....[0]....
.L_330:
        /*1534*/ 	.word	0x00030720


	//----- nvinfo : EIATTR_MAX_THREADS
	.align		4
.L_331:
        /*1538*/ 	.byte	0x04, 0x05
        /*153a*/ 	.short	(.L_333 - .L_332)
.L_332:
        /*153c*/ 	.word	0x00000180
        /*1540*/ 	.word	0x00000001
        /*1544*/ 	.word	0x00000001


	//----- nvinfo : EIATTR_CRS_STACK_SIZE
	.align		4
.L_333:
        /*1548*/ 	.byte	0x04, 0x1e
        /*154a*/ 	.short	(.L_335 - .L_334)
.L_334:
        /*154c*/ 	.word	0x00000000


	//----- nvinfo : EIATTR_CBANK_PARAM_SIZE
	.align		4
.L_335:
        /*1550*/ 	.byte	0x03, 0x19
        /*1552*/ 	.short	0x0af0


	//----- nvinfo : EIATTR_PARAM_CBANK
	.align		4
        /*1554*/ 	.byte	0x04, 0x0a
        /*1556*/ 	.short	(.L_337 - .L_336)
	.align		4
.L_336:
        /*1558*/ 	.word	index@(.nv.constant0._ZN7cutlass13device_kernelIN5flash11enable_sm90INS1_16FlashAttnFwdSm90INS1_25CollectiveMainloopFwdSm90ILi2EN4cute5tupleIJNS5_1CILi1EEES8_S8_EEENS6_IJNS7_ILi128EEENS7_ILi80EEENS7_ILi256EEEEEELi256ENS_10bfloat16_tEfNS_4arch4Sm90ELb1ELb0ELb1ELb1ELb1ELb1ELb0ELb1ELb1ELb1ELb0ELb0EEENS1_21CollectiveEpilogueFwdINS6_IJSA_SC_SB_EEES9_SE_SG_Li256ELb1ELb1ELb0ELb0EEENS1_36VarlenDynamicPersistentTileSchedulerILi128ELi80ELi256ELi128ELb0ELb1ELb1ELb1ELb1ELb1EEEEEEEEEvNT_6ParamsE)
        /*155c*/ 	.short	0x0210
        /*155e*/ 	.short	0x0af0


	//----- nvinfo : EIATTR_SW_WAR
	.align		4
.L_337:
        /*1560*/ 	.byte	0x04, 0x36
        /*1562*/ 	.short	(.L_339 - .L_338)
.L_338:
        /*1564*/ 	.word	0x00000008
.L_339:


//--------------------- .nv.callgraph             --------------------------
	.section	.nv.callgraph,"",@"SHT_CUDA_CALLGRAPH"
	.align	4
	.sectionentsize	8
	.align		4
        /*0000*/ 	.word	0x00000000
	.align		4
        /*0004*/ 	.word	0xffffffff
	.align		4
        /*0008*/ 	.word	index@(_ZN7cutlass13device_kernelIN5flash11enable_sm90INS1_16FlashAttnFwdSm90INS1_25CollectiveMainloopFwdSm90ILi2EN4cute5tupleIJNS5_1CILi1EEES8_S8_EEENS6_IJNS7_ILi128EEENS7_ILi80EEENS7_ILi256EEEEEELi256ENS_10bfloat16_tEfNS_4arch4Sm90ELb0ELb0ELb1ELb0ELb1ELb0ELb0ELb1ELb1ELb1ELb0ELb0EEENS1_21CollectiveEpilogueFwdINS6_IJSA_SC_SB_EEES9_SE_SG_Li256ELb0ELb1ELb0ELb0EEENS1_29StaticPersistentTileSchedulerILb0EEEEEEEEEvNT_6ParamsE)
	.align		4
        /*000c*/ 	.word	index@(__assertfail)
	.align		4
        /*0010*/ 	.word	index@(_ZN7cutlass13device_kernelIN5flash11enable_sm90INS1_16FlashAttnFwdSm90INS1_25CollectiveMainloopFwdSm90ILi2EN4cute5tupleIJNS5_1CILi1EEES8_S8_EEENS6_IJNS7_ILi128EEENS7_ILi80EEENS7_ILi256EEEEEELi256ENS_10bfloat16_tEfNS_4arch4Sm90ELb0ELb0ELb1ELb1ELb1ELb0ELb0ELb1ELb1ELb1ELb0ELb0EEENS1_21CollectiveEpilogueFwdINS6_IJSA_SC_SB_EEES9_SE_SG_Li256ELb1ELb1ELb0ELb0EEENS1_36VarlenDynamicPersistentTileSchedulerILi128ELi80ELi256ELi128ELb0ELb1ELb1ELb0ELb1ELb1EEEEEEEEEvNT_6ParamsE)
	.align		4
        /*0014*/ 	.word	index@(__assertfail)
	.align		4
        /*0018*/ 	.word	index@(_ZN7cutlass13device_kernelIN5flash11enable_sm90INS1_16FlashAttnFwdSm90INS1_25CollectiveMainloopFwdSm90ILi2EN4cute5tupleIJNS5_1CILi1EEES8_S8_EEENS6_IJNS7_ILi128EEENS7_ILi80EEENS7_ILi256EEEEEELi256ENS_10bfloat16_tEfNS_4arch4Sm90ELb0ELb0ELb1ELb1ELb1ELb1ELb0ELb1ELb1ELb1ELb0ELb0EEENS1_21CollectiveEpilogueFwdINS6_IJSA_SC_SB_EEES9_SE_SG_Li256ELb1ELb1ELb0ELb0EEENS1_36VarlenDynamicPersistentTileSchedulerILi128ELi80ELi256ELi128ELb0ELb1ELb1ELb0ELb1ELb1EEEEEEEEEvNT_6ParamsE)
	.align		4
        /*001c*/ 	.word	index@(__assertfail)
	.align		4
        /*0020*/ 	.word	index@(_ZN7cutlass13device_kernelIN5flash11enable_sm90INS1_16FlashAttnFwdSm90INS1_25CollectiveMainloopFwdSm90ILi2EN4cute5tupleIJNS5_1CILi1EEES8_S8_EEENS6_IJNS7_ILi128EEENS7_ILi64EEENS7_ILi256EEEEEELi256ENS_10bfloat16_tEfNS_4arch4Sm90ELb0ELb1ELb1ELb0ELb1ELb0ELb0ELb1ELb1ELb1ELb0ELb0EEENS1_21CollectiveEpilogueFwdINS6_IJSA_SC_SB_EEES9_SE_SG_Li256ELb0ELb1ELb0ELb0EEENS1_30DynamicPersistentTileSchedulerILi256ELi128ELb0ELb1ELb1EEEEEEEEEvNT_6ParamsE)
	.align		4
        /*0024*/ 	.word	index@(__assertfail)
	.align		4
        /*0028*/ 	.word	index@(_ZN7cutlass13device_kernelIN5flash11enable_sm90INS1_16FlashAttnFwdSm90INS1_25CollectiveMainloopFwdSm90ILi2EN4cute5tupleIJNS5_1CILi1EEES8_S8_EEENS6_IJNS7_ILi128EEENS7_ILi64EEENS7_ILi256EEEEEELi256ENS_10bfloat16_tEfNS_4arch4Sm90ELb0ELb1ELb1ELb1ELb1ELb0ELb0ELb1ELb1ELb1ELb0ELb0EEENS1_21CollectiveEpilogueFwdINS6_IJSA_SC_SB_EEES9_SE_SG_Li256ELb1ELb1ELb0ELb0EEENS1_36VarlenDynamicPersistentTileSchedulerILi128ELi64ELi256ELi128ELb0ELb1ELb1ELb1ELb0ELb1EEEEEEEEEvNT_6ParamsE)
	.align		4
        /*002c*/ 	.word	index@(__assertfail)
	.align		4
        /*0030*/ 	.word	index@(_ZN7cutlass13device_kernelIN5flash11enable_sm90INS1_16FlashAttnFwdSm90INS1_25CollectiveMainloopFwdSm90ILi2EN4cute5tupleIJNS5_1CILi1EEES8_S8_EEENS6_IJNS7_ILi128EEENS7_ILi64EEENS7_ILi256EEEEEELi256ENS_10bfloat16_tEfNS_4arch4Sm90ELb0ELb1ELb1ELb1ELb1ELb1ELb0ELb1ELb1ELb1ELb0ELb0EEENS1_21CollectiveEpilogueFwdINS6_IJSA_SC_SB_EEES9_SE_SG_Li256ELb1ELb1ELb0ELb0EEENS1_36VarlenDynamicPersistentTileSchedulerILi128ELi64ELi256ELi128ELb0ELb1ELb1ELb1ELb0ELb1EEEEEEEEEvNT_6ParamsE)
	.align		4
        /*0034*/ 	.word	index@(__assertfail)
	.align		4
        /*0038*/ 	.word	index@(_ZN7cutlass13device_kernelIN5flash11enable_sm90INS1_16FlashAttnFwdSm90INS1_25CollectiveMainloopFwdSm90ILi2EN4cute5tupleIJNS5_1CILi1EEES8_S8_EEENS6_IJNS7_ILi128EEENS7_ILi80EEENS7_ILi256EEEEEELi256ENS_10bfloat16_tEfNS_4arch4Sm90ELb1ELb0ELb1ELb0ELb1ELb0ELb0ELb1ELb1ELb1ELb0ELb0EEENS1_21CollectiveEpilogueFwdINS6_IJSA_SC_SB_EEES9_SE_SG_Li256ELb0ELb1ELb0ELb0EEENS1_30DynamicPersistentTileSchedulerILi256ELi128ELb0ELb1ELb1EEEEEEEEEvNT_6ParamsE)
	.align		4
        /*003c*/ 	.word	index@(__assertfail)
	.align		4
        /*0040*/ 	.word	index@(_ZN7cutlass13device_kernelIN5flash11enable_sm90INS1_16FlashAttnFwdSm90INS1_25CollectiveMainloopFwdSm90ILi2EN4cute5tupleIJNS5_1CILi1EEES8_S8_EEENS6_IJNS7_ILi128EEENS7_ILi80EEENS7_ILi256EEEEEELi256ENS_10bfloat16_tEfNS_4arch4Sm90ELb1ELb0ELb1ELb1ELb1ELb0ELb0ELb1ELb1ELb1ELb0ELb0EEENS1_21CollectiveEpilogueFwdINS6_IJSA_SC_SB_EEES9_SE_SG_Li256ELb1ELb1ELb0ELb0EEENS1_36VarlenDynamicPersistentTileSchedulerILi128ELi80ELi256ELi128ELb0ELb1ELb1ELb1ELb1ELb1EEEEEEEEEvNT_6ParamsE)
	.align		4
        /*0044*/ 	.word	index@(__assertfail)
	.align		4
        /*0048*/ 	.word	index@(_ZN7cutlass13device_kernelIN5flash11enable_sm90INS1_16FlashAttnFwdSm90INS1_25CollectiveMainloopFwdSm90ILi2EN4cute5tupleIJNS5_1CILi1EEES8_S8_EEENS6_IJNS7_ILi128EEENS7_ILi80EEENS7_ILi256EEEEEELi256ENS_10bfloat16_tEfNS_4arch4Sm90ELb1ELb0ELb1ELb1ELb1ELb1ELb0ELb1ELb1ELb1ELb0ELb0EEENS1_21CollectiveEpilogueFwdINS6_IJSA_SC_SB_EEES9_SE_SG_Li256ELb1ELb1ELb0ELb0EEENS1_36VarlenDynamicPersistentTileSchedulerILi128ELi80ELi256ELi128ELb0ELb1ELb1ELb1ELb1ELb1EEEEEEEEEvNT_6ParamsE)
	.align		4
        /*004c*/ 	.word	index@(__assertfail)
	.align		4
        /*0050*/ 	.word	0x00000000
	.align		4
        /*0054*/ 	.word	0xfffffffe
	.align		4
        /*0058*/ 	.word	0x00000000
	.align		4
        /*005c*/ 	.word	0xfffffffd
	.align		4
        /*0060*/ 	.word	0x00000000
	.align		4
        /*0064*/ 	.word	0xfffffffc


//--------------------- .nv.constant4             --------------------------
	.section	.nv.constant4,"a",@progbits
	.align	8
	.align		8
.nv.constant4:
        /*0000*/ 	.dword	__assertfail
	.align		8
        /*0008*/ 	.dword	__unnamed_1
	.align		8
        /*0010*/ 	.dword	__unnamed_2
	.align		8
        /*0018*/ 	.dword	__unnamed_3
	.align		8
        /*0020*/ 	.dword	__unnamed_4
	.align		8
        /*0028*/ 	.dword	__unnamed_5
	.align		8
        /*0030*/ 	.dword	__unnamed_6
	.align		8
        /*0038*/ 	.dword	__unnamed_7
	.align		8
        /*0040*/ 	.dword	__unnamed_8
	.align		8
        /*0048*/ 	.dword	__unnamed_9
	.align		8
        /*0050*/ 	.dword	_ZN80_INTERNAL_ed061a9e_44_flash_fwd_hdim256_bf16_paged_softcap_sm90_cu_f3e6f9ee_33754cuda3std3__45__cpo5beginE
	.align		8
        /*0058*/ 	.dword	_ZN80_INTERNAL_ed061a9e_44_flash_fwd_hdim256_bf16_paged_softcap_sm90_cu_f3e6f9ee_33754cuda3std3__45__cpo3endE
	.align		8
        /*0060*/ 	.dword	_ZN80_INTERNAL_ed061a9e_44_flash_fwd_hdim256_bf16_paged_softcap_sm90_cu_f3e6f9ee_33754cuda3std3__45__cpo6cbeginE
	.align		8
        /*0068*/ 	.dword	_ZN80_INTERNAL_ed061a9e_44_flash_fwd_hdim256_bf16_paged_softcap_sm90_cu_f3e6f9ee_33754cuda3std3__45__cpo4cendE
	.align		8
        /*0070*/ 	.dword	_ZN80_INTERNAL_ed061a9e_44_flash_fwd_hdim256_bf16_paged_softcap_sm90_cu_f3e6f9ee_33754cuda3std3__482_GLOBAL__N__ed061a9e_44_flash_fwd_hdim256_bf16_paged_softcap_sm90_cu_f3e6f9ee_33756ignoreE
	.align		8
        /*0078*/ 	.dword	_ZN80_INTERNAL_ed061a9e_44_flash_fwd_hdim256_bf16_paged_softcap_sm90_cu_f3e6f9ee_33754cuda3std3__419piecewise_constructE
	.align		8
        /*0080*/ 	.dword	_ZN80_INTERNAL_ed061a9e_44_flash_fwd_hdim256_bf16_paged_softcap_sm90_cu_f3e6f9ee_33754cuda3std3__48in_placeE
	.align		8
        /*0088*/ 	.dword	_ZN80_INTERNAL_ed061a9e_44_flash_fwd_hdim256_bf16_paged_softcap_sm90_cu_f3e6f9ee_33754cuda3std6ranges3__45__cpo4swapE
	.align		8
        /*0090*/ 	.dword	_ZN80_INTERNAL_ed061a9e_44_flash_fwd_hdim256_bf16_paged_softcap_sm90_cu_f3e6f9ee_33754cuda3std6ranges3__45__cpo9iter_moveE
	.align		8
        /*0098*/ 	.dword	_ZN80_INTERNAL_ed061a9e_44_flash_fwd_hdim256_bf16_paged_softcap_sm90_cu_f3e6f9ee_33754cute7productE
	.align		8
        /*00a0*/ 	.dword	_ZN80_INTERNAL_ed061a9e_44_flash_fwd_hdim256_bf16_paged_softcap_sm90_cu_f3e6f9ee_33754cute1_E
	.align		8
        /*00a8*/ 	.dword	$str$23
	.align		8
        /*00b0*/ 	.dword	$str$24


//--------------------- .text._ZN7cutlass13device_kernelIN5flash11enable_sm90INS1_16FlashAttnFwdSm90INS1_25CollectiveMainloopFwdSm90ILi2EN4cute5tupleIJNS5_1CILi1EEES8_S8_EEENS6_IJNS7_ILi128EEENS7_ILi80EEENS7_ILi256EEEEEELi256ENS_10bfloat16_tEfNS_4arch4Sm90ELb0ELb0ELb1ELb0ELb1ELb0ELb0ELb1ELb1ELb1ELb0ELb0EEENS1_21CollectiveEpilogueFwdINS6_IJSA_SC_SB_EEES9_SE_SG_Li256ELb0ELb1ELb0ELb0EEENS1_29StaticPersistentTileSchedulerILb0EEEEEEEEEvNT_6ParamsE --------------------------
	.section	.text._ZN7cutlass13device_kernelIN5flash11enable_sm90INS1_16FlashAttnFwdSm90INS1_25CollectiveMainloopFwdSm90ILi2EN4cute5tupleIJNS5_1CILi1EEES8_S8_EEENS6_IJNS7_ILi128EEENS7_ILi80EEENS7_ILi256EEEEEELi256ENS_10bfloat16_tEfNS_4arch4Sm90ELb0ELb0ELb1ELb0ELb1ELb0ELb0ELb1ELb1ELb1ELb0ELb0EEENS1_21CollectiveEpilogueFwdINS6_IJSA_SC_SB_EEES9_SE_SG_Li256ELb0ELb1ELb0ELb0EEENS1_29StaticPersistentTileSchedulerILb0EEEEEEEEEvNT_6ParamsE,"ax",@progbits
	.align	128
.text._ZN7cutlass13device_kernelIN5flash11enable_sm90INS1_16FlashAttnFwdSm90INS1_25CollectiveMainloopFwdSm90ILi2EN4cute5tupleIJNS5_1CILi1EEES8_S8_EEENS6_IJNS7_ILi128EEENS7_ILi80EEENS7_ILi256EEEEEELi256ENS_10bfloat16_tEfNS_4arch4Sm90ELb0ELb0ELb1ELb0ELb1ELb0ELb0ELb1ELb1ELb1ELb0ELb0EEENS1_21CollectiveEpilogueFwdINS6_IJSA_SC_SB_EEES9_SE_SG_Li256ELb0ELb1ELb0ELb0EEENS1_29StaticPersistentTileSchedulerILb0EEEEEEEEEvNT_6ParamsE:
        .type           _ZN7cutlass13device_kernelIN5flash11enable_sm90INS1_16FlashAttnFwdSm90INS1_25CollectiveMainloopFwdSm90ILi2EN4cute5tupleIJNS5_1CILi1EEES8_S8_EEENS6_IJNS7_ILi128EEENS7_ILi80EEENS7_ILi256EEEEEELi256ENS_10bfloat16_tEfNS_4arch4Sm90ELb0ELb0ELb1ELb0ELb1ELb0ELb0ELb1ELb1ELb1ELb0ELb0EEENS1_21CollectiveEpilogueFwdINS6_IJSA_SC_SB_EEES9_SE_SG_Li256ELb0ELb1ELb0ELb0EEENS1_29StaticPersistentTileSchedulerILb0EEEEEEEEEvNT_6ParamsE,@function
        .size           _ZN7cutlass13device_kernelIN5flash11enable_sm90INS1_16FlashAttnFwdSm90INS1_25CollectiveMainloopFwdSm90ILi2EN4cute5tupleIJNS5_1CILi1EEES8_S8_EEENS6_IJNS7_ILi128EEENS7_ILi80EEENS7_ILi256EEEEEELi256ENS_10bfloat16_tEfNS_4arch4Sm90ELb0ELb0ELb1ELb0ELb1ELb0ELb0ELb1ELb1ELb1ELb0ELb0EEENS1_21CollectiveEpilogueFwdINS6_IJSA_SC_SB_EEES9_SE_SG_Li256ELb0ELb1ELb0ELb0EEENS1_29StaticPersistentTileSchedulerILb0EEEEEEEEEvNT_6ParamsE,(.L_x_3294 - _ZN7cutlass13device_kernelIN5flash11enable_sm90INS1_16FlashAttnFwdSm90INS1_25CollectiveMainloopFwdSm90ILi2EN4cute5tupleIJNS5_1CILi1EEES8_S8_EEENS6_IJNS7_ILi128EEENS7_ILi80EEENS7_ILi256EEEEEELi256ENS_10bfloat16_tEfNS_4arch4Sm90ELb0ELb0ELb1ELb0ELb1ELb0ELb0ELb1ELb1ELb1ELb0ELb0EEENS1_21CollectiveEpilogueFwdINS6_IJSA_SC_SB_EEES9_SE_SG_Li256ELb0ELb1ELb0ELb0EEENS1_29StaticPersistentTileSchedulerILb0EEEEEEEEEvNT_6ParamsE)
        .other          _ZN7cutlass13device_kernelIN5flash11enable_sm90INS1_16FlashAttnFwdSm90INS1_25CollectiveMainloopFwdSm90ILi2EN4cute5tupleIJNS5_1CILi1EEES8_S8_EEENS6_IJNS7_ILi128EEENS7_ILi80EEENS7_ILi256EEEEEELi256ENS_10bfloat16_tEfNS_4arch4Sm90ELb0ELb0ELb1ELb0ELb1ELb0ELb0ELb1ELb1ELb1ELb0ELb0EEENS1_21CollectiveEpilogueFwdINS6_IJSA_SC_SB_EEES9_SE_SG_Li256ELb0ELb1ELb0ELb0EEENS1_29StaticPersistentTileSchedulerILb0EEEEEEEEEvNT_6ParamsE,@"STO_CUDA_ENTRY STV_DEFAULT"
_ZN7cutlass13device_kernelIN5flash11enable_sm90INS1_16FlashAttnFwdSm90INS1_25CollectiveMainloopFwdSm90ILi2EN4cute5tupleIJNS5_1CILi1EEES8_S8_EEENS6_IJNS7_ILi128EEENS7_ILi80EEENS7_ILi256EEEEEELi256ENS_10bfloat16_tEfNS_4arch4Sm90ELb0ELb0ELb1ELb0ELb1ELb0ELb0ELb1ELb1ELb1ELb0ELb0EEENS1_21CollectiveEpilogueFwdINS6_IJSA_SC_SB_EEES9_SE_SG_Li256ELb0ELb1ELb0ELb0EEENS1_29StaticPersistentTileSchedulerILb0EEEEEEEEEvNT_6ParamsE:
[----:B------:R-:W0:Y:S02]  /*0000*/  LDC R1, c[0x0][0x28] ;  /* 0x00000a00ff017b82 */ /* 0x000e240000000800 */
[----:B0-----:R-:W-:Y:S01]  /*0010*/  VIADD R1, R1, 0xfffffff0 ;  /* 0xfffffff001017836 */ /* 0x001fe20000000000 */
[----:B------:R-:W0:Y:S01]  /*0020*/  S2R R27, SR_TID.X ;  /* 0x00000000001b7919 */ /* 0x000e220000002100 */
[----:B------:R-:W-:Y:S01]  /*0030*/  ELECT P0, URZ, PT ;  /* 0x00000000003f782f */ /* 0x000fe20003800000 */
[----:B------:R-:W-:Y:S01]  /*0040*/  UMOV UR4, 0x80 ;  /* 0x0000008000047882 */ /* 0x000fe20000000000 */
[----:B------:R-:W-:Y:S01]  /*0050*/  UMOV UR7, 0x100 ;  /* 0x0000010000077882 */ /* 0x000fe20000000000 */
[----:B0-----:R-:W-:-:S05]  /*0060*/  SHF.R.U32.HI R0, RZ, 0x5, R27 ;  /* 0x00000005ff007819 */ /* 0x001fca000001161b */
[----:B------:R-:W0:Y:S02]  /*0070*/  SHFL.IDX PT, R2, R0, RZ, 0x1f ;  /* 0x00001fff00027589 */ /* 0x000e2400000e0000 */
[C---:B0-----:R-:W-:Y:S02]  /*0080*/  ISETP.NE.OR P0, PT, R2.reuse, RZ, !P0 ;  /* 0x000000ff0200720c */ /* 0x041fe40004705670 */
[----:B------:R-:W-:Y:S02]  /*0090*/  ISETP.NE.AND P1, PT, R2, RZ, PT ;  /* 0x000000ff0200720c */ /* 0x000fe40003f25270 */
[----:B------:R-:W-:-:S06]  /*00a0*/  SHF.R.U32.HI R2, RZ, 0x7, R27 ;  /* 0x00000007ff027819 */ /* 0x000fcc000001161b */
[----:B------:R-:W0:Y:S03]  /*00b0*/  SHFL.IDX PT, R2, R2, RZ, 0x1f ;  /* 0x00001fff02027589 */ /* 0x000e2600000e0000 */
[----:B------:R-:W-:Y:S01]  /*00c0*/  VOTEU.ALL UP0, P0 ;  /* 0x00000000003f7886 */ /* 0x000fe20000000000 */
[----:B------:R-:W-:-:S04]  /*00d0*/  VOTEU.ALL UP1, P0 ;  /* 0x00000000003f7886 */ /* 0x000fc80000020000 */
[----:B------:R-:W1:Y:S01]  /*00e0*/  @!UP0 S2UR UR8, SR_CgaCtaId ;  /* 0x00000000000889c3 */ /* 0x000e620000008800 */
[----:B------:R-:W-:Y:S01]  /*00f0*/  @!UP0 UMOV UR6, 0x400 ;  /* 0x0000040000068882 */ /* 0x000fe20000000000 */
[----:B------:R-:W-:-:S04]  /*0100*/  @!UP0 UIADD3 UR4, -UR4, 0x100000, URZ ;  /* 0x0010000004048890 */ /* 0x000fc8000fffe13f */
[----:B------:R-:W-:Y:S02]  /*0110*/  @!UP0 USHF.L.U32 UR5, UR4, 0xb, URZ ;  /* 0x0000000b04058899 */ /* 0x000fe4000800063f */
[----:B------:R-:W-:Y:S02]  /*0120*/  @!UP0 USHF.L.U32 UR4, UR4, 0x1, URZ ;  /* 0x0000000104048899 */ /* 0x000fe4000800063f */
[----:B-1----:R-:W-:Y:S02]  /*0130*/  @!UP0 ULEA UR8, UR8, UR6, 0x18 ;  /* 0x0000000608088291 */ /* 0x002fe4000f8ec03f */
[----:B------:R-:W-:-:S04]  /*0140*/  @!UP0 UIADD3 UR6, -UR7, 0x100000, URZ ;  /* 0x0010000007068890 */ /* 0x000fc8000fffe13f */
[----:B------:R-:W-:Y:S02]  /*0150*/  @!UP0 USHF.L.U32 UR7, UR6, 0xb, URZ ;  /* 0x0000000b06078899 */ /* 0x000fe4000800063f */
[----:B------:R-:W-:Y:S01]  /*0160*/  @!UP0 USHF.L.U32 UR6, UR6, 0x1, URZ ;  /* 0x0000000106068899 */ /* 0x000fe2000800063f */
[----:B------:R-:W-:-:S05]  /*0170*/  VOTEU.ALL UP0, P0 ;  /* 0x00000000003f7886 */ /* 0x000fca0000000000 */
[----:B------:R1:W2:Y:S06]  /*0180*/  @!UP0 SYNCS.EXCH.64 URZ, [UR8+0x38800], UR4 ;  /* 0x03880004083f85b2 */ /* 0x0002ac0008000100 */
[----:B------:R1:W3:Y:S02]  /*0190*/  @!UP1 SYNCS.EXCH.64 URZ, [UR8+0x38820], UR6 ;  /* 0x03882006083f95b2 */ /* 0x0002e40008000100 */
[----:B01----:R-:W-:Y:S05]  /*01a0*/  @P1 BRA `(.L_x_0) ;  /* 0x0000000000481947 */ /* 0x003fea0003800000 */
[----:B------:R-:W0:Y:S01]  /*01b0*/  S2UR UR5, SR_CgaCtaId ;  /* 0x00000000000579c3 */ /* 0x000e220000008800 */
[----:B------:R-:W-:Y:S01]  /*01c0*/  UMOV UR4, 0x400 ;  /* 0x0000040000047882 */ /* 0x000fe20000000000 */
[----:B------:R-:W-:Y:S01]  /*01d0*/  UMOV UR6, 0x80 ;  /* 0x0000008000067882 */ /* 0x000fe20000000000 */
[----:B------:R-:W-:Y:S01]  /*01e0*/  UMOV UR7, 0x100 ;  /* 0x0000010000077882 */ /* 0x000fe20000000000 */
[----:B------:R-:W-:Y:S01]  /*01f0*/  ELECT P0, URZ, PT ;  /* 0x00000000003f782f */ /* 0x000fe20003800000 */
[----:B0-----:R-:W-:Y:S02]  /*0200*/  ULEA UR8, UR5, UR4, 0x18 ;  /* 0x0000000405087291 */ /* 0x001fe4000f8ec03f */
[----:B------:R-:W-:-:S04]  /*0210*/  UIADD3 UR4, -UR6, 0x100000, URZ ;  /* 0x0010000006047890 */ /* 0x000fc8000fffe13f */
[----:B------:R-:W-:Y:S02]  /*0220*/  USHF.L.U32 UR5, UR4, 0xb, URZ ;  /* 0x0000000b04057899 */ /* 0x000fe4000800063f */
[----:B------:R-:W-:Y:S02]  /*0230*/  USHF.L.U32 UR4, UR4, 0x1, URZ ;  /* 0x0000000104047899 */ /* 0x000fe4000800063f */
[----:B------:R-:W-:-:S04]  /*0240*/  UIADD3 UR6, -UR7, 0x100000, URZ ;  /* 0x0010000007067890 */ /* 0x000fc8000fffe13f */
[----:B------:R-:W-:Y:S02]  /*0250*/  USHF.L.U32 UR7, UR6, 0xb, URZ ;  /* 0x0000000b06077899 */ /* 0x000fe4000800063f */
[----:B------:R-:W-:Y:S01]  /*0260*/  USHF.L.U32 UR6, UR6, 0x1, URZ ;  /* 0x0000000106067899 */ /* 0x000fe2000800063f */
[----:B------:R-:W0:Y:S03]  /*0270*/  FENCE.VIEW.ASYNC.S ;  /* 0x00000000000073c6 */ /* 0x000e260000000000 */
[----:B0-----:R0:W1:Y:S08]  /*0280*/  SYNCS.EXCH.64 URZ, [UR8+0x38830], UR4 ;  /* 0x03883004083f75b2 */ /* 0x0010700008000100 */
[----:B------:R0:W4:Y:S01]  /*0290*/  SYNCS.EXCH.64 URZ, [UR8+0x38840], UR6 ;  /* 0x03884006083f75b2 */ /* 0x0001220008000100 */
[----:B------:R0:W0:Y:S01]  /*02a0*/  SYNCS.EXCH.64 URZ, [UR8+0x38838], UR4 ;  /* 0x03883804083f75b2 */ /* 0x0000220008000100 */
[----:B------:R0:W0:Y:S01]  /*02b0*/  SYNCS.EXCH.64 URZ, [UR8+0x38848], UR6 ;  /* 0x03884806083f75b2 */ /* 0x0000220008000100 */
[----:B------:R-:W-:Y:S01]  /*02c0*/  NOP ;  /* 0x0000000000007918 */ /* 0x000fe20000000000 */
.L_x_0:
[----:B------:R-:W5:Y:S01]  /*02d0*/  SHFL.IDX PT, R3, R0, RZ, 0x1f ;  /* 0x00001fff00037589 */ /* 0x000f6200000e0000 */
[----:B------:R-:W-:Y:S01]  /*02e0*/  NOP ;  /* 0x0000000000007918 */ /* 0x000fe20000000000 */
[----:B-----5:R-:W-:-:S13]  /*02f0*/  ISETP.NE.AND P0, PT, R3, RZ, PT ;  /* 0x000000ff0300720c */ /* 0x020fda0003f05270 */
[----:B------:R-:W-:Y:S05]  /*0300*/  @P0 BRA `(.L_x_1) ;  /* 0x0000000000480947 */ /* 0x000fea0003800000 */
[----:B0-----:R-:W0:Y:S01]  /*0310*/  S2UR UR5, SR_CgaCtaId ;  /* 0x00000000000579c3 */ /* 0x001e220000008800 */
        /* <DEDUP_REMOVED lines=12> */
[----:B0-----:R0:W0:Y:S08]  /*03e0*/  SYNCS.EXCH.64 URZ, [UR8+0x38850], UR4 ;  /* 0x03885004083f75b2 */ /* 0x0010300008000100 */
[----:B------:R0:W0:Y:S01]  /*03f0*/  SYNCS.EXCH.64 URZ, [UR8+0x38860], UR6 ;  /* 0x03886006083f75b2 */ /* 0x0000220008000100 */
[----:B------:R0:W0:Y:S01]  /*0400*/  SYNCS.EXCH.64 URZ, [UR8+0x38858], UR4 ;  /* 0x03885804083f75b2 */ /* 0x0000220008000100 */
[----:B------:R0:W0:Y:S01]  /*0410*/  SYNCS.EXCH.64 URZ, [UR8+0x38868], UR6 ;  /* 0x03886806083f75b2 */ /* 0x0000220008000100 */
[----:B------:R-:W-:Y:S01]  /*0420*/  NOP ;  /* 0x0000000000007918 */ /* 0x000fe20000000000 */
.L_x_1:
[----:B------:R-:W5:Y:S01]  /*0430*/  SHFL.IDX PT, R3, R0, RZ, 0x1f ;  /* 0x00001fff00037589 */ /* 0x000f6200000e0000 */
[----:B------:R-:W-:Y:S01]  /*0440*/  NOP ;  /* 0x0000000000007918 */ /* 0x000fe20000000000 */
[----:B-----5:R-:W-:-:S13]  /*0450*/  ISETP.NE.AND P0, PT, R3, RZ, PT ;  /* 0x000000ff0300720c */ /* 0x020fda0003f05270 */
[----:B------:R-:W-:Y:S05]  /*0460*/  @P0 BRA `(.L_x_2) ;  /* 0x0000000000380947 */ /* 0x000fea0003800000 */
[----:B0-----:R-:W0:Y:S01]  /*0470*/  S2UR UR5, SR_CgaCtaId ;  /* 0x00000000000579c3 */ /* 0x001e220000008800 */
[----:B------:R-:W-:Y:S01]  /*0480*/  UMOV UR4, 0x400 ;  /* 0x0000040000047882 */ /* 0x000fe20000000000 */
[----:B------:R-:W-:Y:S01]  /*0490*/  UMOV UR7, 0x80 ;  /* 0x0000008000077882 */ /* 0x000fe20000000000 */
[----:B------:R-:W-:Y:S01]  /*04a0*/  ELECT P0, URZ, PT ;  /* 0x00000000003f782f */ /* 0x000fe20003800000 */
[----:B0-----:R-:W-:Y:S02]  /*04b0*/  ULEA UR6, UR5, UR4, 0x18 ;  /* 0x0000000405067291 */ /* 0x001fe4000f8ec03f */
[----:B------:R-:W-:-:S04]  /*04c0*/  UIADD3 UR4, -UR7, 0x100000, URZ ;  /* 0x0010000007047890 */ /* 0x000fc8000fffe13f */
[----:B------:R-:W-:Y:S02]  /*04d0*/  USHF.L.U32 UR5, UR4, 0xb, URZ ;  /* 0x0000000b04057899 */ /* 0x000fe4000800063f */
[----:B------:R-:W-:Y:S01]  /*04e0*/  USHF.L.U32 UR4, UR4, 0x1, URZ ;  /* 0x0000000104047899 */ /* 0x000fe2000800063f */
[----:B------:R-:W0:Y:S11]  /*04f0*/  FENCE.VIEW.ASYNC.S ;  /* 0x00000000000073c6 */ /* 0x000e360000000000 */
[----:B0-----:R0:W0:Y:S01]  /*0500*/  SYNCS.EXCH.64 URZ, [UR6+0x38870], UR4 ;  /* 0x03887004063f75b2 */ /* 0x0010220008000100 */
[----:B------:R0:W0:Y:S01]  /*0510*/  SYNCS.EXCH.64 URZ, [UR6+0x38880], UR4 ;  /* 0x03888004063f75b2 */ /* 0x0000220008000100 */
[----:B------:R0:W0:Y:S01]  /*0520*/  SYNCS.EXCH.64 URZ, [UR6+0x38878], UR4 ;  /* 0x03887804063f75b2 */ /* 0x0000220008000100 */
[----:B------:R0:W0:Y:S01]  /*0530*/  SYNCS.EXCH.64 URZ, [UR6+0x38888], UR4 ;  /* 0x03888804063f75b2 */ /* 0x0000220008000100 */
[----:B------:R-:W-:Y:S01]  /*0540*/  NOP ;  /* 0x0000000000007918 */ /* 0x000fe20000000000 */
.L_x_2:
        /* <DEDUP_REMOVED lines=22> */
.L_x_3:
[----:B------:R-:W5:Y:S01]  /*06b0*/  SHFL.IDX PT, R3, R0, RZ, 0x1f ;  /* 0x00001fff00037589 */ /* 0x000f6200000e0000 */
[----:B------:R-:W-:Y:S01]  /*06c0*/  R2UR UR9, R2 ;  /* 0x00000000020972ca */ /* 0x000fe200000e0000 */
        /* <DEDUP_REMOVED lines=21> */
.L_x_4:
[----:B------:R-:W-:Y:S01]  /*0820*/  UISETP.NE.AND UP0, UPT, UR9, URZ, UPT ;  /* 0x0000003f0900728c */ /* 0x000fe2000bf05270 */
[----:B------:R-:W-:Y:S01]  /*0830*/  NOP ;  /* 0x0000000000007918 */ /* 0x000fe20000000000 */
[----:B0-----:R-:W-:Y:S01]  /*0840*/  UMOV UR4, 0x1 ;  /* 0x0000000100047882 */ /* 0x001fe20000000000 */
[----:B------:R-:W-:Y:S01]  /*0850*/  ULDC.64 UR36, c[0x0][0x208] ;  /* 0x0000820000247ab9 */ /* 0x000fe20000000a00 */
[----:B------:R-:W-:Y:S01]  /*0860*/  USEL UR4, UR4, 0x2, !UP0 ;  /* 0x0000000204047887 */ /* 0x000fe2000c000000 */
[----:B-1234-:R-:W-:Y:S01]  /*0870*/  BAR.SYNC.DEFER_BLOCKING 0x0 ;  /* 0x0000000000007b1d */ /* 0x01efe20000010000 */
[----:B------:R-:W-:-:S04]  /*0880*/  PLOP3.LUT P0, PT, PT, PT, UP0, 0x80, 0x0 ;  /* 0x000000000000781c */ /* 0x000fc80003f0f008 */
[----:B------:R-:W-:-:S05]  /*0890*/  IMAD.U32 R2, RZ, RZ, UR4 ;  /* 0x00000004ff027e24 */ /* 0x000fca000f8e00ff */
[----:B------:R0:W-:Y:S04]  /*08a0*/  STL [R1+0xc], R2 ;  /* 0x00000c0201007387 */ /* 0x0001e80000100800 */
[----:B------:R-:W-:Y:S05]  /*08b0*/  @!P0 BRA `(.L_x_5) ;  /* 0x000000c400008947 */ /* 0x000fea0003800000 */
.L_x_6:
[----:B------:R-:W-:-:S08]  /*08c0*/  NOP ;  /* 0x0000000000007918 */ /* 0x000fd00000000000 */
[----:B------:R-:W1:Y:S02]  /*08d0*/  USETMAXREG.TRY_ALLOC.CTAPOOL UP0, 0xe8 ;  /* 0x000000e8000079c8 */ /* 0x000e640008000600 */
[----:B-1----:R-:W-:-:S13]  /*08e0*/  PLOP3.LUT P0, PT, PT, PT, UP0, 0x80, 0x0 ;  /* 0x000000000000781c */ /* 0x002fda0003f0f008 */
[----:B------:R-:W-:Y:S05]  /*08f0*/  @!P0 BRA `(.L_x_6) ;  /* 0xfffffffc00f08947 */ /* 0x000fea000383ffff */
[----:B------:R-:W1:Y:S08]  /*0900*/  S2UR UR4, SR_CTAID.X ;  /* 0x00000000000479c3 */ /* 0x000e700000002500 */
[----:B------:R-:W-:Y:S08]  /*0910*/  BAR.ARV 0x8, 0x180 ;  /* 0x0206000000007b1d */ /* 0x000ff00000002000 */
[----:B------:R-:W1:Y:S02]  /*0920*/  LDC R0, c[0x0][0xc34] ;  /* 0x00030d00ff007b82 */ /* 0x000e640000000800 */
[----:B-1----:R-:W-:-:S13]  /*0930*/  ISETP.LE.AND P0, PT, R0, UR4, PT ;  /* 0x0000000400007c0c */ /* 0x002fda000bf03270 */
[----:B------:R-:W-:Y:S05]  /*0940*/  @P0 EXIT ;  /* 0x000000000000094d */ /* 0x000fea0003800000 */
[----:B0-----:R-:W2:Y:S01]  /*0950*/  LDL R2, [R1+0xc] ;  /* 0x00000c0001027983 */ /* 0x001ea20000100800 */
[----:B------:R-:W-:Y:S01]  /*0960*/  VIADD R213, R27, 0xffffff80 ;  /* 0xffffff801bd57836 */ /* 0x000fe20000000000 */
[----:B------:R-:W-:Y:S01]  /*0970*/  UMOV UR38, URZ ;  /* 0x0000003f00267c82 */ /* 0x000fe20008000000 */
[----:B------:R-:W-:Y:S01]  /*0980*/  IMAD.U32 R214, RZ, RZ, UR4 ;  /* 0x00000004ffd67e24 */ /* 0x000fe2000f8e00ff */
[----:B------:R-:W-:Y:S02]  /*0990*/  UMOV UR4, URZ ;  /* 0x0000003f00047c82 */ /* 0x000fe40008000000 */
[----:B------:R-:W-:Y:S01]  /*09a0*/  SHF.R.S32.HI R0, RZ, 0x1f, R213 ;  /* 0x0000001fff007819 */ /* 0x000fe200000114d5 */
[----:B------:R-:W-:Y:S01]  /*09b0*/  IMAD.U32 R16, RZ, RZ, UR4 ;  /* 0x00000004ff107e24 */ /* 0x000fe2000f8e00ff */
[----:B------:R-:W-:Y:S02]  /*09c0*/  MOV R219, UR4 ;  /* 0x0000000400db7c02 */ /* 0x000fe40008000f00 */
[----:B------:R-:W-:-:S02]  /*09d0*/  LEA.HI R5, R0, R213, RZ, 0x5 ;  /* 0x000000d500057211 */ /* 0x000fc400078f28ff */
[CC--:B------:R-:W-:Y:S02]  /*09e0*/  LEA.HI R4, R0.reuse, R213.reuse, RZ, 0x4 ;  /* 0x000000d500047211 */ /* 0x0c0fe400078f20ff */
[CC--:B------:R-:W-:Y:S01]  /*09f0*/  LEA.HI R6, R0.reuse, R213.reuse, RZ, 0x2 ;  /* 0x000000d500067211 */ /* 0x0c0fe200078f10ff */
[----:B------:R-:W-:Y:S01]  /*0a00*/  IMAD.SHL.U32 R7, R5, 0x20, RZ ;  /* 0x0000002005077824 */ /* 0x000fe200078e00ff */
[----:B------:R-:W-:Y:S02]  /*0a10*/  LEA.HI R218, R0, R213, RZ, 0x3 ;  /* 0x000000d500da7211 */ /* 0x000fe400078f18ff */
[----:B------:R-:W-:Y:S02]  /*0a20*/  SHF.R.S32.HI R5, RZ, 0x4, R4 ;  /* 0x00000004ff057819 */ /* 0x000fe40000011404 */
[----:B------:R-:W-:Y:S02]  /*0a30*/  LOP3.LUT R10, R6, 0xfffffffc, RZ, 0xc0, !PT ;  /* 0xfffffffc060a7812 */ /* 0x000fe400078ec0ff */
[----:B------:R-:W-:-:S02]  /*0a40*/  LOP3.LUT R6, R4, 0x3fffff0, RZ, 0xc0, !PT ;  /* 0x03fffff004067812 */ /* 0x000fc400078ec0ff */
[----:B------:R-:W-:Y:S01]  /*0a50*/  LEA.HI R4, R4, R5, RZ, 0x1 ;  /* 0x0000000504047211 */ /* 0x000fe200078f08ff */
[----:B------:R-:W-:Y:S01]  /*0a60*/  IMAD.IADD R10, R213, 0x1, -R10 ;  /* 0x00000001d50a7824 */ /* 0x000fe200078e0a0a */
[----:B------:R-:W-:Y:S01]  /*0a70*/  LOP3.LUT R7, R7, 0xfffffc00, RZ, 0xc0, !PT ;  /* 0xfffffc0007077812 */ /* 0x000fe200078ec0ff */
[----:B------:R-:W-:Y:S01]  /*0a80*/  IMAD.IADD R6, R213, 0x1, -R6 ;  /* 0x00000001d5067824 */ /* 0x000fe200078e0a06 */
[----:B------:R-:W-:Y:S02]  /*0a90*/  LOP3.LUT R4, R4, 0x1ffffffe, RZ, 0xc0, !PT ;  /* 0x1ffffffe04047812 */ /* 0x000fe400078ec0ff */
[----:B------:R-:W-:Y:S01]  /*0aa0*/  LOP3.LUT R12, R218, 0xfffffff8, RZ, 0xc0, !PT ;  /* 0xfffffff8da0c7812 */ /* 0x000fe200078ec0ff */
[----:B------:R-:W-:Y:S01]  /*0ab0*/  IMAD R7, R6, 0x40, R7 ;  /* 0x0000004006077824 */ /* 0x000fe200078e0207 */
[----:B------:R-:W-:Y:S01]  /*0ac0*/  LEA.HI R6, R10, R10, RZ, 0x1 ;  /* 0x0000000a0a067211 */ /* 0x000fe200078f08ff */
[----:B------:R-:W-:Y:S01]  /*0ad0*/  IMAD.IADD R4, R5, 0x1, -R4 ;  /* 0x0000000105047824 */ /* 0x000fe200078e0a04 */
[----:B------:R-:W-:-:S03]  /*0ae0*/  SHF.R.S32.HI R218, RZ, 0x3, R218 ;  /* 0x00000003ffda7819 */ /* 0x000fc600000114da */
[----:B------:R-:W-:Y:S01]  /*0af0*/  IMAD R224, R4, 0x8, R7 ;  /* 0x0000000804e07824 */ /* 0x000fe200078e0207 */
[----:B--2---:R-:W-:Y:S02]  /*0b00*/  R2UR UR5, R2 ;  /* 0x00000000020572ca */ /* 0x004fe400000e0000 */
[----:B------:R-:W-:-:S04]  /*0b10*/  LEA.HI R2, R0, R213, RZ, 0x7 ;  /* 0x000000d500027211 */ /* 0x000fc800078f38ff */
[C---:B------:R-:W-:Y:S02]  /*0b20*/  LOP3.LUT R220, R2.reuse, 0xffffff80, RZ, 0xc0, !PT ;  /* 0xffffff8002dc7812 */ /* 0x040fe400078ec0ff */
[----:B------:R-:W-:Y:S02]  /*0b30*/  SHF.R.S32.HI R221, RZ, 0x7, R2 ;  /* 0x00000007ffdd7819 */ /* 0x000fe40000011402 */
[----:B------:R-:W-:Y:S02]  /*0b40*/  IADD3 R220, R213, -R220, RZ ;  /* 0x800000dcd5dc7210 */ /* 0x000fe40007ffe0ff */
[----:B------:R-:W-:Y:S01]  /*0b50*/  LEA.HI R2, R2, R221, RZ, 0x1 ;  /* 0x000000dd02027211 */ /* 0x000fe200078f08ff */
[----:B------:R-:W-:Y:S01]  /*0b60*/  ULOP3.LUT UR5, UR5, 0x1, URZ, 0xfc, !UPT ;  /* 0x0000000105057892 */ /* 0x000fe2000f8efc3f */
[----:B------:R-:W-:Y:S02]  /*0b70*/  SHF.R.S32.HI R3, RZ, 0x1f, R220 ;  /* 0x0000001fff037819 */ /* 0x000fe400000114dc */
[----:B------:R-:W-:-:S02]  /*0b80*/  LOP3.LUT R2, R2, 0x3fffffe, RZ, 0xc0, !PT ;  /* 0x03fffffe02027812 */ /* 0x000fc400078ec0ff */
[CC--:B------:R-:W-:Y:S01]  /*0b90*/  LEA.HI R0, R3.reuse, R220.reuse, RZ, 0x2 ;  /* 0x000000dc03007211 */ /* 0x0c0fe200078f10ff */
[----:B------:R-:W-:Y:S01]  /*0ba0*/  IMAD.U32 R226, RZ, RZ, UR5 ;  /* 0x00000005ffe27e24 */ /* 0x000fe2000f8e00ff */
[----:B------:R-:W-:Y:S01]  /*0bb0*/  LEA.HI R5, R3, R220, RZ, 0x5 ;  /* 0x000000dc03057211 */ /* 0x000fe200078f28ff */
[----:B------:R-:W-:Y:S01]  /*0bc0*/  IMAD.IADD R2, R221, 0x1, -R2 ;  /* 0x00000001dd027824 */ /* 0x000fe200078e0a02 */
[--C-:B------:R-:W-:Y:S02]  /*0bd0*/  SHF.R.S32.HI R8, RZ, 0x2, R0.reuse ;  /* 0x00000002ff087819 */ /* 0x100fe40000011400 */
[----:B------:R-:W-:Y:S02]  /*0be0*/  SHF.R.S32.HI R9, RZ, 0x1f, R0 ;  /* 0x0000001fff097819 */ /* 0x000fe40000011400 */
[----:B------:R-:W-:Y:S02]  /*0bf0*/  IADD3 R213, R213, -R12, RZ ;  /* 0x8000000cd5d57210 */ /* 0x000fe40007ffe0ff */
[----:B------:R-:W-:-:S02]  /*0c00*/  LEA.HI R9, R9, R8, RZ, 0x3 ;  /* 0x0000000809097211 */ /* 0x000fc400078f18ff */
[----:B------:R-:W-:Y:S01]  /*0c10*/  SHF.R.S32.HI R5, RZ, 0x5, R5 ;  /* 0x00000005ff057819 */ /* 0x000fe20000011405 */
[----:B------:R-:W-:Y:S01]  /*0c20*/  IMAD.SHL.U32 R19, R213, 0x8, RZ ;  /* 0x00000008d5137824 */ /* 0x000fe200078e00ff */
[----:B------:R-:W-:Y:S02]  /*0c30*/  LOP3.LUT R9, R9, 0xfffffff8, RZ, 0xc0, !PT ;  /* 0xfffffff809097812 */ /* 0x000fe400078ec0ff */
[----:B------:R-:W-:Y:S01]  /*0c40*/  LOP3.LUT R3, R0, 0x7ffffffc, RZ, 0xc0, !PT ;  /* 0x7ffffffc00037812 */ /* 0x000fe200078ec0ff */
[C---:B------:R-:W-:Y:S01]  /*0c50*/  VIADD R212, R19.reuse, 0x40 ;  /* 0x0000004013d47836 */ /* 0x040fe20000000000 */
[----:B------:R-:W-:Y:S01]  /*0c60*/  MOV R12, 0xfffffffe ;  /* 0xfffffffe000c7802 */ /* 0x000fe20000000f00 */
[----:B------:R-:W-:Y:S01]  /*0c70*/  IMAD.IADD R8, R8, 0x1, -R9 ;  /* 0x0000000108087824 */ /* 0x000fe200078e0a09 */
[----:B------:R-:W-:Y:S01]  /*0c80*/  LOP3.LUT R9, R6, 0x1ffffffe, RZ, 0xc0, !PT ;  /* 0x1ffffffe06097812 */ /* 0x000fe200078ec0ff */
[C---:B------:R-:W-:Y:S02]  /*0c90*/  VIADD R23, R19.reuse, 0x80 ;  /* 0x0000008013177836 */ /* 0x040fe40000000000 */
[----:B------:R-:W-:Y:S01]  /*0ca0*/  VIADD R22, R19, 0xc0 ;  /* 0x000000c013167836 */ /* 0x000fe20000000000 */
[----:B------:R-:W-:Y:S01]  /*0cb0*/  LEA R5, R5, R8, 0x4 ;  /* 0x0000000805057211 */ /* 0x000fe200078e20ff */
[----:B------:R-:W-:Y:S01]  /*0cc0*/  IMAD.IADD R3, R220, 0x1, -R3 ;  /* 0x00000001dc037824 */ /* 0x000fe200078e0a03 */
[----:B------:R-:W-:Y:S01]  /*0cd0*/  SHF.R.S32.HI R0, RZ, 0x1f, R23 ;  /* 0x0000001fff007819 */ /* 0x000fe20000011417 */
[----:B------:R-:W-:Y:S01]  /*0ce0*/  IMAD.IADD R9, R10, 0x1, -R9 ;  /* 0x000000010a097824 */ /* 0x000fe200078e0a09 */
[----:B------:R-:W-:Y:S01]  /*0cf0*/  LEA R222, R2, R5, 0x6 ;  /* 0x0000000502de7211 */ /* 0x000fe200078e30ff */
[----:B------:R-:W-:Y:S01]  /*0d00*/  IMAD R225, R3, R12, 0x50 ;  /* 0x0000005003e17424 */ /* 0x000fe200078e020c */
[----:B------:R-:W-:-:S02]  /*0d10*/  SHF.R.S32.HI R2, RZ, 0x1f, R212 ;  /* 0x0000001fff027819 */ /* 0x000fc400000114d4 */
[----:B------:R-:W-:Y:S01]  /*0d20*/  SHF.R.S32.HI R227, RZ, 0x1f, R22 ;  /* 0x0000001fffe37819 */ /* 0x000fe20000011416 */
[----:B------:R-:W-:-:S07]  /*0d30*/  IMAD R223, R9, 0x8, R222 ;  /* 0x0000000809df7824 */ /* 0x000fce00078e02de */
.L_x_39:
[----:B0-----:R-:W0:Y:S01]  /*0d40*/  SHFL.IDX PT, R0, R221, RZ, 0x1f ;  /* 0x00001fffdd007589 */ /* 0x001e2200000e0000 */
[----:B-1----:R-:W1:Y:S01]  /*0d50*/  S2UR UR61, SR_CgaCtaId ;  /* 0x00000000003d79c3 */ /* 0x002e620000008800 */
[----:B------:R-:W-:Y:S01]  /*0d60*/  ULDC.64 UR6, c[0x0][0x418] ;  /* 0x0001060000067ab9 */ /* 0x000fe20000000a00 */
[----:B------:R-:W-:Y:S01]  /*0d70*/  ULDC UR4, c[0x0][0xc38] ;  /* 0x00030e0000047ab9 */ /* 0x000fe20000000800 */
[----:B------:R-:W-:Y:S01]  /*0d80*/  UISETP.NE.U32.AND UP0, UPT, UR6, URZ, UPT ;  /* 0x0000003f0600728c */ /* 0x000fe2000bf05070 */
[----:B------:R-:W-:Y:S01]  /*0d90*/  R2UR UR13, R214 ;  /* 0x00000000d60d72ca */ /* 0x000fe200000e0000 */
[----:B------:R-:W-:Y:S01]  /*0da0*/  UISETP.NE.AND UP1, UPT, UR4, 0x1, UPT ;  /* 0x000000010400788c */ /* 0x000fe2000bf25270 */
[----:B------:R-:W-:Y:S02]  /*0db0*/  UMOV UR40, 0x400 ;  /* 0x0000040000287882 */ /* 0x000fe40000000000 */
[----:B------:R-:W-:Y:S01]  /*0dc0*/  ULDC UR4, c[0x0][0xc44] ;  /* 0x0003110000047ab9 */ /* 0x000fe20000000800 */
[----:B------:R-:W-:-:S02]  /*0dd0*/  UISETP.NE.AND.EX UP0, UPT, UR7, URZ, UPT, UP0 ;  /* 0x0000003f0700728c */ /* 0x000fc4000bf05300 */
[----:B------:R-:W-:Y:S01]  /*0de0*/  UISETP.NE.AND UP2, UPT, UR4, 0x1, UPT ;  /* 0x000000010400788c */ /* 0x000fe2000bf45270 */
[----:B------:R-:W-:Y:S01]  /*0df0*/  ULDC UR39, c[0x0][0x424] ;  /* 0x0001090000277ab9 */ /* 0x000fe20000000800 */
[----:B------:R-:W-:Y:S01]  /*0e00*/  ULDC UR10, c[0x0][0x2f0] ;  /* 0x0000bc00000a7ab9 */ /* 0x000fe20000000800 */
[----:B------:R-:W-:Y:S02]  /*0e10*/  USEL UR39, UR39, 0x1, UP0 ;  /* 0x0000000127277887 */ /* 0x000fe40008000000 */
[----:B------:R-:W-:Y:S01]  /*0e20*/  @UP1 ULDC UR4, c[0x0][0xc3c] ;  /* 0x00030f0000041ab9 */ /* 0x000fe20000000800 */
[----:B------:R-:W-:Y:S01]  /*0e30*/  @UP1 ULDC UR12, c[0x0][0xc40] ;  /* 0x00031000000c1ab9 */ /* 0x000fe20000000800 */
[----:B------:R-:W-:Y:S02]  /*0e40*/  UIMAD.WIDE.U32 UR4, UR13, UR4, URZ ;  /* 0x000000040d0472a5 */ /* 0x000fe4000f8e003f */
[----:B------:R-:W-:Y:S01]  /*0e50*/  UIMAD UR39, UR39, UR10, URZ ;  /* 0x0000000a272772a4 */ /* 0x000fe2000f8e023f */
[----:B0-----:R-:W-:Y:S01]  /*0e60*/  R2UR UR6, R0 ;  /* 0x00000000000672ca */ /* 0x001fe200000e0000 */
[----:B-1----:R-:W-:Y:S01]  /*0e70*/  ULEA UR40, UR61, UR40, 0x18 ;  /* 0x000000283d287291 */ /* 0x002fe2000f8ec03f */
[----:B------:R-:W-:Y:S01]  /*0e80*/  UMOV UR14, UR13 ;  /* 0x0000000d000e7c82 */ /* 0x000fe20008000000 */
[----:B------:R-:W-:-:S02]  /*0e90*/  @UP1 USHF.R.U32.HI UR14, URZ, UR12, UR5 ;  /* 0x0000000c3f0e1299 */ /* 0x000fc40008011605 */
[----:B------:R-:W-:Y:S01]  /*0ea0*/  UIADD3 UR11, UR40, 0x14400, URZ ;  /* 0x00014400280b7890 */ /* 0x000fe2000fffe03f */
[----:B------:R-:W-:-:S03]  /*0eb0*/  @UP2 ULDC.64 UR8, c[0x0][0xc48] ;  /* 0x0003120000082ab9 */ /* 0x000fc60000000a00 */
[----:B------:R-:W-:Y:S01]  /*0ec0*/  ULOP3.LUT UP0, URZ, UR11, 0x9f, URZ, 0xc0, !UPT ;  /* 0x0000009f0b3f7892 */ /* 0x000fe2000f80c03f */
[----:B------:R-:W-:Y:S01]  /*0ed0*/  MOV R217, UR14 ;  /* 0x0000000e00d97c02 */ /* 0x000fe20008000f00 */
[----:B------:R-:W-:Y:S02]  /*0ee0*/  UIMAD.WIDE.U32 UR4, UR14, UR8, URZ ;  /* 0x000000080e0472a5 */ /* 0x000fe4000f8e003f */
[----:B------:R-:W-:Y:S02]  /*0ef0*/  ULEA.HI UR7, UR6, UR6, URZ, 0x1 ;  /* 0x0000000606077291 */ /* 0x000fe4000f8f083f */
[----:B------:R-:W-:Y:S01]  /*0f00*/  PLOP3.LUT P0, PT, PT, PT, UP0, 0x80, 0x0 ;  /* 0x000000000000781c */ /* 0x000fe20003f0f008 */
[----:B------:R-:W-:Y:S01]  /*0f10*/  UMOV UR10, UR14 ;  /* 0x0000000e000a7c82 */ /* 0x000fe20008000000 */
[----:B------:R-:W-:Y:S02]  /*0f20*/  ULOP3.LUT UR7, UR7, 0x1e, URZ, 0xc0, !UPT ;  /* 0x0000001e07077892 */ /* 0x000fe4000f8ec03f */
[----:B------:R-:W-:-:S02]  /*0f30*/  @UP2 USHF.R.U32.HI UR10, URZ, UR9, UR5 ;  /* 0x000000093f0a2299 */ /* 0x000fc40008011605 */
[----:B------:R-:W-:Y:S02]  /*0f40*/  UIADD3 UR7, UR6, -UR7, URZ ;  /* 0x8000000706077290 */ /* 0x000fe4000fffe03f */
[----:B------:R-:W-:Y:S02]  /*0f50*/  UIADD3 UR6, UR39, 0x4f, URZ ;  /* 0x0000004f27067890 */ /* 0x000fe4000fffe03f */
[----:B------:R-:W-:Y:S01]  /*0f60*/  ULEA UR8, UR7, UR11, 0xd ;  /* 0x0000000b07087291 */ /* 0x000fe2000f8e683f */
[----:B------:R-:W-:Y:S01]  /*0f70*/  IMAD.U32 R216, RZ, RZ, UR10 ;  /* 0x0000000affd87e24 */ /* 0x000fe2000f8e00ff */
[----:B------:R-:W-:Y:S02]  /*0f80*/  UIMAD.WIDE UR6, UR6, 0x66666667, URZ ;  /* 0x66666667060678a5 */ /* 0x000fe4000f8e023f */
[----:B------:R-:W-:Y:S02]  /*0f90*/  USHF.R.U32.HI UR8, URZ, 0x4, UR8 ;  /* 0x000000043f087899 */ /* 0x000fe40008011608 */
[----:B------:R-:W-:Y:S01]  /*0fa0*/  USHF.R.U32.HI UR60, URZ, 0x1f, UR7 ;  /* 0x0000001f3f3c7899 */ /* 0x000fe20008011607 */
[----:B------:R-:W-:Y:S01]  /*0fb0*/  UMOV UR4, UR13 ;  /* 0x0000000d00047c82 */ /* 0x000fe20008000000 */
[----:B------:R-:W-:Y:S01]  /*0fc0*/  ULOP3.LUT UR41, UR8, 0x3fff, URZ, 0xc0, !UPT ;  /* 0x00003fff08297892 */ /* 0x000fe2000f8ec03f */
[----:B------:R-:W-:Y:S01]  /*0fd0*/  IMAD.U32 R215, RZ, RZ, UR4 ;  /* 0x00000004ffd77e24 */ /* 0x000fe2000f8e00ff */
[----:B------:R-:W-:Y:S01]  /*0fe0*/  ULEA.HI.SX32 UR60, UR7, UR60, 0x1b ;  /* 0x0000003c073c7291 */ /* 0x000fe2000f8fda3f */
[----:B--234-:R-:W-:Y:S11]  /*0ff0*/  @!P0 BRA `(.L_x_7) ;  /* 0x0000000000408947 */ /* 0x01cff60003800000 */
[----:B------:R-:W-:Y:S01]  /*1000*/  MOV R0, 0x0 ;  /* 0x0000000000007802 */ /* 0x000fe20000000f00 */
[----:B------:R-:W-:Y:S01]  /*1010*/  ULDC.64 UR4, c[0x4][0xa8] ;  /* 0x01002a0000047ab9 */ /* 0x000fe20000000a00 */
[----:B------:R-:W-:Y:S01]  /*1020*/  ULDC.64 UR6, c[0x4][0x28] ;  /* 0x01000a0000067ab9 */ /* 0x000fe20000000a00 */
[----:B------:R-:W-:Y:S01]  /*1030*/  IMAD.U32 R4, RZ, RZ, UR4 ;  /* 0x00000004ff047e24 */ /* 0x000fe2000f8e00ff */
[----:B------:R0:W1:Y:S01]  /*1040*/  LDC.64 R2, c[0x4][R0] ;  /* 0x0100000000027b82 */ /* 0x0000620000000a00 */
[----:B------:R-:W-:Y:S01]  /*1050*/  MOV R5, UR5 ;  /* 0x0000000500057c02 */ /* 0x000fe20008000f00 */
[----:B------:R-:W-:Y:S01]  /*1060*/  ULDC.64 UR4, c[0x4][0xb0] ;  /* 0x01002c0000047ab9 */ /* 0x000fe20000000a00 */
[----:B------:R-:W-:Y:S01]  /*1070*/  IMAD.U32 R10, RZ, RZ, UR6 ;  /* 0x00000006ff0a7e24 */ /* 0x000fe2000f8e00ff */
[----:B------:R-:W-:Y:S01]  /*1080*/  MOV R11, UR7 ;  /* 0x00000007000b7c02 */ /* 0x000fe20008000f00 */
[----:B------:R-:W-:Y:S02]  /*1090*/  IMAD.U32 R6, RZ, RZ, UR4 ;  /* 0x00000004ff067e24 */ /* 0x000fe4000f8e00ff */
[----:B------:R-:W-:-:S02]  /*10a0*/  IMAD.U32 R7, RZ, RZ, UR5 ;  /* 0x00000005ff077e24 */ /* 0x000fc4000f8e00ff */
[----:B------:R-:W-:Y:S02]  /*10b0*/  IMAD.MOV.U32 R8, RZ, RZ, 0x70 ;  /* 0x00000070ff087424 */ /* 0x000fe400078e00ff */
[----:B------:R-:W-:Y:S02]  /*10c0*/  IMAD.MOV.U32 R12, RZ, RZ, 0x1 ;  /* 0x00000001ff0c7424 */ /* 0x000fe400078e00ff */
[----:B0-----:R-:W-:-:S07]  /*10d0*/  IMAD.MOV.U32 R13, RZ, RZ, RZ ;  /* 0x000000ffff0d7224 */ /* 0x001fce00078e00ff */
[----:B------:R-:W-:-:S07]  /*10e0*/  LEPC R20, `(.L_x_7) ;  /* 0x000000001014794e */ /* 0x000fce0000000000 */
[----:B-1----:R-:W-:Y:S05]  /*10f0*/  CALL.ABS.NOINC R2 ;  /* 0x0000000002007343 */ /* 0x002fea0003c00000 */
.L_x_7:
[----:B------:R-:W-:Y:S02]  /*1100*/  R2UR UR4, R219 ;  /* 0x00000000db0472ca */ /* 0x000fe400000e0000 */
[----:B------:R-:W-:-:S11]  /*1110*/  R2UR UR5, R226 ;  /* 0x00000000e20572ca */ /* 0x000fd600000e0000 */
[----:B------:R-:W-:Y:S02]  /*1120*/  ULOP3.LUT UR4, UR4, 0x1, URZ, 0xc0, !UPT ;  /* 0x0000000104047892 */ /* 0x000fe4000f8ec03f */
[----:B------:R-:W-:-:S04]  /*1130*/  IMAD.U32 R2, RZ, RZ, UR5 ;  /* 0x00000005ff027e24 */ /* 0x000fc8000f8e00ff */
[----:B------:R-:W-:Y:S02]  /*1140*/  MOV R0, UR4 ;  /* 0x0000000400007c02 */ /* 0x000fe40008000f00 */
[----:B------:R-:W-:Y:S02]  /*1150*/  ISETP.NE.AND P0, PT, R2, 0x3, PT ;  /* 0x000000030200780c */ /* 0x000fe40003f05270 */
[----:B------:R-:W-:-:S04]  /*1160*/  SHF.L.U32 R0, R0, 0x1f, RZ ;  /* 0x0000001f00007819 */ /* 0x000fc800000006ff */
[----:B------:R-:W0:Y:S02]  /*1170*/  SYNCS.PHASECHK.TRANS64.TRYWAIT P1, [UR40+0x38800], R0 ;  /* 0x03880000ff0075a7 */ /* 0x000e240008020168 */
[----:B0-----:R-:W-:Y:S05]  /*1180*/  @!P1 BRA `(.L_x_8) ;  /* 0x000000f400909947 */ /* 0x001fea0003800000 */
.L_x_91:
[----:B------:R-:W-:Y:S05]  /*1190*/  @!P0 BRA `(.L_x_9) ;  /* 0x0000000000048947 */ /* 0x000fea0003800000 */
[----:B------:R-:W-:Y:S01]  /*11a0*/  BPT.TRAP 0x1 ;  /* 0x000000040000795c */ /* 0x000fe20000300000 */
.L_x_9:
[----:B------:R-:W-:Y:S01]  /*11b0*/  R2UR UR4, R16 ;  /* 0x00000000100472ca */ /* 0x000fe200000e0000 */
[----:B0-----:R-:W-:-:S05]  /*11c0*/  IMAD.U32 R0, RZ, RZ, UR38 ;  /* 0x00000026ff007e24 */ /* 0x001fca000f8e00ff */
[----:B------:R-:W-:-:S07]  /*11d0*/  LEA R0, R0, UR40, 0x3 ;  /* 0x0000002800007c11 */ /* 0x000fce000f8e18ff */
[----:B------:R-:W-:-:S05]  /*11e0*/  IMAD.U32 R3, RZ, RZ, UR4 ;  /* 0x00000004ff037e24 */ /* 0x000fca000f8e00ff */
[----:B------:R-:W-:-:S04]  /*11f0*/  SHF.L.U32 R3, R3, 0x1f, RZ ;  /* 0x0000001f03037819 */ /* 0x000fc800000006ff */
[----:B------:R0:W1:Y:S01]  /*1200*/  SYNCS.PHASECHK.TRANS64.TRYWAIT P1, [R0+URZ+0x38830], R3 ;  /* 0x03883003000075a7 */ /* 0x000062000802017f */
[----:B------:R-:W-:Y:S05]  /*1210*/  @!P0 BRA `(.L_x_10) ;  /* 0x0000000000048947 */ /* 0x000fea0003800000 */
[----:B------:R-:W-:Y:S01]  /*1220*/  BPT.TRAP 0x1 ;  /* 0x000000040000795c */ /* 0x000fe20000300000 */
.L_x_10:
[----:B------:R-:W-:Y:S01]  /*1230*/  MOV R151, RZ ;  /* 0x000000ff00977202 */ /* 0x000fe20000000f00 */
[----:B-1----:R-:W-:Y:S06]  /*1240*/  @P1 BRA `(.L_x_11) ;  /* 0x0000000000081947 */ /* 0x002fec0003800000 */
[----:B------:R-:W1:Y:S02]  /*1250*/  SYNCS.PHASECHK.TRANS64.TRYWAIT P1, [R0+URZ+0x38830], R3 ;  /* 0x03883003000075a7 */ /* 0x000e64000802017f */
[----:B-1----:R-:W-:Y:S05]  /*1260*/  @!P1 BRA `(.L_x_12) ;  /* 0x000000f400709947 */ /* 0x002fea0003800000 */
.L_x_11:
[----:B------:R-:W-:Y:S05]  /*1270*/  WARPSYNC.ALL ;  /* 0x0000000000007948 */ /* 0x000fea0003800000 */
[----:B------:R-:W-:Y:S01]  /*1280*/  UIADD3 UR40, UR40, 0x24400, URZ ;  /* 0x0002440028287890 */ /* 0x000fe2000fffe03f */
[----:B------:R-:W-:Y:S01]  /*1290*/  WARPGROUP.ARRIVE ;  /* 0x00000000000079c5 */ /* 0x000fe20000000000 */
[----:B------:R-:W-:Y:S01]  /*12a0*/  ULOP3.LUT UR5, UR41, 0x10000, URZ, 0xfc, !UPT ;  /* 0x0001000029057892 */ /* 0x000fe2000f8efc3f */
[----:B------:R-:W-:Y:S01]  /*12b0*/  MOV R4, UR39 ;  /* 0x0000002700047c02 */ /* 0x000fe20008000f00 */
[----:B------:R-:W-:Y:S01]  /*12c0*/  USHF.R.U32.HI UR40, URZ, 0x4, UR40 ;  /* 0x000000043f287899 */ /* 0x000fe20008011628 */
[----:B------:R-:W-:Y:S01]  /*12d0*/  MOV R5, UR38 ;  /* 0x0000002600057c02 */ /* 0x000fe20008000f00 */
[----:B------:R-:W-:Y:S01]  /*12e0*/  UMOV UR17, 0x40000040 ;  /* 0x4000004000117882 */ /* 0x000fe20000000000 */
[----:B------:R-:W-:Y:S01]  /*12f0*/  UMOV UR19, 0x40000040 ;  /* 0x4000004000137882 */ /* 0x000fe20000000000 */
[----:B------:R-:W-:Y:S01]  /*1300*/  ULOP3.LUT UR40, UR40, 0x3fff, URZ, 0xc0, !UPT ;  /* 0x00003fff28287892 */ /* 0x000fe2000f8ec03f */
[----:B------:R-:W-:Y:S01]  /*1310*/  IMAD.U32 R15, RZ, RZ, UR17 ;  /* 0x00000011ff0f7e24 */ /* 0x000fe2000f8e00ff */
[----:B------:R-:W-:Y:S01]  /*1320*/  UMOV UR16, UR5 ;  /* 0x0000000500107c82 */ /* 0x000fe20008000000 */
[----:B------:R-:W-:Y:S01]  /*1330*/  UMOV UR9, UR17 ;  /* 0x0000001100097c82 */ /* 0x000fe20008000000 */
[----:B------:R-:W-:Y:S01]  /*1340*/  ULOP3.LUT UR4, UR40, 0x10000, URZ, 0xfc, !UPT ;  /* 0x0001000028047892 */ /* 0x000fe2000f8efc3f */
[----:B------:R-:W-:Y:S01]  /*1350*/  IMAD.U32 R14, RZ, RZ, UR16 ;  /* 0x00000010ff0e7e24 */ /* 0x000fe2000f8e00ff */
[----:B------:R-:W-:Y:S01]  /*1360*/  UMOV UR8, UR16 ;  /* 0x0000001000087c82 */ /* 0x000fe20008000000 */
[----:B------:R-:W-:Y:S01]  /*1370*/  UMOV UR11, 0x40000040 ;  /* 0x40000040000b7882 */ /* 0x000fe20000000000 */
[----:B------:R-:W-:Y:S01]  /*1380*/  UMOV UR12, UR16 ;  /* 0x00000010000c7c82 */ /* 0x000fe20008000000 */
[----:B------:R-:W-:Y:S01]  /*1390*/  UMOV UR13, UR17 ;  /* 0x00000011000d7c82 */ /* 0x000fe20008000000 */
[----:B------:R-:W-:Y:S01]  /*13a0*/  IMAD.U32 R18, RZ, RZ, UR4 ;  /* 0x00000004ff127e24 */ /* 0x000fe2000f8e00ff */
[----:B------:R-:W-:Y:S01]  /*13b0*/  UIMAD UR4, UR38, 0xa00, UR4 ;  /* 0x00000a00260478a4 */ /* 0x000fe2000f8e0204 */
[----:B------:R-:W-:Y:S01]  /*13c0*/  MOV R17, UR37 ;  /* 0x0000002500117c02 */ /* 0x000fe20008000f00 */
[----:B------:R-:W-:Y:S01]  /*13d0*/  UMOV UR15, 0x40000040 ;  /* 0x40000040000f7882 */ /* 0x000fe20000000000 */
[----:B------:R-:W-:Y:S01]  /*13e0*/  UMOV UR23, 0x40000040 ;  /* 0x4000004000177882 */ /* 0x000fe20000000000 */
[----:B------:R-:W-:Y:S01]  /*13f0*/  UIADD3 UR10, UR4, 0x80, URZ ;  /* 0x00000080040a7890 */ /* 0x000fe2000fffe03f */
[----:B------:R-:W-:Y:S01]  /*1400*/  MOV R20, UR36 ;  /* 0x0000002400147c02 */ /* 0x000fe20008000f00 */
[----:B------:R-:W-:-:S02]  /*1410*/  UIADD3 UR14, UR4, 0x100, URZ ;  /* 0x00000100040e7890 */ /* 0x000fc4000fffe03f */
[----:B------:R-:W-:Y:S01]  /*1420*/  UMOV UR18, UR4 ;  /* 0x0000000400127c82 */ /* 0x000fe20008000000 */
[----:B------:R-:W-:Y:S01]  /*1430*/  UIADD3 UR6, UR4, 0x180, URZ ;  /* 0x0000018004067890 */ /* 0x000fe2000fffe03f */
[----:B------:R-:W-:Y:S01]  /*1440*/  HGMMA.64x16x16.F32.BF16 R56, gdesc[UR16], RZ, !UPT, gsb0 ;  /* 0x00200000103879f0 */ /* 0x000fe2000c0018ff */
[----:B------:R-:W-:Y:S01]  /*1450*/  UIADD3 UR7, UR4, 0x200, URZ ;  /* 0x0000020004077890 */ /* 0x000fe2000fffe03f */
[----:B------:R-:W-:Y:S01]  /*1460*/  UMOV UR19, 0x40000040 ;  /* 0x4000004000137882 */ /* 0x000fe20000000000 */
[----:B------:R-:W-:Y:S02]  /*1470*/  UIADD3 UR22, UR4, 0x384, URZ ;  /* 0x0000038404167890 */ /* 0x000fe4000fffe03f */
[----:B------:R-:W-:Y:S01]  /*1480*/  UIADD3 UR26, UR4, 0x386, URZ ;  /* 0x00000386041a7890 */ /* 0x000fe2000fffe03f */
[----:B------:R-:W-:Y:S01]  /*1490*/  UMOV UR27, 0x40000040 ;  /* 0x40000040001b7882 */ /* 0x000fe20000000000 */
        /* <DEDUP_REMOVED lines=14> */
[----:B------:R-:W-:Y:S01]  /*1580*/  UMOV UR39, 0x40000040 ;  /* 0x4000004000277882 */ /* 0x000fe20000000000 */
[----:B------:R-:W-:-:S02]  /*1590*/  WARPGROUP.DEPBAR.LE gsb0, 0x0 ;  /* 0x00008000000079c5 */ /* 0x000fc40000010000 */
[----:B------:R-:W-:-:S06]  /*15a0*/  WARPGROUP.ARRIVE ;  /* 0x00000000000079c5 */ /* 0x000fcc0000000000 */
[----:B------:R-:W-:Y:S01]  /*15b0*/  HGMMA.64x16x16.F32.BF16 R48, gdesc[UR8], RZ, !UPT, gsb0 ;  /* 0x00200000083079f0 */ /* 0x000fe2000c0018ff */
[----:B------:R-:W-:Y:S01]  /*15c0*/  UMOV UR8, UR16 ;  /* 0x0000001000087c82 */ /* 0x000fe20008000000 */
[----:B------:R-:W-:Y:S01]  /*15d0*/  UMOV UR9, UR17 ;  /* 0x0000001100097c82 */ /* 0x000fe20008000000 */
[----:B------:R-:W-:Y:S01]  /*15e0*/  UMOV UR10, UR6 ;  /* 0x00000006000a7c82 */ /* 0x000fe20008000000 */
[----:B------:R-:W-:Y:S01]  /*15f0*/  UMOV UR11, 0x40000040 ;  /* 0x40000040000b7882 */ /* 0x000fe20000000000 */
[----:B------:R-:W-:Y:S01]  /*1600*/  UIADD3 UR6, UR5, 0x2, URZ ;  /* 0x0000000205067890 */ /* 0x000fe2000fffe03f */
[----:B------:R-:W-:Y:S02]  /*1610*/  WARPGROUP.DEPBAR.LE gsb0, 0x0 ;  /* 0x00008000000079c5 */ /* 0x000fe40000010000 */
[----:B------:R-:W-:-:S06]  /*1620*/  WARPGROUP.ARRIVE ;  /* 0x00000000000079c5 */ /* 0x000fcc0000000000 */
[----:B------:R-:W-:Y:S01]  /*1630*/  HGMMA.64x16x16.F32.BF16 R40, gdesc[UR12], RZ, !UPT, gsb0 ;  /* 0x002000000c2879f0 */ /* 0x000fe2000c0018ff */
[----:B------:R-:W-:Y:S01]  /*1640*/  UIADD3 UR14, UR4, 0x102, URZ ;  /* 0x00000102040e7890 */ /* 0x000fe2000fffe03f */
[----:B------:R-:W-:Y:S01]  /*1650*/  UMOV UR15, 0x40000040 ;  /* 0x40000040000f7882 */ /* 0x000fe20000000000 */
[----:B------:R-:W-:Y:S02]  /*1660*/  WARPGROUP.DEPBAR.LE gsb0, 0x0 ;  /* 0x00008000000079c5 */ /* 0x000fe40000010000 */
[----:B------:R-:W-:-:S06]  /*1670*/  WARPGROUP.ARRIVE ;  /* 0x00000000000079c5 */ /* 0x000fcc0000000000 */
[----:B------:R-:W-:Y:S01]  /*1680*/  HGMMA.64x16x16.F32.BF16 R32, gdesc[UR8], RZ, !UPT, gsb0 ;  /* 0x00200000082079f0 */ /* 0x000fe2000c0018ff */
[----:B------:R-:W-:Y:S01]  /*1690*/  UMOV UR8, UR16 ;  /* 0x0000001000087c82 */ /* 0x000fe20008000000 */
[----:B------:R-:W-:Y:S01]  /*16a0*/  UMOV UR9, UR17 ;  /* 0x0000001100097c82 */ /* 0x000fe20008000000 */
[----:B------:R-:W-:Y:S01]  /*16b0*/  UMOV UR10, UR7 ;  /* 0x00000007000a7c82 */ /* 0x000fe20008000000 */
[----:B------:R-:W-:Y:S01]  /*16c0*/  UMOV UR11, 0x40000040 ;  /* 0x40000040000b7882 */ /* 0x000fe20000000000 */
[----:B------:R-:W-:Y:S01]  /*16d0*/  UMOV UR16, UR6 ;  /* 0x0000000600107c82 */ /* 0x000fe20008000000 */
[----:B------:R-:W-:Y:S01]  /*16e0*/  UIADD3 UR6, UR4, 0x2, URZ ;  /* 0x0000000204067890 */ /* 0x000fe2000fffe03f */
[----:B------:R-:W-:Y:S01]  /*16f0*/  MOV R12, UR16 ;  /* 0x00000010000c7c02 */ /* 0x000fe20008000f00 */
[----:B------:R-:W-:Y:S01]  /*1700*/  UMOV UR17, 0x40000040 ;  /* 0x4000004000117882 */ /* 0x000fe20000000000 */
[----:B------:R-:W-:Y:S01]  /*1710*/  UMOV UR12, UR16 ;  /* 0x00000010000c7c82 */ /* 0x000fe20008000000 */
[----:B------:R-:W-:Y:S01]  /*1720*/  UMOV UR13, UR17 ;  /* 0x00000011000d7c82 */ /* 0x000fe20008000000 */
[----:B------:R-:W-:Y:S01]  /*1730*/  UIADD3 UR7, UR4, 0x202, URZ ;  /* 0x0000020204077890 */ /* 0x000fe2000fffe03f */
[----:B------:R-:W-:Y:S01]  /*1740*/  IMAD.U32 R13, RZ, RZ, UR17 ;  /* 0x00000011ff0d7e24 */ /* 0x000fe2000f8e00ff */
[----:B------:R-:W-:Y:S01]  /*1750*/  UMOV UR18, UR6 ;  /* 0x0000000600127c82 */ /* 0x000fe20008000000 */
[----:B------:R-:W-:Y:S01]  /*1760*/  UIADD3 UR6, UR4, 0x182, URZ ;  /* 0x0000018204067890 */ /* 0x000fe2000fffe03f */
[----:B------:R-:W-:-:S02]  /*1770*/  WARPGROUP.DEPBAR.LE gsb0, 0x0 ;  /* 0x00008000000079c5 */ /* 0x000fc40000010000 */
[----:B------:R-:W-:-:S06]  /*1780*/  WARPGROUP.ARRIVE ;  /* 0x00000000000079c5 */ /* 0x000fcc0000000000 */
[----:B------:R-:W-:Y:S01]  /*1790*/  HGMMA.64x16x16.F32.BF16 R24, gdesc[UR8], RZ, !UPT, gsb0 ;  /* 0x00200000081879f0 */ /* 0x000fe2000c0018ff */
[----:B------:R-:W-:Y:S01]  /*17a0*/  UIADD3 UR10, UR4, 0x82, URZ ;  /* 0x00000082040a7890 */ /* 0x000fe2000fffe03f */
[----:B------:R-:W-:Y:S01]  /*17b0*/  UMOV UR8, UR16 ;  /* 0x0000001000087c82 */ /* 0x000fe20008000000 */
[----:B------:R-:W-:Y:S01]  /*17c0*/  UMOV UR9, UR17 ;  /* 0x0000001100097c82 */ /* 0x000fe20008000000 */
[----:B------:R-:W-:Y:S01]  /*17d0*/  UMOV UR11, 0x40000040 ;  /* 0x40000040000b7882 */ /* 0x000fe20000000000 */
[----:B------:R-:W-:Y:S02]  /*17e0*/  WARPGROUP.DEPBAR.LE gsb0, 0x0 ;  /* 0x00008000000079c5 */ /* 0x000fe40000010000 */
[----:B------:R-:W-:-:S06]  /*17f0*/  WARPGROUP.ARRIVE ;  /* 0x00000000000079c5 */ /* 0x000fcc0000000000 */
[----:B------:R-:W-:Y:S01]  /*1800*/  HGMMA.64x16x16.F32.BF16 R56, gdesc[UR16], R56, gsb0 ;  /* 0x00200000103879f0 */ /* 0x000fe20008001838 */
[----:B------:R-:W-:Y:S02]  /*1810*/  UMOV UR19, 0x40000040 ;  /* 0x4000004000137882 */ /* 0x000fe40000000000 */
[----:B------:R-:W-:Y:S02]  /*1820*/  WARPGROUP.DEPBAR.LE gsb0, 0x0 ;  /* 0x00008000000079c5 */ /* 0x000fe40000010000 */
[----:B------:R-:W-:-:S06]  /*1830*/  WARPGROUP.ARRIVE ;  /* 0x00000000000079c5 */ /* 0x000fcc0000000000 */
[----:B------:R-:W-:Y:S01]  /*1840*/  HGMMA.64x16x16.F32.BF16 R48, gdesc[UR8], R48, gsb0 ;  /* 0x00200000083079f0 */ /* 0x000fe20008001830 */
[----:B------:R-:W-:Y:S01]  /*1850*/  UMOV UR8, UR16 ;  /* 0x0000001000087c82 */ /* 0x000fe20008000000 */
[----:B------:R-:W-:Y:S01]  /*1860*/  UMOV UR9, UR17 ;  /* 0x0000001100097c82 */ /* 0x000fe20008000000 */
[----:B------:R-:W-:Y:S01]  /*1870*/  UMOV UR10, UR6 ;  /* 0x00000006000a7c82 */ /* 0x000fe20008000000 */
[----:B------:R-:W-:Y:S01]  /*1880*/  UMOV UR11, 0x40000040 ;  /* 0x40000040000b7882 */ /* 0x000fe20000000000 */
[----:B------:R-:W-:Y:S01]  /*1890*/  UIADD3 UR6, UR5, 0x4, URZ ;  /* 0x0000000405067890 */ /* 0x000fe2000fffe03f */
[----:B------:R-:W-:Y:S02]  /*18a0*/  WARPGROUP.DEPBAR.LE gsb0, 0x0 ;  /* 0x00008000000079c5 */ /* 0x000fe40000010000 */
[----:B------:R-:W-:-:S06]  /*18b0*/  WARPGROUP.ARRIVE ;  /* 0x00000000000079c5 */ /* 0x000fcc0000000000 */
[----:B------:R-:W-:Y:S01]  /*18c0*/  HGMMA.64x16x16.F32.BF16 R40, gdesc[UR12], R40, gsb0 ;  /* 0x002000000c2879f0 */ /* 0x000fe20008001828 */
[----:B------:R-:W-:Y:S01]  /*18d0*/  UIADD3 UR14, UR4, 0x104, URZ ;  /* 0x00000104040e7890 */ /* 0x000fe2000fffe03f */
[----:B------:R-:W-:Y:S01]  /*18e0*/  UMOV UR15, 0x40000040 ;  /* 0x40000040000f7882 */ /* 0x000fe20000000000 */
[----:B------:R-:W-:Y:S02]  /*18f0*/  WARPGROUP.DEPBAR.LE gsb0, 0x0 ;  /* 0x00008000000079c5 */ /* 0x000fe40000010000 */
[----:B------:R-:W-:-:S06]  /*1900*/  WARPGROUP.ARRIVE ;  /* 0x00000000000079c5 */ /* 0x000fcc0000000000 */
[----:B------:R-:W-:Y:S01]  /*1910*/  HGMMA.64x16x16.F32.BF16 R32, gdesc[UR8], R32, gsb0 ;  /* 0x00200000082079f0 */ /* 0x000fe20008001820 */
[----:B------:R-:W-:Y:S01]  /*1920*/  UMOV UR8, UR16 ;  /* 0x0000001000087c82 */ /* 0x000fe20008000000 */
[----:B------:R-:W-:Y:S01]  /*1930*/  UMOV UR9, UR17 ;  /* 0x0000001100097c82 */ /* 0x000fe20008000000 */
[----:B------:R-:W-:Y:S01]  /*1940*/  UMOV UR10, UR7 ;  /* 0x00000007000a7c82 */ /* 0x000fe20008000000 */
[----:B------:R-:W-:Y:S01]  /*1950*/  UMOV UR11, 0x40000040 ;  /* 0x40000040000b7882 */ /* 0x000fe20000000000 */
[----:B------:R-:W-:Y:S01]  /*1960*/  UMOV UR16, UR6 ;  /* 0x0000000600107c82 */ /* 0x000fe20008000000 */
[----:B------:R-:W-:Y:S01]  /*1970*/  UIADD3 UR6, UR4, 0x4, URZ ;  /* 0x0000000404067890 */ /* 0x000fe2000fffe03f */
[----:B------:R-:W-:Y:S01]  /*1980*/  IMAD.U32 R10, RZ, RZ, UR16 ;  /* 0x00000010ff0a7e24 */ /* 0x000fe2000f8e00ff */
        /* <DEDUP_REMOVED lines=9> */
[----:B------:R-:W-:Y:S01]  /*1a20*/  HGMMA.64x16x16.F32.BF16 R24, gdesc[UR8], R24, gsb0 ;  /* 0x00200000081879f0 */ /* 0x000fe20008001818 */
        /* <DEDUP_REMOVED lines=74> */
[----:B------:R-:W-:Y:S02]  /*1ed0*/  UIADD3 UR8, UR5, 0x400, URZ ;  /* 0x0000040005087890 */ /* 0x000fe4000fffe03f */
[----:B------:R-:W-:Y:S01]  /*1ee0*/  UIADD3 UR10, UR4, 0x280, URZ ;  /* 0x00000280040a7890 */ /* 0x000fe2000fffe03f */
[----:B------:R-:W-:Y:S01]  /*1ef0*/  UMOV UR9, 0x40000040 ;  /* 0x4000004000097882 */ /* 0x000fe20000000000 */
[----:B------:R-:W-:Y:S01]  /*1f00*/  UMOV UR11, 0x40000040 ;  /* 0x40000040000b7882 */ /* 0x000fe20000000000 */
[----:B------:R-:W-:Y:S02]  /*1f10*/  UMOV UR13, UR9 ;  /* 0x00000009000d7c82 */ /* 0x000fe40008000000 */
[----:B------:R-:W-:Y:S01]  /*1f20*/  UMOV UR12, UR8 ;  /* 0x00000008000c7c82 */ /* 0x000fe20008000000 */
[----:B------:R-:W-:Y:S02]  /*1f30*/  WARPGROUP.DEPBAR.LE gsb0, 0x0 ;  /* 0x00008000000079c5 */ /* 0x000fe40000010000 */
[----:B------:R-:W-:-:S06]  /*1f40*/  WARPGROUP.ARRIVE ;  /* 0x00000000000079c5 */ /* 0x000fcc0000000000 */
[----:B------:R-:W-:Y:S01]  /*1f50*/  HGMMA.64x16x16.F32.BF16 R56, gdesc[UR8], R56, gsb0 ;  /* 0x00200000083879f0 */ /* 0x000fe20008001838 */
[----:B------:R-:W-:Y:S01]  /*1f60*/  UMOV UR10, UR6 ;  /* 0x00000006000a7c82 */ /* 0x000fe20008000000 */
[----:B------:R-:W-:Y:S01]  /*1f70*/  UMOV UR11, 0x40000040 ;  /* 0x40000040000b7882 */ /* 0x000fe20000000000 */
[----:B------:R-:W-:Y:S01]  /*1f80*/  UIADD3 UR6, UR4, 0x480, URZ ;  /* 0x0000048004067890 */ /* 0x000fe2000fffe03f */
        /* <DEDUP_REMOVED lines=15> */
[----:B01----:R-:W-:Y:S02]  /*2080*/  MOV R3, UR12 ;  /* 0x0000000c00037c02 */ /* 0x003fe40008000f00 */
[----:B------:R-:W-:Y:S01]  /*2090*/  MOV R2, UR13 ;  /* 0x0000000d00027c02 */ /* 0x000fe20008000f00 */
[----:B------:R-:W-:-:S02]  /*20a0*/  WARPGROUP.DEPBAR.LE gsb0, 0x0 ;  /* 0x00008000000079c5 */ /* 0x000fc40000010000 */
        /* <DEDUP_REMOVED lines=39> */
[----:B------:R-:W-:Y:S01]  /*2320*/  UMOV UR13, 0x40000040 ;  /* 0x40000040000d7882 */ /* 0x000fe20000000000 */
[----:B------:R-:W-:Y:S01]  /*2330*/  UMOV UR15, 0x40000040 ;  /* 0x40000040000f7882 */ /* 0x000fe20000000000 */
[----:B------:R-:W-:Y:S01]  /*2340*/  UMOV UR37, UR13 ;  /* 0x0000000d00257c82 */ /* 0x000fe20008000000 */
[----:B------:R-:W-:Y:S01]  /*2350*/  IMAD.U32 R7, RZ, RZ, UR13 ;  /* 0x0000000dff077e24 */ /* 0x000fe2000f8e00ff */
        /* <DEDUP_REMOVED lines=29> */
[----:B------:R-:W-:Y:S03]  /*2530*/  HGMMA.64x16x16.F32.BF16 R24, gdesc[UR16], R24, gsb0 ;  /* 0x00200000101879f0 */ /* 0x000fe60008001818 */
        /* <DEDUP_REMOVED lines=195> */
[----:B------:R-:W-:-:S07]  /*3170*/  UIADD3 UR5, UR5, 0xc06, URZ ;  /* 0x00000c0605057890 */ /* 0x000fce000fffe03f */
[----:B------:R-:W-:Y:S01]  /*3180*/  UMOV UR12, UR5 ;  /* 0x00000005000c7c82 */ /* 0x000fe20008000000 */
[----:B------:R-:W-:Y:S01]  /*3190*/  UIADD3 UR5, UR4, 0x786, URZ ;  /* 0x0000078604057890 */ /* 0x000fe2000fffe03f */
[----:B------:R-:W-:Y:S01]  /*31a0*/  IMAD.U32 R6, RZ, RZ, UR12 ;  /* 0x0000000cff067e24 */ /* 0x000fe2000f8e00ff */
[----:B------:R-:W-:-:S05]  /*31b0*/  UMOV UR36, UR12 ;  /* 0x0000000c00247c82 */ /* 0x000fca0008000000 */
        /* <DEDUP_REMOVED lines=40> */
[----:B------:R-:W-:-:S07]  /*3440*/  UIADD3 UR7, UR4, 0x806, URZ ;  /* 0x0000080604077890 */ /* 0x000fce000fffe03f */
[----:B------:R-:W-:Y:S01]  /*3450*/  UMOV UR38, UR7 ;  /* 0x0000000700267c82 */ /* 0x000fe20008000000 */
[----:B------:R-:W-:Y:S01]  /*3460*/  UMOV UR7, 0x40000040 ;  /* 0x4000004000077882 */ /* 0x000fe20000000000 */
[----:B------:R-:W-:Y:S02]  /*3470*/  WARPGROUP.DEPBAR.LE gsb0, 0x0 ;  /* 0x00008000000079c5 */ /* 0x000fe40000010000 */
[----:B------:R-:W-:-:S06]  /*3480*/  WARPGROUP.ARRIVE ;  /* 0x00000000000079c5 */ /* 0x000fcc0000000000 */
[----:B------:R-:W-:Y:S03]  /*3490*/  HGMMA.64x16x16.F32.BF16 R24, gdesc[UR52], R24, gsb0 ;  /* 0x00200000341879f0 */ /* 0x000fe60008001818 */
[----:B------:R-:W-:Y:S02]  /*34a0*/  WARPGROUP.DEPBAR.LE gsb0, 0x0 ;  /* 0x00008000000079c5 */ /* 0x000fe40000010000 */
[----:B------:R-:W-:-:S06]  /*34b0*/  WARPGROUP.ARRIVE ;  /* 0x00000000000079c5 */ /* 0x000fcc0000000000 */
[----:B------:R-:W-:Y:S01]  /*34c0*/  HGMMA.64x16x16.F32.BF16 R56, gdesc[UR12], R56, gsb0 ;  /* 0x002000000c3879f0 */ /* 0x000fe20008001838 */
[----:B------:R-:W-:Y:S01]  /*34d0*/  UMOV UR14, UR12 ;  /* 0x0000000c000e7c82 */ /* 0x000fe20008000000 */
[----:B------:R-:W-:Y:S01]  /*34e0*/  UMOV UR15, UR13 ;  /* 0x0000000d000f7c82 */ /* 0x000fe20008000000 */
[----:B------:R-:W-:Y:S01]  /*34f0*/  UMOV UR4, UR14 ;  /* 0x0000000e00047c82 */ /* 0x000fe20008000000 */
[----:B------:R-:W-:Y:S01]  /*3500*/  UMOV UR5, UR15 ;  /* 0x0000000f00057c82 */ /* 0x000fe20008000000 */
[----:B------:R-:W-:Y:S02]  /*3510*/  R2UR UR13, R2 ;  /* 0x00000000020d72ca */ /* 0x000fe400000e0000 */
[----:B------:R-:W-:Y:S01]  /*3520*/  R2UR UR12, R3 ;  /* 0x00000000030c72ca */ /* 0x000fe200000e0000 */
[----:B------:R-:W-:Y:S02]  /*3530*/  WARPGROUP.DEPBAR.LE gsb0, 0x0 ;  /* 0x00008000000079c5 */ /* 0x000fe40000010000 */
[----:B------:R-:W-:-:S06]  /*3540*/  WARPGROUP.ARRIVE ;  /* 0x00000000000079c5 */ /* 0x000fcc0000000000 */
[----:B------:R-:W-:Y:S01]  /*3550*/  HGMMA.64x16x16.F32.BF16 R48, gdesc[UR36], R48, gsb0 ;  /* 0x00200000243079f0 */ /* 0x000fe20008001830 */
[----:B------:R-:W-:Y:S02]  /*3560*/  R2UR UR39, R4 ;  /* 0x00000000042772ca */ /* 0x000fe400000e0000 */
[----:B------:R-:W-:Y:S02]  /*3570*/  R2UR UR38, R5 ;  /* 0x00000000052672ca */ /* 0x000fe400000e0000 */
[----:B------:R-:W-:Y:S02]  /*3580*/  R2UR UR37, R17 ;  /* 0x00000000112572ca */ /* 0x000fe400000e0000 */
[----:B------:R-:W-:Y:S01]  /*3590*/  R2UR UR36, R20 ;  /* 0x00000000142472ca */ /* 0x000fe200000e0000 */
        /* <DEDUP_REMOVED lines=9> */
[----:B------:R-:W-:Y:S01]  /*3630*/  UMOV UR7, 0x40000040 ;  /* 0x4000004000077882 */ /* 0x000fe20000000000 */
[----:B------:R-:W-:Y:S02]  /*3640*/  WARPGROUP.DEPBAR.LE gsb0, 0x0 ;  /* 0x00008000000079c5 */ /* 0x000fe40000010000 */
[----:B------:R-:W-:-:S06]  /*3650*/  WARPGROUP.ARRIVE ;  /* 0x00000000000079c5 */ /* 0x000fcc0000000000 */
[----:B------:R-:W-:Y:S03]  /*3660*/  HGMMA.64x16x16.F32.BF16 R24, gdesc[UR4], R24, gsb0 ;  /* 0x00200000041879f0 */ /* 0x000fe60008001818 */
[----:B------:R-:W-:Y:S02]  /*3670*/  WARPGROUP.DEPBAR.LE gsb0, 0x0 ;  /* 0x00008000000079c5 */ /* 0x000fe40000010000 */
[----:B------:R-:W-:Y:S05]  /*3680*/  @!P0 BRA `(.L_x_13) ;  /* 0x0000000000048947 */ /* 0x000fea0003800000 */
[----:B------:R-:W-:Y:S01]  /*3690*/  BPT.TRAP 0x1 ;  /* 0x000000040000795c */ /* 0x000fe20000300000 */
.L_x_13:
[----:B------:R-:W-:Y:S01]  /*36a0*/  ULDC UR4, c[0x0][0x9d8] ;  /* 0x0002760000047ab9 */ /* 0x000fe20000000800 */
[----:B------:R-:W-:Y:S01]  /*36b0*/  IADD3 R2, R225, UR39, RZ ;  /* 0x00000027e1027c10 */ /* 0x000fe2000fffe0ff */
[----:B------:R-:W-:Y:S01]  /*36c0*/  FMUL.FTZ R56, R56, UR4 ;  /* 0x0000000438387c20 */ /* 0x000fe20008410000 */
[----:B------:R-:W-:Y:S01]  /*36d0*/  FMUL.FTZ R57, R57, UR4 ;  /* 0x0000000439397c20 */ /* 0x000fe20008410000 */
[----:B------:R-:W-:Y:S01]  /*36e0*/  FMUL.FTZ R60, R60, UR4 ;  /* 0x000000043c3c7c20 */ /* 0x000fe20008410000 */
[----:B------:R-:W-:Y:S01]  /*36f0*/  FMUL.FTZ R61, R61, UR4 ;  /* 0x000000043d3d7c20 */ /* 0x000fe20008410000 */
[----:B------:R-:W-:Y:S02]  /*3700*/  IMAD.U32 R3, RZ, RZ, UR60 ;  /* 0x0000003cff037e24 */ /* 0x000fe4000f8e00ff */
[----:B------:R-:W-:Y:S01]  /*3710*/  FMUL.FTZ R48, R48, UR4 ;  /* 0x0000000430307c20 */ /* 0x000fe20008410000 */
[----:B------:R-:W0:Y:S01]  /*3720*/  MUFU.TANH R56, R56 ;  /* 0x0000003800387308 */ /* 0x000e220000002400 */
[----:B------:R-:W-:Y:S01]  /*3730*/  FMUL.FTZ R58, R58, UR4 ;  /* 0x000000043a3a7c20 */ /* 0x000fe20008410000 */
[----:B------:R-:W-:-:S02]  /*3740*/  IMAD R2, R3, -0x50, R2 ;  /* 0xffffffb003027824 */ /* 0x000fc400078e0202 */
[----:B------:R-:W-:Y:S01]  /*3750*/  FMUL.FTZ R49, R49, UR4 ;  /* 0x0000000431317c20 */ /* 0x000fe20008410000 */
[----:B------:R-:W-:Y:S01]  /*3760*/  FMUL.FTZ R59, R59, UR4 ;  /* 0x000000043b3b7c20 */ /* 0x000fe20008410000 */
[----:B------:R-:W-:Y:S01]  /*3770*/  FMUL.FTZ R52, R52, UR4 ;  /* 0x0000000434347c20 */ /* 0x000fe20008410000 */
[----:B------:R-:W-:Y:S01]  /*3780*/  FMUL.FTZ R62, R62, UR4 ;  /* 0x000000043e3e7c20 */ /* 0x000fe20008410000 */
[C---:B------:R-:W-:Y:S01]  /*3790*/  ISETP.GT.AND P2, PT, R2.reuse, RZ, PT ;  /* 0x000000ff0200720c */ /* 0x040fe20003f44270 */
[----:B------:R-:W1:Y:S01]  /*37a0*/  MUFU.TANH R57, R57 ;  /* 0x0000003900397308 */ /* 0x000e620000002400 */
[C---:B------:R-:W-:Y:S01]  /*37b0*/  ISETP.GT.AND P1, PT, R2.reuse, 0x1, PT ;  /* 0x000000010200780c */ /* 0x040fe20003f24270 */
[----:B------:R-:W-:Y:S01]  /*37c0*/  FMUL.FTZ R53, R53, UR4 ;  /* 0x0000000435357c20 */ /* 0x000fe20008410000 */
[C---:B------:R-:W-:Y:S01]  /*37d0*/  ISETP.GT.AND P6, PT, R2.reuse, 0x8, PT ;  /* 0x000000080200780c */ /* 0x040fe20003fc4270 */
[----:B------:R-:W-:Y:S01]  /*37e0*/  FMUL.FTZ R63, R63, UR4 ;  /* 0x000000043f3f7c20 */ /* 0x000fe20008410000 */
[----:B------:R-:W-:Y:S01]  /*37f0*/  ISETP.GT.AND P5, PT, R2, 0x9, PT ;  /* 0x000000090200780c */ /* 0x000fe20003fa4270 */
[----:B------:R-:W-:Y:S01]  /*3800*/  FMUL.FTZ R40, R40, UR4 ;  /* 0x0000000428287c20 */ /* 0x000fe20008410000 */
[----:B------:R-:W-:Y:S01]  /*3810*/  FMUL.FTZ R50, R50, UR4 ;  /* 0x0000000432327c20 */ /* 0x000fe20008410000 */
[----:B------:R-:W2:Y:S01]  /*3820*/  MUFU.TANH R60, R60 ;  /* 0x0000003c003c7308 */ /* 0x000ea20000002400 */
[----:B0-----:R-:W-:Y:S01]  /*3830*/  FSEL R56, R56, -INF , P2 ;  /* 0xff80000038387808 */ /* 0x001fe20001000000 */
[----:B------:R-:W-:Y:S01]  /*3840*/  FMUL.FTZ R41, R41, UR4 ;  /* 0x0000000429297c20 */ /* 0x000fe20008410000 */
[C---:B------:R-:W-:Y:S01]  /*3850*/  ISETP.GT.AND P4, PT, R2.reuse, 0x10, PT ;  /* 0x000000100200780c */ /* 0x040fe20003f84270 */
[----:B------:R-:W-:Y:S01]  /*3860*/  FMUL.FTZ R51, R51, UR4 ;  /* 0x0000000433337c20 */ /* 0x000fe20008410000 */
[----:B------:R-:W-:Y:S01]  /*3870*/  ISETP.GT.AND P3, PT, R2, 0x11, PT ;  /* 0x000000110200780c */ /* 0x000fe20003f64270 */
[----:B------:R-:W-:Y:S01]  /*3880*/  FMUL.FTZ R44, R44, UR4 ;  /* 0x000000042c2c7c20 */ /* 0x000fe20008410000 */
[----:B------:R-:W-:Y:S01]  /*3890*/  FMUL.FTZ R54, R54, UR4 ;  /* 0x0000000436367c20 */ /* 0x000fe20008410000 */
[----:B------:R-:W0:Y:S01]  /*38a0*/  MUFU.TANH R61, R61 ;  /* 0x0000003d003d7308 */ /* 0x000e220000002400 */
[----:B-1----:R-:W-:Y:S01]  /*38b0*/  FSEL R57, R57, -INF , P1 ;  /* 0xff80000039397808 */ /* 0x002fe20000800000 */
[----:B------:R-:W-:Y:S01]  /*38c0*/  FMUL.FTZ R45, R45, UR4 ;  /* 0x000000042d2d7c20 */ /* 0x000fe20008410000 */
[----:B------:R-:W-:Y:S01]  /*38d0*/  FMUL.FTZ R55, R55, UR4 ;  /* 0x0000000437377c20 */ /* 0x000fe20008410000 */
[----:B------:R-:W-:Y:S01]  /*38e0*/  FMUL.FTZ R32, R32, UR4 ;  /* 0x0000000420207c20 */ /* 0x000fe20008410000 */
[----:B------:R-:W-:Y:S01]  /*38f0*/  FMNMX.FTZ R3, R56, R57, !PT ;  /* 0x0000003938037209 */ /* 0x000fe20007810000 */
[----:B------:R-:W-:Y:S01]  /*3900*/  FMUL.FTZ R42, R42, UR4 ;  /* 0x000000042a2a7c20 */ /* 0x000fe20008410000 */
[----:B------:R-:W-:Y:S01]  /*3910*/  FMUL.FTZ R33, R33, UR4 ;  /* 0x0000000421217c20 */ /* 0x000fe20008410000 */
[----:B------:R-:W1:Y:S01]  /*3920*/  MUFU.TANH R48, R48 ;  /* 0x0000003000307308 */ /* 0x000e620000002400 */
[----:B--2---:R-:W-:Y:S01]  /*3930*/  FSEL R60, R60, -INF , P6 ;  /* 0xff8000003c3c7808 */ /* 0x004fe20003000000 */
[----:B------:R-:W-:Y:S01]  /*3940*/  FMUL.FTZ R43, R43, UR4 ;  /* 0x000000042b2b7c20 */ /* 0x000fe20008410000 */
[----:B------:R-:W-:Y:S01]  /*3950*/  FMUL.FTZ R36, R36, UR4 ;  /* 0x0000000424247c20 */ /* 0x000fe20008410000 */
[----:B------:R-:W-:Y:S01]  /*3960*/  FMUL.FTZ R46, R46, UR4 ;  /* 0x000000042e2e7c20 */ /* 0x000fe20008410000 */
[----:B------:R-:W-:Y:S01]  /*3970*/  FMNMX.FTZ R4, R60, R3, !PT ;  /* 0x000000033c047209 */ /* 0x000fe20007810000 */
[----:B------:R-:W-:Y:S01]  /*3980*/  FMUL.FTZ R37, R37, UR4 ;  /* 0x0000000425257c20 */ /* 0x000fe20008410000 */
[----:B------:R-:W-:Y:S01]  /*3990*/  FMUL.FTZ R47, R47, UR4 ;  /* 0x000000042f2f7c20 */ /* 0x000fe20008410000 */
[----:B------:R-:W2:Y:S01]  /*39a0*/  MUFU.TANH R58, R58 ;  /* 0x0000003a003a7308 */ /* 0x000ea20000002400 */
[----:B0-----:R-:W-:Y:S01]  /*39b0*/  FSEL R61, R61, -INF , P5 ;  /* 0xff8000003d3d7808 */ /* 0x001fe20002800000 */
[----:B------:R-:W-:Y:S01]  /*39c0*/  FMUL.FTZ R24, R24, UR4 ;  /* 0x0000000418187c20 */ /* 0x000fe20008410000 */
[----:B------:R-:W-:Y:S01]  /*39d0*/  FMUL.FTZ R34, R34, UR4 ;  /* 0x0000000422227c20 */ /* 0x000fe20008410000 */
[----:B------:R-:W-:Y:S01]  /*39e0*/  FMUL.FTZ R25, R25, UR4 ;  /* 0x0000000419197c20 */ /* 0x000fe20008410000 */
[----:B------:R-:W-:Y:S01]  /*39f0*/  FMNMX.FTZ R3, R61, R4, !PT ;  /* 0x000000043d037209 */ /* 0x000fe20007810000 */
        /* <DEDUP_REMOVED lines=13> */
[----:B------:R-:W-:Y:S01]  /*3ad0*/  ISETP.GT.AND P2, PT, R2, 0x18, PT ;  /* 0x000000180200780c */ /* 0x000fe20003f44270 */
[----:B------:R-:W-:Y:S01]  /*3ae0*/  FMUL.FTZ R31, R31, UR4 ;  /* 0x000000041f1f7c20 */ /* 0x000fe20008410000 */
[----:B------:R-:W-:Y:S01]  /*3af0*/  ULDC UR5, c[0x0][0x988] ;  /* 0x0002620000057ab9 */ /* 0x000fe20000000800 */
[----:B------:R-:W-:Y:S01]  /*3b00*/  P2R R20, PR, RZ, 0x1 ;  /* 0x00000001ff147803 */ /* 0x000fe20000000000 */
[----:B------:R-:W-:Y:S01]  /*3b10*/  UISETP.GE.AND UP0, UPT, UR39, 0x51, UPT ;  /* 0x000000512700788c */ /* 0x000fe2000bf06270 */
[----:B------:R-:W2:Y:S01]  /*3b20*/  MUFU.TANH R52, R52 ;  /* 0x0000003400347308 */ /* 0x000ea20000002400 */
[----:B0-----:R-:W-:Y:S01]  /*3b30*/  FSEL R49, R49, -INF , P3 ;  /* 0xff80000031317808 */ /* 0x001fe20001800000 */
[--C-:B------:R-:W-:Y:S01]  /*3b40*/  IMAD.MOV.U32 R149, RZ, RZ, R151.reuse ;  /* 0x000000ffff957224 */ /* 0x100fe200078e0097 */
[----:B------:R-:W-:Y:S01]  /*3b50*/  R2UR UR4, R0 ;  /* 0x00000000000472ca */ /* 0x000fe200000e0000 */
[--C-:B------:R-:W-:Y:S01]  /*3b60*/  IMAD.MOV.U32 R148, RZ, RZ, R151.reuse ;  /* 0x000000ffff947224 */ /* 0x100fe200078e0097 */
[----:B------:R-:W-:Y:S01]  /*3b70*/  FMNMX.FTZ R3, R49, R4, !PT ;  /* 0x0000000431037209 */ /* 0x000fe20007810000 */
[--C-:B------:R-:W-:Y:S01]  /*3b80*/  IMAD.MOV.U32 R147, RZ, RZ, R151.reuse ;  /* 0x000000ffff937224 */ /* 0x100fe200078e0097 */
[-C--:B------:R-:W-:Y:S01]  /*3b90*/  MOV R150, R151.reuse ;  /* 0x0000009700967202 */ /* 0x080fe20000000f00 */
[----:B------:R-:W0:Y:S01]  /*3ba0*/  MUFU.TANH R62, R62 ;  /* 0x0000003e003e7308 */ /* 0x000e220000002400 */
[----:B-1----:R-:W-:Y:S01]  /*3bb0*/  FSEL R59, R59, -INF , P1 ;  /* 0xff8000003b3b7808 */ /* 0x002fe20000800000 */
[--C-:B------:R-:W-:Y:S01]  /*3bc0*/  IMAD.MOV.U32 R145, RZ, RZ, R151.reuse ;  /* 0x000000ffff917224 */ /* 0x100fe200078e0097 */
[----:B------:R-:W-:Y:S01]  /*3bd0*/  ISETP.GT.AND P1, PT, R2, 0x19, PT ;  /* 0x000000190200780c */ /* 0x000fe20003f24270 */
[--C-:B------:R-:W-:Y:S01]  /*3be0*/  IMAD.MOV.U32 R144, RZ, RZ, R151.reuse ;  /* 0x000000ffff907224 */ /* 0x100fe200078e0097 */
[-C--:B------:R-:W-:Y:S01]  /*3bf0*/  MOV R146, R151.reuse ;  /* 0x0000009700927202 */ /* 0x080fe20000000f00 */
[--C-:B------:R-:W-:Y:S01]  /*3c00*/  IMAD.MOV.U32 R143, RZ, RZ, R151.reuse ;  /* 0x000000ffff8f7224 */ /* 0x100fe200078e0097 */
[-C--:B------:R-:W-:Y:S01]  /*3c10*/  MOV R142, R151.reuse ;  /* 0x00000097008e7202 */ /* 0x080fe20000000f00 */
[----:B------:R-:W1:Y:S01]  /*3c20*/  MUFU.TANH R53, R53 ;  /* 0x0000003500357308 */ /* 0x000e620000002400 */
[----:B--2---:R-:W-:Y:S01]  /*3c30*/  FSEL R52, R52, -INF , P2 ;  /* 0xff80000034347808 */ /* 0x004fe20001000000 */
[----:B------:R-:W-:Y:S01]  /*3c40*/  UIADD3 UR4, UR4, 0x38840, URZ ;  /* 0x0003884004047890 */ /* 0x000fe2000fffe03f */
[--C-:B------:R-:W-:Y:S01]  /*3c50*/  IMAD.MOV.U32 R141, RZ, RZ, R151.reuse ;  /* 0x000000ffff8d7224 */ /* 0x100fe200078e0097 */
[----:B------:R-:W-:Y:S01]  /*3c60*/  MOV R138, R151 ;  /* 0x00000097008a7202 */ /* 0x000fe20000000f00 */
[--C-:B------:R-:W-:Y:S01]  /*3c70*/  IMAD.MOV.U32 R140, RZ, RZ, R151.reuse ;  /* 0x000000ffff8c7224 */ /* 0x100fe200078e0097 */
[----:B------:R-:W-:Y:S01]  /*3c80*/  FMNMX.FTZ R4, R52, R3, !PT ;  /* 0x0000000334047209 */ /* 0x000fe20007810000 */
[----:B------:R-:W-:Y:S01]  /*3c90*/  UPRMT UR4, UR61, 0x654, UR4 ;  /* 0x000006543d047896 */ /* 0x000fe20008000004 */
[----:B------:R-:W2:Y:S01]  /*3ca0*/  MUFU.TANH R63, R63 ;  /* 0x0000003f003f7308 */ /* 0x000ea20000002400 */
[----:B0-----:R-:W-:Y:S01]  /*3cb0*/  FSEL R62, R62, -INF , P6 ;  /* 0xff8000003e3e7808 */ /* 0x001fe20003000000 */
[--C-:B------:R-:W-:Y:S01]  /*3cc0*/  IMAD.MOV.U32 R139, RZ, RZ, R151.reuse ;  /* 0x000000ffff8b7224 */ /* 0x100fe200078e0097 */
[C---:B------:R-:W-:Y:S01]  /*3cd0*/  ISETP.GT.AND P6, PT, R2.reuse, 0x20, PT ;  /* 0x000000200200780c */ /* 0x040fe20003fc4270 */
[--C-:B------:R-:W-:Y:S01]  /*3ce0*/  IMAD.MOV.U32 R137, RZ, RZ, R151.reuse ;  /* 0x000000ffff897224 */ /* 0x100fe200078e0097 */
[-C--:B------:R-:W-:Y:S01]  /*3cf0*/  MOV R134, R151.reuse ;  /* 0x0000009700867202 */ /* 0x080fe20000000f00 */
[--C-:B------:R-:W-:Y:S01]  /*3d00*/  IMAD.MOV.U32 R136, RZ, RZ, R151.reuse ;  /* 0x000000ffff887224 */ /* 0x100fe200078e0097 */
[-C--:B------:R-:W-:Y:S01]  /*3d10*/  MOV R130, R151.reuse ;  /* 0x0000009700827202 */ /* 0x080fe20000000f00 */
[----:B------:R-:W0:Y:S01]  /*3d20*/  MUFU.TANH R40, R40 ;  /* 0x0000002800287308 */ /* 0x000e220000002400 */
[----:B-1----:R-:W-:Y:S01]  /*3d30*/  FSEL R53, R53, -INF , P1 ;  /* 0xff80000035357808 */ /* 0x002fe20000800000 */
[----:B------:R-:W-:Y:S01]  /*3d40*/  SYNCS.ARRIVE.TRANS64.RED.A1T0 RZ, [UR4], RZ ;  /* 0x000000ffffff79a7 */ /* 0x000fe20008100404 */
[--C-:B------:R-:W-:Y:S01]  /*3d50*/  IMAD.MOV.U32 R135, RZ, RZ, R151.reuse ;  /* 0x000000ffff877224 */ /* 0x100fe200078e0097 */
[-C--:B------:R-:W-:Y:S01]  /*3d60*/  MOV R126, R151.reuse ;  /* 0x00000097007e7202 */ /* 0x080fe20000000f00 */
[--C-:B------:R-:W-:Y:S01]  /*3d70*/  IMAD.MOV.U32 R133, RZ, RZ, R151.reuse ;  /* 0x000000ffff857224 */ /* 0x100fe200078e0097 */
[----:B------:R-:W-:Y:S01]  /*3d80*/  FMNMX.FTZ R3, R53, R4, !PT ;  /* 0x0000000435037209 */ /* 0x000fe20007810000 */
[--C-:B------:R-:W-:Y:S01]  /*3d90*/  IMAD.MOV.U32 R132, RZ, RZ, R151.reuse ;  /* 0x000000ffff847224 */ /* 0x100fe200078e0097 */
[----:B------:R-:W1:Y:S01]  /*3da0*/  MUFU.TANH R50, R50 ;  /* 0x0000003200327308 */ /* 0x000e620000002400 */
[----:B--2---:R-:W-:Y:S01]  /*3db0*/  FSEL R63, R63, -INF , P5 ;  /* 0xff8000003f3f7808 */ /* 0x004fe20002800000 */
[--C-:B------:R-:W-:Y:S01]  /*3dc0*/  IMAD.MOV.U32 R131, RZ, RZ, R151.reuse ;  /* 0x000000ffff837224 */ /* 0x100fe200078e0097 */
[----:B------:R-:W-:Y:S01]  /*3dd0*/  ISETP.GT.AND P5, PT, R2, 0x21, PT ;  /* 0x000000210200780c */ /* 0x000fe20003fa4270 */
[--C-:B------:R-:W-:Y:S01]  /*3de0*/  IMAD.MOV.U32 R129, RZ, RZ, R151.reuse ;  /* 0x000000ffff817224 */ /* 0x100fe200078e0097 */
[-C--:B------:R-:W-:Y:S01]  /*3df0*/  MOV R122, R151.reuse ;  /* 0x00000097007a7202 */ /* 0x080fe20000000f00 */
[--C-:B------:R-:W-:Y:S01]  /*3e00*/  IMAD.MOV.U32 R128, RZ, RZ, R151.reuse ;  /* 0x000000ffff807224 */ /* 0x100fe200078e0097 */
[-C--:B------:R-:W-:Y:S01]  /*3e10*/  MOV R118, R151.reuse ;  /* 0x0000009700767202 */ /* 0x080fe20000000f00 */
[----:B------:R-:W2:Y:S01]  /*3e20*/  MUFU.TANH R41, R41 ;  /* 0x0000002900297308 */ /* 0x000ea20000002400 */
[----:B0-----:R-:W-:Y:S01]  /*3e30*/  FSEL R40, R40, -INF , P6 ;  /* 0xff80000028287808 */ /* 0x001fe20003000000 */
[--C-:B------:R-:W-:Y:S01]  /*3e40*/  IMAD.MOV.U32 R127, RZ, RZ, R151.reuse ;  /* 0x000000ffff7f7224 */ /* 0x100fe200078e0097 */
[----:B------:R-:W-:Y:S01]  /*3e50*/  MOV R114, R151 ;  /* 0x0000009700727202 */ /* 0x000fe20000000f00 */
[--C-:B------:R-:W-:Y:S01]  /*3e60*/  IMAD.MOV.U32 R125, RZ, RZ, R151.reuse ;  /* 0x000000ffff7d7224 */ /* 0x100fe200078e0097 */
[----:B------:R-:W-:Y:S01]  /*3e70*/  FMNMX.FTZ R4, R40, R3, !PT ;  /* 0x0000000328047209 */ /* 0x000fe20007810000 */
[--C-:B------:R-:W-:Y:S01]  /*3e80*/  IMAD.MOV.U32 R124, RZ, RZ, R151.reuse ;  /* 0x000000ffff7c7224 */ /* 0x100fe200078e0097 */
[-C--:B------:R-:W-:Y:S01]  /*3e90*/  MOV R110, R151.reuse ;  /* 0x00000097006e7202 */ /* 0x080fe20000000f00 */
[----:B------:R-:W0:Y:S01]  /*3ea0*/  MUFU.TANH R51, R51 ;  /* 0x0000003300337308 */ /* 0x000e220000002400 */
[----:B-1----:R-:W-:Y:S01]  /*3eb0*/  FSEL R50, R50, -INF , P4 ;  /* 0xff80000032327808 */ /* 0x002fe20002000000 */
[--C-:B------:R-:W-:Y:S01]  /*3ec0*/  IMAD.MOV.U32 R123, RZ, RZ, R151.reuse ;  /* 0x000000ffff7b7224 */ /* 0x100fe200078e0097 */
[C---:B------:R-:W-:Y:S01]  /*3ed0*/  ISETP.GT.AND P4, PT, R2.reuse, 0x28, PT ;  /* 0x000000280200780c */ /* 0x040fe20003f84270 */
[--C-:B------:R-:W-:Y:S01]  /*3ee0*/  IMAD.MOV.U32 R121, RZ, RZ, R151.reuse ;  /* 0x000000ffff797224 */ /* 0x100fe200078e0097 */
[-C--:B------:R-:W-:Y:S01]  /*3ef0*/  MOV R106, R151.reuse ;  /* 0x00000097006a7202 */ /* 0x080fe20000000f00 */
[--C-:B------:R-:W-:Y:S01]  /*3f00*/  IMAD.MOV.U32 R120, RZ, RZ, R151.reuse ;  /* 0x000000ffff787224 */ /* 0x100fe200078e0097 */
[-C--:B------:R-:W-:Y:S01]  /*3f10*/  MOV R102, R151.reuse ;  /* 0x0000009700667202 */ /* 0x080fe20000000f00 */
[----:B------:R-:W1:Y:S01]  /*3f20*/  MUFU.TANH R44, R44 ;  /* 0x0000002c002c7308 */ /* 0x000e620000002400 */
[----:B--2---:R-:W-:Y:S01]  /*3f30*/  FSEL R41, R41, -INF , P5 ;  /* 0xff80000029297808 */ /* 0x004fe20002800000 */
[--C-:B------:R-:W-:Y:S01]  /*3f40*/  IMAD.MOV.U32 R119, RZ, RZ, R151.reuse ;  /* 0x000000ffff777224 */ /* 0x100fe200078e0097 */
[-C--:B------:R-:W-:Y:S01]  /*3f50*/  MOV R98, R151.reuse ;  /* 0x0000009700627202 */ /* 0x080fe20000000f00 */
[--C-:B------:R-:W-:Y:S01]  /*3f60*/  IMAD.MOV.U32 R117, RZ, RZ, R151.reuse ;  /* 0x000000ffff757224 */ /* 0x100fe200078e0097 */
[----:B------:R-:W-:Y:S01]  /*3f70*/  FMNMX.FTZ R3, R41, R4, !PT ;  /* 0x0000000429037209 */ /* 0x000fe20007810000 */
[--C-:B------:R-:W-:Y:S01]  /*3f80*/  IMAD.MOV.U32 R116, RZ, RZ, R151.reuse ;  /* 0x000000ffff747224 */ /* 0x100fe200078e0097 */
[-C--:B------:R-:W-:Y:S01]  /*3f90*/  MOV R94, R151.reuse ;  /* 0x00000097005e7202 */ /* 0x080fe20000000f00 */
[----:B------:R-:W2:Y:S01]  /*3fa0*/  MUFU.TANH R54, R54 ;  /* 0x0000003600367308 */ /* 0x000ea20000002400 */
[----:B0-----:R-:W-:Y:S01]  /*3fb0*/  FSEL R51, R51, -INF , P3 ;  /* 0xff80000033337808 */ /* 0x001fe20001800000 */
[--C-:B------:R-:W-:Y:S01]  /*3fc0*/  IMAD.MOV.U32 R115, RZ, RZ, R151.reuse ;  /* 0x000000ffff737224 */ /* 0x100fe200078e0097 */
[----:B------:R-:W-:Y:S01]  /*3fd0*/  ISETP.GT.AND P3, PT, R2, 0x29, PT ;  /* 0x000000290200780c */ /* 0x000fe20003f64270 */
[--C-:B------:R-:W-:Y:S01]  /*3fe0*/  IMAD.MOV.U32 R113, RZ, RZ, R151.reuse ;  /* 0x000000ffff717224 */ /* 0x100fe200078e0097 */
[-C--:B------:R-:W-:Y:S01]  /*3ff0*/  MOV R90, R151.reuse ;  /* 0x00000097005a7202 */ /* 0x080fe20000000f00 */
[--C-:B------:R-:W-:Y:S01]  /*4000*/  IMAD.MOV.U32 R112, RZ, RZ, R151.reuse ;  /* 0x000000ffff707224 */ /* 0x100fe200078e0097 */
[-C--:B------:R-:W-:Y:S01]  /*4010*/  MOV R86, R151.reuse ;  /* 0x0000009700567202 */ /* 0x080fe20000000f00 */
[----:B------:R-:W0:Y:S01]  /*4020*/  MUFU.TANH R45, R45 ;  /* 0x0000002d002d7308 */ /* 0x000e220000002400 */
[----:B-1----:R-:W-:Y:S01]  /*4030*/  FSEL R44, R44, -INF , P4 ;  /* 0xff8000002c2c7808 */ /* 0x002fe20002000000 */
[--C-:B------:R-:W-:Y:S01]  /*4040*/  IMAD.MOV.U32 R111, RZ, RZ, R151.reuse ;  /* 0x000000ffff6f7224 */ /* 0x100fe200078e0097 */
[----:B------:R-:W-:Y:S01]  /*4050*/  MOV R82, R151 ;  /* 0x0000009700527202 */ /* 0x000fe20000000f00 */
[--C-:B------:R-:W-:Y:S01]  /*4060*/  IMAD.MOV.U32 R109, RZ, RZ, R151.reuse ;  /* 0x000000ffff6d7224 */ /* 0x100fe200078e0097 */
[----:B------:R-:W-:Y:S01]  /*4070*/  FMNMX.FTZ R4, R44, R3, !PT ;  /* 0x000000032c047209 */ /* 0x000fe20007810000 */
[--C-:B------:R-:W-:Y:S01]  /*4080*/  IMAD.MOV.U32 R108, RZ, RZ, R151.reuse ;  /* 0x000000ffff6c7224 */ /* 0x100fe200078e0097 */
[-C--:B------:R-:W-:Y:S01]  /*4090*/  MOV R78, R151.reuse ;  /* 0x00000097004e7202 */ /* 0x080fe20000000f00 */
        /* <DEDUP_REMOVED lines=14> */
[----:B------:R-:W-:-:S02]  /*4180*/  IMAD.MOV.U32 R100, RZ, RZ, R151 ;  /* 0x000000ffff647224 */ /* 0x000fc400078e0097 */
[----:B------:R-:W0:Y:S01]  /*4190*/  MUFU.TANH R42, R42 ;  /* 0x0000002a002a7308 */ /* 0x000e220000002400 */
[----:B-1----:R-:W-:Y:S01]  /*41a0*/  FSEL R55, R55, -INF , P1 ;  /* 0xff80000037377808 */ /* 0x002fe20000800000 */
[--C-:B------:R-:W-:Y:S01]  /*41b0*/  IMAD.MOV.U32 R99, RZ, RZ, R151.reuse ;  /* 0x000000ffff637224 */ /* 0x100fe200078e0097 */
[----:B------:R-:W-:Y:S01]  /*41c0*/  ISETP.GT.AND P1, PT, R2, 0x31, PT ;  /* 0x000000310200780c */ /* 0x000fe20003f24270 */
[--C-:B------:R-:W-:Y:S02]  /*41d0*/  IMAD.MOV.U32 R97, RZ, RZ, R151.reuse ;  /* 0x000000ffff617224 */ /* 0x100fe400078e0097 */
[--C-:B------:R-:W-:Y:S02]  /*41e0*/  IMAD.MOV.U32 R96, RZ, RZ, R151.reuse ;  /* 0x000000ffff607224 */ /* 0x100fe400078e0097 */
[----:B------:R-:W1:Y:S01]  /*41f0*/  MUFU.TANH R33, R33 ;  /* 0x0000002100217308 */ /* 0x000e620000002400 */
[----:B--2---:R-:W-:Y:S01]  /*4200*/  FSEL R32, R32, -INF , P2 ;  /* 0xff80000020207808 */ /* 0x004fe20001000000 */
[----:B------:R-:W-:-:S02]  /*4210*/  IMAD.MOV.U32 R95, RZ, RZ, R151 ;  /* 0x000000ffff5f7224 */ /* 0x000fc400078e0097 */
[--C-:B------:R-:W-:Y:S01]  /*4220*/  IMAD.MOV.U32 R93, RZ, RZ, R151.reuse ;  /* 0x000000ffff5d7224 */ /* 0x100fe200078e0097 */
[----:B------:R-:W-:Y:S01]  /*4230*/  FMNMX.FTZ R4, R32, R3, !PT ;  /* 0x0000000320047209 */ /* 0x000fe20007810000 */
[--C-:B------:R-:W-:Y:S02]  /*4240*/  IMAD.MOV.U32 R92, RZ, RZ, R151.reuse ;  /* 0x000000ffff5c7224 */ /* 0x100fe400078e0097 */
[----:B------:R-:W2:Y:S01]  /*4250*/  MUFU.TANH R43, R43 ;  /* 0x0000002b002b7308 */ /* 0x000ea20000002400 */
[----:B0-----:R-:W-:Y:S01]  /*4260*/  FSEL R42, R42, -INF , P6 ;  /* 0xff8000002a2a7808 */ /* 0x001fe20003000000 */
[--C-:B------:R-:W-:Y:S01]  /*4270*/  IMAD.MOV.U32 R91, RZ, RZ, R151.reuse ;  /* 0x000000ffff5b7224 */ /* 0x100fe200078e0097 */
[----:B------:R-:W-:Y:S01]  /*4280*/  ISETP.GT.AND P6, PT, R2, 0x38, PT ;  /* 0x000000380200780c */ /* 0x000fe20003fc4270 */
[--C-:B------:R-:W-:Y:S02]  /*4290*/  IMAD.MOV.U32 R89, RZ, RZ, R151.reuse ;  /* 0x000000ffff597224 */ /* 0x100fe400078e0097 */
[----:B------:R-:W-:-:S02]  /*42a0*/  IMAD.MOV.U32 R88, RZ, RZ, R151 ;  /* 0x000000ffff587224 */ /* 0x000fc400078e0097 */
[----:B------:R-:W0:Y:S01]  /*42b0*/  MUFU.TANH R36, R36 ;  /* 0x0000002400247308 */ /* 0x000e220000002400 */
[----:B-1----:R-:W-:Y:S01]  /*42c0*/  FSEL R33, R33, -INF , P1 ;  /* 0xff80000021217808 */ /* 0x002fe20000800000 */
[--C-:B------:R-:W-:Y:S02]  /*42d0*/  IMAD.MOV.U32 R87, RZ, RZ, R151.reuse ;  /* 0x000000ffff577224 */ /* 0x100fe400078e0097 */
[--C-:B------:R-:W-:Y:S01]  /*42e0*/  IMAD.MOV.U32 R85, RZ, RZ, R151.reuse ;  /* 0x000000ffff557224 */ /* 0x100fe200078e0097 */
[----:B------:R-:W-:Y:S01]  /*42f0*/  FMNMX.FTZ R3, R33, R4, !PT ;  /* 0x0000000421037209 */ /* 0x000fe20007810000 */
[--C-:B------:R-:W-:Y:S02]  /*4300*/  IMAD.MOV.U32 R84, RZ, RZ, R151.reuse ;  /* 0x000000ffff547224 */ /* 0x100fe400078e0097 */
[----:B------:R-:W1:Y:S01]  /*4310*/  MUFU.TANH R46, R46 ;  /* 0x0000002e002e7308 */ /* 0x000e620000002400 */
[----:B--2---:R-:W-:Y:S01]  /*4320*/  FSEL R43, R43, -INF , P5 ;  /* 0xff8000002b2b7808 */ /* 0x004fe20002800000 */
[--C-:B------:R-:W-:Y:S01]  /*4330*/  IMAD.MOV.U32 R83, RZ, RZ, R151.reuse ;  /* 0x000000ffff537224 */ /* 0x100fe200078e0097 */
[----:B------:R-:W-:Y:S01]  /*4340*/  ISETP.GT.AND P5, PT, R2, 0x39, PT ;  /* 0x000000390200780c */ /* 0x000fe20003fa4270 */
[----:B------:R-:W-:-:S02]  /*4350*/  IMAD.MOV.U32 R81, RZ, RZ, R151 ;  /* 0x000000ffff517224 */ /* 0x000fc400078e0097 */
[--C-:B------:R-:W-:Y:S02]  /*4360*/  IMAD.MOV.U32 R80, RZ, RZ, R151.reuse ;  /* 0x000000ffff507224 */ /* 0x100fe400078e0097 */
[----:B------:R-:W2:Y:S01]  /*4370*/  MUFU.TANH R37, R37 ;  /* 0x0000002500257308 */ /* 0x000ea20000002400 */
[----:B0-----:R-:W-:Y:S01]  /*4380*/  FSEL R36, R36, -INF , P6 ;  /* 0xff80000024247808 */ /* 0x001fe20003000000 */
[--C-:B------:R-:W-:Y:S02]  /*4390*/  IMAD.MOV.U32 R79, RZ, RZ, R151.reuse ;  /* 0x000000ffff4f7224 */ /* 0x100fe400078e0097 */
[--C-:B------:R-:W-:Y:S01]  /*43a0*/  IMAD.MOV.U32 R77, RZ, RZ, R151.reuse ;  /* 0x000000ffff4d7224 */ /* 0x100fe200078e0097 */
[----:B------:R-:W-:Y:S01]  /*43b0*/  FMNMX.FTZ R4, R36, R3, !PT ;  /* 0x0000000324047209 */ /* 0x000fe20007810000 */
[--C-:B------:R-:W-:Y:S02]  /*43c0*/  IMAD.MOV.U32 R76, RZ, RZ, R151.reuse ;  /* 0x000000ffff4c7224 */ /* 0x100fe400078e0097 */
[----:B------:R-:W0:Y:S01]  /*43d0*/  MUFU.TANH R47, R47 ;  /* 0x0000002f002f7308 */ /* 0x000e220000002400 */
[----:B-1----:R-:W-:Y:S01]  /*43e0*/  FSEL R46, R46, -INF , P4 ;  /* 0xff8000002e2e7808 */ /* 0x002fe20002000000 */
[--C-:B------:R-:W-:Y:S01]  /*43f0*/  IMAD.MOV.U32 R75, RZ, RZ, R151.reuse ;  /* 0x000000ffff4b7224 */ /* 0x100fe200078e0097 */
[----:B------:R-:W-:Y:S01]  /*4400*/  ISETP.GT.AND P4, PT, R2, 0x40, PT ;  /* 0x000000400200780c */ /* 0x000fe20003f84270 */
[----:B------:R-:W-:-:S02]  /*4410*/  IMAD.MOV.U32 R73, RZ, RZ, R151 ;  /* 0x000000ffff497224 */ /* 0x000fc400078e0097 */
[--C-:B------:R-:W-:Y:S02]  /*4420*/  IMAD.MOV.U32 R72, RZ, RZ, R151.reuse ;  /* 0x000000ffff487224 */ /* 0x100fe400078e0097 */
[----:B------:R-:W1:Y:S01]  /*4430*/  MUFU.TANH R24, R24 ;  /* 0x0000001800187308 */ /* 0x000e620000002400 */
[----:B--2---:R-:W-:Y:S01]  /*4440*/  FSEL R37, R37, -INF , P5 ;  /* 0xff80000025257808 */ /* 0x004fe20002800000 */
[--C-:B------:R-:W-:Y:S02]  /*4450*/  IMAD.MOV.U32 R71, RZ, RZ, R151.reuse ;  /* 0x000000ffff477224 */ /* 0x100fe400078e0097 */
[--C-:B------:R-:W-:Y:S01]  /*4460*/  IMAD.MOV.U32 R69, RZ, RZ, R151.reuse ;  /* 0x000000ffff457224 */ /* 0x100fe200078e0097 */
[----:B------:R-:W-:Y:S01]  /*4470*/  FMNMX.FTZ R3, R37, R4, !PT ;  /* 0x0000000425037209 */ /* 0x000fe20007810000 */
[--C-:B------:R-:W-:Y:S02]  /*4480*/  IMAD.MOV.U32 R68, RZ, RZ, R151.reuse ;  /* 0x000000ffff447224 */ /* 0x100fe400078e0097 */
[----:B------:R-:W2:Y:S01]  /*4490*/  MUFU.TANH R34, R34 ;  /* 0x0000002200227308 */ /* 0x000ea20000002400 */
[----:B0-----:R-:W-:Y:S01]  /*44a0*/  FSEL R47, R47, -INF , P3 ;  /* 0xff8000002f2f7808 */ /* 0x001fe20001800000 */
[--C-:B------:R-:W-:Y:S01]  /*44b0*/  IMAD.MOV.U32 R67, RZ, RZ, R151.reuse ;  /* 0x000000ffff437224 */ /* 0x100fe200078e0097 */
[----:B------:R-:W-:Y:S01]  /*44c0*/  ISETP.GT.AND P3, PT, R2, 0x41, PT ;  /* 0x000000410200780c */ /* 0x000fe20003f64270 */
[----:B------:R-:W-:-:S04]  /*44d0*/  IMAD.MOV.U32 R65, RZ, RZ, R151 ;  /* 0x000000ffff417224 */ /* 0x000fc800078e0097 */
[----:B------:R-:W0:Y:S01]  /*44e0*/  MUFU.TANH R25, R25 ;  /* 0x0000001900197308 */ /* 0x000e220000002400 */
[----:B-1----:R-:W-:-:S04]  /*44f0*/  FSEL R24, R24, -INF , P4 ;  /* 0xff80000018187808 */ /* 0x002fc80002000000 */
[----:B------:R-:W-:-:S03]  /*4500*/  FMNMX.FTZ R4, R24, R3, !PT ;  /* 0x0000000318047209 */ /* 0x000fc60007810000 */
[----:B------:R-:W1:Y:S01]  /*4510*/  MUFU.TANH R35, R35 ;  /* 0x0000002300237308 */ /* 0x000e620000002400 */
[----:B--2---:R-:W-:Y:S02]  /*4520*/  FSEL R34, R34, -INF , P2 ;  /* 0xff80000022227808 */ /* 0x004fe40001000000 */
[----:B------:R-:W-:-:S05]  /*4530*/  ISETP.GT.AND P2, PT, R2, 0x48, PT ;  /* 0x000000480200780c */ /* 0x000fca0003f44270 */
[----:B------:R-:W2:Y:S01]  /*4540*/  MUFU.TANH R28, R28 ;  /* 0x0000001c001c7308 */ /* 0x000ea20000002400 */
[----:B0-----:R-:W-:-:S04]  /*4550*/  FSEL R25, R25, -INF , P3 ;  /* 0xff80000019197808 */ /* 0x001fc80001800000 */
[----:B------:R-:W-:-:S03]  /*4560*/  FMNMX.FTZ R3, R25, R4, !PT ;  /* 0x0000000419037209 */ /* 0x000fc60007810000 */
[----:B------:R-:W0:Y:S01]  /*4570*/  MUFU.TANH R29, R29 ;  /* 0x0000001d001d7308 */ /* 0x000e220000002400 */
[----:B-1----:R-:W-:Y:S02]  /*4580*/  FSEL R35, R35, -INF , P1 ;  /* 0xff80000023237808 */ /* 0x002fe40000800000 */
[----:B------:R-:W-:-:S05]  /*4590*/  ISETP.GT.AND P1, PT, R2, 0x49, PT ;  /* 0x000000490200780c */ /* 0x000fca0003f24270 */
[----:B------:R-:W1:Y:S01]  /*45a0*/  MUFU.TANH R38, R38 ;  /* 0x0000002600267308 */ /* 0x000e620000002400 */
[----:B--2---:R-:W-:-:S04]  /*45b0*/  FSEL R28, R28, -INF , P2 ;  /* 0xff8000001c1c7808 */ /* 0x004fc80001000000 */
[----:B------:R-:W-:-:S03]  /*45c0*/  FMNMX.FTZ R2, R28, R3, !PT ;  /* 0x000000031c027209 */ /* 0x000fc60007810000 */
[----:B------:R-:W2:Y:S01]  /*45d0*/  MUFU.TANH R39, R39 ;  /* 0x0000002700277308 */ /* 0x000ea20000002400 */
[----:B0-----:R-:W-:-:S04]  /*45e0*/  FSEL R29, R29, -INF , P1 ;  /* 0xff8000001d1d7808 */ /* 0x001fc80000800000 */
[----:B------:R-:W-:-:S03]  /*45f0*/  FMNMX.FTZ R2, R29, R2, !PT ;  /* 0x000000021d027209 */ /* 0x000fc60007810000 */
[----:B------:R-:W0:Y:S01]  /*4600*/  MUFU.TANH R26, R26 ;  /* 0x0000001a001a7308 */ /* 0x000e220000002400 */
[----:B-1----:R-:W-:Y:S01]  /*4610*/  FSEL R38, R38, -INF , P6 ;  /* 0xff80000026267808 */ /* 0x002fe20003000000 */
[----:B------:R-:W1:Y:S06]  /*4620*/  SHFL.BFLY PT, R3, R2, 0x2, 0x1f ;  /* 0x0c401f0002037f89 */ /* 0x000e6c00000e0000 */
[----:B------:R-:W3:Y:S01]  /*4630*/  MUFU.TANH R27, R27 ;  /* 0x0000001b001b7308 */ /* 0x000ee20000002400 */
[----:B--2---:R-:W-:-:S07]  /*4640*/  FSEL R39, R39, -INF , P5 ;  /* 0xff80000027277808 */ /* 0x004fce0002800000 */
[----:B------:R-:W2:Y:S01]  /*4650*/  MUFU.TANH R30, R30 ;  /* 0x0000001e001e7308 */ /* 0x000ea20000002400 */
[----:B0-----:R-:W-:-:S07]  /*4660*/  FSEL R26, R26, -INF , P4 ;  /* 0xff8000001a1a7808 */ /* 0x001fce0002000000 */
[----:B------:R-:W0:Y:S01]  /*4670*/  MUFU.TANH R31, R31 ;  /* 0x0000001f001f7308 */ /* 0x000e220000002400 */
[----:B---3--:R-:W-:Y:S02]  /*4680*/  FSEL R27, R27, -INF , P3 ;  /* 0xff8000001b1b7808 */ /* 0x008fe40001800000 */
[----:B-1----:R-:W-:-:S05]  /*4690*/  FMNMX.FTZ R3, R2, R3, !PT ;  /* 0x0000000302037209 */ /* 0x002fca0007810000 */
[----:B------:R-:W1:Y:S01]  /*46a0*/  SHFL.BFLY PT, R4, R3, 0x1, 0x1f ;  /* 0x0c201f0003047f89 */ /* 0x000e6200000e0000 */
[----:B--2---:R-:W-:Y:S02]  /*46b0*/  FSEL R30, R30, -INF , P2 ;  /* 0xff8000001e1e7808 */ /* 0x004fe40001000000 */
[----:B0-----:R-:W-:Y:S02]  /*46c0*/  FSEL R31, R31, -INF , P1 ;  /* 0xff8000001f1f7808 */ /* 0x001fe40000800000 */
[----:B-1----:R-:W-:Y:S02]  /*46d0*/  FMNMX.FTZ R4, R3, R4, !PT ;  /* 0x0000000403047209 */ /* 0x002fe40007810000 */
[----:B------:R-:W-:Y:S02]  /*46e0*/  FMNMX.FTZ R3, R58, R59, !PT ;  /* 0x0000003b3a037209 */ /* 0x000fe40007810000 */
[C---:B------:R-:W-:Y:S01]  /*46f0*/  FSETP.NEU.FTZ.AND P0, PT, R4.reuse, -INF , PT ;  /* 0xff8000000400780b */ /* 0x040fe20003f1d000 */
[----:B------:R-:W-:Y:S01]  /*4700*/  FMUL.FTZ R5, R4, UR5 ;  /* 0x0000000504057c20 */ /* 0x000fe20008410000 */
[----:B------:R-:W-:-:S04]  /*4710*/  FMNMX.FTZ R2, R62, R3, !PT ;  /* 0x000000033e027209 */ /* 0x000fc80007810000 */
[----:B------:R-:W-:Y:S02]  /*4720*/  FMNMX.FTZ R3, R63, R2, !PT ;  /* 0x000000023f037209 */ /* 0x000fe40007810000 */
[----:B------:R-:W-:Y:S02]  /*4730*/  FSEL R17, R5, RZ, P0 ;  /* 0x000000ff05117208 */ /* 0x000fe40000000000 */
[----:B------:R-:W-:Y:S02]  /*4740*/  FMNMX.FTZ R2, R50, R3, !PT ;  /* 0x0000000332027209 */ /* 0x000fe40007810000 */
[----:B------:R-:W-:Y:S01]  /*4750*/  ISETP.NE.AND P0, PT, R20, RZ, PT ;  /* 0x000000ff1400720c */ /* 0x000fe20003f05270 */
[--C-:B------:R-:W-:Y:S01]  /*4760*/  FFMA.FTZ R56, R56, UR5, -R17.reuse ;  /* 0x0000000538387c23 */ /* 0x100fe20008010811 */
[----:B------:R-:W-:Y:S01]  /*4770*/  FMNMX.FTZ R3, R51, R2, !PT ;  /* 0x0000000233037209 */ /* 0x000fe20007810000 */
[--C-:B------:R-:W-:Y:S01]  /*4780*/  FFMA.FTZ R57, R57, UR5, -R17.reuse ;  /* 0x0000000539397c23 */ /* 0x100fe20008010811 */
[--C-:B------:R-:W-:Y:S01]  /*4790*/  FFMA.FTZ R60, R60, UR5, -R17.reuse ;  /* 0x000000053c3c7c23 */ /* 0x100fe20008010811 */
[--C-:B------:R-:W-:Y:S01]  /*47a0*/  FFMA.FTZ R61, R61, UR5, -R17.reuse ;  /* 0x000000053d3d7c23 */ /* 0x100fe20008010811 */
[----:B------:R-:W-:Y:S01]  /*47b0*/  FMNMX.FTZ R2, R54, R3, !PT ;  /* 0x0000000336027209 */ /* 0x000fe20007810000 */
[----:B------:R-:W-:Y:S01]  /*47c0*/  MUFU.EX2 R56, R56 ;  /* 0x0000003800387308 */ /* 0x000fe20000000800 */
[--C-:B------:R-:W-:Y:S01]  /*47d0*/  FFMA.FTZ R48, R48, UR5, -R17.reuse ;  /* 0x0000000530307c23 */ /* 0x100fe20008010811 */
[--C-:B------:R-:W-:Y:S01]  /*47e0*/  FFMA.FTZ R49, R49, UR5, -R17.reuse ;  /* 0x0000000531317c23 */ /* 0x100fe20008010811 */
[----:B------:R-:W-:Y:S01]  /*47f0*/  FMNMX.FTZ R3, R55, R2, !PT ;  /* 0x0000000237037209 */ /* 0x000fe20007810000 */
[--C-:B------:R-:W-:Y:S01]  /*4800*/  FFMA.FTZ R52, R52, UR5, -R17.reuse ;  /* 0x0000000534347c23 */ /* 0x100fe20008010811 */
[--C-:B------:R-:W-:Y:S01]  /*4810*/  FFMA.FTZ R53, R53, UR5, -R17.reuse ;  /* 0x0000000535357c23 */ /* 0x100fe20008010811 */
[--C-:B------:R-:W-:Y:S01]  /*4820*/  FFMA.FTZ R40, R40, UR5, -R17.reuse ;  /* 0x0000000528287c23 */ /* 0x100fe20008010811 */
[----:B------:R-:W-:Y:S01]  /*4830*/  FMNMX.FTZ R2, R42, R3, !PT ;  /* 0x000000032a027209 */ /* 0x000fe20007810000 */
[----:B------:R-:W0:Y:S01]  /*4840*/  MUFU.EX2 R57, R57 ;  /* 0x0000003900397308 */ /* 0x000e220000000800 */
[--C-:B------:R-:W-:Y:S01]  /*4850*/  FFMA.FTZ R41, R41, UR5, -R17.reuse ;  /* 0x0000000529297c23 */ /* 0x100fe20008010811 */
        /* <DEDUP_REMOVED lines=14> */
[----:B------:R-:W1:Y:S01]  /*4940*/  MUFU.EX2 R61, R61 ;  /* 0x0000003d003d7308 */ /* 0x000e620000000800 */
[----:B------:R-:W-:Y:S01]  /*4950*/  FFMA.FTZ R17, R29, UR5, -R17 ;  /* 0x000000051d117c23 */ /* 0x000fe20008010811 */
[----:B0-----:R-:W-:Y:S01]  /*4960*/  F2FP.BF16.F32.PACK_AB R208, R57, R56 ;  /* 0x0000003839d0723e */ /* 0x001fe200000010ff */
[----:B------:R-:W-:Y:S01]  /*4970*/  IMAD.MOV.U32 R29, RZ, RZ, R151 ;  /* 0x000000ffff1d7224 */ /* 0x000fe200078e0097 */
[----:B------:R-:W-:-:S04]  /*4980*/  FMNMX.FTZ R3, R35, R2, !PT ;  /* 0x0000000223037209 */ /* 0x000fc80007810000 */
[----:B------:R-:W-:Y:S01]  /*4990*/  FMNMX.FTZ R2, R38, R3, !PT ;  /* 0x0000000326027209 */ /* 0x000fe20007810000 */
[----:B------:R-:W-:Y:S03]  /*49a0*/  MUFU.EX2 R48, R48 ;  /* 0x0000003000307308 */ /* 0x000fe60000000800 */
[----:B------:R-:W-:-:S04]  /*49b0*/  FMNMX.FTZ R3, R39, R2, !PT ;  /* 0x0000000227037209 */ /* 0x000fc80007810000 */
[----:B------:R-:W-:Y:S01]  /*49c0*/  FMNMX.FTZ R2, R26, R3, !PT ;  /* 0x000000031a027209 */ /* 0x000fe20007810000 */
[----:B------:R-:W0:Y:S01]  /*49d0*/  MUFU.EX2 R49, R49 ;  /* 0x0000003100317308 */ /* 0x000e220000000800 */
[----:B-1----:R-:W-:Y:S02]  /*49e0*/  F2FP.BF16.F32.PACK_AB R210, R61, R60 ;  /* 0x0000003c3dd2723e */ /* 0x002fe400000010ff */
[----:B------:R-:W-:-:S04]  /*49f0*/  FMNMX.FTZ R3, R27, R2, !PT ;  /* 0x000000021b037209 */ /* 0x000fc80007810000 */
[----:B------:R-:W-:Y:S01]  /*4a00*/  FMNMX.FTZ R2, R30, R3, !PT ;  /* 0x000000031e027209 */ /* 0x000fe20007810000 */
[----:B------:R-:W-:Y:S03]  /*4a10*/  MUFU.EX2 R52, R52 ;  /* 0x0000003400347308 */ /* 0x000fe60000000800 */
[----:B------:R-:W-:-:S05]  /*4a20*/  FMNMX.FTZ R2, R31, R2, !PT ;  /* 0x000000021f027209 */ /* 0x000fca0007810000 */
[----:B------:R-:W1:Y:S01]  /*4a30*/  SHFL.BFLY PT, R3, R2, 0x2, 0x1f ;  /* 0x0c401f0002037f89 */ /* 0x000e6200000e0000 */
[----:B------:R-:W2:Y:S01]  /*4a40*/  MUFU.EX2 R53, R53 ;  /* 0x0000003500357308 */ /* 0x000ea20000000800 */
[----:B0-----:R-:W-:-:S07]  /*4a50*/  F2FP.BF16.F32.PACK_AB R204, R49, R48 ;  /* 0x0000003031cc723e */ /* 0x001fce00000010ff */
[----:B------:R-:W-:Y:S08]  /*4a60*/  MUFU.EX2 R40, R40 ;  /* 0x0000002800287308 */ /* 0x000ff00000000800 */
[----:B------:R-:W0:Y:S01]  /*4a70*/  MUFU.EX2 R41, R41 ;  /* 0x0000002900297308 */ /* 0x000e220000000800 */
[----:B--2---:R-:W-:Y:S02]  /*4a80*/  F2FP.BF16.F32.PACK_AB R206, R53, R52 ;  /* 0x0000003435ce723e */ /* 0x004fe400000010ff */
[----:B-1----:R-:W-:-:S05]  /*4a90*/  FMNMX.FTZ R5, R2, R3, !PT ;  /* 0x0000000302057209 */ /* 0x002fca0007810000 */
[----:B------:R-:W-:Y:S01]  /*4aa0*/  MUFU.EX2 R44, R44 ;  /* 0x0000002c002c7308 */ /* 0x000fe20000000800 */
[----:B------:R-:W1:Y:S07]  /*4ab0*/  SHFL.BFLY PT, R2, R5, 0x1, 0x1f ;  /* 0x0c201f0005027f89 */ /* 0x000e6e00000e0000 */
[----:B------:R-:W2:Y:S01]  /*4ac0*/  MUFU.EX2 R45, R45 ;  /* 0x0000002d002d7308 */ /* 0x000ea20000000800 */
[----:B0-----:R-:W-:-:S07]  /*4ad0*/  F2FP.BF16.F32.PACK_AB R200, R41, R40 ;  /* 0x0000002829c8723e */ /* 0x001fce00000010ff */
[----:B------:R-:W-:Y:S08]  /*4ae0*/  MUFU.EX2 R32, R32 ;  /* 0x0000002000207308 */ /* 0x000ff00000000800 */
[----:B------:R-:W0:Y:S01]  /*4af0*/  MUFU.EX2 R33, R33 ;  /* 0x0000002100217308 */ /* 0x000e220000000800 */
[----:B--2---:R-:W-:Y:S02]  /*4b00*/  F2FP.BF16.F32.PACK_AB R202, R45, R44 ;  /* 0x0000002c2dca723e */ /* 0x004fe400000010ff */
[----:B-1----:R-:W-:-:S04]  /*4b10*/  FMNMX.FTZ R3, R5, R2, !PT ;  /* 0x0000000205037209 */ /* 0x002fc80007810000 */
[C---:B------:R-:W-:Y:S01]  /*4b20*/  FSETP.NEU.FTZ.AND P1, PT, R3.reuse, -INF , PT ;  /* 0xff8000000300780b */ /* 0x040fe20003f3d000 */
[----:B------:R-:W-:Y:S01]  /*4b30*/  FMUL.FTZ R2, R3, UR5 ;  /* 0x0000000503027c20 */ /* 0x000fe20008410000 */
[----:B------:R1:W-:Y:S04]  /*4b40*/  MUFU.EX2 R5, R17 ;  /* 0x0000001100057308 */ /* 0x0003e80000000800 */
[----:B------:R-:W-:Y:S02]  /*4b50*/  FSEL R2, R2, RZ, P1 ;  /* 0x000000ff02027208 */ /* 0x000fe40000800000 */
[----:B------:R-:W-:Y:S02]  /*4b60*/  PLOP3.LUT P1, PT, PT, PT, UP0, 0x80, 0x0 ;  /* 0x000000000000781c */ /* 0x000fe40003f2f008 */
[----:B------:R-:W-:Y:S01]  /*4b70*/  MUFU.EX2 R36, R36 ;  /* 0x0000002400247308 */ /* 0x000fe20000000800 */
[--C-:B------:R-:W-:Y:S01]  /*4b80*/  FFMA.FTZ R58, R58, UR5, -R2.reuse ;  /* 0x000000053a3a7c23 */ /* 0x100fe20008010802 */
[--C-:B------:R-:W-:Y:S01]  /*4b90*/  FFMA.FTZ R59, R59, UR5, -R2.reuse ;  /* 0x000000053b3b7c23 */ /* 0x100fe20008010802 */
[--C-:B------:R-:W-:Y:S01]  /*4ba0*/  FFMA.FTZ R62, R62, UR5, -R2.reuse ;  /* 0x000000053e3e7c23 */ /* 0x100fe20008010802 */
[--C-:B------:R-:W-:Y:S01]  /*4bb0*/  FFMA.FTZ R63, R63, UR5, -R2.reuse ;  /* 0x000000053f3f7c23 */ /* 0x100fe20008010802 */
[----:B-1----:R-:W-:Y:S01]  /*4bc0*/  FADD.FTZ R17, R56, R57 ;  /* 0x0000003938117221 */ /* 0x002fe20000010000 */
[--C-:B------:R-:W-:Y:S01]  /*4bd0*/  FFMA.FTZ R50, R50, UR5, -R2.reuse ;  /* 0x0000000532327c23 */ /* 0x100fe20008010802 */
[--C-:B------:R-:W-:Y:S01]  /*4be0*/  FFMA.FTZ R51, R51, UR5, -R2.reuse ;  /* 0x0000000533337c23 */ /* 0x100fe20008010802 */
[----:B------:R-:W-:Y:S01]  /*4bf0*/  MUFU.EX2 R58, R58 ;  /* 0x0000003a003a7308 */ /* 0x000fe20000000800 */
[----:B------:R-:W-:Y:S01]  /*4c00*/  FADD.FTZ R20, R60, R17 ;  /* 0x000000113c147221 */ /* 0x000fe20000010000 */
[--C-:B------:R-:W-:Y:S01]  /*4c10*/  FFMA.FTZ R54, R54, UR5, -R2.reuse ;  /* 0x0000000536367c23 */ /* 0x100fe20008010802 */
[--C-:B------:R-:W-:Y:S01]  /*4c20*/  FFMA.FTZ R55, R55, UR5, -R2.reuse ;  /* 0x0000000537377c23 */ /* 0x100fe20008010802 */
[----:B------:R-:W-:Y:S01]  /*4c30*/  FFMA.FTZ R42, R42, UR5, -R2 ;  /* 0x000000052a2a7c23 */ /* 0x000fe20008010802 */
[----:B------:R-:W-:Y:S01]  /*4c40*/  FADD.FTZ R17, R61, R20 ;  /* 0x000000143d117221 */ /* 0x000fe20000010000 */
[--C-:B------:R-:W-:Y:S01]  /*4c50*/  FFMA.FTZ R43, R43, UR5, -R2.reuse ;  /* 0x000000052b2b7c23 */ /* 0x100fe20008010802 */
[--C-:B------:R-:W-:Y:S01]  /*4c60*/  FFMA.FTZ R46, R46, UR5, -R2.reuse ;  /* 0x000000052e2e7c23 */ /* 0x100fe20008010802 */
[----:B------:R-:W1:Y:S01]  /*4c70*/  MUFU.EX2 R59, R59 ;  /* 0x0000003b003b7308 */ /* 0x000e620000000800 */
[----:B------:R-:W-:Y:S01]  /*4c80*/  FADD.FTZ R20, R48, R17 ;  /* 0x0000001130147221 */ /* 0x000fe20000010000 */
[--C-:B------:R-:W-:Y:S01]  /*4c90*/  FFMA.FTZ R47, R47, UR5, -R2.reuse ;  /* 0x000000052f2f7c23 */ /* 0x100fe20008010802 */
[--C-:B------:R-:W-:Y:S01]  /*4ca0*/  FFMA.FTZ R34, R34, UR5, -R2.reuse ;  /* 0x0000000522227c23 */ /* 0x100fe20008010802 */
[----:B------:R-:W-:Y:S01]  /*4cb0*/  FFMA.FTZ R35, R35, UR5, -R2 ;  /* 0x0000000523237c23 */ /* 0x000fe20008010802 */
[----:B------:R-:W-:Y:S01]  /*4cc0*/  FADD.FTZ R21, R49, R20 ;  /* 0x0000001431157221 */ /* 0x000fe20000010000 */
[--C-:B------:R-:W-:Y:S01]  /*4cd0*/  FFMA.FTZ R38, R38, UR5, -R2.reuse ;  /* 0x0000000526267c23 */ /* 0x100fe20008010802 */
[--C-:B------:R-:W-:Y:S01]  /*4ce0*/  FFMA.FTZ R39, R39, UR5, -R2.reuse ;  /* 0x0000000527277c23 */ /* 0x100fe20008010802 */
[----:B------:R-:W2:Y:S01]  /*4cf0*/  MUFU.EX2 R62, R62 ;  /* 0x0000003e003e7308 */ /* 0x000ea20000000800 */
[----:B------:R-:W-:Y:S01]  /*4d00*/  FADD.FTZ R64, R52, R21 ;  /* 0x0000001534407221 */ /* 0x000fe20000010000 */
[--C-:B------:R-:W-:Y:S01]  /*4d10*/  FFMA.FTZ R26, R26, UR5, -R2.reuse ;  /* 0x000000051a1a7c23 */ /* 0x100fe20008010802 */
[--C-:B------:R-:W-:Y:S01]  /*4d20*/  FFMA.FTZ R27, R27, UR5, -R2.reuse ;  /* 0x000000051b1b7c23 */ /* 0x100fe20008010802 */
[----:B------:R-:W-:Y:S01]  /*4d30*/  FFMA.FTZ R30, R30, UR5, -R2 ;  /* 0x000000051e1e7c23 */ /* 0x000fe20008010802 */
[----:B------:R-:W-:Y:S01]  /*4d40*/  FADD.FTZ R21, R53, R64 ;  /* 0x0000004035157221 */ /* 0x000fe20000010000 */
[----:B------:R-:W-:Y:S01]  /*4d50*/  FFMA.FTZ R2, R31, UR5, -R2 ;  /* 0x000000051f027c23 */ /* 0x000fe20008010802 */
[----:B0-----:R-:W-:Y:S01]  /*4d60*/  F2FP.BF16.F32.PACK_AB R196, R33, R32 ;  /* 0x0000002021c4723e */ /* 0x001fe200000010ff */
[----:B------:R-:W0:Y:S01]  /*4d70*/  MUFU.EX2 R63, R63 ;  /* 0x0000003f003f7308 */ /* 0x000e220000000800 */
[----:B-1----:R-:W-:Y:S01]  /*4d80*/  FADD.FTZ R17, R58, R59 ;  /* 0x0000003b3a117221 */ /* 0x002fe20000010000 */
[----:B------:R-:W-:Y:S01]  /*4d90*/  FADD.FTZ R64, R40, R21 ;  /* 0x0000001528407221 */ /* 0x000fe20000010000 */
[----:B------:R-:W-:Y:S01]  /*4da0*/  F2FP.BF16.F32.PACK_AB R209, R59, R58 ;  /* 0x0000003a3bd1723e */ /* 0x000fe200000010ff */
[--C-:B------:R-:W-:Y:S01]  /*4db0*/  IMAD.MOV.U32 R61, RZ, RZ, R151.reuse ;  /* 0x000000ffff3d7224 */ /* 0x100fe200078e0097 */
[----:B------:R-:W-:Y:S01]  /*4dc0*/  MOV R58, R151 ;  /* 0x00000097003a7202 */ /* 0x000fe20000000f00 */
[----:B------:R-:W-:Y:S01]  /*4dd0*/  FADD.FTZ R21, R41, R64 ;  /* 0x0000004029157221 */ /* 0x000fe20000010000 */
[----:B------:R-:W-:Y:S01]  /*4de0*/  IMAD.MOV.U32 R64, RZ, RZ, R151 ;  /* 0x000000ffff407224 */ /* 0x000fe200078e0097 */
[----:B------:R-:W1:Y:S01]  /*4df0*/  MUFU.EX2 R50, R50 ;  /* 0x0000003200327308 */ /* 0x000e620000000800 */
[----:B--2---:R-:W-:Y:S01]  /*4e00*/  FADD.FTZ R20, R62, R17 ;  /* 0x000000113e147221 */ /* 0x004fe20000010000 */
[----:B------:R-:W-:Y:S01]  /*4e10*/  FADD.FTZ R0, R44, R21 ;  /* 0x000000152c007221 */ /* 0x000fe20000010000 */
[----:B------:R-:W-:-:S02]  /*4e20*/  IMAD.MOV.U32 R60, RZ, RZ, R151 ;  /* 0x000000ffff3c7224 */ /* 0x000fc400078e0097 */
[--C-:B------:R-:W-:Y:S02]  /*4e30*/  IMAD.MOV.U32 R59, RZ, RZ, R151.reuse ;  /* 0x000000ffff3b7224 */ /* 0x100fe400078e0097 */
[----:B------:R-:W-:Y:S01]  /*4e40*/  FADD.FTZ R21, R45, R0 ;  /* 0x000000002d157221 */ /* 0x000fe20000010000 */
[--C-:B------:R-:W-:Y:S01]  /*4e50*/  IMAD.MOV.U32 R57, RZ, RZ, R151.reuse ;  /* 0x000000ffff397224 */ /* 0x100fe200078e0097 */
[----:B------:R-:W2:Y:S01]  /*4e60*/  MUFU.EX2 R51, R51 ;  /* 0x0000003300337308 */ /* 0x000ea20000000800 */
[C---:B0-----:R-:W-:Y:S01]  /*4e70*/  FADD.FTZ R17, R63.reuse, R20 ;  /* 0x000000143f117221 */ /* 0x041fe20000010000 */
[----:B------:R-:W-:Y:S01]  /*4e80*/  F2FP.BF16.F32.PACK_AB R211, R63, R62 ;  /* 0x0000003e3fd3723e */ /* 0x000fe200000010ff */
[--C-:B------:R-:W-:Y:S01]  /*4e90*/  IMAD.MOV.U32 R63, RZ, RZ, R151.reuse ;  /* 0x000000ffff3f7224 */ /* 0x100fe200078e0097 */
[----:B------:R-:W-:Y:S01]  /*4ea0*/  MOV R62, R151 ;  /* 0x00000097003e7202 */ /* 0x000fe20000000f00 */
[--C-:B------:R-:W-:Y:S02]  /*4eb0*/  IMAD.MOV.U32 R56, RZ, RZ, R151.reuse ;  /* 0x000000ffff387224 */ /* 0x100fe400078e0097 */
[----:B------:R-:W-:Y:S01]  /*4ec0*/  IMAD.MOV.U32 R53, RZ, RZ, R151 ;  /* 0x000000ffff357224 */ /* 0x000fe200078e0097 */
[----:B------:R-:W0:Y:S01]  /*4ed0*/  MUFU.EX2 R54, R54 ;  /* 0x0000003600367308 */ /* 0x000e220000000800 */
[----:B-1----:R-:W-:Y:S01]  /*4ee0*/  FADD.FTZ R20, R50, R17 ;  /* 0x0000001132147221 */ /* 0x002fe20000010000 */
[----:B------:R-:W-:-:S02]  /*4ef0*/  IMAD.MOV.U32 R52, RZ, RZ, R151 ;  /* 0x000000ffff347224 */ /* 0x000fc400078e0097 */
[--C-:B------:R-:W-:Y:S02]  /*4f00*/  IMAD.MOV.U32 R49, RZ, RZ, R151.reuse ;  /* 0x000000ffff317224 */ /* 0x100fe400078e0097 */
[--C-:B------:R-:W-:Y:S02]  /*4f10*/  IMAD.MOV.U32 R48, RZ, RZ, R151.reuse ;  /* 0x000000ffff307224 */ /* 0x100fe400078e0097 */
[----:B------:R-:W1:Y:S01]  /*4f20*/  MUFU.EX2 R55, R55 ;  /* 0x0000003700377308 */ /* 0x000e620000000800 */
[C---:B--2---:R-:W-:Y:S01]  /*4f30*/  FADD.FTZ R17, R51.reuse, R20 ;  /* 0x0000001433117221 */ /* 0x044fe20000010000 */
[----:B------:R-:W-:Y:S01]  /*4f40*/  F2FP.BF16.F32.PACK_AB R205, R51, R50 ;  /* 0x0000003233cd723e */ /* 0x000fe200000010ff */
[--C-:B------:R-:W-:Y:S01]  /*4f50*/  IMAD.MOV.U32 R51, RZ, RZ, R151.reuse ;  /* 0x000000ffff337224 */ /* 0x100fe200078e0097 */
[----:B------:R-:W-:Y:S01]  /*4f60*/  MOV R50, R151 ;  /* 0x0000009700327202 */ /* 0x000fe20000000f00 */
[--C-:B------:R-:W-:Y:S02]  /*4f70*/  IMAD.MOV.U32 R45, RZ, RZ, R151.reuse ;  /* 0x000000ffff2d7224 */ /* 0x100fe400078e0097 */
[----:B------:R-:W-:Y:S01]  /*4f80*/  IMAD.MOV.U32 R44, RZ, RZ, R151 ;  /* 0x000000ffff2c7224 */ /* 0x000fe200078e0097 */
[----:B------:R-:W2:Y:S01]  /*4f90*/  MUFU.EX2 R42, R42 ;  /* 0x0000002a002a7308 */ /* 0x000ea20000000800 */
[----:B0-----:R-:W-:Y:S01]  /*4fa0*/  FADD.FTZ R20, R54, R17 ;  /* 0x0000001136147221 */ /* 0x001fe20000010000 */
[----:B------:R-:W-:-:S02]  /*4fb0*/  IMAD.MOV.U32 R41, RZ, RZ, R151 ;  /* 0x000000ffff297224 */ /* 0x000fc400078e0097 */
[--C-:B------:R-:W-:Y:S02]  /*4fc0*/  IMAD.MOV.U32 R40, RZ, RZ, R151.reuse ;  /* 0x000000ffff287224 */ /* 0x100fe400078e0097 */
[----:B------:R-:W-:Y:S02]  /*4fd0*/  IMAD.MOV.U32 R31, RZ, RZ, R151 ;  /* 0x000000ffff1f7224 */ /* 0x000fe400078e0097 */
[----:B------:R-:W0:Y:S01]  /*4fe0*/  MUFU.EX2 R43, R43 ;  /* 0x0000002b002b7308 */ /* 0x000e220000000800 */
[C---:B-1----:R-:W-:Y:S01]  /*4ff0*/  FADD.FTZ R17, R55.reuse, R20 ;  /* 0x0000001437117221 */ /* 0x042fe20000010000 */
        /* <DEDUP_REMOVED lines=9> */
[----:B------:R-:W-:-:S05]  /*5090*/  IMAD.MOV.U32 R32, RZ, RZ, R151 ;  /* 0x000000ffff207224 */ /* 0x000fca00078e0097 */
[----:B------:R-:W2:Y:S01]  /*50a0*/  MUFU.EX2 R47, R47 ;  /* 0x0000002f002f7308 */ /* 0x000ea20000000800 */
[C---:B0-----:R-:W-:Y:S01]  /*50b0*/  FADD.FTZ R17, R43.reuse, R0 ;  /* 0x000000002b117221 */ /* 0x041fe20000010000 */
[----:B------:R-:W-:Y:S01]  /*50c0*/  F2FP.BF16.F32.PACK_AB R201, R43, R42 ;  /* 0x0000002a2bc9723e */ /* 0x000fe200000010ff */
[----:B------:R-:W-:Y:S01]  /*50d0*/  IMAD.MOV.U32 R43, RZ, RZ, R151 ;  /* 0x000000ffff2b7224 */ /* 0x000fe200078e0097 */
[----:B------:R-:W-:-:S04]  /*50e0*/  MOV R42, R151 ;  /* 0x00000097002a7202 */ /* 0x000fc80000000f00 */
[----:B------:R-:W0:Y:S01]  /*50f0*/  MUFU.EX2 R37, R37 ;  /* 0x0000002500257308 */ /* 0x000e220000000800 */
[----:B-1----:R-:W-:-:S07]  /*5100*/  FADD.FTZ R0, R46, R17 ;  /* 0x000000112e007221 */ /* 0x002fce0000010000 */
[----:B------:R-:W1:Y:S01]  /*5110*/  MUFU.EX2 R34, R34 ;  /* 0x0000002200227308 */ /* 0x000e620000000800 */
[C---:B--2---:R-:W-:Y:S01]  /*5120*/  FADD.FTZ R17, R47.reuse, R0 ;  /* 0x000000002f117221 */ /* 0x044fe20000010000 */
[----:B------:R-:W-:Y:S01]  /*5130*/  F2FP.BF16.F32.PACK_AB R203, R47, R46 ;  /* 0x0000002e2fcb723e */ /* 0x000fe200000010ff */
[----:B------:R-:W-:Y:S01]  /*5140*/  IMAD.MOV.U32 R47, RZ, RZ, R151 ;  /* 0x000000ffff2f7224 */ /* 0x000fe200078e0097 */
[----:B------:R-:W-:-:S04]  /*5150*/  MOV R46, R151 ;  /* 0x00000097002e7202 */ /* 0x000fc80000000f00 */
[----:B------:R-:W2:Y:S01]  /*5160*/  MUFU.EX2 R24, R24 ;  /* 0x0000001800187308 */ /* 0x000ea20000000800 */
[C---:B0-----:R-:W-:Y:S01]  /*5170*/  FADD.FTZ R21, R37.reuse, R20 ;  /* 0x0000001425157221 */ /* 0x041fe20000010000 */
[----:B------:R-:W-:Y:S01]  /*5180*/  F2FP.BF16.F32.PACK_AB R198, R37, R36 ;  /* 0x0000002425c6723e */ /* 0x000fe200000010ff */
[--C-:B------:R-:W-:Y:S02]  /*5190*/  IMAD.MOV.U32 R37, RZ, RZ, R151.reuse ;  /* 0x000000ffff257224 */ /* 0x100fe400078e0097 */
[----:B------:R-:W-:-:S03]  /*51a0*/  IMAD.MOV.U32 R36, RZ, RZ, R151 ;  /* 0x000000ffff247224 */ /* 0x000fc600078e0097 */
[----:B------:R-:W0:Y:S01]  /*51b0*/  MUFU.EX2 R35, R35 ;  /* 0x0000002300237308 */ /* 0x000e220000000800 */
[----:B-1----:R-:W-:-:S07]  /*51c0*/  FADD.FTZ R0, R34, R17 ;  /* 0x0000001122007221 */ /* 0x002fce0000010000 */
[----:B------:R-:W1:Y:S01]  /*51d0*/  MUFU.EX2 R25, R25 ;  /* 0x0000001900197308 */ /* 0x000e620000000800 */
[----:B--2---:R-:W-:-:S07]  /*51e0*/  FADD.FTZ R20, R24, R21 ;  /* 0x0000001518147221 */ /* 0x004fce0000010000 */
[----:B------:R-:W2:Y:S01]  /*51f0*/  MUFU.EX2 R38, R38 ;  /* 0x0000002600267308 */ /* 0x000ea20000000800 */
[C---:B0-----:R-:W-:Y:S01]  /*5200*/  FADD.FTZ R17, R35.reuse, R0 ;  /* 0x0000000023117221 */ /* 0x041fe20000010000 */
[----:B------:R-:W-:Y:S01]  /*5210*/  F2FP.BF16.F32.PACK_AB R197, R35, R34 ;  /* 0x0000002223c5723e */ /* 0x000fe200000010ff */
[----:B------:R-:W-:Y:S01]  /*5220*/  IMAD.MOV.U32 R35, RZ, RZ, R151 ;  /* 0x000000ffff237224 */ /* 0x000fe200078e0097 */
[----:B------:R-:W-:-:S04]  /*5230*/  MOV R34, R151 ;  /* 0x0000009700227202 */ /* 0x000fc80000000f00 */
[----:B------:R-:W0:Y:S01]  /*5240*/  MUFU.EX2 R28, R28 ;  /* 0x0000001c001c7308 */ /* 0x000e220000000800 */
[C---:B-1----:R-:W-:Y:S01]  /*5250*/  FADD.FTZ R21, R25.reuse, R20 ;  /* 0x0000001419157221 */ /* 0x042fe20000010000 */
[----:B------:R-:W-:Y:S01]  /*5260*/  F2FP.BF16.F32.PACK_AB R192, R25, R24 ;  /* 0x0000001819c0723e */ /* 0x000fe200000010ff */
[--C-:B------:R-:W-:Y:S02]  /*5270*/  IMAD.MOV.U32 R25, RZ, RZ, R151.reuse ;  /* 0x000000ffff197224 */ /* 0x100fe400078e0097 */
[----:B------:R-:W-:-:S03]  /*5280*/  IMAD.MOV.U32 R24, RZ, RZ, R151 ;  /* 0x000000ffff187224 */ /* 0x000fc600078e0097 */
[----:B------:R-:W1:Y:S01]  /*5290*/  MUFU.EX2 R39, R39 ;  /* 0x0000002700277308 */ /* 0x000e620000000800 */
[----:B--2---:R-:W-:-:S07]  /*52a0*/  FADD.FTZ R0, R38, R17 ;  /* 0x0000001126007221 */ /* 0x004fce0000010000 */
[----:B------:R-:W2:Y:S01]  /*52b0*/  MUFU.EX2 R26, R26 ;  /* 0x0000001a001a7308 */ /* 0x000ea20000000800 */
[----:B0-----:R-:W-:Y:S01]  /*52c0*/  FADD.FTZ R20, R28, R21 ;  /* 0x000000151c147221 */ /* 0x001fe20000010000 */
[C---:B------:R-:W-:Y:S01]  /*52d0*/  F2FP.BF16.F32.PACK_AB R194, R5.reuse, R28 ;  /* 0x0000001c05c2723e */ /* 0x040fe200000010ff */
[----:B------:R-:W-:Y:S02]  /*52e0*/  IMAD.MOV.U32 R28, RZ, RZ, R151 ;  /* 0x000000ffff1c7224 */ /* 0x000fe400078e0097 */
[----:B------:R-:W-:-:S03]  /*52f0*/  FADD.FTZ R17, R5, R20 ;  /* 0x0000001405117221 */ /* 0x000fc60000010000 */
[----:B------:R-:W0:Y:S01]  /*5300*/  MUFU.EX2 R27, R27 ;  /* 0x0000001b001b7308 */ /* 0x000e220000000800 */
[C---:B-1----:R-:W-:Y:S01]  /*5310*/  FADD.FTZ R21, R39.reuse, R0 ;  /* 0x0000000027157221 */ /* 0x042fe20000010000 */
[----:B------:R-:W-:Y:S01]  /*5320*/  F2FP.BF16.F32.PACK_AB R199, R39, R38 ;  /* 0x0000002627c7723e */ /* 0x000fe200000010ff */
[----:B------:R-:W-:Y:S01]  /*5330*/  IMAD.MOV.U32 R39, RZ, RZ, R151 ;  /* 0x000000ffff277224 */ /* 0x000fe200078e0097 */
[----:B------:R-:W-:-:S04]  /*5340*/  MOV R38, R151 ;  /* 0x0000009700267202 */ /* 0x000fc80000000f00 */
[----:B------:R-:W1:Y:S01]  /*5350*/  MUFU.EX2 R30, R30 ;  /* 0x0000001e001e7308 */ /* 0x000e620000000800 */
[----:B--2---:R-:W-:-:S07]  /*5360*/  FADD.FTZ R0, R26, R21 ;  /* 0x000000151a007221 */ /* 0x004fce0000010000 */
[----:B------:R2:W3:Y:S01]  /*5370*/  MUFU.EX2 R195, R2 ;  /* 0x0000000200c37308 */ /* 0x0004e20000000800 */
[C---:B0-----:R-:W-:Y:S01]  /*5380*/  FADD.FTZ R5, R27.reuse, R0 ;  /* 0x000000001b057221 */ /* 0x041fe20000010000 */
[----:B------:R-:W-:Y:S01]  /*5390*/  F2FP.BF16.F32.PACK_AB R193, R27, R26 ;  /* 0x0000001a1bc1723e */ /* 0x000fe200000010ff */
[----:B------:R-:W-:Y:S01]  /*53a0*/  IMAD.MOV.U32 R27, RZ, RZ, R151 ;  /* 0x000000ffff1b7224 */ /* 0x000fe200078e0097 */
[----:B------:R-:W-:Y:S01]  /*53b0*/  MOV R26, R151 ;  /* 0x00000097001a7202 */ /* 0x000fe20000000f00 */
[----:B-1----:R-:W-:Y:S01]  /*53c0*/  FADD.FTZ R0, R30, R5 ;  /* 0x000000051e007221 */ /* 0x002fe20000010000 */
[----:B--2---:R-:W-:-:S03]  /*53d0*/  IMAD.MOV.U32 R2, RZ, RZ, 0x3f800000 ;  /* 0x3f800000ff027424 */ /* 0x004fc600078e00ff */
[C---:B---3--:R-:W-:Y:S01]  /*53e0*/  FADD.FTZ R5, R195.reuse, R0 ;  /* 0x00000000c3057221 */ /* 0x048fe20000010000 */
[----:B------:R-:W-:Y:S01]  /*53f0*/  F2FP.BF16.F32.PACK_AB R195, R195, R30 ;  /* 0x0000001ec3c3723e */ /* 0x000fe200000010ff */
[----:B------:R-:W-:Y:S01]  /*5400*/  IMAD.MOV.U32 R0, RZ, RZ, 0x3f800000 ;  /* 0x3f800000ff007424 */ /* 0x000fe200078e00ff */
[----:B------:R-:W-:Y:S01]  /*5410*/  MOV R30, R151 ;  /* 0x00000097001e7202 */ /* 0x000fe20000000f00 */
[----:B------:R-:W-:Y:S06]  /*5420*/  @!P1 BRA `(.L_x_14) ;  /* 0x0000004400249947 */ /* 0x000fec0003800000 */
[----:B------:R-:W-:Y:S01]  /*5430*/  UIADD3 UR4, UR60, -0x2, URZ ;  /* 0xfffffffe3c047890 */ /* 0x000fe2000fffe03f */
[----:B------:R-:W-:Y:S01]  /*5440*/  IMAD.MOV.U32 R20, RZ, RZ, R3 ;  /* 0x000000ffff147224 */ /* 0x000fe200078e0003 */
[----:B------:R-:W-:Y:S01]  /*5450*/  MOV R21, R4 ;  /* 0x0000000400157202 */ /* 0x000fe20000000f00 */
[----:B------:R-:W-:Y:S01]  /*5460*/  IMAD.MOV.U32 R2, RZ, RZ, 0x3f800000 ;  /* 0x3f800000ff027424 */ /* 0x000fe200078e00ff */
[----:B------:R-:W-:Y:S02]  /*5470*/  CS2R R150, SRZ ;  /* 0x0000000000967805 */ /* 0x000fe4000001ff00 */
[----:B------:R-:W-:Y:S01]  /*5480*/  CS2R R146, SRZ ;  /* 0x0000000000927805 */ /* 0x000fe2000001ff00 */
[----:B------:R-:W-:Y:S01]  /*5490*/  IMAD.U32 R228, RZ, RZ, UR4 ;  /* 0x00000004ffe47e24 */ /* 0x000fe2000f8e00ff */
[----:B------:R-:W-:Y:S02]  /*54a0*/  R2UR UR4, R16 ;  /* 0x00000000100472ca */ /* 0x000fe400000e0000 */
[----:B------:R-:W-:-:S02]  /*54b0*/  CS2R R142, SRZ ;  /* 0x00000000008e7805 */ /* 0x000fc4000001ff00 */
[----:B------:R-:W-:Y:S02]  /*54c0*/  CS2R R138, SRZ ;  /* 0x00000000008a7805 */ /* 0x000fe4000001ff00 */
[----:B------:R-:W-:Y:S02]  /*54d0*/  CS2R R134, SRZ ;  /* 0x0000000000867805 */ /* 0x000fe4000001ff00 */
[----:B------:R-:W-:Y:S02]  /*54e0*/  CS2R R130, SRZ ;  /* 0x0000000000827805 */ /* 0x000fe4000001ff00 */
[----:B------:R-:W-:Y:S02]  /*54f0*/  CS2R R126, SRZ ;  /* 0x00000000007e7805 */ /* 0x000fe4000001ff00 */
[----:B------:R-:W-:Y:S02]  /*5500*/  CS2R R122, SRZ ;  /* 0x00000000007a7805 */ /* 0x000fe4000001ff00 */
[----:B------:R-:W-:-:S02]  /*5510*/  CS2R R118, SRZ ;  /* 0x0000000000767805 */ /* 0x000fc4000001ff00 */
[----:B------:R-:W-:Y:S02]  /*5520*/  CS2R R114, SRZ ;  /* 0x0000000000727805 */ /* 0x000fe4000001ff00 */
[----:B------:R-:W-:Y:S02]  /*5530*/  CS2R R110, SRZ ;  /* 0x00000000006e7805 */ /* 0x000fe4000001ff00 */
[----:B------:R-:W-:Y:S02]  /*5540*/  CS2R R106, SRZ ;  /* 0x00000000006a7805 */ /* 0x000fe4000001ff00 */
[----:B------:R-:W-:Y:S02]  /*5550*/  CS2R R102, SRZ ;  /* 0x0000000000667805 */ /* 0x000fe4000001ff00 */
[----:B------:R-:W-:Y:S01]  /*5560*/  CS2R R98, SRZ ;  /* 0x0000000000627805 */ /* 0x000fe2000001ff00 */
[----:B------:R-:W-:Y:S01]  /*5570*/  IMAD.U32 R229, RZ, RZ, UR4 ;  /* 0x00000004ffe57e24 */ /* 0x000fe2000f8e00ff */
        /* <DEDUP_REMOVED lines=49> */
[----:B------:R-:W-:Y:S01]  /*5890*/  CS2R R24, SRZ ;  /* 0x0000000000187805 */ /* 0x000fe2000001ff00 */
[----:B------:R-:W-:Y:S01]  /*58a0*/  UMOV UR60, UR38 ;  /* 0x00000026003c7c82 */ /* 0x000fe20008000000 */
[----:B------:R-:W-:-:S05]  /*58b0*/  ULDC UR39, c[0x0][0x9d8] ;  /* 0x0002760000277ab9 */ /* 0x000fca0000000800 */
.L_x_25:
[----:B------:R-:W-:Y:S01]  /*58c0*/  R2UR UR5, R229 ;  /* 0x00000000e50572ca */ /* 0x000fe200000e0000 */
[----:B------:R-:W-:-:S04]  /*58d0*/  UISETP.NE.AND UP0, UPT, UR60, 0x1, UPT ;  /* 0x000000013c00788c */ /* 0x000fc8000bf05270 */
[----:B------:R-:W-:-:S08]  /*58e0*/  USEL UR4, URZ, 0x1, UP0 ;  /* 0x000000013f047887 */ /* 0x000fd00008000000 */
[----:B------:R-:W-:-:S06]  /*58f0*/  ULOP3.LUT UR4, UR5, UR4, URZ, 0x3c, !UPT ;  /* 0x0000000405047292 */ /* 0x000fcc000f8e3c3f */
[----:B------:R-:W-:Y:S01]  /*5900*/  MOV R16, UR4 ;  /* 0x0000000400107c02 */ /* 0x000fe20008000f00 */
[----:B------:R-:W-:Y:S06]  /*5910*/  @!P0 BRA `(.L_x_15) ;  /* 0x0000000000048947 */ /* 0x000fec0003800000 */
[----:B------:R-:W-:Y:S01]  /*5920*/  BPT.TRAP 0x1 ;  /* 0x000000040000795c */ /* 0x000fe20000300000 */
.L_x_15:
[----:B------:R-:W0:Y:S01]  /*5930*/  S2UR UR6, SR_CgaCtaId ;  /* 0x00000000000679c3 */ /* 0x000e220000008800 */
[----:B------:R-:W-:Y:S01]  /*5940*/  R2UR UR5, R16 ;  /* 0x00000000100572ca */ /* 0x000fe200000e0000 */
[----:B------:R-:W-:Y:S01]  /*5950*/  UIADD3 UR38, UR60, 0x1, URZ ;  /* 0x000000013c267890 */ /* 0x000fe2000fffe03f */
[----:B------:R-:W-:-:S03]  /*5960*/  UMOV UR4, 0x400 ;  /* 0x0000040000047882 */ /* 0x000fc60000000000 */
[----:B------:R-:W-:-:S04]  /*5970*/  UISETP.NE.AND UP0, UPT, UR38, 0x2, UPT ;  /* 0x000000022600788c */ /* 0x000fc8000bf05270 */
[----:B------:R-:W-:-:S04]  /*5980*/  USEL UR38, UR38, URZ, UP0 ;  /* 0x0000003f26267287 */ /* 0x000fc80008000000 */
[----:B------:R-:W-:-:S05]  /*5990*/  IMAD.U32 R4, RZ, RZ, UR5 ;  /* 0x00000005ff047e24 */ /* 0x000fca000f8e00ff */
[----:B------:R-:W-:Y:S01]  /*59a0*/  SHF.L.U32 R4, R4, 0x1f, RZ ;  /* 0x0000001f04047819 */ /* 0x000fe200000006ff */
[----:B0-----:R-:W-:-:S04]  /*59b0*/  ULEA UR6, UR6, UR4, 0x18 ;  /* 0x0000000406067291 */ /* 0x001fc8000f8ec03f */
[----:B------:R-:W-:Y:S02]  /*59c0*/  ULEA UR61, UR38, UR6, 0x3 ;  /* 0x00000006263d7291 */ /* 0x000fe4000f8e183f */
[----:B------:R-:W-:-:S07]  /*59d0*/  IMAD.U32 R3, RZ, RZ, UR6 ;  /* 0x00000006ff037e24 */ /* 0x000fce000f8e00ff */
[----:B------:R0:W1:Y:S01]  /*59e0*/  SYNCS.PHASECHK.TRANS64.TRYWAIT P1, [UR61+0x38830], R4 ;  /* 0x03883004ff0075a7 */ /* 0x000062000802017d */
[----:B------:R-:W-:Y:S05]  /*59f0*/  @!P0 BRA `(.L_x_16) ;  /* 0x0000000000048947 */ /* 0x000fea0003800000 */
[----:B------:R-:W-:Y:S01]  /*5a00*/  BPT.TRAP 0x1 ;  /* 0x000000040000795c */ /* 0x000fe20000300000 */
.L_x_16:
[----:B-1----:R-:W-:Y:S05]  /*5a10*/  @P1 BRA `(.L_x_17) ;  /* 0x0000000000081947 */ /* 0x002fea0003800000 */
[----:B------:R-:W1:Y:S02]  /*5a20*/  SYNCS.PHASECHK.TRANS64.TRYWAIT P1, [UR61+0x38830], R4 ;  /* 0x03883004ff0075a7 */ /* 0x000e64000802017d */
[----:B-1----:R-:W-:Y:S05]  /*5a30*/  @!P1 BRA `(.L_x_18) ;  /* 0x000000ac00909947 */ /* 0x002fea0003800000 */
.L_x_17:
[----:B------:R-:W-:Y:S01]  /*5a40*/  R2UR UR4, R18 ;  /* 0x00000000120472ca */ /* 0x000fe200000e0000 */
[----:B------:R-:W-:Y:S01]  /*5a50*/  WARPGROUP.ARRIVE ;  /* 0x00000000000079c5 */ /* 0x000fe20000000000 */
[----:B------:R-:W-:Y:S01]  /*5a60*/  R2UR UR10, R14 ;  /* 0x000000000e0a72ca */ /* 0x000fe200000e0000 */
[----:B------:R-:W-:Y:S01]  /*5a70*/  UMOV UR59, 0x40000040 ;  /* 0x40000040003b7882 */ /* 0x000fe20000000000 */
        /* <DEDUP_REMOVED lines=9> */
[----:B------:R-:W-:Y:S01]  /*5b10*/  UIMAD UR4, UR38, 0xa00, UR4 ;  /* 0x00000a00260478a4 */ /* 0x000fe2000f8e0204 */
[-C--:B------:R-:W-:Y:S01]  /*5b20*/  FMUL.FTZ R24, R24, R0.reuse ;  /* 0x0000000018187220 */ /* 0x080fe20000410000 */
[----:B------:R-:W-:Y:S01]  /*5b30*/  UMOV UR56, UR10 ;  /* 0x0000000a00387c82 */ /* 0x000fe20008000000 */
[----:B------:R-:W-:Y:S01]  /*5b40*/  UMOV UR43, 0x40000040 ;  /* 0x40000040002b7882 */ /* 0x000fe20000000000 */
[----:B------:R-:W-:Y:S01]  /*5b50*/  UMOV UR57, UR11 ;  /* 0x0000000b00397c82 */ /* 0x000fe20008000000 */
[----:B------:R-:W-:Y:S01]  /*5b60*/  UIADD3 UR6, UR4, 0x80, URZ ;  /* 0x0000008004067890 */ /* 0x000fe2000fffe03f */
[-C--:B------:R-:W-:Y:S01]  /*5b70*/  FMUL.FTZ R25, R25, R0.reuse ;  /* 0x0000000019197220 */ /* 0x080fe20000410000 */
[----:B------:R-:W-:Y:S01]  /*5b80*/  UMOV UR58, UR4 ;  /* 0x00000004003a7c82 */ /* 0x000fe20008000000 */
[----:B------:R-:W-:Y:S01]  /*5b90*/  UIADD3 UR5, UR4, 0x100, URZ ;  /* 0x0000010004057890 */ /* 0x000fe2000fffe03f */
[----:B------:R-:W-:Y:S01]  /*5ba0*/  HGMMA.64x16x16.F32.BF16 R184, gdesc[UR56], RZ, !UPT, gsb0 ;  /* 0x0020000038b879f0 */ /* 0x000fe2000c0018ff */
[----:B------:R-:W-:Y:S01]  /*5bb0*/  UMOV UR56, UR10 ;  /* 0x0000000a00387c82 */ /* 0x000fe20008000000 */
[----:B------:R-:W-:Y:S01]  /*5bc0*/  UMOV UR57, UR11 ;  /* 0x0000000b00397c82 */ /* 0x000fe20008000000 */
[----:B------:R-:W-:Y:S01]  /*5bd0*/  UMOV UR58, UR6 ;  /* 0x00000006003a7c82 */ /* 0x000fe20008000000 */
[----:B------:R-:W-:Y:S01]  /*5be0*/  UMOV UR59, 0x40000040 ;  /* 0x40000040003b7882 */ /* 0x000fe20000000000 */
[----:B------:R-:W-:Y:S01]  /*5bf0*/  UIADD3 UR6, UR4, 0x180, URZ ;  /* 0x0000018004067890 */ /* 0x000fe2000fffe03f */
[-C--:B------:R-:W-:Y:S01]  /*5c00*/  FMUL.FTZ R28, R28, R0.reuse ;  /* 0x000000001c1c7220 */ /* 0x080fe20000410000 */
        /* <DEDUP_REMOVED lines=12> */
[----:B------:R-:W-:Y:S01]  /*5cd0*/  UMOV UR47, 0x40000040 ;  /* 0x40000040002f7882 */ /* 0x000fe20000000000 */
[----:B------:R-:W-:Y:S01]  /*5ce0*/  UIADD3 UR50, UR4, 0x782, URZ ;  /* 0x0000078204327890 */ /* 0x000fe2000fffe03f */
[-C--:B------:R-:W-:Y:S01]  /*5cf0*/  FMUL.FTZ R41, R41, R0.reuse ;  /* 0x0000000029297220 */ /* 0x080fe20000410000 */
[----:B------:R-:W-:Y:S01]  /*5d00*/  UMOV UR51, 0x40000040 ;  /* 0x4000004000337882 */ /* 0x000fe20000000000 */
[----:B------:R-:W-:Y:S01]  /*5d10*/  UIADD3 UR54, UR4, 0x784, URZ ;  /* 0x0000078404367890 */ /* 0x000fe2000fffe03f */
[-C--:B------:R-:W-:Y:S01]  /*5d20*/  FMUL.FTZ R44, R44, R0.reuse ;  /* 0x000000002c2c7220 */ /* 0x080fe20000410000 */
[----:B------:R-:W-:Y:S01]  /*5d30*/  UMOV UR55, 0x40000040 ;  /* 0x4000004000377882 */ /* 0x000fe20000000000 */
[----:B------:R-:W-:Y:S01]  /*5d40*/  UMOV UR7, 0x40000040 ;  /* 0x4000004000077882 */ /* 0x000fe20000000000 */
[-C--:B------:R-:W-:Y:S01]  /*5d50*/  FMUL.FTZ R45, R45, R0.reuse ;  /* 0x000000002d2d7220 */ /* 0x080fe20000410000 */
        /* <DEDUP_REMOVED lines=23> */
[----:B------:R-:W-:Y:S01]  /*5ed0*/  FMUL.FTZ R93, R93, R0 ;  /* 0x000000005d5d7220 */ /* 0x000fe20000410000 */
[----:B------:R-:W-:-:S02]  /*5ee0*/  WARPGROUP.DEPBAR.LE gsb0, 0x0 ;  /* 0x00008000000079c5 */ /* 0x000fc40000010000 */
[----:B------:R-:W-:Y:S01]  /*5ef0*/  WARPGROUP.ARRIVE ;  /* 0x00000000000079c5 */ /* 0x000fe20000000000 */
[-C--:B------:R-:W-:Y:S01]  /*5f00*/  FMUL.FTZ R96, R96, R0.reuse ;  /* 0x0000000060607220 */ /* 0x080fe20000410000 */
[-C--:B------:R-:W-:Y:S01]  /*5f10*/  FMUL.FTZ R97, R97, R0.reuse ;  /* 0x0000000061617220 */ /* 0x080fe20000410000 */
[-C--:B------:R-:W-:Y:S01]  /*5f20*/  FMUL.FTZ R100, R100, R0.reuse ;  /* 0x0000000064647220 */ /* 0x080fe20000410000 */
[-C--:B------:R-:W-:Y:S01]  /*5f30*/  FMUL.FTZ R101, R101, R0.reuse ;  /* 0x0000000065657220 */ /* 0x080fe20000410000 */
[-C--:B------:R-:W-:Y:S01]  /*5f40*/  FMUL.FTZ R104, R104, R0.reuse ;  /* 0x0000000068687220 */ /* 0x080fe20000410000 */
[----:B------:R-:W-:Y:S01]  /*5f50*/  HGMMA.64x16x16.F32.BF16 R176, gdesc[UR56], RZ, !UPT, gsb0 ;  /* 0x0020000038b079f0 */ /* 0x000fe2000c0018ff */
[----:B------:R-:W-:Y:S01]  /*5f60*/  UMOV UR56, UR10 ;  /* 0x0000000a00387c82 */ /* 0x000fe20008000000 */
[----:B------:R-:W-:Y:S01]  /*5f70*/  UMOV UR57, UR11 ;  /* 0x0000000b00397c82 */ /* 0x000fe20008000000 */
[----:B------:R-:W-:Y:S01]  /*5f80*/  UMOV UR58, UR5 ;  /* 0x00000005003a7c82 */ /* 0x000fe20008000000 */
[----:B------:R-:W-:Y:S01]  /*5f90*/  UMOV UR59, 0x40000040 ;  /* 0x40000040003b7882 */ /* 0x000fe20000000000 */
[----:B------:R-:W-:Y:S01]  /*5fa0*/  UIADD3 UR5, UR4, 0x200, URZ ;  /* 0x0000020004057890 */ /* 0x000fe2000fffe03f */
        /* <DEDUP_REMOVED lines=103> */
[----:B------:R-:W-:Y:S02]  /*6620*/  R2UR UR10, R8 ;  /* 0x00000000080a72ca */ /* 0x000fe400000e0000 */
[----:B------:R-:W-:Y:S01]  /*6630*/  R2UR UR11, R9 ;  /* 0x00000000090b72ca */ /* 0x000fe200000e0000 */
[----:B------:R-:W-:Y:S02]  /*6640*/  WARPGROUP.DEPBAR.LE gsb0, 0x0 ;  /* 0x00008000000079c5 */ /* 0x000fe40000010000 */
[----:B-1----:R-:W-:-:S06]  /*6650*/  WARPGROUP.ARRIVE ;  /* 0x00000000000079c5 */ /* 0x002fcc0000000000 */
        /* <DEDUP_REMOVED lines=36> */
[----:B------:R-:W-:Y:S02]  /*68a0*/  UIADD3 UR5, UR4, 0x104, URZ ;  /* 0x0000010404057890 */ /* 0x000fe4000fffe03f */
[----:B------:R-:W-:Y:S01]  /*68b0*/  UIADD3 UR18, UR4, 0x284, URZ ;  /* 0x0000028404127890 */ /* 0x000fe2000fffe03f */
[----:B------:R-:W-:Y:S01]  /*68c0*/  UMOV UR19, 0x40000040 ;  /* 0x4000004000137882 */ /* 0x000fe20000000000 */
        /* <DEDUP_REMOVED lines=142> */
[----:B------:R-:W-:Y:S02]  /*71b0*/  R2UR UR14, R6 ;  /* 0x00000000060e72ca */ /* 0x000fe400000e0000 */
[----:B------:R-:W-:-:S11]  /*71c0*/  R2UR UR15, R7 ;  /* 0x00000000070f72ca */ /* 0x000fd600000e0000 */
        /* <DEDUP_REMOVED lines=252> */
[----:B------:R-:W-:-:S03]  /*8190*/  UIADD3 UR6, UR4, 0x906, URZ ;  /* 0x0000090604067890 */ /* 0x000fc6000fffe03f */
[----:B------:R-:W-:Y:S01]  /*81a0*/  UMOV UR4, UR14 ;  /* 0x0000000e00047c82 */ /* 0x000fe20008000000 */
        /* <DEDUP_REMOVED lines=24> */
.L_x_19:
[----:B------:R-:W-:Y:S02]  /*8330*/  R2UR UR4, R3 ;  /* 0x00000000030472ca */ /* 0x000fe400000e0000 */
[----:B------:R-:W-:-:S11]  /*8340*/  R2UR UR5, R229 ;  /* 0x00000000e50572ca */ /* 0x000fd600000e0000 */
[----:B------:R-:W-:Y:S02]  /*8350*/  ULEA UR4, UR60, UR4, 0x3 ;  /* 0x000000043c047291 */ /* 0x000fe4000f8e183f */
[----:B------:R-:W-:-:S05]  /*8360*/  IMAD.U32 R0, RZ, RZ, UR5 ;  /* 0x00000005ff007e24 */ /* 0x000fca000f8e00ff */
[----:B------:R-:W-:-:S04]  /*8370*/  SHF.L.U32 R0, R0, 0x1f, RZ ;  /* 0x0000001f00007819 */ /* 0x000fc800000006ff */
[----:B------:R1:W2:Y:S01]  /*8380*/  SYNCS.PHASECHK.TRANS64.TRYWAIT P1, [UR4+0x38850], R0 ;  /* 0x03885000ff0075a7 */ /* 0x0002a20008020144 */
[----:B------:R-:W-:Y:S05]  /*8390*/  @!P0 BRA `(.L_x_20) ;  /* 0x0000000000048947 */ /* 0x000fea0003800000 */
[----:B------:R-:W-:Y:S01]  /*83a0*/  BPT.TRAP 0x1 ;  /* 0x000000040000795c */ /* 0x000fe20000300000 */
.L_x_20:
[----:B--2---:R-:W-:Y:S05]  /*83b0*/  @P1 BRA `(.L_x_21) ;  /* 0x0000000000081947 */ /* 0x004fea0003800000 */
[----:B------:R-:W2:Y:S02]  /*83c0*/  SYNCS.PHASECHK.TRANS64.TRYWAIT P1, [UR4+0x38850], R0 ;  /* 0x03885000ff0075a7 */ /* 0x000ea40008020144 */
[----:B--2---:R-:W-:Y:S05]  /*83d0*/  @!P1 BRA `(.L_x_22) ;  /* 0x0000008400409947 */ /* 0x004fea0003800000 */
.L_x_21:
[----:B------:R-:W-:Y:S01]  /*83e0*/  R2UR UR5, R3 ;  /* 0x00000000030572ca */ /* 0x000fe200000e0000 */
[----:B------:R-:W-:Y:S01]  /*83f0*/  WARPGROUP.ARRIVE ;  /* 0x00000000000079c5 */ /* 0x000fe20000000000 */
[----:B------:R-:W-:-:S11]  /*8400*/  UMOV UR7, 0x40000040 ;  /* 0x4000004000077882 */ /* 0x000fd60000000000 */
[----:B------:R-:W-:-:S04]  /*8410*/  UIADD3 UR5, UR5, 0x400, URZ ;  /* 0x0000040005057890 */ /* 0x000fc8000fffe03f */
[----:B------:R-:W-:-:S04]  /*8420*/  USHF.R.U32.HI UR5, URZ, 0x4, UR5 ;  /* 0x000000043f057899 */ /* 0x000fc80008011605 */
[----:B------:R-:W-:-:S04]  /*8430*/  ULOP3.LUT UR5, UR5, 0x3fff, URZ, 0xc0, !UPT ;  /* 0x00003fff05057892 */ /* 0x000fc8000f8ec03f */
[----:B------:R-:W-:-:S04]  /*8440*/  ULOP3.LUT UR5, UR5, 0x2800000, URZ, 0xfc, !UPT ;  /* 0x0280000005057892 */ /* 0x000fc8000f8efc3f */
[----:B------:R-:W-:-:S07]  /*8450*/  UIMAD UR5, UR60, 0xa00, UR5 ;  /* 0x00000a003c0578a4 */ /* 0x000fce000f8e0205 */
[----:B------:R-:W-:Y:S02]  /*8460*/  UMOV UR6, UR5 ;  /* 0x0000000500067c82 */ /* 0x000fe40008000000 */
[----:B------:R-:W-:Y:S01]  /*8470*/  HGMMA.64x256x16.F32.BF16 R24, R208, gdesc[UR4].tnspB, R24, gsb0 ;  /* 0x43e00004d0187df0 */ /* 0x000fe20008001818 */
[----:B------:R-:W-:Y:S01]  /*8480*/  UIADD3 UR6, UR5, 0x80, URZ ;  /* 0x0000008005067890 */ /* 0x000fe2000fffe03f */
[----:B------:R-:W-:Y:S01]  /*8490*/  UMOV UR7, 0x40000040 ;  /* 0x4000004000077882 */ /* 0x000fe20000000000 */
[----:B------:R-:W-:Y:S02]  /*84a0*/  WARPGROUP.DEPBAR.LE gsb0, 0x0 ;  /* 0x00008000000079c5 */ /* 0x000fe40000010000 */
[----:B------:R-:W-:-:S15]  /*84b0*/  WARPGROUP.ARRIVE ;  /* 0x00000000000079c5 */ /* 0x000fde0000000000 */
[----:B------:R-:W-:-:S08]  /*84c0*/  NOP ;  /* 0x0000000000007918 */ /* 0x000fd00000000000 */
        /* <DEDUP_REMOVED lines=18> */
[----:B------:R-:W-:Y:S03]  /*85f0*/  HGMMA.64x256x16.F32.BF16 R24, R192, gdesc[UR4].tnspB, R24, gsb0 ;  /* 0x43e00004c0187df0 */ /* 0x000fe60008001818 */
[----:B------:R-:W-:Y:S02]  /*8600*/  WARPGROUP.DEPBAR.LE gsb0, 0x0 ;  /* 0x00008000000079c5 */ /* 0x000fe40000010000 */
[----:B------:R-:W-:Y:S05]  /*8610*/  @!P0 BRA `(.L_x_23) ;  /* 0x0000000000048947 */ /* 0x000fea0003800000 */
[----:B------:R-:W-:Y:S01]  /*8620*/  BPT.TRAP 0x1 ;  /* 0x000000040000795c */ /* 0x000fe20000300000 */
.L_x_23:
[----:B------:R-:W-:Y:S01]  /*8630*/  FMUL.FTZ R184, R184, UR39 ;  /* 0x00000027b8b87c20 */ /* 0x000fe20008410000 */
[----:B------:R-:W-:Y:S01]  /*8640*/  FMUL.FTZ R193, R186, UR39 ;  /* 0x00000027bac17c20 */ /* 0x000fe20008410000 */
[----:B------:R-:W-:Y:S01]  /*8650*/  FMUL.FTZ R185, R185, UR39 ;  /* 0x00000027b9b97c20 */ /* 0x000fe20008410000 */
[----:B------:R-:W-:Y:S01]  /*8660*/  FMUL.FTZ R186, R187, UR39 ;  /* 0x00000027bbba7c20 */ /* 0x000fe20008410000 */
[----:B------:R-:W-:Y:S01]  /*8670*/  FMUL.FTZ R187, R188, UR39 ;  /* 0x00000027bcbb7c20 */ /* 0x000fe20008410000 */
[----:B------:R-:W-:Y:S01]  /*8680*/  FMUL.FTZ R188, R189, UR39 ;  /* 0x00000027bdbc7c20 */ /* 0x000fe20008410000 */
[----:B------:R-:W1:Y:S01]  /*8690*/  MUFU.TANH R184, R184 ;  /* 0x000000b800b87308 */ /* 0x000e620000002400 */
[----:B------:R-:W-:Y:S01]  /*86a0*/  FMUL.FTZ R189, R190, UR39 ;  /* 0x00000027bebd7c20 */ /* 0x000fe20008410000 */
[----:B------:R-:W-:Y:S01]  /*86b0*/  FMUL.FTZ R190, R191, UR39 ;  /* 0x00000027bfbe7c20 */ /* 0x000fe20008410000 */
[----:B------:R-:W-:Y:S01]  /*86c0*/  FMUL.FTZ R176, R176, UR39 ;  /* 0x00000027b0b07c20 */ /* 0x000fe20008410000 */
[----:B------:R-:W-:Y:S01]  /*86d0*/  FMUL.FTZ R178, R178, UR39 ;  /* 0x00000027b2b27c20 */ /* 0x000fe20008410000 */
[----:B------:R-:W-:Y:S01]  /*86e0*/  FMUL.FTZ R177, R177, UR39 ;  /* 0x00000027b1b17c20 */ /* 0x000fe20008410000 */
[----:B------:R-:W-:Y:S01]  /*86f0*/  FMUL.FTZ R179, R179, UR39 ;  /* 0x00000027b3b37c20 */ /* 0x000fe20008410000 */
[----:B------:R-:W-:Y:S01]  /*8700*/  FMUL.FTZ R180, R180, UR39 ;  /* 0x00000027b4b47c20 */ /* 0x000fe20008410000 */
[----:B------:R-:W3:Y:S01]  /*8710*/  MUFU.TANH R193, R193 ;  /* 0x000000c100c17308 */ /* 0x000ee20000002400 */
[----:B------:R-:W-:Y:S01]  /*8720*/  FMUL.FTZ R182, R182, UR39 ;  /* 0x00000027b6b67c20 */ /* 0x000fe20008410000 */
[----:B------:R-:W-:Y:S01]  /*8730*/  FMUL.FTZ R181, R181, UR39 ;  /* 0x00000027b5b57c20 */ /* 0x000fe20008410000 */
[----:B------:R-:W-:Y:S01]  /*8740*/  FMUL.FTZ R192, R161, UR39 ;  /* 0x00000027a1c07c20 */ /* 0x000fe20008410000 */
[----:B------:R-:W-:Y:S01]  /*8750*/  FMUL.FTZ R183, R183, UR39 ;  /* 0x00000027b7b77c20 */ /* 0x000fe20008410000 */
[----:B------:R-:W-:Y:S01]  /*8760*/  FMUL.FTZ R161, R163, UR39 ;  /* 0x00000027a3a17c20 */ /* 0x000fe20008410000 */
[----:B------:R-:W-:Y:S01]  /*8770*/  FMUL.FTZ R168, R168, UR39 ;  /* 0x00000027a8a87c20 */ /* 0x000fe20008410000 */
[----:B------:R-:W-:Y:S01]  /*8780*/  FMUL.FTZ R163, R167, UR39 ;  /* 0x00000027a7a37c20 */ /* 0x000fe20008410000 */
[----:B------:R-:W4:Y:S01]  /*8790*/  MUFU.TANH R185, R185 ;  /* 0x000000b900b97308 */ /* 0x000f220000002400 */
[----:B-12---:R-:W-:Y:S01]  /*87a0*/  FMNMX.FTZ R0, R184, R21, !PT ;  /* 0x00000015b8007209 */ /* 0x006fe20007810000 */
[----:B------:R-:W-:Y:S01]  /*87b0*/  FMUL.FTZ R167, R153, UR39 ;  /* 0x0000002799a77c20 */ /* 0x000fe20008410000 */
[----:B------:R-:W-:Y:S01]  /*87c0*/  FMUL.FTZ R170, R170, UR39 ;  /* 0x00000027aaaa7c20 */ /* 0x000fe20008410000 */
[----:B------:R-:W-:Y:S01]  /*87d0*/  FMUL.FTZ R169, R169, UR39 ;  /* 0x00000027a9a97c20 */ /* 0x000fe20008410000 */
[----:B------:R-:W-:Y:S01]  /*87e0*/  FMUL.FTZ R171, R171, UR39 ;  /* 0x00000027abab7c20 */ /* 0x000fe20008410000 */
[----:B------:R-:W-:Y:S01]  /*87f0*/  FMUL.FTZ R172, R172, UR39 ;  /* 0x00000027acac7c20 */ /* 0x000fe20008410000 */
[----:B------:R-:W-:Y:S01]  /*8800*/  FMUL.FTZ R191, R173, UR39 ;  /* 0x00000027adbf7c20 */ /* 0x000fe20008410000 */
[----:B------:R-:W1:Y:S01]  /*8810*/  MUFU.TANH R186, R186 ;  /* 0x000000ba00ba7308 */ /* 0x000e620000002400 */
[----:B---3--:R-:W-:Y:S01]  /*8820*/  FMNMX.FTZ R3, R193, R20, !PT ;  /* 0x00000014c1037209 */ /* 0x008fe20007810000 */
[----:B------:R-:W-:Y:S01]  /*8830*/  FMUL.FTZ R173, R174, UR39 ;  /* 0x00000027aead7c20 */ /* 0x000fe20008410000 */
[----:B------:R-:W-:Y:S01]  /*8840*/  FMUL.FTZ R174, R175, UR39 ;  /* 0x00000027afae7c20 */ /* 0x000fe20008410000 */
[----:B------:R-:W-:Y:S01]  /*8850*/  FMUL.FTZ R175, R160, UR39 ;  /* 0x00000027a0af7c20 */ /* 0x000fe20008410000 */
[----:B------:R-:W-:Y:S01]  /*8860*/  FMUL.FTZ R160, R162, UR39 ;  /* 0x00000027a2a07c20 */ /* 0x000fe20008410000 */
[----:B------:R-:W-:Y:S01]  /*8870*/  FMUL.FTZ R164, R164, UR39 ;  /* 0x00000027a4a47c20 */ /* 0x000fe20008410000 */
[----:B------:R-:W-:Y:S01]  /*8880*/  FMUL.FTZ R162, R166, UR39 ;  /* 0x00000027a6a27c20 */ /* 0x000fe20008410000 */
[----:B------:R-:W2:Y:S01]  /*8890*/  MUFU.TANH R187, R187 ;  /* 0x000000bb00bb7308 */ /* 0x000ea20000002400 */
[----:B----4-:R-:W-:Y:S01]  /*88a0*/  FMNMX.FTZ R0, R185, R0, !PT ;  /* 0x00000000b9007209 */ /* 0x010fe20007810000 */
[----:B------:R-:W-:Y:S01]  /*88b0*/  FMUL.FTZ R165, R165, UR39 ;  /* 0x00000027a5a57c20 */ /* 0x000fe20008410000 */
[----:B------:R-:W-:Y:S01]  /*88c0*/  FMUL.FTZ R166, R152, UR39 ;  /* 0x0000002798a67c20 */ /* 0x000fe20008410000 */
[----:B------:R-:W-:Y:S01]  /*88d0*/  FMUL.FTZ R152, R154, UR39 ;  /* 0x000000279a987c20 */ /* 0x000fe20008410000 */
[----:B------:R-:W-:Y:S01]  /*88e0*/  FMUL.FTZ R154, R156, UR39 ;  /* 0x000000279c9a7c20 */ /* 0x000fe20008410000 */
[----:B------:R-:W-:Y:S01]  /*88f0*/  FMUL.FTZ R156, R158, UR39 ;  /* 0x000000279e9c7c20 */ /* 0x000fe20008410000 */
[----:B------:R-:W-:Y:S01]  /*8900*/  ULDC UR5, c[0x0][0x988] ;  /* 0x0002620000057ab9 */ /* 0x000fe20000000800 */
[----:B------:R-:W3:Y:S01]  /*8910*/  MUFU.TANH R189, R189 ;  /* 0x000000bd00bd7308 */ /* 0x000ee20000002400 */
[----:B-1----:R-:W-:Y:S01]  /*8920*/  FMNMX.FTZ R2, R186, R3, !PT ;  /* 0x00000003ba027209 */ /* 0x002fe20007810000 */
[----:B------:R-:W1:Y:S01]  /*8930*/  S2UR UR6, SR_CgaCtaId ;  /* 0x00000000000679c3 */ /* 0x000e620000008800 */
[----:B------:R-:W-:-:S05]  /*8940*/  UIADD3 UR61, UR61, 0x38840, URZ ;  /* 0x000388403d3d7890 */ /* 0x000fca000fffe03f */
[----:B------:R-:W4:Y:S01]  /*8950*/  MUFU.TANH R188, R188 ;  /* 0x000000bc00bc7308 */ /* 0x000f220000002400 */
[----:B--2---:R-:W-:-:S07]  /*8960*/  FMNMX.FTZ R3, R187, R0, !PT ;  /* 0x00000000bb037209 */ /* 0x004fce0007810000 */
[----:B------:R-:W2:Y:S01]  /*8970*/  MUFU.TANH R190, R190 ;  /* 0x000000be00be7308 */ /* 0x000ea20000002400 */
[----:B---3--:R-:W-:-:S07]  /*8980*/  FMNMX.FTZ R153, R189, R2, !PT ;  /* 0x00000002bd997209 */ /* 0x008fce0007810000 */
[----:B------:R-:W3:Y:S01]  /*8990*/  MUFU.TANH R176, R176 ;  /* 0x000000b000b07308 */ /* 0x000ee20000002400 */
[----:B----4-:R-:W-:Y:S01]  /*89a0*/  FMNMX.FTZ R3, R188, R3, !PT ;  /* 0x00000003bc037209 */ /* 0x010fe20007810000 */
[----:B-1----:R-:W-:-:S06]  /*89b0*/  UPRMT UR61, UR6, 0x654, UR61 ;  /* 0x00000654063d7896 */ /* 0x002fcc000800003d */
[----:B------:R-:W1:Y:S01]  /*89c0*/  MUFU.TANH R178, R178 ;  /* 0x000000b200b27308 */ /* 0x000e620000002400 */
[----:B--2---:R-:W-:Y:S02]  /*89d0*/  FMNMX.FTZ R153, R190, R153, !PT ;  /* 0x00000099be997209 */ /* 0x004fe40007810000 */
[----:B------:R-:W-:Y:S05]  /*89e0*/  SYNCS.ARRIVE.TRANS64.RED.A1T0 RZ, [UR61], RZ ;  /* 0x000000ffffff79a7 */ /* 0x000fea000810043d */
[----:B------:R-:W2:Y:S01]  /*89f0*/  MUFU.TANH R177, R177 ;  /* 0x000000b100b17308 */ /* 0x000ea20000002400 */
[----:B---3--:R-:W-:-:S07]  /*8a00*/  FMNMX.FTZ R0, R176, R3, !PT ;  /* 0x00000003b0007209 */ /* 0x008fce0007810000 */
[----:B------:R-:W3:Y:S01]  /*8a10*/  MUFU.TANH R179, R179 ;  /* 0x000000b300b37308 */ /* 0x000ee20000002400 */
[----:B-1----:R-:W-:Y:S01]  /*8a20*/  FMNMX.FTZ R2, R178, R153, !PT ;  /* 0x00000099b2027209 */ /* 0x002fe20007810000 */
[----:B------:R-:W-:-:S06]  /*8a30*/  FMUL.FTZ R153, R155, UR39 ;  /* 0x000000279b997c20 */ /* 0x000fcc0008410000 */
[----:B------:R-:W1:Y:S01]  /*8a40*/  MUFU.TANH R180, R180 ;  /* 0x000000b400b47308 */ /* 0x000e620000002400 */
[----:B--2---:R-:W-:-:S07]  /*8a50*/  FMNMX.FTZ R3, R177, R0, !PT ;  /* 0x00000000b1037209 */ /* 0x004fce0007810000 */
[----:B------:R-:W2:Y:S01]  /*8a60*/  MUFU.TANH R182, R182 ;  /* 0x000000b600b67308 */ /* 0x000ea20000002400 */
[----:B---3--:R-:W-:-:S07]  /*8a70*/  FMNMX.FTZ R195, R179, R2, !PT ;  /* 0x00000002b3c37209 */ /* 0x008fce0007810000 */
[----:B------:R-:W3:Y:S01]  /*8a80*/  MUFU.TANH R181, R181 ;  /* 0x000000b500b57308 */ /* 0x000ee20000002400 */
[----:B-1----:R-:W-:-:S07]  /*8a90*/  FMNMX.FTZ R0, R180, R3, !PT ;  /* 0x00000003b4007209 */ /* 0x002fce0007810000 */
        /* <DEDUP_REMOVED lines=9> */
[----:B---3--:R-:W-:Y:S01]  /*8b30*/  FMNMX.FTZ R2, R170, R155, !PT ;  /* 0x0000009baa027209 */ /* 0x008fe20007810000 */
[----:B------:R-:W-:-:S06]  /*8b40*/  FMUL.FTZ R155, R157, UR39 ;  /* 0x000000279d9b7c20 */ /* 0x000fcc0008410000 */
        /* <DEDUP_REMOVED lines=21> */
[----:B--2---:R-:W-:Y:S01]  /*8ca0*/  FMNMX.FTZ R0, R164, R157, !PT ;  /* 0x0000009da4007209 */ /* 0x004fe20007810000 */
[----:B------:R-:W-:-:S06]  /*8cb0*/  FMUL.FTZ R157, R159, UR39 ;  /* 0x000000279f9d7c20 */ /* 0x000fcc0008410000 */
        /* <DEDUP_REMOVED lines=17> */
[----:B--2---:R-:W-:Y:S02]  /*8dd0*/  FMNMX.FTZ R2, R156, R159, !PT ;  /* 0x0000009f9c027209 */ /* 0x004fe40007810000 */
[----:B---3--:R-:W-:-:S05]  /*8de0*/  FMNMX.FTZ R0, R155, R0, !PT ;  /* 0x000000009b007209 */ /* 0x008fca0007810000 */
[----:B------:R-:W2:Y:S01]  /*8df0*/  SHFL.BFLY PT, R3, R0, 0x2, 0x1f ;  /* 0x0c401f0000037f89 */ /* 0x000ea200000e0000 */
[----:B-1----:R-:W-:-:S05]  /*8e00*/  FMNMX.FTZ R2, R157, R2, !PT ;  /* 0x000000029d027209 */ /* 0x002fca0007810000 */
[----:B------:R-:W1:Y:S01]  /*8e10*/  SHFL.BFLY PT, R159, R2, 0x2, 0x1f ;  /* 0x0c401f00029f7f89 */ /* 0x000e6200000e0000 */
[----:B--2---:R-:W-:-:S05]  /*8e20*/  FMNMX.FTZ R158, R0, R3, !PT ;  /* 0x00000003009e7209 */ /* 0x004fca0007810000 */
[----:B------:R-:W0:Y:S01]  /*8e30*/  SHFL.BFLY PT, R3, R158, 0x1, 0x1f ;  /* 0x0c201f009e037f89 */ /* 0x000e2200000e0000 */
[----:B-1----:R-:W-:-:S05]  /*8e40*/  FMNMX.FTZ R159, R2, R159, !PT ;  /* 0x0000009f029f7209 */ /* 0x002fca0007810000 */
[----:B------:R-:W1:Y:S01]  /*8e50*/  SHFL.BFLY PT, R194, R159, 0x1, 0x1f ;  /* 0x0c201f009fc27f89 */ /* 0x000e6200000e0000 */
[----:B0-----:R-:W-:-:S05]  /*8e60*/  FMNMX.FTZ R4, R158, R3, !PT ;  /* 0x000000039e047209 */ /* 0x001fca0007810000 */
[----:B------:R-:W-:Y:S01]  /*8e70*/  FADD.FTZ R21, -R4, R21 ;  /* 0x0000001504157221 */ /* 0x000fe20000010100 */
[----:B-1----:R-:W-:-:S03]  /*8e80*/  FMNMX.FTZ R3, R159, R194, !PT ;  /* 0x000000c29f037209 */ /* 0x002fc60007810000 */
[----:B------:R-:W-:Y:S02]  /*8e90*/  FMUL.FTZ R194, R21, UR5 ;  /* 0x0000000515c27c20 */ /* 0x000fe40008410000 */
[----:B------:R-:W-:Y:S02]  /*8ea0*/  FADD.FTZ R20, -R3, R20 ;  /* 0x0000001403147221 */ /* 0x000fe40000010100 */
[----:B------:R0:W-:Y:S02]  /*8eb0*/  MUFU.EX2 R0, R194 ;  /* 0x000000c200007308 */ /* 0x0001e40000000800 */
[----:B------:R-:W-:Y:S01]  /*8ec0*/  FMUL.FTZ R2, R20, UR5 ;  /* 0x0000000514027c20 */ /* 0x000fe20008410000 */
[----:B------:R-:W-:-:S04]  /*8ed0*/  FMUL.FTZ R20, R4, UR5 ;  /* 0x0000000504147c20 */ /* 0x000fc80008410000 */
[--C-:B------:R-:W-:Y:S01]  /*8ee0*/  FFMA.FTZ R21, R184, UR5, -R20.reuse ;  /* 0x00000005b8157c23 */ /* 0x100fe20008010814 */
[--C-:B0-----:R-:W-:Y:S01]  /*8ef0*/  FFMA.FTZ R194, R154, UR5, -R20.reuse ;  /* 0x000000059ac27c23 */ /* 0x101fe20008010814 */
[----:B------:R-:W-:Y:S01]  /*8f00*/  FMUL.FTZ R154, R3, UR5 ;  /* 0x00000005039a7c20 */ /* 0x000fe20008410000 */
[--C-:B------:R-:W-:Y:S01]  /*8f10*/  FFMA.FTZ R208, R185, UR5, -R20.reuse ;  /* 0x00000005b9d07c23 */ /* 0x100fe20008010814 */
[----:B------:R-:W-:Y:S01]  /*8f20*/  MUFU.EX2 R2, R2 ;  /* 0x0000000200027308 */ /* 0x000fe20000000800 */
[----:B------:R-:W-:Y:S01]  /*8f30*/  FFMA.FTZ R210, R187, UR5, -R20 ;  /* 0x00000005bbd27c23 */ /* 0x000fe20008010814 */
[--C-:B------:R-:W-:Y:S01]  /*8f40*/  FFMA.FTZ R209, R193, UR5, -R154.reuse ;  /* 0x00000005c1d17c23 */ /* 0x100fe2000801089a */
[--C-:B------:R-:W-:Y:S01]  /*8f50*/  FFMA.FTZ R158, R186, UR5, -R154.reuse ;  /* 0x00000005ba9e7c23 */ /* 0x100fe2000801089a */
[----:B------:R-:W-:Y:S01]  /*8f60*/  FFMA.FTZ R211, R189, UR5, -R154 ;  /* 0x00000005bdd37c23 */ /* 0x000fe2000801089a */
[--C-:B------:R-:W-:Y:S01]  /*8f70*/  FFMA.FTZ R195, R188, UR5, -R20.reuse ;  /* 0x00000005bcc37c23 */ /* 0x100fe20008010814 */
[----:B------:R-:W-:Y:S01]  /*8f80*/  FFMA.FTZ R198, R164, UR5, -R20 ;  /* 0x00000005a4c67c23 */ /* 0x000fe20008010814 */
[----:B------:R-:W-:Y:S01]  /*8f90*/  FFMA.FTZ R164, R190, UR5, -R154 ;  /* 0x00000005bea47c23 */ /* 0x000fe2000801089a */
[----:B------:R-:W0:Y:S01]  /*8fa0*/  MUFU.EX2 R21, R21 ;  /* 0x0000001500157308 */ /* 0x000e220000000800 */
[--C-:B------:R-:W-:Y:S01]  /*8fb0*/  FFMA.FTZ R204, R176, UR5, -R20.reuse ;  /* 0x00000005b0cc7c23 */ /* 0x100fe20008010814 */
[----:B------:R-:W-:Y:S01]  /*8fc0*/  FFMA.FTZ R185, R181, UR5, -R20 ;  /* 0x00000005b5b97c23 */ /* 0x000fe20008010814 */
[----:B------:R-:W-:Y:S01]  /*8fd0*/  FFMA.FTZ R205, R178, UR5, -R154 ;  /* 0x00000005b2cd7c23 */ /* 0x000fe2000801089a */
[--C-:B------:R-:W-:Y:S01]  /*8fe0*/  FFMA.FTZ R181, R169, UR5, -R20.reuse ;  /* 0x00000005a9b57c23 */ /* 0x100fe20008010814 */
[--C-:B------:R-:W-:Y:S01]  /*8ff0*/  FFMA.FTZ R169, R192, UR5, -R20.reuse ;  /* 0x00000005c0a97c23 */ /* 0x100fe20008010814 */
[--C-:B------:R-:W-:Y:S01]  /*9000*/  FFMA.FTZ R187, R177, UR5, -R20.reuse ;  /* 0x00000005b1bb7c23 */ /* 0x100fe20008010814 */
[----:B------:R-:W-:Y:S01]  /*9010*/  FFMA.FTZ R192, R166, UR5, -R20 ;  /* 0x00000005a6c07c23 */ /* 0x000fe20008010814 */
[----:B------:R-:W1:Y:S01]  /*9020*/  MUFU.EX2 R209, R209 ;  /* 0x000000d100d17308 */ /* 0x000e620000000800 */
[----:B------:R-:W-:Y:S01]  /*9030*/  FFMA.FTZ R166, R179, UR5, -R154 ;  /* 0x00000005b3a67c23 */ /* 0x000fe2000801089a */
[----:B------:R-:W-:Y:S01]  /*9040*/  FFMA.FTZ R206, R180, UR5, -R20 ;  /* 0x00000005b4ce7c23 */ /* 0x000fe20008010814 */
[----:B------:R-:W-:Y:S01]  /*9050*/  FFMA.FTZ R207, R182, UR5, -R154 ;  /* 0x00000005b6cf7c23 */ /* 0x000fe2000801089a */
[--C-:B------:R-:W-:Y:S01]  /*9060*/  FFMA.FTZ R200, R168, UR5, -R20.reuse ;  /* 0x00000005a8c87c23 */ /* 0x100fe20008010814 */
[--C-:B------:R-:W-:Y:S01]  /*9070*/  FFMA.FTZ R202, R172, UR5, -R20.reuse ;  /* 0x00000005acca7c23 */ /* 0x100fe20008010814 */
[--C-:B------:R-:W-:Y:S01]  /*9080*/  FFMA.FTZ R177, R191, UR5, -R20.reuse ;  /* 0x00000005bfb17c23 */ /* 0x100fe20008010814 */
[--C-:B------:R-:W-:Y:S01]  /*9090*/  FFMA.FTZ R196, R175, UR5, -R20.reuse ;  /* 0x00000005afc47c23 */ /* 0x100fe20008010814 */
[----:B------:R-:W2:Y:S01]  /*90a0*/  MUFU.EX2 R208, R208 ;  /* 0x000000d000d07308 */ /* 0x000ea20000000800 */
[----:B0-----:R-:W-:Y:S01]  /*90b0*/  FFMA.FTZ R17, R0, R17, R21 ;  /* 0x0000001100117223 */ /* 0x001fe20000010015 */
[--C-:B------:R-:W-:Y:S01]  /*90c0*/  FFMA.FTZ R165, R165, UR5, -R20.reuse ;  /* 0x00000005a5a57c23 */ /* 0x100fe20008010814 */
[--C-:B------:R-:W-:Y:S01]  /*90d0*/  FFMA.FTZ R159, R167, UR5, -R20.reuse ;  /* 0x00000005a79f7c23 */ /* 0x100fe20008010814 */
[----:B------:R-:W-:Y:S01]  /*90e0*/  FFMA.FTZ R155, R155, UR5, -R20 ;  /* 0x000000059b9b7c23 */ /* 0x000fe20008010814 */
[--C-:B------:R-:W-:Y:S01]  /*90f0*/  FFMA.FTZ R168, R183, UR5, -R154.reuse ;  /* 0x00000005b7a87c23 */ /* 0x100fe2000801089a */
[--C-:B------:R-:W-:Y:S01]  /*9100*/  FFMA.FTZ R172, R174, UR5, -R154.reuse ;  /* 0x00000005aeac7c23 */ /* 0x100fe2000801089a */
[--C-:B------:R-:W-:Y:S01]  /*9110*/  FFMA.FTZ R201, R170, UR5, -R154.reuse ;  /* 0x00000005aac97c23 */ /* 0x100fe2000801089a */
[----:B------:R-:W0:Y:S01]  /*9120*/  MUFU.EX2 R158, R158 ;  /* 0x0000009e009e7308 */ /* 0x000e220000000800 */
[----:B-1----:R-:W-:Y:S01]  /*9130*/  FFMA.FTZ R5, R2, R5, R209 ;  /* 0x0000000502057223 */ /* 0x002fe200000100d1 */
[--C-:B------:R-:W-:Y:S01]  /*9140*/  FFMA.FTZ R170, R171, UR5, -R154.reuse ;  /* 0x00000005abaa7c23 */ /* 0x100fe2000801089a */
[--C-:B------:R-:W-:Y:S01]  /*9150*/  FFMA.FTZ R199, R162, UR5, -R154.reuse ;  /* 0x00000005a2c77c23 */ /* 0x100fe2000801089a */
[--C-:B------:R-:W-:Y:S01]  /*9160*/  FFMA.FTZ R203, R173, UR5, -R154.reuse ;  /* 0x00000005adcb7c23 */ /* 0x100fe2000801089a */
[--C-:B------:R-:W-:Y:S01]  /*9170*/  FFMA.FTZ R197, R160, UR5, -R154.reuse ;  /* 0x00000005a0c57c23 */ /* 0x100fe2000801089a */
[--C-:B------:R-:W-:Y:S01]  /*9180*/  FFMA.FTZ R160, R161, UR5, -R154.reuse ;  /* 0x00000005a1a07c23 */ /* 0x100fe2000801089a */
[----:B------:R-:W-:Y:S01]  /*9190*/  FFMA.FTZ R193, R152, UR5, -R154 ;  /* 0x0000000598c17c23 */ /* 0x000fe2000801089a */
[----:B------:R-:W1:Y:S01]  /*91a0*/  MUFU.EX2 R210, R210 ;  /* 0x000000d200d27308 */ /* 0x000e620000000800 */
[----:B--2---:R-:W-:-:S07]  /*91b0*/  FADD.FTZ R17, R208, R17 ;  /* 0x00000011d0117221 */ /* 0x004fce0000010000 */
[----:B------:R-:W2:Y:S01]  /*91c0*/  MUFU.EX2 R211, R211 ;  /* 0x000000d300d37308 */ /* 0x000ea20000000800 */
[----:B0-----:R-:W-:-:S07]  /*91d0*/  FADD.FTZ R20, R158, R5 ;  /* 0x000000059e147221 */ /* 0x001fce0000010000 */
[----:B------:R-:W0:Y:S01]  /*91e0*/  MUFU.EX2 R195, R195 ;  /* 0x000000c300c37308 */ /* 0x000e220000000800 */
[----:B-1----:R-:W-:-:S07]  /*91f0*/  FADD.FTZ R174, R210, R17 ;  /* 0x00000011d2ae7221 */ /* 0x002fce0000010000 */
        /* <DEDUP_REMOVED lines=11> */
[----:B-1----:R-:W-:Y:S01]  /*92b0*/  FADD.FTZ R17, R187, R162 ;  /* 0x000000a2bb117221 */ /* 0x002fe20000010000 */
[----:B------:R-:W-:-:S06]  /*92c0*/  FFMA.FTZ R162, R163, UR5, -R154 ;  /* 0x00000005a3a27c23 */ /* 0x000fcc000801089a */
        /* <DEDUP_REMOVED lines=15> */
[----:B0-----:R-:W-:Y:S01]  /*93c0*/  FADD.FTZ R17, R181, R152 ;  /* 0x00000098b5117221 */ /* 0x001fe20000010000 */
[--C-:B------:R-:W-:Y:S01]  /*93d0*/  FFMA.FTZ R152, R153, UR5, -R154.reuse ;  /* 0x0000000599987c23 */ /* 0x100fe2000801089a */
[----:B------:R-:W-:-:S05]  /*93e0*/  FFMA.FTZ R153, R157, UR5, -R154 ;  /* 0x000000059d997c23 */ /* 0x000fca000801089a */
[----:B------:R-:W0:Y:S01]  /*93f0*/  MUFU.EX2 R203, R203 ;  /* 0x000000cb00cb7308 */ /* 0x000e220000000800 */
[----:B-1----:R-:W-:-:S07]  /*9400*/  FADD.FTZ R20, R170, R5 ;  /* 0x00000005aa147221 */ /* 0x002fce0000010000 */
[----:B------:R-:W1:Y:S01]  /*9410*/  MUFU.EX2 R177, R177 ;  /* 0x000000b100b17308 */ /* 0x000e620000000800 */
[----:B--2---:R-:W-:-:S07]  /*9420*/  FADD.FTZ R174, R202, R17 ;  /* 0x00000011caae7221 */ /* 0x004fce0000010000 */
[----:B------:R-:W2:Y:S01]  /*9430*/  MUFU.EX2 R172, R172 ;  /* 0x000000ac00ac7308 */ /* 0x000ea20000000800 */
[----:B0-----:R-:W-:Y:S01]  /*9440*/  FADD.FTZ R5, R203, R20 ;  /* 0x00000014cb057221 */ /* 0x001fe20000010000 */
[----:B------:R-:W-:-:S06]  /*9450*/  FFMA.FTZ R20, R156, UR5, -R154 ;  /* 0x000000059c147c23 */ /* 0x000fcc000801089a */
        /* <DEDUP_REMOVED lines=32> */
[----:B--2---:R-:W-:-:S03]  /*9660*/  FADD.FTZ R17, R155, R154 ;  /* 0x0000009a9b117221 */ /* 0x004fc60000010000 */
[----:B0-----:R-:W-:Y:S01]  /*9670*/  FADD.FTZ R5, R153, R156 ;  /* 0x0000009c99057221 */ /* 0x001fe20000010000 */
[----:B------:R-:W-:Y:S06]  /*9680*/  @!P0 BRA `(.L_x_24) ;  /* 0x0000000000048947 */ /* 0x000fec0003800000 */
[----:B------:R-:W-:Y:S01]  /*9690*/  BPT.TRAP 0x1 ;  /* 0x000000040000795c */ /* 0x000fe20000300000 */
.L_x_24:
[----:B------:R-:W0:Y:S01]  /*96a0*/  S2UR UR7, SR_CgaCtaId ;  /* 0x00000000000779c3 */ /* 0x000e220000008800 */
[----:B------:R-:W-:Y:S01]  /*96b0*/  UIADD3 UR4, UR4, 0x38860, URZ ;  /* 0x0003886004047890 */ /* 0x000fe2000fffe03f */
[----:B------:R-:W-:Y:S01]  /*96c0*/  R2UR UR6, R228 ;  /* 0x00000000e40672ca */ /* 0x000fe200000e0000 */
[----:B------:R-:W-:Y:S01]  /*96d0*/  UMOV UR60, UR38 ;  /* 0x00000026003c7c82 */ /* 0x000fe20008000000 */
[----:B------:R-:W-:Y:S02]  /*96e0*/  F2FP.BF16.F32.PACK_AB R210, R195, R210 ;  /* 0x000000d2c3d2723e */ /* 0x000fe400000010ff */
[----:B------:R-:W-:Y:S01]  /*96f0*/  F2FP.BF16.F32.PACK_AB R208, R208, R21 ;  /* 0x00000015d0d0723e */ /* 0x000fe200000010ff */
[----:B------:R-:W-:Y:S01]  /*9700*/  IMAD.MOV.U32 R21, RZ, RZ, R4 ;  /* 0x000000ffff157224 */ /* 0x000fe200078e0004 */
[----:B------:R-:W-:Y:S02]  /*9710*/  F2FP.BF16.F32.PACK_AB R195, R153, R20 ;  /* 0x0000001499c3723e */ /* 0x000fe400000010ff */
[----:B------:R-:W-:-:S02]  /*9720*/  F2FP.BF16.F32.PACK_AB R209, R158, R209 ;  /* 0x000000d19ed1723e */ /* 0x000fc400000010ff */
[----:B------:R-:W-:Y:S02]  /*9730*/  F2FP.BF16.F32.PACK_AB R211, R164, R211 ;  /* 0x000000d3a4d3723e */ /* 0x000fe400000010ff */
[----:B------:R-:W-:Y:S02]  /*9740*/  F2FP.BF16.F32.PACK_AB R204, R187, R204 ;  /* 0x000000ccbbcc723e */ /* 0x000fe400000010ff */
[----:B------:R-:W-:Y:S02]  /*9750*/  ISETP.LT.AND P1, PT, RZ, UR6, PT ;  /* 0x00000006ff007c0c */ /* 0x000fe4000bf21270 */
[----:B------:R-:W-:Y:S02]  /*9760*/  F2FP.BF16.F32.PACK_AB R205, R166, R205 ;  /* 0x000000cda6cd723e */ /* 0x000fe400000010ff */
[----:B------:R-:W-:Y:S02]  /*9770*/  F2FP.BF16.F32.PACK_AB R206, R185, R206 ;  /* 0x000000ceb9ce723e */ /* 0x000fe400000010ff */
[----:B------:R-:W-:Y:S01]  /*9780*/  F2FP.BF16.F32.PACK_AB R207, R168, R207 ;  /* 0x000000cfa8cf723e */ /* 0x000fe200000010ff */
[----:B0-----:R-:W-:Y:S01]  /*9790*/  UPRMT UR4, UR7, 0x654, UR4 ;  /* 0x0000065407047896 */ /* 0x001fe20008000004 */
[----:B------:R-:W-:-:S02]  /*97a0*/  F2FP.BF16.F32.PACK_AB R200, R181, R200 ;  /* 0x000000c8b5c8723e */ /* 0x000fc400000010ff */
[----:B------:R-:W-:Y:S02]  /*97b0*/  F2FP.BF16.F32.PACK_AB R201, R170, R201 ;  /* 0x000000c9aac9723e */ /* 0x000fe400000010ff */
[----:B------:R-:W-:Y:S02]  /*97c0*/  F2FP.BF16.F32.PACK_AB R202, R177, R202 ;  /* 0x000000cab1ca723e */ /* 0x000fe400000010ff */
[----:B------:R-:W-:Y:S02]  /*97d0*/  F2FP.BF16.F32.PACK_AB R203, R172, R203 ;  /* 0x000000cbaccb723e */ /* 0x000fe400000010ff */
[----:B------:R-:W-:Y:S01]  /*97e0*/  SYNCS.ARRIVE.TRANS64.RED.A1T0 RZ, [UR4], RZ ;  /* 0x000000ffffff79a7 */ /* 0x000fe20008100404 */
[----:B------:R-:W-:Y:S01]  /*97f0*/  UIADD3 UR4, UR6, -0x1, URZ ;  /* 0xffffffff06047890 */ /* 0x000fe2000fffe03f */
[----:B------:R-:W-:Y:S02]  /*9800*/  R2UR UR6, R16 ;  /* 0x00000000100672ca */ /* 0x000fe400000e0000 */
[----:B------:R-:W-:-:S02]  /*9810*/  F2FP.BF16.F32.PACK_AB R196, R169, R196 ;  /* 0x000000c4a9c4723e */ /* 0x000fc400000010ff */
[----:B------:R-:W-:Y:S01]  /*9820*/  F2FP.BF16.F32.PACK_AB R197, R160, R197 ;  /* 0x000000c5a0c5723e */ /* 0x000fe200000010ff */
[----:B------:R-:W-:Y:S01]  /*9830*/  IMAD.U32 R228, RZ, RZ, UR4 ;  /* 0x00000004ffe47e24 */ /* 0x000fe2000f8e00ff */
[----:B------:R-:W-:Y:S02]  /*9840*/  F2FP.BF16.F32.PACK_AB R198, R165, R198 ;  /* 0x000000c6a5c6723e */ /* 0x000fe400000010ff */
[----:B------:R-:W-:Y:S02]  /*9850*/  F2FP.BF16.F32.PACK_AB R199, R162, R199 ;  /* 0x000000c7a2c7723e */ /* 0x000fe400000010ff */
[----:B------:R-:W-:Y:S02]  /*9860*/  F2FP.BF16.F32.PACK_AB R192, R159, R192 ;  /* 0x000000c09fc0723e */ /* 0x000fe400000010ff */
[----:B------:R-:W-:Y:S01]  /*9870*/  F2FP.BF16.F32.PACK_AB R193, R152, R193 ;  /* 0x000000c198c1723e */ /* 0x000fe200000010ff */
[----:B------:R-:W-:Y:S01]  /*9880*/  IMAD.U32 R229, RZ, RZ, UR6 ;  /* 0x00000006ffe57e24 */ /* 0x000fe2000f8e00ff */
[----:B------:R-:W-:-:S02]  /*9890*/  F2FP.BF16.F32.PACK_AB R194, R155, R194 ;  /* 0x000000c29bc2723e */ /* 0x000fc400000010ff */
[----:B------:R-:W-:Y:S01]  /*98a0*/  MOV R20, R3 ;  /* 0x0000000300147202 */ /* 0x000fe20000000f00 */
[----:B------:R-:W-:Y:S06]  /*98b0*/  @P1 BRA `(.L_x_25) ;  /* 0xffffffc000001947 */ /* 0x000fec000383ffff */
.L_x_14:
[----:B------:R-:W-:Y:S06]  /*98c0*/  BAR.ARV 0x8, 0x180 ;  /* 0x0206000000007b1d */ /* 0x000fec0000002000 */
        /* <DEDUP_REMOVED lines=128> */
[----:B------:R-:W-:Y:S06]  /*a0d0*/  @!P0 BRA `(.L_x_26) ;  /* 0x0000000000048947 */ /* 0x000fec0003800000 */
[----:B------:R-:W-:Y:S01]  /*a0e0*/  BPT.TRAP 0x1 ;  /* 0x000000040000795c */ /* 0x000fe20000300000 */
.L_x_26:
[----:B------:R-:W0:Y:S01]  /*a0f0*/  S2UR UR13, SR_CgaCtaId ;  /* 0x00000000000d79c3 */ /* 0x000e220000008800 */
[----:B------:R-:W-:Y:S01]  /*a100*/  R2UR UR6, R16 ;  /* 0x00000000100672ca */ /* 0x000fe200000e0000 */
[----:B------:R-:W-:-:S12]  /*a110*/  UMOV UR4, 0x400 ;  /* 0x0000040000047882 */ /* 0x000fd80000000000 */
[----:B------:R-:W-:-:S04]  /*a120*/  MOV R0, UR6 ;  /* 0x0000000600007c02 */ /* 0x000fc80008000f00 */
[----:B------:R-:W-:Y:S01]  /*a130*/  SHF.L.U32 R0, R0, 0x1f, RZ ;  /* 0x0000001f00007819 */ /* 0x000fe200000006ff */
[----:B0-----:R-:W-:-:S04]  /*a140*/  ULEA UR4, UR13, UR4, 0x18 ;  /* 0x000000040d047291 */ /* 0x001fc8000f8ec03f */
[----:B------:R-:W-:-:S09]  /*a150*/  ULEA UR12, UR38, UR4, 0x3 ;  /* 0x00000004260c7291 */ /* 0x000fd2000f8e183f */
[----:B------:R0:W1:Y:S01]  /*a160*/  SYNCS.PHASECHK.TRANS64.TRYWAIT P1, [UR12+0x38850], R0 ;  /* 0x03885000ff0075a7 */ /* 0x000062000802014c */
[----:B------:R-:W-:Y:S05]  /*a170*/  @!P0 BRA `(.L_x_27) ;  /* 0x0000000000048947 */ /* 0x000fea0003800000 */
[----:B------:R-:W-:Y:S01]  /*a180*/  BPT.TRAP 0x1 ;  /* 0x000000040000795c */ /* 0x000fe20000300000 */
.L_x_27:
[----:B-1----:R-:W-:Y:S05]  /*a190*/  @P1 BRA `(.L_x_28) ;  /* 0x0000000000081947 */ /* 0x002fea0003800000 */
[----:B------:R-:W1:Y:S02]  /*a1a0*/  SYNCS.PHASECHK.TRANS64.TRYWAIT P1, [UR12+0x38850], R0 ;  /* 0x03885000ff0075a7 */ /* 0x000e64000802014c */
[----:B-1----:R-:W-:Y:S05]  /*a1b0*/  @!P1 BRA `(.L_x_29) ;  /* 0x0000006400e09947 */ /* 0x002fea0003800000 */
.L_x_28:
[----:B------:R-:W-:Y:S01]  /*a1c0*/  UIADD3 UR6, UR4, 0x400, URZ ;  /* 0x0000040004067890 */ /* 0x000fe2000fffe03f */
[----:B------:R-:W-:Y:S01]  /*a1d0*/  WARPGROUP.ARRIVE ;  /* 0x00000000000079c5 */ /* 0x000fe20000000000 */
[----:B------:R-:W-:Y:S01]  /*a1e0*/  UMOV UR7, 0x40000040 ;  /* 0x4000004000077882 */ /* 0x000fe20000000000 */
[----:B------:R-:W-:Y:S01]  /*a1f0*/  UMOV UR11, 0x40000040 ;  /* 0x40000040000b7882 */ /* 0x000fe20000000000 */
[----:B------:R-:W-:Y:S01]  /*a200*/  USHF.R.U32.HI UR6, URZ, 0x4, UR6 ;  /* 0x000000043f067899 */ /* 0x000fe20008011606 */
[----:B01----:R-:W0:Y:S01]  /*a210*/  SHFL.BFLY PT, R0, R17, 0x2, 0x1f ;  /* 0x0c401f0011007f89 */ /* 0x003e2200000e0000 */
[----:B------:R-:W-:Y:S01]  /*a220*/  IMAD.MOV.U32 R6, RZ, RZ, RZ ;  /* 0x000000ffff067224 */ /* 0x000fe200078e00ff */
[----:B------:R-:W-:Y:S01]  /*a230*/  MOV R13, UR5 ;  /* 0x00000005000d7c02 */ /* 0x000fe20008000f00 */
[----:B------:R-:W-:Y:S01]  /*a240*/  ULOP3.LUT UR6, UR6, 0x3fff, URZ, 0xc0, !UPT ;  /* 0x00003fff06067892 */ /* 0x000fe2000f8ec03f */
[----:B------:R-:W1:Y:S03]  /*a250*/  SHFL.BFLY PT, R2, R5, 0x2, 0x1f ;  /* 0x0c401f0005027f89 */ /* 0x000e6600000e0000 */
[----:B------:R-:W-:-:S04]  /*a260*/  ULOP3.LUT UR6, UR6, 0x2800000, URZ, 0xfc, !UPT ;  /* 0x0280000006067892 */ /* 0x000fc8000f8efc3f */
[----:B------:R-:W-:-:S04]  /*a270*/  UIMAD UR6, UR38, 0xa00, UR6 ;  /* 0x00000a00260678a4 */ /* 0x000fc8000f8e0206 */
[----:B------:R-:W-:-:S05]  /*a280*/  UIADD3 UR8, UR6, 0x80, URZ ;  /* 0x0000008006087890 */ /* 0x000fca000fffe03f */
[----:B------:R-:W-:Y:S01]  /*a290*/  HGMMA.64x256x16.F32.BF16 R24, R208, gdesc[UR4].tnspB, R24, gsb0 ;  /* 0x43e00004d0187df0 */ /* 0x000fe20008001818 */
[----:B------:R-:W-:Y:S01]  /*a2a0*/  UMOV UR7, 0x40000040 ;  /* 0x4000004000077882 */ /* 0x000fe20000000000 */
[----:B------:R-:W-:Y:S01]  /*a2b0*/  UMOV UR10, UR8 ;  /* 0x00000008000a7c82 */ /* 0x000fe20008000000 */
[----:B------:R-:W-:Y:S01]  /*a2c0*/  UIADD3 UR8, UR6, 0x100, URZ ;  /* 0x0000010006087890 */ /* 0x000fe2000fffe03f */
[----:B0-----:R-:W-:Y:S01]  /*a2d0*/  FADD.FTZ R0, R0, R17 ;  /* 0x0000001100007221 */ /* 0x001fe20000010000 */
[----:B-1----:R-:W-:-:S04]  /*a2e0*/  FADD.FTZ R2, R2, R5 ;  /* 0x0000000502027221 */ /* 0x002fc80000010000 */
[----:B------:R-:W0:Y:S01]  /*a2f0*/  SHFL.BFLY PT, R7, R0, 0x1, 0x1f ;  /* 0x0c201f0000077f89 */ /* 0x000e2200000e0000 */
[----:B------:R-:W-:-:S03]  /*a300*/  IMAD.MOV.U32 R5, RZ, RZ, RZ ;  /* 0x000000ffff057224 */ /* 0x000fc600078e00ff */
[----:B------:R-:W1:Y:S01]  /*a310*/  SHFL.BFLY PT, R9, R2, 0x1, 0x1f ;  /* 0x0c201f0002097f89 */ /* 0x000e6200000e0000 */
[----:B0-----:R-:W-:Y:S01]  /*a320*/  FADD.FTZ R11, R0, R7 ;  /* 0x00000007000b7221 */ /* 0x001fe20000010000 */
[----:B------:R-:W-:Y:S02]  /*a330*/  IMAD.U32 R7, RZ, RZ, UR5 ;  /* 0x00000005ff077e24 */ /* 0x000fe4000f8e00ff */
[----:B------:R-:W-:Y:S02]  /*a340*/  IMAD.MOV.U32 R0, RZ, RZ, -0x800000 ;  /* 0xff800000ff007424 */ /* 0x000fe400078e00ff */
[----:B-1----:R-:W-:Y:S01]  /*a350*/  FADD.FTZ R12, R2, R9 ;  /* 0x00000009020c7221 */ /* 0x002fe20000010000 */
[----:B------:R-:W-:Y:S01]  /*a360*/  FSETP.NE.FTZ.AND P1, PT, R11, RZ, PT ;  /* 0x000000ff0b00720b */ /* 0x000fe20003f35000 */
[----:B------:R-:W-:-:S03]  /*a370*/  IMAD.MOV.U32 R2, RZ, RZ, -0x800000 ;  /* 0xff800000ff027424 */ /* 0x000fc600078e00ff */
[----:B------:R-:W-:-:S09]  /*a380*/  FSETP.NE.FTZ.AND P2, PT, R12, RZ, PT ;  /* 0x000000ff0c00720b */ /* 0x000fd20003f55000 */
[----:B------:R-:W0:Y:S01]  /*a390*/  @P1 MUFU.LG2 R8, R11 ;  /* 0x0000000b00081308 */ /* 0x000e220000000c00 */
[----:B------:R-:W-:-:S03]  /*a3a0*/  @P1 FMUL.FTZ R7, R7, 0.69314718246459960938 ;  /* 0x3f31721807071820 */ /* 0x000fc60000410000 */
[----:B------:R-:W-:-:S04]  /*a3b0*/  @P2 FMUL.FTZ R13, R13, 0.69314718246459960938 ;  /* 0x3f3172180d0d2820 */ /* 0x000fc80000410000 */
[----:B------:R-:W1:Y:S08]  /*a3c0*/  @P2 MUFU.LG2 R9, R12 ;  /* 0x0000000c00092308 */ /* 0x000e700000000c00 */
[----:B------:R2:W3:Y:S01]  /*a3d0*/  @P1 MUFU.RCP R6, R11 ;  /* 0x0000000b00061308 */ /* 0x0004e20000001000 */
[----:B0-----:R-:W-:-:S04]  /*a3e0*/  @P1 FMUL.FTZ R8, R8, 0.69314718246459960938 ;  /* 0x3f31721808081820 */ /* 0x001fc80000410000 */
[----:B------:R-:W-:-:S03]  /*a3f0*/  @P1 FFMA.FTZ R2, R7, R4, R8 ;  /* 0x0000000407021223 */ /* 0x000fc60000010008 */
[----:B------:R2:W0:Y:S01]  /*a400*/  @P2 MUFU.RCP R5, R12 ;  /* 0x0000000c00052308 */ /* 0x0004220000001000 */
[----:B-1----:R-:W-:-:S04]  /*a410*/  @P2 FMUL.FTZ R10, R9, 0.69314718246459960938 ;  /* 0x3f317218090a2820 */ /* 0x002fc80000410000 */
[----:B------:R-:W-:Y:S01]  /*a420*/  @P2 FFMA.FTZ R0, R13, R3, R10 ;  /* 0x000000030d002223 */ /* 0x000fe2000001000a */
[----:B------:R-:W-:Y:S02]  /*a430*/  WARPGROUP.DEPBAR.LE gsb0, 0x0 ;  /* 0x00008000000079c5 */ /* 0x000fe40000010000 */
[----:B------:R-:W-:-:S06]  /*a440*/  WARPGROUP.ARRIVE ;  /* 0x00000000000079c5 */ /* 0x000fcc0000000000 */
[----:B------:R-:W-:Y:S01]  /*a450*/  HGMMA.64x256x16.F32.BF16 R24, R204, gdesc[UR8].tnspB, R24, gsb0 ;  /* 0x43e00008cc187df0 */ /* 0x000fe20008001818 */
[----:B------:R-:W-:Y:S01]  /*a460*/  UMOV UR10, UR8 ;  /* 0x00000008000a7c82 */ /* 0x000fe20008000000 */
[----:B------:R-:W-:Y:S01]  /*a470*/  UMOV UR11, 0x40000040 ;  /* 0x40000040000b7882 */ /* 0x000fe20000000000 */
[----:B------:R-:W-:Y:S02]  /*a480*/  UIADD3 UR8, UR6, 0x180, URZ ;  /* 0x0000018006087890 */ /* 0x000fe4000fffe03f */
[----:B------:R-:W-:Y:S01]  /*a490*/  UIADD3 UR6, UR6, 0x200, URZ ;  /* 0x0000020006067890 */ /* 0x000fe2000fffe03f */
[----:B------:R-:W-:Y:S02]  /*a4a0*/  WARPGROUP.DEPBAR.LE gsb0, 0x0 ;  /* 0x00008000000079c5 */ /* 0x000fe40000010000 */
[----:B------:R-:W-:-:S15]  /*a4b0*/  WARPGROUP.ARRIVE ;  /* 0x00000000000079c5 */ /* 0x000fde0000000000 */
[----:B------:R-:W-:-:S05]  /*a4c0*/  NOP ;  /* 0x0000000000007918 */ /* 0x000fca0000000000 */
[----:B------:R-:W-:Y:S01]  /*a4d0*/  HGMMA.64x256x16.F32.BF16 R24, R200, gdesc[UR8].tnspB, R24, gsb0 ;  /* 0x43e00008c8187df0 */ /* 0x000fe20008001818 */
[----:B------:R-:W-:Y:S01]  /*a4e0*/  UMOV UR10, UR8 ;  /* 0x00000008000a7c82 */ /* 0x000fe20008000000 */
[----:B------:R-:W-:Y:S01]  /*a4f0*/  UMOV UR11, 0x40000040 ;  /* 0x40000040000b7882 */ /* 0x000fe20000000000 */
[----:B------:R-:W-:Y:S02]  /*a500*/  WARPGROUP.DEPBAR.LE gsb0, 0x0 ;  /* 0x00008000000079c5 */ /* 0x000fe40000010000 */
[----:B------:R-:W-:-:S15]  /*a510*/  WARPGROUP.ARRIVE ;  /* 0x00000000000079c5 */ /* 0x000fde0000000000 */
[----:B------:R-:W-:-:S08]  /*a520*/  NOP ;  /* 0x0000000000007918 */ /* 0x000fd00000000000 */
[----:B------:R-:W-:Y:S03]  /*a530*/  HGMMA.64x256x16.F32.BF16 R24, R196, gdesc[UR8].tnspB, R24, gsb0 ;  /* 0x43e00008c4187df0 */ /* 0x000fe60008001818 */
[----:B------:R-:W-:Y:S02]  /*a540*/  WARPGROUP.DEPBAR.LE gsb0, 0x0 ;  /* 0x00008000000079c5 */ /* 0x000fe40000010000 */
[----:B------:R-:W-:-:S15]  /*a550*/  WARPGROUP.ARRIVE ;  /* 0x00000000000079c5 */ /* 0x000fde0000000000 */
[----:B------:R-:W-:-:S08]  /*a560*/  NOP ;  /* 0x0000000000007918 */ /* 0x000fd00000000000 */
[----:B------:R-:W-:Y:S03]  /*a570*/  HGMMA.64x256x16.F32.BF16 R24, R192, gdesc[UR4].tnspB, R24, gsb0 ;  /* 0x43e00004c0187df0 */ /* 0x000fe60008001818 */
[----:B------:R-:W-:Y:S02]  /*a580*/  WARPGROUP.DEPBAR.LE gsb0, 0x0 ;  /* 0x00008000000079c5 */ /* 0x000fe40000010000 */
[----:B0-23--:R-:W-:Y:S05]  /*a590*/  @!P0 BRA `(.L_x_30) ;  /* 0x0000000000048947 */ /* 0x00dfea0003800000 */
[----:B------:R-:W-:Y:S01]  /*a5a0*/  BPT.TRAP 0x1 ;  /* 0x000000040000795c */ /* 0x000fe20000300000 */
.L_x_30:
[----:B------:R-:W0:Y:S01]  /*a5b0*/  S2UR UR5, SR_SWINHI ;  /* 0x00000000000579c3 */ /* 0x000e220000002f00 */
        /* <DEDUP_REMOVED lines=23> */
[----:B------:R-:W-:Y:S01]  /*a730*/  UMOV UR6, UR4 ;  /* 0x0000000400067c82 */ /* 0x000fe20008000000 */
[----:B0-----:R-:W-:Y:S01]  /*a740*/  UMOV UR7, UR5 ;  /* 0x0000000500077c82 */ /* 0x001fe20008000000 */
[----:B------:R-:W-:Y:S01]  /*a750*/  FMUL.FTZ R42, R42, R5 ;  /* 0x000000052a2a7220 */ /* 0x000fe20000410000 */
[----:B------:R-:W-:Y:S01]  /*a760*/  MOV R161, UR7 ;  /* 0x0000000700a17c02 */ /* 0x000fe20008000f00 */
[----:B------:R-:W-:-:S02]  /*a770*/  IMAD.U32 R160, RZ, RZ, UR6 ;  /* 0x00000006ffa07e24 */ /* 0x000fc4000f8e00ff */
[-C--:B------:R-:W-:Y:S01]  /*a780*/  FMUL.FTZ R47, R47, R5.reuse ;  /* 0x000000052f2f7220 */ /* 0x080fe20000410000 */
[-C--:B------:R-:W-:Y:S01]  /*a790*/  FMUL.FTZ R46, R46, R5.reuse ;  /* 0x000000052e2e7220 */ /* 0x080fe20000410000 */
[----:B------:R-:W-:Y:S01]  /*a7a0*/  FMUL.FTZ R51, R51, R5 ;  /* 0x0000000533337220 */ /* 0x000fe20000410000 */
[----:B------:R-:W-:-:S04]  /*a7b0*/  IMAD.WIDE R20, R224, 0x2, R160 ;  /* 0x00000002e0147825 */ /* 0x000fc800078e02a0 */
[-C--:B------:R-:W-:Y:S01]  /*a7c0*/  FMUL.FTZ R50, R50, R5.reuse ;  /* 0x0000000532327220 */ /* 0x080fe20000410000 */
[-C--:B------:R-:W-:Y:S01]  /*a7d0*/  FMUL.FTZ R55, R55, R5.reuse ;  /* 0x0000000537377220 */ /* 0x080fe20000410000 */
[-C--:B------:R-:W-:Y:S01]  /*a7e0*/  FMUL.FTZ R54, R54, R5.reuse ;  /* 0x0000000536367220 */ /* 0x080fe20000410000 */
[-C--:B------:R-:W-:Y:S01]  /*a7f0*/  FMUL.FTZ R59, R59, R5.reuse ;  /* 0x000000053b3b7220 */ /* 0x080fe20000410000 */
[----:B------:R-:W-:Y:S01]  /*a800*/  IADD3 R9, P3, R20, 0xc060, RZ ;  /* 0x0000c06014097810 */ /* 0x000fe20007f7e0ff */
[-C--:B------:R-:W-:Y:S01]  /*a810*/  FMUL.FTZ R58, R58, R5.reuse ;  /* 0x000000053a3a7220 */ /* 0x080fe20000410000 */
[-C--:B------:R-:W-:Y:S01]  /*a820*/  FMUL.FTZ R63, R63, R5.reuse ;  /* 0x000000053f3f7220 */ /* 0x080fe20000410000 */
[-C--:B------:R-:W-:Y:S01]  /*a830*/  FMUL.FTZ R62, R62, R5.reuse ;  /* 0x000000053e3e7220 */ /* 0x080fe20000410000 */
[----:B------:R-:W-:Y:S01]  /*a840*/  LOP3.LUT R4, R9, 0x380, RZ, 0xc0, !PT ;  /* 0x0000038009047812 */ /* 0x000fe200078ec0ff */
        /* <DEDUP_REMOVED lines=47> */
[----:B------:R-:W-:Y:S01]  /*ab40*/  FMUL.FTZ R192, R73, R6 ;  /* 0x0000000649c07220 */ /* 0x000fe20000410000 */
[----:B------:R-:W-:Y:S01]  /*ab50*/  IMAD R7, R218, 0x40, R19 ;  /* 0x00000040da077824 */ /* 0x000fe200078e0213 */
[----:B------:R-:W-:Y:S01]  /*ab60*/  SHF.R.U64 R4, R4, 0x3, RZ ;  /* 0x0000000304047819 */ /* 0x000fe200000012ff */
[----:B------:R-:W-:Y:S01]  /*ab70*/  IMAD.X R5, RZ, RZ, R21, P3 ;  /* 0x000000ffff057224 */ /* 0x000fe200018e0615 */
[C---:B------:R-:W-:Y:S01]  /*ab80*/  IADD3 R107, P4, R20.reuse, 0xc040, RZ ;  /* 0x0000c040146b7810 */ /* 0x040fe20007f9e0ff */
[----:B------:R-:W-:Y:S01]  /*ab90*/  IMAD.WIDE R160, R7, 0x2, R160 ;  /* 0x0000000207a07825 */ /* 0x000fe200078e02a0 */
[----:B------:R-:W-:-:S03]  /*aba0*/  IADD3 R65, P0, R20, 0x8060, RZ ;  /* 0x0000806014417810 */ /* 0x000fc60007f1e0ff */
[-C--:B------:R-:W-:Y:S01]  /*abb0*/  FMUL.FTZ R171, R32, R6.reuse ;  /* 0x0000000620ab7220 */ /* 0x080fe20000410000 */
[----:B------:R-:W-:Y:S01]  /*abc0*/  IADD3 R33, P1, R20, 0x20, RZ ;  /* 0x0000002014217810 */ /* 0x000fe20007f3e0ff */
[-C--:B------:R-:W-:Y:S01]  /*abd0*/  FMUL.FTZ R181, R52, R6.reuse ;  /* 0x0000000634b57220 */ /* 0x080fe20000410000 */
[C---:B------:R-:W-:Y:S01]  /*abe0*/  IADD3 R73, P5, R20.reuse, 0xc020, RZ ;  /* 0x0000c02014497810 */ /* 0x040fe20007fbe0ff */
[-C--:B------:R-:W-:Y:S01]  /*abf0*/  FMUL.FTZ R196, R57, R6.reuse ;  /* 0x0000000639c47220 */ /* 0x080fe20000410000 */
[----:B------:R-:W-:Y:S01]  /*ac00*/  IADD3 R69, P6, R20, 0xc000, RZ ;  /* 0x0000c00014457810 */ /* 0x000fe20007fde0ff */
[-C--:B------:R-:W-:Y:S01]  /*ac10*/  FMUL.FTZ R180, R56, R6.reuse ;  /* 0x0000000638b47220 */ /* 0x080fe20000410000 */
[----:B------:R-:W-:Y:S01]  /*ac20*/  IADD3 R64, P2, R20, 0x8040, RZ ;  /* 0x0000804014407810 */ /* 0x000fe20007f5e0ff */
[-C--:B------:R-:W-:Y:S01]  /*ac30*/  FMUL.FTZ R179, R60, R6.reuse ;  /* 0x000000063cb37220 */ /* 0x080fe20000410000 */
[C---:B------:R-:W-:Y:S01]  /*ac40*/  IADD3 R61, P3, R20.reuse, 0x8020, RZ ;  /* 0x00008020143d7810 */ /* 0x040fe20007f7e0ff */
[--C-:B------:R-:W-:Y:S01]  /*ac50*/  IMAD.X R7, RZ, RZ, R21.reuse, P4 ;  /* 0x000000ffff077224 */ /* 0x100fe200020e0615 */
[----:B------:R-:W-:Y:S01]  /*ac60*/  LOP3.LUT R131, R20, 0x380, RZ, 0xc0, !PT ;  /* 0x0000038014837812 */ /* 0x000fe200078ec0ff */
[--C-:B------:R-:W-:Y:S01]  /*ac70*/  IMAD.X R13, RZ, RZ, R21.reuse, P0 ;  /* 0x000000ffff0d7224 */ /* 0x100fe200000e0615 */
[----:B------:R-:W-:Y:S01]  /*ac80*/  LOP3.LUT R4, R4, R9, RZ, 0x3c, !PT ;  /* 0x0000000904047212 */ /* 0x000fe200078e3cff */
[--C-:B------:R-:W-:Y:S01]  /*ac90*/  IMAD.X R15, RZ, RZ, R21.reuse, P1 ;  /* 0x000000ffff0f7224 */ /* 0x100fe200008e0615 */
[-C--:B------:R-:W-:Y:S01]  /*aca0*/  IADD3.X R9, RZ, R21.reuse, RZ, P5, !PT ;  /* 0x00000015ff097210 */ /* 0x080fe20002ffe4ff */
[-C--:B------:R-:W-:Y:S01]  /*acb0*/  FMUL.FTZ R197, R53, R6.reuse ;  /* 0x0000000635c57220 */ /* 0x080fe20000410000 */
[-C--:B------:R-:W-:Y:S01]  /*acc0*/  IADD3.X R135, RZ, R21.reuse, RZ, P2, !PT ;  /* 0x00000015ff877210 */ /* 0x080fe200017fe4ff */
[--C-:B------:R-:W-:Y:S01]  /*acd0*/  IMAD.X R11, RZ, RZ, R21.reuse, P6 ;  /* 0x000000ffff0b7224 */ /* 0x100fe200030e0615 */
[----:B------:R-:W-:Y:S01]  /*ace0*/  R2UR UR14, R216 ;  /* 0x00000000d80e72ca */ /* 0x000fe200000e0000 */
[--C-:B------:R-:W-:Y:S01]  /*acf0*/  IMAD.X R139, RZ, RZ, R21.reuse, P3 ;  /* 0x000000ffff8b7224 */ /* 0x100fe200018e0615 */
[C---:B------:R-:W-:Y:S01]  /*ad00*/  IADD3 R60, P4, R20.reuse, 0x8000, RZ ;  /* 0x00008000143c7810 */ /* 0x040fe20007f9e0ff */
[----:B------:R-:W-:Y:S01]  /*ad10*/  ULDC UR10, c[0x0][0xc44] ;  /* 0x00031100000a7ab9 */ /* 0x000fe20000000800 */
[C---:B------:R-:W-:Y:S01]  /*ad20*/  IADD3 R57, P5, R20.reuse, 0x4060, RZ ;  /* 0x0000406014397810 */ /* 0x040fe20007fbe0ff */
[----:B------:R-:W-:Y:S01]  /*ad30*/  ULDC.64 UR8, c[0x0][0xb90] ;  /* 0x0002e40000087ab9 */ /* 0x000fe20000000a00 */
[C---:B------:R-:W-:Y:S01]  /*ad40*/  IADD3 R56, P0, R20.reuse, 0x4040, RZ ;  /* 0x0000404014387810 */ /* 0x040fe20007f1e0ff */
[--C-:B------:R-:W-:Y:S01]  /*ad50*/  IMAD.X R143, RZ, RZ, R21.reuse, P4 ;  /* 0x000000ffff8f7224 */ /* 0x100fe200020e0615 */
[C---:B------:R-:W-:Y:S01]  /*ad60*/  IADD3 R52, P1, R20.reuse, 0x4020, RZ ;  /* 0x0000402014347810 */ /* 0x040fe20007f3e0ff */
[--C-:B------:R-:W-:Y:S01]  /*ad70*/  IMAD.X R147, RZ, RZ, R21.reuse, P5 ;  /* 0x000000ffff937224 */ /* 0x100fe200028e0615 */
[C---:B------:R-:W-:Y:S01]  /*ad80*/  IADD3 R32, P2, R20.reuse, 0x4000, RZ ;  /* 0x0000400014207810 */ /* 0x040fe20007f5e0ff */
[--C-:B------:R-:W-:Y:S01]  /*ad90*/  IMAD.X R153, RZ, RZ, R21.reuse, P0 ;  /* 0x000000ffff997224 */ /* 0x100fe200000e0615 */
[----:B------:R-:W-:Y:S01]  /*ada0*/  SHF.R.U64 R131, R131, 0x3, RZ ;  /* 0x0000000383837819 */ /* 0x000fe200000012ff */
[--C-:B------:R-:W-:Y:S01]  /*adb0*/  IMAD.X R155, RZ, RZ, R21.reuse, P1 ;  /* 0x000000ffff9b7224 */ /* 0x100fe200008e0615 */
[C---:B------:R-:W-:Y:S01]  /*adc0*/  IADD3 R53, P6, R20.reuse, 0x40, RZ ;  /* 0x0000004014357810 */ /* 0x040fe20007fde0ff */
[--C-:B------:R-:W-:Y:S01]  /*add0*/  IMAD.X R157, RZ, RZ, R21.reuse, P2 ;  /* 0x000000ffff9d7224 */ /* 0x100fe200010e0615 */
[----:B------:R-:W-:Y:S01]  /*ade0*/  IADD3 R30, P3, R20, 0x60, RZ ;  /* 0x00000060141e7810 */ /* 0x000fe20007f7e0ff */
[----:B------:R-:W-:Y:S01]  /*adf0*/  UIADD3 UR5, -UR14, URZ, URZ ;  /* 0x0000003f0e057290 */ /* 0x000fe2000fffe13f */
[----:B------:R-:W-:Y:S01]  /*ae00*/  R2UR UR16, R217 ;  /* 0x00000000d91072ca */ /* 0x000fe200000e0000 */
[----:B------:R-:W-:Y:S01]  /*ae10*/  FMUL.FTZ R177, R68, R6 ;  /* 0x0000000644b17220 */ /* 0x000fe20000410000 */
[----:B------:R-:W-:Y:S01]  /*ae20*/  LOP3.LUT R130, R131, R20, RZ, 0x3c, !PT ;  /* 0x0000001483827212 */ /* 0x000fe200078e3cff */
[----:B------:R-:W-:Y:S01]  /*ae30*/  IMAD.MOV.U32 R131, RZ, RZ, R21 ;  /* 0x000000ffff837224 */ /* 0x000fe200078e0015 */
[-C--:B------:R-:W-:Y:S01]  /*ae40*/  IADD3.X R151, RZ, R21.reuse, RZ, P6, !PT ;  /* 0x00000015ff977210 */ /* 0x080fe200037fe4ff */
[----:B------:R-:W0:Y:S01]  /*ae50*/  LDC R198, c[0x0][0xbe8] ;  /* 0x0002fa00ffc67b82 */ /* 0x000e220000000800 */
[----:B------:R-:W-:Y:S01]  /*ae60*/  IADD3.X R159, RZ, R21, RZ, P3, !PT ;  /* 0x00000015ff9f7210 */ /* 0x000fe20001ffe4ff */
[-C--:B------:R-:W-:Y:S01]  /*ae70*/  FMUL.FTZ R25, R25, R6.reuse ;  /* 0x0000000619197220 */ /* 0x080fe20000410000 */
[----:B------:R-:W-:Y:S01]  /*ae80*/  LOP3.LUT R21, R64, 0x380, RZ, 0xc0, !PT ;  /* 0x0000038040157812 */ /* 0x000fe200078ec0ff */
[-C--:B------:R-:W-:Y:S01]  /*ae90*/  FMUL.FTZ R24, R24, R6.reuse ;  /* 0x0000000618187220 */ /* 0x080fe20000410000 */
[----:B------:R-:W-:Y:S01]  /*aea0*/  LOP3.LUT R20, R61, 0x380, RZ, 0xc0, !PT ;  /* 0x000003803d147812 */ /* 0x000fe200078ec0ff */
[-C--:B------:R-:W-:Y:S01]  /*aeb0*/  FMUL.FTZ R29, R29, R6.reuse ;  /* 0x000000061d1d7220 */ /* 0x080fe20000410000 */
[----:B------:R-:W-:Y:S01]  /*aec0*/  SHF.R.U64 R21, R21, 0x3, RZ ;  /* 0x0000000315157819 */ /* 0x000fe200000012ff */
[----:B------:R-:W-:Y:S01]  /*aed0*/  UIMAD UR10, UR10, UR5, UR16 ;  /* 0x000000050a0a72a4 */ /* 0x000fe2000f8e0210 */
[----:B------:R-:W-:Y:S01]  /*aee0*/  SHF.R.U64 R20, R20, 0x3, RZ ;  /* 0x0000000314147819 */ /* 0x000fe200000012ff */
[----:B------:R-:W-:Y:S01]  /*aef0*/  FMUL.FTZ R28, R28, R6 ;  /* 0x000000061c1c7220 */ /* 0x000fe20000410000 */
[----:B------:R-:W-:Y:S01]  /*af00*/  LOP3.LUT R134, R21, R64, RZ, 0x3c, !PT ;  /* 0x0000004015867212 */ /* 0x000fe200078e3cff */
[----:B------:R-:W-:Y:S01]  /*af10*/  USHF.R.S32.HI UR11, URZ, 0x1f, UR10 ;  /* 0x0000001f3f0b7899 */ /* 0x000fe2000801140a */
[----:B------:R-:W-:Y:S01]  /*af20*/  LOP3.LUT R21, R60, 0x380, RZ, 0xc0, !PT ;  /* 0x000003803c157812 */ /* 0x000fe200078ec0ff */
[----:B------:R-:W-:Y:S01]  /*af30*/  UIMAD.WIDE.U32 UR6, UR10, UR8, URZ ;  /* 0x000000080a0672a5 */ /* 0x000fe2000f8e003f */
[----:B------:R-:W-:Y:S01]  /*af40*/  LOP3.LUT R138, R20, R61, RZ, 0x3c, !PT ;  /* 0x0000003d148a7212 */ /* 0x000fe200078e3cff */
[----:B------:R-:W-:Y:S01]  /*af50*/  UIMAD UR5, UR11, UR8, URZ ;  /* 0x000000080b0572a4 */ /* 0x000fe2000f8e023f */
[----:B------:R-:W-:Y:S01]  /*af60*/  LOP3.LUT R20, R57, 0x380, RZ, 0xc0, !PT ;  /* 0x0000038039147812 */ /* 0x000fe200078ec0ff */
[----:B------:R-:W-:Y:S01]  /*af70*/  FMUL.FTZ R36, R36, R6 ;  /* 0x0000000624247220 */ /* 0x000fe20000410000 */
[----:B------:R-:W-:Y:S01]  /*af80*/  LOP3.LUT R14, R33, 0x380, RZ, 0xc0, !PT ;  /* 0x00000380210e7812 */ /* 0x000fe200078ec0ff */
[----:B------:R-:W-:Y:S01]  /*af90*/  UIMAD UR5, UR10, UR9, UR5 ;  /* 0x000000090a0572a4 */ /* 0x000fe2000f8e0205 */
[----:B------:R-:W-:Y:S01]  /*afa0*/  SHF.R.U64 R21, R21, 0x3, RZ ;  /* 0x0000000315157819 */ /* 0x000fe200000012ff */
[----:B------:R-:W-:Y:S01]  /*afb0*/  IMAD.U32 R126, RZ, RZ, UR6 ;  /* 0x00000006ff7e7e24 */ /* 0x000fe2000f8e00ff */
[----:B------:R-:W-:Y:S01]  /*afc0*/  SHF.R.U64 R20, R20, 0x3, RZ ;  /* 0x0000000314147819 */ /* 0x000fe200000012ff */
[----:B------:R-:W-:Y:S01]  /*afd0*/  UIADD3 UR6, UR7, UR5, URZ ;  /* 0x0000000507067290 */ /* 0x000fe2000fffe03f */
[----:B------:R-:W-:Y:S01]  /*afe0*/  SHF.R.U64 R14, R14, 0x3, RZ ;  /* 0x000000030e0e7819 */ /* 0x000fe200000012ff */
[----:B------:R-:W-:Y:S01]  /*aff0*/  UIADD3 UR5, UR12, 0x38860, URZ ;  /* 0x000388600c057890 */ /* 0x000fe2000fffe03f */
[----:B------:R-:W-:Y:S01]  /*b000*/  LOP3.LUT R142, R21, R60, RZ, 0x3c, !PT ;  /* 0x0000003c158e7212 */ /* 0x000fe200078e3cff */
[-C--:B------:R-:W-:Y:S01]  /*b010*/  FMUL.FTZ R41, R41, R6.reuse ;  /* 0x0000000629297220 */ /* 0x080fe20000410000 */
[----:B------:R-:W-:Y:S01]  /*b020*/  LOP3.LUT R10, R69, 0x380, RZ, 0xc0, !PT ;  /* 0x00000380450a7812 */ /* 0x000fe200078ec0ff */
[----:B------:R-:W-:Y:S01]  /*b030*/  UPRMT UR5, UR13, 0x654, UR5 ;  /* 0x000006540d057896 */ /* 0x000fe20008000005 */
[----:B------:R-:W-:Y:S01]  /*b040*/  LOP3.LUT R146, R20, R57, RZ, 0x3c, !PT ;  /* 0x0000003914927212 */ /* 0x000fe200078e3cff */
[-C--:B------:R-:W-:Y:S01]  /*b050*/  FMUL.FTZ R40, R40, R6.reuse ;  /* 0x0000000628287220 */ /* 0x080fe20000410000 */
[----:B------:R-:W-:Y:S01]  /*b060*/  LOP3.LUT R21, R52, 0x380, RZ, 0xc0, !PT ;  /* 0x0000038034157812 */ /* 0x000fe200078ec0ff */
[-C--:B------:R-:W-:Y:S01]  /*b070*/  FMUL.FTZ R44, R44, R6.reuse ;  /* 0x000000062c2c7220 */ /* 0x080fe20000410000 */
[----:B------:R-:W-:Y:S01]  /*b080*/  LOP3.LUT R57, R32, 0x380, RZ, 0xc0, !PT ;  /* 0x0000038020397812 */ /* 0x000fe200078ec0ff */
[-C--:B------:R-:W-:Y:S01]  /*b090*/  FMUL.FTZ R49, R49, R6.reuse ;  /* 0x0000000631317220 */ /* 0x080fe20000410000 */
[----:B------:R-:W-:Y:S01]  /*b0a0*/  LOP3.LUT R14, R14, R33, RZ, 0x3c, !PT ;  /* 0x000000210e0e7212 */ /* 0x000fe200078e3cff */
[-C--:B------:R-:W-:Y:S01]  /*b0b0*/  FMUL.FTZ R48, R48, R6.reuse ;  /* 0x0000000630307220 */ /* 0x080fe20000410000 */
[----:B------:R-:W-:Y:S01]  /*b0c0*/  LOP3.LUT R33, R56, 0x380, RZ, 0xc0, !PT ;  /* 0x0000038038217812 */ /* 0x000fe200078ec0ff */
[----:B------:R-:W-:Y:S01]  /*b0d0*/  SYNCS.ARRIVE.TRANS64.RED.A1T0 RZ, [UR5], RZ ;  /* 0x000000ffffff79a7 */ /* 0x000fe20008100405 */
[----:B------:R-:W-:Y:S01]  /*b0e0*/  SHF.R.U64 R10, R10, 0x3, RZ ;  /* 0x000000030a0a7819 */ /* 0x000fe200000012ff */
[-C--:B------:R-:W-:Y:S01]  /*b0f0*/  FMUL.FTZ R176, R72, R6.reuse ;  /* 0x0000000648b07220 */ /* 0x080fe20000410000 */
[----:B------:R-:W-:Y:S01]  /*b100*/  SHF.R.U64 R21, R21, 0x3, RZ ;  /* 0x0000000315157819 */ /* 0x000fe200000012ff */
[-C--:B------:R-:W-:Y:S01]  /*b110*/  FMUL.FTZ R76, R76, R6.reuse ;  /* 0x000000064c4c7220 */ /* 0x080fe20000410000 */
[----:B------:R-:W-:Y:S01]  /*b120*/  SHF.R.U64 R57, R57, 0x3, RZ ;  /* 0x0000000339397819 */ /* 0x000fe200000012ff */
[-C--:B------:R-:W-:Y:S01]  /*b130*/  FMUL.FTZ R81, R81, R6.reuse ;  /* 0x0000000651517220 */ /* 0x080fe20000410000 */
[----:B------:R-:W-:Y:S01]  /*b140*/  LOP3.LUT R20, R53, 0x380, RZ, 0xc0, !PT ;  /* 0x0000038035147812 */ /* 0x000fe200078ec0ff */
[-C--:B------:R-:W-:Y:S01]  /*b150*/  FMUL.FTZ R80, R80, R6.reuse ;  /* 0x0000000650507220 */ /* 0x080fe20000410000 */
[----:B------:R-:W-:Y:S01]  /*b160*/  SHF.R.U64 R33, R33, 0x3, RZ ;  /* 0x0000000321217819 */ /* 0x000fe200000012ff */
[-C--:B------:R-:W-:Y:S01]  /*b170*/  FMUL.FTZ R84, R84, R6.reuse ;  /* 0x0000000654547220 */ /* 0x080fe20000410000 */
[----:B------:R-:W-:Y:S01]  /*b180*/  LOP3.LUT R10, R10, R69, RZ, 0x3c, !PT ;  /* 0x000000450a0a7212 */ /* 0x000fe200078e3cff */
[----:B------:R-:W-:Y:S01]  /*b190*/  FMUL.FTZ R89, R89, R6 ;  /* 0x0000000659597220 */ /* 0x000fe20000410000 */
[----:B------:R-:W-:Y:S01]  /*b1a0*/  LOP3.LUT R154, R21, R52, RZ, 0x3c, !PT ;  /* 0x00000034159a7212 */ /* 0x000fe200078e3cff */
[-C--:B------:R-:W-:Y:S01]  /*b1b0*/  FMUL.FTZ R88, R88, R6.reuse ;  /* 0x0000000658587220 */ /* 0x080fe20000410000 */
[----:B------:R-:W-:Y:S01]  /*b1c0*/  IADD3 R52, P3, R160, 0x1000, RZ ;  /* 0x00001000a0347810 */ /* 0x000fe20007f7e0ff */
[----:B------:R-:W-:Y:S01]  /*b1d0*/  FMUL.FTZ R92, R92, R6 ;  /* 0x000000065c5c7220 */ /* 0x000fe20000410000 */
[----:B------:R-:W-:Y:S01]  /*b1e0*/  LOP3.LUT R156, R57, R32, RZ, 0x3c, !PT ;  /* 0x00000020399c7212 */ /* 0x000fe200078e3cff */
[-C--:B------:R-:W-:Y:S01]  /*b1f0*/  FMUL.FTZ R97, R97, R6.reuse ;  /* 0x0000000661617220 */ /* 0x080fe20000410000 */
[----:B------:R-:W-:Y:S01]  /*b200*/  IADD3 R69, P2, R160, 0x7000, RZ ;  /* 0x00007000a0457810 */ /* 0x000fe20007f5e0ff */
[-C--:B------:R-:W-:Y:S01]  /*b210*/  FMUL.FTZ R96, R96, R6.reuse ;  /* 0x0000000660607220 */ /* 0x080fe20000410000 */
[----:B------:R-:W-:Y:S01]  /*b220*/  IADD3 R57, P6, R160, 0x4000, RZ ;  /* 0x00004000a0397810 */ /* 0x000fe20007fde0ff */
[-C--:B------:R-:W-:Y:S01]  /*b230*/  FMUL.FTZ R100, R100, R6.reuse ;  /* 0x0000000664647220 */ /* 0x080fe20000410000 */
[----:B------:R-:W-:Y:S01]  /*b240*/  SHF.R.U64 R20, R20, 0x3, RZ ;  /* 0x0000000314147819 */ /* 0x000fe200000012ff */
[----:B------:R-:W-:Y:S01]  /*b250*/  FMUL.FTZ R104, R104, R6 ;  /* 0x0000000668687220 */ /* 0x000fe20000410000 */
[----:B------:R-:W-:Y:S01]  /*b260*/  LOP3.LUT R152, R33, R56, RZ, 0x3c, !PT ;  /* 0x0000003821987212 */ /* 0x000fe200078e3cff */
[-C--:B------:R-:W-:Y:S01]  /*b270*/  FMUL.FTZ R108, R108, R6.reuse ;  /* 0x000000066c6c7220 */ /* 0x080fe20000410000 */
[----:B------:R-:W-:Y:S01]  /*b280*/  IADD3 R33, P4, R160, 0x2000, RZ ;  /* 0x00002000a0217810 */ /* 0x000fe20007f9e0ff */
[-C--:B------:R-:W-:Y:S01]  /*b290*/  FMUL.FTZ R112, R112, R6.reuse ;  /* 0x0000000670707220 */ /* 0x080fe20000410000 */
[----:B------:R-:W-:Y:S01]  /*b2a0*/  LOP3.LUT R21, R52, 0x380, RZ, 0xc0, !PT ;  /* 0x0000038034157812 */ /* 0x000fe200078ec0ff */
        /* <DEDUP_REMOVED lines=8> */
[-C--:B------:R-:W-:Y:S01]  /*b330*/  FMUL.FTZ R128, R128, R6.reuse ;  /* 0x0000000680807220 */ /* 0x080fe20000410000 */
[----:B------:R-:W-:Y:S01]  /*b340*/  SHF.R.U64 R21, R21, 0x3, RZ ;  /* 0x0000000315157819 */ /* 0x000fe200000012ff */
[-C--:B------:R-:W-:Y:S01]  /*b350*/  FMUL.FTZ R133, R133, R6.reuse ;  /* 0x0000000685857220 */ /* 0x080fe20000410000 */
[----:B------:R-:W-:Y:S01]  /*b360*/  SHF.R.U64 R68, R68, 0x3, RZ ;  /* 0x0000000344447819 */ /* 0x000fe200000012ff */
[-C--:B------:R-:W-:Y:S01]  /*b370*/  FMUL.FTZ R132, R132, R6.reuse ;  /* 0x0000000684847220 */ /* 0x080fe20000410000 */
[----:B------:R-:W-:Y:S01]  /*b380*/  SHF.R.U64 R56, R56, 0x3, RZ ;  /* 0x0000000338387819 */ /* 0x000fe200000012ff */
[-C--:B------:R-:W-:Y:S01]  /*b390*/  FMUL.FTZ R137, R137, R6.reuse ;  /* 0x0000000689897220 */ /* 0x080fe20000410000 */
[----:B------:R-:W-:Y:S01]  /*b3a0*/  SHF.R.U64 R32, R20, 0x3, RZ ;  /* 0x0000000314207819 */ /* 0x000fe200000012ff */
[----:B------:R-:W-:Y:S01]  /*b3b0*/  FMUL.FTZ R136, R136, R6 ;  /* 0x0000000688887220 */ /* 0x000fe20000410000 */
[----:B------:R-:W-:Y:S01]  /*b3c0*/  LOP3.LUT R20, R21, R52, RZ, 0x3c, !PT ;  /* 0x0000003415147212 */ /* 0x000fe200078e3cff */
[--C-:B------:R-:W-:Y:S01]  /*b3d0*/  IMAD.X R21, RZ, RZ, R161.reuse, P3 ;  /* 0x000000ffff157224 */ /* 0x100fe200018e06a1 */
[----:B------:R-:W-:Y:S01]  /*b3e0*/  LOP3.LUT R68, R68, R69, RZ, 0x3c, !PT ;  /* 0x0000004544447212 */ /* 0x000fe200078e3cff */
[----:B------:R-:W-:Y:S01]  /*b3f0*/  IMAD.X R69, RZ, RZ, R161, P2 ;  /* 0x000000ffff457224 */ /* 0x000fe200010e06a1 */
[----:B------:R-:W-:Y:S01]  /*b400*/  LOP3.LUT R56, R56, R57, RZ, 0x3c, !PT ;  /* 0x0000003938387212 */ /* 0x000fe200078e3cff */
[-C--:B------:R-:W-:Y:S01]  /*b410*/  FMUL.FTZ R141, R141, R6.reuse ;  /* 0x000000068d8d7220 */ /* 0x080fe20000410000 */
[----:B------:R-:W-:Y:S01]  /*b420*/  IADD3 R57, P3, R160, 0x8000, RZ ;  /* 0x00008000a0397810 */ /* 0x000fe20007f7e0ff */
[-C--:B------:R-:W-:Y:S01]  /*b430*/  FMUL.FTZ R140, R140, R6.reuse ;  /* 0x000000068c8c7220 */ /* 0x080fe20000410000 */
[----:B------:R-:W-:Y:S01]  /*b440*/  IADD3 R123, P2, R160, 0xe000, RZ ;  /* 0x0000e000a07b7810 */ /* 0x000fe20007f5e0ff */
[----:B------:R-:W-:Y:S01]  /*b450*/  FMUL.FTZ R145, R145, R6 ;  /* 0x0000000691917220 */ /* 0x000fe20000410000 */
[----:B------:R-:W-:Y:S01]  /*b460*/  F2FP.BF16.F32.PACK_AB R24, R25, R24 ;  /* 0x000000181918723e */ /* 0x000fe200000010ff */
[----:B------:R-:W-:Y:S01]  /*b470*/  FMUL.FTZ R144, R144, R6 ;  /* 0x0000000690907220 */ /* 0x000fe20000410000 */
[----:B------:R-:W-:Y:S01]  /*b480*/  F2FP.BF16.F32.PACK_AB R25, R27, R26 ;  /* 0x0000001a1b19723e */ /* 0x000fe200000010ff */
[-C--:B------:R-:W-:Y:S01]  /*b490*/  FMUL.FTZ R149, R149, R6.reuse ;  /* 0x0000000695957220 */ /* 0x080fe20000410000 */
[----:B------:R-:W-:Y:S01]  /*b4a0*/  F2FP.BF16.F32.PACK_AB R27, R31, R17 ;  /* 0x000000111f1b723e */ /* 0x000fe200000010ff */
[----:B------:R-:W-:Y:S01]  /*b4b0*/  FMUL.FTZ R148, R148, R6 ;  /* 0x0000000694947220 */ /* 0x000fe20000410000 */
[----:B------:R-:W-:Y:S01]  /*b4c0*/  LOP3.LUT R122, R123, 0x380, RZ, 0xc0, !PT ;  /* 0x000003807b7a7812 */ /* 0x000fe200078ec0ff */
[----:B------:R-:W-:Y:S01]  /*b4d0*/  USHF.R.S32.HI UR12, URZ, 0x1f, UR14 ;  /* 0x0000001f3f0c7899 */ /* 0x000fe2000801140e */
[----:B------:R-:W-:Y:S01]  /*b4e0*/  MOV R199, R130 ;  /* 0x0000008200c77202 */ /* 0x000fe20000000f00 */
[----:B------:R-:W-:Y:S01]  /*b4f0*/  IMAD.U32 R127, RZ, RZ, UR7 ;  /* 0x00000007ff7f7e24 */ /* 0x000fe2000f8e00ff */
[----:B------:R-:W-:Y:S01]  /*b500*/  IADD3.X R31, RZ, R161, RZ, P3, !PT ;  /* 0x000000a1ff1f7210 */ /* 0x000fe20001ffe4ff */
[----:B------:R-:W-:Y:S01]  /*b510*/  ULDC UR5, c[0x0][0xa88] ;  /* 0x0002a20000057ab9 */ /* 0x000fe20000000800 */
[----:B------:R-:W-:Y:S01]  /*b520*/  IADD3 R130, P3, R160, 0xf000, RZ ;  /* 0x0000f000a0827810 */ /* 0x000fe20007f7e0ff */
[----:B------:R-:W-:Y:S01]  /*b530*/  ULDC.64 UR8, c[0x0][0xae8] ;  /* 0x0002ba0000087ab9 */ /* 0x000fe20000000a00 */
[----:B------:R-:W-:-:S02]  /*b540*/  SHF.R.U64 R122, R122, 0x3, RZ ;  /* 0x000000037a7a7819 */ /* 0x000fc400000012ff */
[----:B------:R-:W-:Y:S01]  /*b550*/  LOP3.LUT R17, R130, 0x380, RZ, 0xc0, !PT ;  /* 0x0000038082117812 */ /* 0x000fe200078ec0ff */
[--C-:B------:R-:W-:Y:S01]  /*b560*/  IMAD.X R131, RZ, RZ, R161.reuse, P3 ;  /* 0x000000ffff837224 */ /* 0x100fe200018e06a1 */
[----:B------:R-:W-:Y:S01]  /*b570*/  LOP3.LUT R122, R122, R123, RZ, 0x3c, !PT ;  /* 0x0000007b7a7a7212 */ /* 0x000fe200078e3cff */
[----:B------:R-:W-:Y:S01]  /*b580*/  IMAD.X R123, RZ, RZ, R161, P2 ;  /* 0x000000ffff7b7224 */ /* 0x000fe200010e06a1 */
[----:B------:R-:W-:Y:S02]  /*b590*/  LOP3.LUT R8, R73, 0x380, RZ, 0xc0, !PT ;  /* 0x0000038049087812 */ /* 0x000fe400078ec0ff */
[----:B------:R-:W-:Y:S02]  /*b5a0*/  SHF.R.U64 R17, R17, 0x3, RZ ;  /* 0x0000000311117819 */ /* 0x000fe400000012ff */
[----:B0-----:R-:W-:Y:S02]  /*b5b0*/  ISETP.NE.AND P2, PT, R198, 0x1, PT ;  /* 0x00000001c600780c */ /* 0x001fe40003f45270 */
[----:B------:R-:W-:-:S02]  /*b5c0*/  SHF.R.U64 R8, R8, 0x3, RZ ;  /* 0x0000000308087819 */ /* 0x000fc400000012ff */
[----:B------:R-:W-:Y:S02]  /*b5d0*/  LOP3.LUT R130, R17, R130, RZ, 0x3c, !PT ;  /* 0x0000008211827212 */ /* 0x000fe400078e3cff */
[----:B------:R-:W-:Y:S02]  /*b5e0*/  MOV R17, R4 ;  /* 0x0000000400117202 */ /* 0x000fe40000000f00 */
[----:B------:R-:W0:Y:S01]  /*b5f0*/  LDC R4, c[0x0][0xc38] ;  /* 0x00030e00ff047b82 */ /* 0x000e220000000800 */
[----:B------:R-:W-:-:S07]  /*b600*/  F2FP.BF16.F32.PACK_AB R26, R29, R28 ;  /* 0x0000001c1d1a723e */ /* 0x000fce00000010ff */
[----:B------:R-:W-:Y:S01]  /*b610*/  BAR.SYNC.DEFER_BLOCKING 0x1, 0x100 ;  /* 0x0044000000007b1d */ /* 0x000fe20000010000 */
[----:B------:R-:W-:Y:S02]  /*b620*/  LOP3.LUT R8, R8, R73, RZ, 0x3c, !PT ;  /* 0x0000004908087212 */ /* 0x000fe400078e3cff */
[----:B------:R-:W-:Y:S02]  /*b630*/  LOP3.LUT R12, R65, 0x380, RZ, 0xc0, !PT ;  /* 0x00000380410c7812 */ /* 0x000fe400078ec0ff */
[----:B------:R-:W-:Y:S02]  /*b640*/  LOP3.LUT R53, R30, 0x380, RZ, 0xc0, !PT ;  /* 0x000003801e357812 */ /* 0x000fe400078ec0ff */
[----:B------:R-:W-:Y:S02]  /*b650*/  SHF.R.U64 R12, R12, 0x3, RZ ;  /* 0x000000030c0c7819 */ /* 0x000fe400000012ff */
[----:B------:R-:W-:Y:S02]  /*b660*/  SHF.R.U64 R53, R53, 0x3, RZ ;  /* 0x0000000335357819 */ /* 0x000fe400000012ff */
[----:B------:R-:W-:-:S02]  /*b670*/  R2UR UR15, R215 ;  /* 0x00000000d70f72ca */ /* 0x000fc400000e0000 */
[----:B------:R-:W-:Y:S02]  /*b680*/  LOP3.LUT R12, R12, R65, RZ, 0x3c, !PT ;  /* 0x000000410c0c7212 */ /* 0x000fe400078e3cff */
[----:B------:R-:W-:Y:S02]  /*b690*/  LOP3.LUT R158, R53, R30, RZ, 0x3c, !PT ;  /* 0x0000001e359e7212 */ /* 0x000fe400078e3cff */
[C---:B------:R-:W-:Y:S02]  /*b6a0*/  IADD3 R53, P5, R160.reuse, 0x3000, RZ ;  /* 0x00003000a0357810 */ /* 0x040fe40007fbe0ff */
[C---:B------:R-:W-:Y:S02]  /*b6b0*/  IADD3 R61, P0, R160.reuse, 0x5000, RZ ;  /* 0x00005000a03d7810 */ /* 0x040fe40007f1e0ff */
[----:B------:R-:W-:Y:S02]  /*b6c0*/  IADD3 R65, P1, R160, 0x6000, RZ ;  /* 0x00006000a0417810 */ /* 0x000fe40007f3e0ff */
[----:B------:R-:W-:Y:S01]  /*b6d0*/  LOP3.LUT R52, R53, 0x380, RZ, 0xc0, !PT ;  /* 0x0000038035347812 */ /* 0x000fe200078ec0ff */
[----:B------:R1:W-:Y:S01]  /*b6e0*/  STSM.16.M88.4 [R199], R24 ;  /* 0x00000018c7007844 */ /* 0x0003e20000000200 */
[----:B------:R-:W-:-:S02]  /*b6f0*/  LOP3.LUT R60, R61, 0x380, RZ, 0xc0, !PT ;  /* 0x000003803d3c7812 */ /* 0x000fc400078ec0ff */
[----:B------:R-:W-:Y:S02]  /*b700*/  LOP3.LUT R64, R65, 0x380, RZ, 0xc0, !PT ;  /* 0x0000038041407812 */ /* 0x000fe400078ec0ff */
[----:B------:R-:W-:Y:S02]  /*b710*/  LOP3.LUT R30, R57, 0x380, RZ, 0xc0, !PT ;  /* 0x00000380391e7812 */ /* 0x000fe400078ec0ff */
[----:B------:R-:W-:Y:S01]  /*b720*/  MOV R134, R134 ;  /* 0x0000008600867202 */ /* 0x000fe20000000f00 */
[----:B------:R-:W-:Y:S01]  /*b730*/  IMAD R135, RZ, RZ, -UR16 ;  /* 0x80000010ff877e24 */ /* 0x000fe2000f8e02ff */
[----:B------:R-:W-:Y:S02]  /*b740*/  LOP3.LUT R6, R107, 0x380, RZ, 0xc0, !PT ;  /* 0x000003806b067812 */ /* 0x000fe400078ec0ff */
[----:B------:R-:W-:Y:S01]  /*b750*/  SHF.R.U64 R52, R52, 0x3, RZ ;  /* 0x0000000334347819 */ /* 0x000fe200000012ff */
[----:B0-----:R-:W-:Y:S01]  /*b760*/  IMAD R135, R4, R135, UR15 ;  /* 0x0000000f04877e24 */ /* 0x001fe2000f8e0287 */
[----:B------:R-:W-:-:S02]  /*b770*/  SHF.R.U64 R60, R60, 0x3, RZ ;  /* 0x000000033c3c7819 */ /* 0x000fc400000012ff */
[----:B------:R-:W-:Y:S01]  /*b780*/  SHF.R.U64 R64, R64, 0x3, RZ ;  /* 0x0000000340407819 */ /* 0x000fe200000012ff */
[----:B-1----:R-:W0:Y:S01]  /*b790*/  LDC.64 R24, c[0x0][0xb98] ;  /* 0x0002e600ff187b82 */ /* 0x002e220000000a00 */
[----:B------:R-:W-:Y:S02]  /*b7a0*/  MOV R27, R8 ;  /* 0x00000008001b7202 */ /* 0x000fe40000000f00 */
[----:B------:R-:W-:Y:S02]  /*b7b0*/  SHF.R.U64 R30, R30, 0x3, RZ ;  /* 0x000000031e1e7819 */ /* 0x000fe400000012ff */
[----:B------:R-:W-:Y:S02]  /*b7c0*/  SHF.R.U64 R6, R6, 0x3, RZ ;  /* 0x0000000306067819 */ /* 0x000fe400000012ff */
[----:B------:R-:W-:Y:S01]  /*b7d0*/  F2FP.BF16.F32.PACK_AB R40, R41, R40 ;  /* 0x000000282928723e */ /* 0x000fe200000010ff */
[----:B------:R-:W1:Y:S01]  /*b7e0*/  @P2 LDC R8, c[0x0][0xbec] ;  /* 0x0002fb00ff082b82 */ /* 0x000e620000000800 */
[----:B------:R-:W-:-:S02]  /*b7f0*/  F2FP.BF16.F32.PACK_AB R41, R43, R42 ;  /* 0x0000002a2b29723e */ /* 0x000fc400000010ff */
[----:B------:R-:W-:Y:S01]  /*b800*/  LOP3.LUT R32, R32, R33, RZ, 0x3c, !PT ;  /* 0x0000002120207212 */ /* 0x000fe200078e3cff */
[--C-:B------:R-:W-:Y:S01]  /*b810*/  IMAD.X R33, RZ, RZ, R161.reuse, P4 ;  /* 0x000000ffff217224 */ /* 0x100fe200020e06a1 */
[----:B------:R-:W-:Y:S01]  /*b820*/  LOP3.LUT R52, R52, R53, RZ, 0x3c, !PT ;  /* 0x0000003534347212 */ /* 0x000fe200078e3cff */
[--C-:B------:R-:W-:Y:S01]  /*b830*/  IMAD.X R53, RZ, RZ, R161.reuse, P5 ;  /* 0x000000ffff357224 */ /* 0x100fe200028e06a1 */
[----:B------:R-:W-:Y:S01]  /*b840*/  LOP3.LUT R60, R60, R61, RZ, 0x3c, !PT ;  /* 0x0000003d3c3c7212 */ /* 0x000fe200078e3cff */
[----:B------:R-:W2:Y:S01]  /*b850*/  @P2 LDC R9, c[0x0][0xbf0] ;  /* 0x0002fc00ff092b82 */ /* 0x000ea20000000800 */
[----:B------:R-:W-:Y:S01]  /*b860*/  LOP3.LUT R64, R64, R65, RZ, 0x3c, !PT ;  /* 0x0000004140407212 */ /* 0x000fe200078e3cff */
[--C-:B------:R-:W-:Y:S01]  /*b870*/  IMAD.X R61, RZ, RZ, R161.reuse, P0 ;  /* 0x000000ffff3d7224 */ /* 0x100fe200000e06a1 */
[----:B------:R-:W-:Y:S01]  /*b880*/  LOP3.LUT R30, R30, R57, RZ, 0x3c, !PT ;  /* 0x000000391e1e7212 */ /* 0x000fe200078e3cff */
[----:B------:R-:W-:Y:S01]  /*b890*/  IMAD.X R65, RZ, RZ, R161, P1 ;  /* 0x000000ffff417224 */ /* 0x000fe200008e06a1 */
[----:B------:R-:W-:Y:S01]  /*b8a0*/  F2FP.BF16.F32.PACK_AB R43, R47, R46 ;  /* 0x0000002e2f2b723e */ /* 0x000fe200000010ff */
[----:B------:R-:W-:Y:S01]  /*b8b0*/  IMAD R47, R135, 0x80, R223 ;  /* 0x00000080872f7824 */ /* 0x000fe200078e02df */
[----:B------:R-:W-:-:S02]  /*b8c0*/  LOP3.LUT R6, R6, R107, RZ, 0x3c, !PT ;  /* 0x0000006b06067212 */ /* 0x000fc400078e3cff */
[----:B------:R-:W-:Y:S02]  /*b8d0*/  IADD3.X R57, RZ, R161, RZ, P6, !PT ;  /* 0x000000a1ff397210 */ /* 0x000fe400037fe4ff */
[C---:B------:R-:W-:Y:S02]  /*b8e0*/  IADD3 R73, P4, R160.reuse, 0x9000, RZ ;  /* 0x00009000a0497810 */ /* 0x040fe40007f9e0ff */
[C---:B------:R-:W-:Y:S02]  /*b8f0*/  IADD3 R107, P5, R160.reuse, 0xa000, RZ ;  /* 0x0000a000a06b7810 */ /* 0x040fe40007fbe0ff */
[C---:B------:R-:W-:Y:S01]  /*b900*/  IADD3 R111, P6, R160.reuse, 0xb000, RZ ;  /* 0x0000b000a06f7810 */ /* 0x040fe20007fde0ff */
[----:B-1----:R-:W-:Y:S01]  /*b910*/  @P2 IMAD.HI.U32 R8, R47, R8, RZ ;  /* 0x000000082f082227 */ /* 0x002fe200078e00ff */
[C---:B------:R-:W-:Y:S02]  /*b920*/  IADD3 R115, P0, R160.reuse, 0xc000, RZ ;  /* 0x0000c000a0737810 */ /* 0x040fe40007f1e0ff */
[----:B------:R-:W-:-:S02]  /*b930*/  IADD3 R119, P1, R160, 0xd000, RZ ;  /* 0x0000d000a0777810 */ /* 0x000fc40007f3e0ff */
[----:B------:R-:W-:Y:S02]  /*b940*/  LOP3.LUT R72, R73, 0x380, RZ, 0xc0, !PT ;  /* 0x0000038049487812 */ /* 0x000fe400078ec0ff */
[----:B------:R-:W-:Y:S02]  /*b950*/  LOP3.LUT R106, R107, 0x380, RZ, 0xc0, !PT ;  /* 0x000003806b6a7812 */ /* 0x000fe400078ec0ff */
[----:B------:R-:W-:Y:S02]  /*b960*/  LOP3.LUT R110, R111, 0x380, RZ, 0xc0, !PT ;  /* 0x000003806f6e7812 */ /* 0x000fe400078ec0ff */
[----:B------:R-:W-:Y:S02]  /*b970*/  LOP3.LUT R114, R115, 0x380, RZ, 0xc0, !PT ;  /* 0x0000038073727812 */ /* 0x000fe400078ec0ff */
[----:B------:R-:W-:Y:S02]  /*b980*/  LOP3.LUT R118, R119, 0x380, RZ, 0xc0, !PT ;  /* 0x0000038077767812 */ /* 0x000fe400078ec0ff */
[----:B------:R-:W-:-:S02]  /*b990*/  LOP3.LUT R29, R160, 0x380, RZ, 0xc0, !PT ;  /* 0x00000380a01d7812 */ /* 0x000fc400078ec0ff */
[----:B------:R-:W-:Y:S01]  /*b9a0*/  F2FP.BF16.F32.PACK_AB R5, R35, R34 ;  /* 0x000000222305723e */ /* 0x000fe200000010ff */
[----:B------:R-:W-:Y:S01]  /*b9b0*/  IMAD.MOV.U32 R35, RZ, RZ, R47 ;  /* 0x000000ffff237224 */ /* 0x000fe200078e002f */
[----:B------:R-:W-:Y:S01]  /*b9c0*/  SHF.R.U64 R72, R72, 0x3, RZ ;  /* 0x0000000348487819 */ /* 0x000fe200000012ff */
[----:B0-----:R-:W-:Y:S01]  /*b9d0*/  IMAD R34, R24, UR12, RZ ;  /* 0x0000000c18227c24 */ /* 0x001fe2000f8e02ff */
[----:B------:R-:W-:Y:S02]  /*b9e0*/  SHF.R.U64 R106, R106, 0x3, RZ ;  /* 0x000000036a6a7819 */ /* 0x000fe400000012ff */
[----:B------:R-:W-:Y:S01]  /*b9f0*/  SHF.R.U64 R110, R110, 0x3, RZ ;  /* 0x000000036e6e7819 */ /* 0x000fe200000012ff */
[----:B------:R-:W-:Y:S01]  /*ba00*/  IMAD R34, R25, UR14, R34 ;  /* 0x0000000e19227c24 */ /* 0x000fe2000f8e0222 */
[----:B------:R-:W-:Y:S02]  /*ba10*/  SHF.R.U64 R114, R114, 0x3, RZ ;  /* 0x0000000372727819 */ /* 0x000fe400000012ff */
[----:B------:R-:W-:-:S02]  /*ba20*/  SHF.R.U64 R118, R118, 0x3, RZ ;  /* 0x0000000376767819 */ /* 0x000fc400000012ff */
[----:B------:R-:W-:Y:S02]  /*ba30*/  SHF.R.U64 R29, R29, 0x3, RZ ;  /* 0x000000031d1d7819 */ /* 0x000fe400000012ff */
[----:B------:R-:W-:Y:S02]  /*ba40*/  MOV R26, R6 ;  /* 0x00000006001a7202 */ /* 0x000fe40000000f00 */
[----:B--2---:R-:W-:Y:S02]  /*ba50*/  @P2 SHF.R.U32.HI R35, RZ, R9, R8 ;  /* 0x00000009ff232219 */ /* 0x004fe40000011608 */
[----:B------:R-:W-:Y:S02]  /*ba60*/  MOV R15, R14 ;  /* 0x0000000e000f7202 */ /* 0x000fe40000000f00 */
[----:B------:R-:W-:Y:S02]  /*ba70*/  F2FP.BF16.F32.PACK_AB R4, R175, R171 ;  /* 0x000000abaf04723e */ /* 0x000fe400000010ff */
[----:B------:R-:W-:-:S02]  /*ba80*/  F2FP.BF16.F32.PACK_AB R6, R174, R36 ;  /* 0x00000024ae06723e */ /* 0x000fc400000010ff */
[----:B------:R-:W-:Y:S02]  /*ba90*/  F2FP.BF16.F32.PACK_AB R7, R39, R38 ;  /* 0x000000262707723e */ /* 0x000fe400000010ff */
[----:B------:R-:W-:Y:S02]  /*baa0*/  F2FP.BF16.F32.PACK_AB R48, R49, R48 ;  /* 0x000000303130723e */ /* 0x000fe400000010ff */
[----:B------:R-:W-:Y:S01]  /*bab0*/  LOP3.LUT R72, R72, R73, RZ, 0x3c, !PT ;  /* 0x0000004948487212 */ /* 0x000fe200078e3cff */
[--C-:B------:R-:W-:Y:S01]  /*bac0*/  IMAD.X R73, RZ, RZ, R161.reuse, P4 ;  /* 0x000000ffff497224 */ /* 0x100fe200020e06a1 */
[----:B------:R-:W-:Y:S01]  /*bad0*/  LOP3.LUT R106, R106, R107, RZ, 0x3c, !PT ;  /* 0x0000006b6a6a7212 */ /* 0x000fe200078e3cff */
[--C-:B------:R-:W-:Y:S01]  /*bae0*/  IMAD.X R107, RZ, RZ, R161.reuse, P5 ;  /* 0x000000ffff6b7224 */ /* 0x100fe200028e06a1 */
[----:B------:R-:W-:Y:S01]  /*baf0*/  LOP3.LUT R110, R110, R111, RZ, 0x3c, !PT ;  /* 0x0000006f6e6e7212 */ /* 0x000fe200078e3cff */
[--C-:B------:R-:W-:Y:S01]  /*bb00*/  IMAD.X R111, RZ, RZ, R161.reuse, P6 ;  /* 0x000000ffff6f7224 */ /* 0x100fe200030e06a1 */
[----:B------:R-:W-:Y:S01]  /*bb10*/  LOP3.LUT R114, R114, R115, RZ, 0x3c, !PT ;  /* 0x0000007372727212 */ /* 0x000fe200078e3cff */
[----:B------:R0:W-:Y:S01]  /*bb20*/  STSM.16.M88.4 [R15], R4 ;  /* 0x000000040f007844 */ /* 0x0001e20000000200 */
[----:B------:R-:W-:Y:S01]  /*bb30*/  LOP3.LUT R118, R118, R119, RZ, 0x3c, !PT ;  /* 0x0000007776767212 */ /* 0x000fe200078e3cff */
[----:B------:R-:W-:Y:S01]  /*bb40*/  IMAD.X R119, RZ, RZ, R161, P1 ;  /* 0x000000ffff777224 */ /* 0x000fe200008e06a1 */
[----:B------:R-:W-:-:S02]  /*bb50*/  LOP3.LUT R28, R29, R160, RZ, 0x3c, !PT ;  /* 0x000000a01d1c7212 */ /* 0x000fc400078e3cff */
[----:B------:R-:W-:Y:S02]  /*bb60*/  MOV R150, R150 ;  /* 0x0000009600967202 */ /* 0x000fe40000000f00 */
[----:B------:R-:W-:Y:S02]  /*bb70*/  F2FP.BF16.F32.PACK_AB R42, R173, R44 ;  /* 0x0000002cad2a723e */ /* 0x000fe400000010ff */
[----:B------:R-:W-:Y:S02]  /*bb80*/  F2FP.BF16.F32.PACK_AB R49, R51, R50 ;  /* 0x000000323331723e */ /* 0x000fe400000010ff */
[----:B------:R-:W-:Y:S01]  /*bb90*/  IADD3 R39, -R35, RZ, RZ ;  /* 0x000000ff23277210 */ /* 0x000fe20007ffe1ff */
[----:B------:R-:W-:Y:S01]  /*bba0*/  STSM.16.M88.4 [R150], R40 ;  /* 0x0000002896007844 */ /* 0x000fe20000000200 */
[-C--:B------:R-:W-:Y:S02]  /*bbb0*/  IADD3.X R115, RZ, R161.reuse, RZ, P0, !PT ;  /* 0x000000a1ff737210 */ /* 0x080fe400007fe4ff */
[----:B------:R-:W-:Y:S01]  /*bbc0*/  MOV R29, R161 ;  /* 0x000000a1001d7202 */ /* 0x000fe20000000f00 */
[----:B------:R-:W-:Y:S01]  /*bbd0*/  IMAD R39, R198, R39, R47 ;  /* 0x00000027c6277224 */ /* 0x000fe200078e022f */
[----:B------:R-:W-:-:S02]  /*bbe0*/  MOV R160, R10 ;  /* 0x0000000a00a07202 */ /* 0x000fc40000000f00 */
[----:B------:R-:W-:Y:S02]  /*bbf0*/  MOV R158, R158 ;  /* 0x0000009e009e7202 */ /* 0x000fe40000000f00 */
[----:B------:R-:W-:Y:S02]  /*bc00*/  F2FP.BF16.F32.PACK_AB R50, R197, R181 ;  /* 0x000000b5c532723e */ /* 0x000fe400000010ff */
[----:B------:R-:W-:Y:S02]  /*bc10*/  F2FP.BF16.F32.PACK_AB R51, R55, R54 ;  /* 0x000000363733723e */ /* 0x000fe400000010ff */
[----:B------:R-:W-:Y:S01]  /*bc20*/  MOV R127, UR6 ;  /* 0x00000006007f7c02 */ /* 0x000fe20008000f00 */
[----:B------:R-:W-:Y:S01]  /*bc30*/  ULDC.64 UR6, c[0x0][0xb88] ;  /* 0x0002e20000067ab9 */ /* 0x000fe20000000a00 */
[----:B------:R-:W-:Y:S01]  /*bc40*/  MOV R161, R12 ;  /* 0x0000000c00a17202 */ /* 0x000fe20000000f00 */
[----:B------:R-:W-:Y:S01]  /*bc50*/  STSM.16.M88.4 [R158], R48 ;  /* 0x000000309e007844 */ /* 0x000fe20000000200 */
[----:B------:R-:W-:Y:S01]  /*bc60*/  MOV R156, R156 ;  /* 0x0000009c009c7202 */ /* 0x000fe20000000f00 */
[----:B------:R-:W-:Y:S01]  /*bc70*/  IMAD.WIDE.U32 R24, R24, UR14, R126 ;  /* 0x0000000e18187c25 */ /* 0x000fe2000f8e007e */
[----:B------:R-:W-:-:S02]  /*bc80*/  F2FP.BF16.F32.PACK_AB R8, R196, R180 ;  /* 0x000000b4c408723e */ /* 0x000fc400000010ff */
[----:B------:R-:W-:Y:S02]  /*bc90*/  F2FP.BF16.F32.PACK_AB R9, R59, R58 ;  /* 0x0000003a3b09723e */ /* 0x000fe400000010ff */
[----:B------:R-:W-:Y:S02]  /*bca0*/  F2FP.BF16.F32.PACK_AB R10, R195, R179 ;  /* 0x000000b3c30a723e */ /* 0x000fe400000010ff */
[----:B------:R-:W-:Y:S02]  /*bcb0*/  F2FP.BF16.F32.PACK_AB R11, R63, R62 ;  /* 0x0000003e3f0b723e */ /* 0x000fe400000010ff */
[----:B------:R-:W-:Y:S02]  /*bcc0*/  MOV R154, R154 ;  /* 0x0000009a009a7202 */ /* 0x000fe40000000f00 */
[----:B------:R-:W-:Y:S01]  /*bcd0*/  F2FP.BF16.F32.PACK_AB R12, R194, R178 ;  /* 0x000000b2c20c723e */ /* 0x000fe200000010ff */
[----:B------:R1:W-:Y:S01]  /*bce0*/  STSM.16.M88.4 [R156], R8 ;  /* 0x000000089c007844 */ /* 0x0003e20000000200 */
[----:B------:R-:W-:-:S02]  /*bcf0*/  F2FP.BF16.F32.PACK_AB R13, R67, R66 ;  /* 0x00000042430d723e */ /* 0x000fc400000010ff */
[----:B------:R-:W-:Y:S02]  /*bd00*/  F2FP.BF16.F32.PACK_AB R14, R193, R177 ;  /* 0x000000b1c10e723e */ /* 0x000fe400000010ff */
[----:B0-----:R-:W-:Y:S02]  /*bd10*/  F2FP.BF16.F32.PACK_AB R15, R71, R70 ;  /* 0x00000046470f723e */ /* 0x001fe400000010ff */
[----:B------:R-:W-:Y:S02]  /*bd20*/  MOV R152, R152 ;  /* 0x0000009800987202 */ /* 0x000fe40000000f00 */
[----:B------:R-:W-:Y:S01]  /*bd30*/  F2FP.BF16.F32.PACK_AB R4, R192, R176 ;  /* 0x000000b0c004723e */ /* 0x000fe200000010ff */
[----:B------:R0:W-:Y:S01]  /*bd40*/  STSM.16.M88.4 [R154], R12 ;  /* 0x0000000c9a007844 */ /* 0x0001e20000000200 */
[----:B------:R-:W-:Y:S02]  /*bd50*/  F2FP.BF16.F32.PACK_AB R5, R75, R74 ;  /* 0x0000004a4b05723e */ /* 0x000fe400000010ff */
[----:B------:R-:W-:-:S02]  /*bd60*/  F2FP.BF16.F32.PACK_AB R6, R191, R76 ;  /* 0x0000004cbf06723e */ /* 0x000fc400000010ff */
[----:B------:R-:W-:Y:S02]  /*bd70*/  F2FP.BF16.F32.PACK_AB R7, R79, R78 ;  /* 0x0000004e4f07723e */ /* 0x000fe400000010ff */
[----:B-1----:R-:W-:Y:S02]  /*bd80*/  IADD3 R8, P0, R35, R24, RZ ;  /* 0x0000001823087210 */ /* 0x002fe40007f1e0ff */
[----:B------:R-:W-:Y:S01]  /*bd90*/  F2FP.BF16.F32.PACK_AB R80, R81, R80 ;  /* 0x000000505150723e */ /* 0x000fe200000010ff */
[----:B------:R1:W-:Y:S01]  /*bda0*/  STSM.16.M88.4 [R152], R4 ;  /* 0x0000000498007844 */ /* 0x0003e20000000200 */
[----:B------:R-:W-:Y:S02]  /*bdb0*/  F2FP.BF16.F32.PACK_AB R81, R83, R82 ;  /* 0x000000525351723e */ /* 0x000fe400000010ff */
[----:B------:R-:W-:Y:S02]  /*bdc0*/  F2FP.BF16.F32.PACK_AB R88, R89, R88 ;  /* 0x000000585958723e */ /* 0x000fe400000010ff */
[----:B------:R-:W-:Y:S01]  /*bdd0*/  MOV R146, R146 ;  /* 0x0000009200927202 */ /* 0x000fe20000000f00 */
[----:B0-----:R-:W-:Y:S01]  /*bde0*/  IMAD R12, R135, 0x80, R222 ;  /* 0x00000080870c7824 */ /* 0x001fe200078e02de */
[----:B------:R-:W-:-:S02]  /*bdf0*/  F2FP.BF16.F32.PACK_AB R82, R190, R84 ;  /* 0x00000054be52723e */ /* 0x000fc400000010ff */
[----:B------:R-:W-:Y:S01]  /*be00*/  F2FP.BF16.F32.PACK_AB R83, R87, R86 ;  /* 0x000000565753723e */ /* 0x000fe200000010ff */
[----:B------:R-:W-:Y:S01]  /*be10*/  VIADD R10, R12, 0x8 ;  /* 0x000000080c0a7836 */ /* 0x000fe20000000000 */
[----:B------:R-:W-:Y:S02]  /*be20*/  F2FP.BF16.F32.PACK_AB R89, R91, R90 ;  /* 0x0000005a5b59723e */ /* 0x000fe400000010ff */
[----:B------:R-:W-:Y:S01]  /*be30*/  F2FP.BF16.F32.PACK_AB R96, R97, R96 ;  /* 0x000000606160723e */ /* 0x000fe200000010ff */
[----:B------:R-:W-:Y:S01]  /*be40*/  STSM.16.M88.4 [R146], R80 ;  /* 0x0000005092007844 */ /* 0x000fe20000000200 */
[----:B------:R-:W-:Y:S02]  /*be50*/  MOV R142, R142 ;  /* 0x0000008e008e7202 */ /* 0x000fe40000000f00 */
[----:B-1----:R-:W-:Y:S02]  /*be60*/  SHF.R.S32.HI R4, RZ, 0x1f, R39 ;  /* 0x0000001fff047819 */ /* 0x002fe40000011427 */
[----:B------:R-:W-:-:S02]  /*be70*/  SHF.R.S32.HI R5, RZ, 0x1f, R35 ;  /* 0x0000001fff057819 */ /* 0x000fc40000011423 */
[----:B------:R-:W-:Y:S01]  /*be80*/  F2FP.BF16.F32.PACK_AB R90, R189, R92 ;  /* 0x0000005cbd5a723e */ /* 0x000fe200000010ff */
[----:B------:R-:W-:Y:S01]  /*be90*/  IMAD R4, R4, UR6, RZ ;  /* 0x0000000604047c24 */ /* 0x000fe2000f8e02ff */
[----:B------:R-:W-:Y:S02]  /*bea0*/  IADD3.X R9, R5, R25, R34, P0, !PT ;  /* 0x0000001905097210 */ /* 0x000fe400007fe422 */
[----:B------:R-:W-:Y:S01]  /*beb0*/  F2FP.BF16.F32.PACK_AB R91, R95, R94 ;  /* 0x0000005e5f5b723e */ /* 0x000fe200000010ff */
[----:B------:R-:W-:Y:S01]  /*bec0*/  IMAD R11, R39, UR7, R4 ;  /* 0x00000007270b7c24 */ /* 0x000fe2000f8e0204 */
[----:B------:R-:W-:Y:S01]  /*bed0*/  F2FP.BF16.F32.PACK_AB R97, R99, R98 ;  /* 0x000000626361723e */ /* 0x000fe200000010ff */
[----:B------:R-:W-:Y:S01]  /*bee0*/  IMAD.WIDE.U32 R8, R39, UR6, R8 ;  /* 0x0000000627087c25 */ /* 0x000fe2000f8e0008 */
[----:B------:R-:W-:Y:S01]  /*bef0*/  MOV R138, R138 ;  /* 0x0000008a008a7202 */ /* 0x000fe20000000f00 */
[----:B------:R-:W-:Y:S01]  /*bf00*/  STSM.16.M88.4 [R142], R88 ;  /* 0x000000588e007844 */ /* 0x000fe20000000200 */
[----:B------:R-:W-:Y:S01]  /*bf10*/  F2FP.BF16.F32.PACK_AB R98, R188, R100 ;  /* 0x00000064bc62723e */ /* 0x000fe200000010ff */
[----:B------:R-:W-:Y:S01]  /*bf20*/  ULDC.64 UR6, c[0x0][0xb50] ;  /* 0x0002d40000067ab9 */ /* 0x000fe20000000a00 */
[----:B------:R-:W-:Y:S01]  /*bf30*/  F2FP.BF16.F32.PACK_AB R99, R103, R102 ;  /* 0x000000666763723e */ /* 0x000fe200000010ff */
[----:B------:R-:W-:Y:S01]  /*bf40*/  IMAD.IADD R9, R9, 0x1, R11 ;  /* 0x0000000109097824 */ /* 0x000fe200078e020b */
[----:B------:R-:W-:-:S02]  /*bf50*/  F2FP.BF16.F32.PACK_AB R4, R187, R104 ;  /* 0x00000068bb04723e */ /* 0x000fc400000010ff */
[----:B------:R-:W-:Y:S01]  /*bf60*/  F2FP.BF16.F32.PACK_AB R5, R3, R18 ;  /* 0x000000120305723e */ /* 0x000fe200000010ff */
[----:B------:R-:W-:Y:S01]  /*bf70*/  STSM.16.M88.4 [R138], R96 ;  /* 0x000000608a007844 */ /* 0x000fe20000000200 */
[----:B------:R-:W-:Y:S01]  /*bf80*/  F2FP.BF16.F32.PACK_AB R6, R186, R108 ;  /* 0x0000006cba06723e */ /* 0x000fe200000010ff */
[----:B------:R-:W-:Y:S01]  /*bf90*/  IMAD R3, R198, UR5, RZ ;  /* 0x00000005c6037c24 */ /* 0x000fe2000f8e02ff */
[----:B------:R-:W-:Y:S02]  /*bfa0*/  F2FP.BF16.F32.PACK_AB R7, R37, R45 ;  /* 0x0000002d2507723e */ /* 0x000fe400000010ff */
[----:B------:R-:W-:Y:S02]  /*bfb0*/  F2FP.BF16.F32.PACK_AB R76, R185, R112 ;  /* 0x00000070b94c723e */ /* 0x000fe400000010ff */
[----:B------:R-:W-:Y:S01]  /*bfc0*/  F2FP.BF16.F32.PACK_AB R77, R77, R85 ;  /* 0x000000554d4d723e */ /* 0x000fe200000010ff */
[----:B------:R0:W-:Y:S01]  /*bfd0*/  STSM.16.M88.4 [R134], R4 ;  /* 0x0000000486007844 */ /* 0x0001e20000000200 */
[----:B------:R-:W-:-:S02]  /*bfe0*/  F2FP.BF16.F32.PACK_AB R78, R184, R116 ;  /* 0x00000074b84e723e */ /* 0x000fc400000010ff */
[----:B------:R-:W-:Y:S02]  /*bff0*/  F2FP.BF16.F32.PACK_AB R79, R93, R101 ;  /* 0x000000655d4f723e */ /* 0x000fe400000010ff */
[----:B------:R-:W-:Y:S02]  /*c000*/  LEA R11, P3, R8, UR6, 0x2 ;  /* 0x00000006080b7c11 */ /* 0x000fe4000f8610ff */
[----:B------:R-:W-:Y:S01]  /*c010*/  F2FP.BF16.F32.PACK_AB R125, R121, R125 ;  /* 0x0000007d797d723e */ /* 0x000fe200000010ff */
[----:B------:R-:W-:Y:S01]  /*c020*/  STSM.16.M88.4 [R161], R76 ;  /* 0x0000004ca1007844 */ /* 0x000fe20000000200 */
[----:B------:R-:W-:Y:S02]  /*c030*/  F2FP.BF16.F32.PACK_AB R126, R133, R132 ;  /* 0x00000084857e723e */ /* 0x000fe400000010ff */
[----:B------:R-:W-:Y:S01]  /*c040*/  F2FP.BF16.F32.PACK_AB R127, R162, R163 ;  /* 0x000000a3a27f723e */ /* 0x000fe200000010ff */
[----:B------:R-:W-:Y:S01]  /*c050*/  SHFL.IDX PT, R24, R11, RZ, 0x1c1f ;  /* 0x001c1fff0b187589 */ /* 0x000fe200000e0000 */
[----:B------:R-:W-:-:S02]  /*c060*/  F2FP.BF16.F32.PACK_AB R136, R137, R136 ;  /* 0x000000888988723e */ /* 0x000fc400000010ff */
[----:B------:R-:W-:Y:S01]  /*c070*/  F2FP.BF16.F32.PACK_AB R137, R164, R165 ;  /* 0x000000a5a489723e */ /* 0x000fe200000010ff */
[----:B------:R-:W-:Y:S01]  /*c080*/  SHFL.IDX PT, R36, R11, 0x1, 0x1c1f ;  /* 0x003c1f000b247f89 */ /* 0x000fe200000e0000 */
[----:B0-----:R-:W-:Y:S02]  /*c090*/  F2FP.BF16.F32.PACK_AB R4, R183, R120 ;  /* 0x00000078b704723e */ /* 0x001fe400000010ff */
[----:B------:R-:W-:Y:S02]  /*c0a0*/  F2FP.BF16.F32.PACK_AB R5, R105, R109 ;  /* 0x0000006d6905723e */ /* 0x000fe400000010ff */
[----:B------:R-:W-:Y:S02]  /*c0b0*/  F2FP.BF16.F32.PACK_AB R6, R182, R124 ;  /* 0x0000007cb606723e */ /* 0x000fe400000010ff */
[----:B------:R-:W-:Y:S02]  /*c0c0*/  F2FP.BF16.F32.PACK_AB R7, R113, R117 ;  /* 0x000000757107723e */ /* 0x000fe400000010ff */
[----:B------:R-:W-:-:S02]  /*c0d0*/  F2FP.BF16.F32.PACK_AB R124, R129, R128 ;  /* 0x00000080817c723e */ /* 0x000fc400000010ff */
[----:B------:R-:W-:Y:S01]  /*c0e0*/  F2FP.BF16.F32.PACK_AB R138, R141, R140 ;  /* 0x0000008c8d8a723e */ /* 0x000fe200000010ff */
[----:B------:R-:W-:Y:S01]  /*c0f0*/  STSM.16.M88.4 [R160], R4 ;  /* 0x00000004a0007844 */ /* 0x000fe20000000200 */
[----:B------:R-:W-:Y:S02]  /*c100*/  F2FP.BF16.F32.PACK_AB R139, R166, R167 ;  /* 0x000000a7a68b723e */ /* 0x000fe400000010ff */
[----:B------:R-:W-:Y:S01]  /*c110*/  F2FP.BF16.F32.PACK_AB R144, R145, R144 ;  /* 0x000000909190723e */ /* 0x000fe200000010ff */
[----:B------:R-:W-:Y:S01]  /*c120*/  STSM.16.M88.4 [R27], R124 ;  /* 0x0000007c1b007844 */ /* 0x000fe20000000200 */
[----:B------:R-:W-:Y:S02]  /*c130*/  F2FP.BF16.F32.PACK_AB R145, R168, R169 ;  /* 0x000000a9a891723e */ /* 0x000fe400000010ff */
[----:B------:R-:W-:Y:S01]  /*c140*/  F2FP.BF16.F32.PACK_AB R146, R149, R148 ;  /* 0x000000949592723e */ /* 0x000fe200000010ff */
[----:B------:R0:W-:Y:S01]  /*c150*/  STSM.16.M88.4 [R26], R136 ;  /* 0x000000881a007844 */ /* 0x0001e20000000200 */
[----:B------:R-:W-:-:S02]  /*c160*/  F2FP.BF16.F32.PACK_AB R147, R170, R172 ;  /* 0x000000acaa93723e */ /* 0x000fc400000010ff */
[----:B------:R-:W-:Y:S02]  /*c170*/  LEA.HI.X R9, R8, UR7, R9, 0x2, P3 ;  /* 0x0000000708097c11 */ /* 0x000fe400098f1409 */
[----:B------:R-:W-:Y:S01]  /*c180*/  LOP3.LUT P0, RZ, R220, 0x3, RZ, 0xc0, !PT ;  /* 0x00000003dcff7812 */ /* 0x000fe2000780c0ff */
[----:B------:R1:W-:Y:S03]  /*c190*/  STSM.16.M88.4 [R17], R144 ;  /* 0x0000009011007844 */ /* 0x0003e60000000200 */
[-C--:B------:R-:W-:Y:S01]  /*c1a0*/  ISETP.GE.OR P1, PT, R12, R3.reuse, P0 ;  /* 0x000000030c00720c */ /* 0x080fe20000726670 */
[----:B------:R-:W2:Y:S01]  /*c1b0*/  SHFL.IDX PT, R25, R9, RZ, 0x1c1f ;  /* 0x001c1fff09197589 */ /* 0x000ea200000e0000 */
[----:B------:R-:W-:Y:S01]  /*c1c0*/  ISETP.GE.OR P0, PT, R10, R3, P0 ;  /* 0x000000030a00720c */ /* 0x000fe20000706670 */
[----:B------:R-:W-:Y:S08]  /*c1d0*/  BAR.SYNC.DEFER_BLOCKING 0x1, 0x100 ;  /* 0x0044000000007b1d */ /* 0x000ff00000010000 */
[----:B0-----:R-:W0:Y:S01]  /*c1e0*/  LDC.64 R26, c[0x0][0xae0] ;  /* 0x0002b800ff1a7b82 */ /* 0x001e220000000a00 */
[----:B------:R-:W3:Y:S07]  /*c1f0*/  SHFL.IDX PT, R37, R9, 0x1, 0x1c1f ;  /* 0x003c1f0009257f89 */ /* 0x000eee00000e0000 */
[----:B-1----:R-:W1:Y:S01]  /*c200*/  @P2 LDC R17, c[0x0][0xbec] ;  /* 0x0002fb00ff112b82 */ /* 0x002e620000000800 */
[----:B--2---:R-:W-:Y:S04]  /*c210*/  @!P1 ST.E desc[UR36][R24.64], R2 ;  /* 0x0000000218009985 */ /* 0x004fe8000c101924 */
[----:B---3--:R2:W-:Y:S04]  /*c220*/  @!P0 ST.E desc[UR36][R36.64], R0 ;  /* 0x0000000024008985 */ /* 0x0085e8000c101924 */
[----:B------:R3:W5:Y:S01]  /*c230*/  LD.E.128 R12, desc[UR36][R20.64] ;  /* 0x00000024140c7980 */ /* 0x000762000c101d00 */
[----:B------:R-:W-:-:S02]  /*c240*/  UIMAD UR5, UR11, UR8, URZ ;  /* 0x000000080b0572a4 */ /* 0x000fc4000f8e023f */
[----:B------:R-:W-:Y:S01]  /*c250*/  UIMAD.WIDE.U32 UR6, UR10, UR8, URZ ;  /* 0x000000080a0672a5 */ /* 0x000fe2000f8e003f */
[----:B------:R4:W5:Y:S01]  /*c260*/  LD.E.128 R8, desc[UR36][R28.64] ;  /* 0x000000241c087980 */ /* 0x000962000c101d00 */
[----:B--2---:R-:W-:-:S03]  /*c270*/  LEA R0, R213, R218, 0x5 ;  /* 0x000000dad5007211 */ /* 0x004fc600078e28ff */
[----:B------:R-:W5:Y:S01]  /*c280*/  LD.E.128 R32, desc[UR36][R32.64] ;  /* 0x0000002420207980 */ /* 0x000f62000c101d00 */
[----:B---3--:R-:W2:Y:S01]  /*c290*/  @P2 LDC R21, c[0x0][0xbf0] ;  /* 0x0002fc00ff152b82 */ /* 0x008ea20000000800 */
[----:B------:R-:W-:Y:S01]  /*c2a0*/  IMAD R2, R135, 0x80, R0 ;  /* 0x0000008087027824 */ /* 0x000fe200078e0200 */
[----:B------:R-:W-:Y:S01]  /*c2b0*/  UIMAD UR5, UR10, UR9, UR5 ;  /* 0x000000090a0572a4 */ /* 0x000fe2000f8e0205 */
[----:B------:R-:W5:Y:S02]  /*c2c0*/  LD.E.128 R52, desc[UR36][R52.64] ;  /* 0x0000002434347980 */ /* 0x000f64000c101d00 */
[----:B-1----:R-:W-:Y:S01]  /*c2d0*/  @P2 IMAD.HI.U32 R0, R2, R17, RZ ;  /* 0x0000001102002227 */ /* 0x002fe200078e00ff */
[----:B------:R-:W-:Y:S01]  /*c2e0*/  ULDC.64 UR8, c[0x0][0xaf0] ;  /* 0x0002bc0000087ab9 */ /* 0x000fe20000000a00 */
[----:B------:R-:W-:Y:S01]  /*c2f0*/  UIADD3 UR7, UR7, UR5, URZ ;  /* 0x0000000507077290 */ /* 0x000fe2000fffe03f */
[----:B------:R-:W5:Y:S01]  /*c300*/  LD.E.128 R56, desc[UR36][R56.64] ;  /* 0x0000002438387980 */ /* 0x000f62000c101d00 */
[----:B------:R-:W-:Y:S01]  /*c310*/  IMAD.MOV.U32 R17, RZ, RZ, R2 ;  /* 0x000000ffff117224 */ /* 0x000fe200078e0002 */
[----:B------:R-:W-:-:S02]  /*c320*/  UIMAD UR5, UR12, UR8, URZ ;  /* 0x000000080c0572a4 */ /* 0x000fc4000f8e023f */
[----:B------:R-:W-:Y:S01]  /*c330*/  UIMAD.WIDE.U32 UR6, UR14, UR8, UR6 ;  /* 0x000000080e0672a5 */ /* 0x000fe2000f8e0006 */
[----:B------:R-:W5:Y:S01]  /*c340*/  LD.E.128 R60, desc[UR36][R60.64] ;  /* 0x000000243c3c7980 */ /* 0x000f62000c101d00 */
[----:B------:R-:W-:-:S03]  /*c350*/  UIMAD UR5, UR14, UR9, UR5 ;  /* 0x000000090e0572a4 */ /* 0x000fc6000f8e0205 */
[----:B------:R-:W5:Y:S04]  /*c360*/  LD.E.128 R64, desc[UR36][R64.64] ;  /* 0x0000002440407980 */ /* 0x000f68000c101d00 */
[----:B------:R-:W5:Y:S01]  /*c370*/  LD.E.128 R68, desc[UR36][R68.64] ;  /* 0x0000002444447980 */ /* 0x000f62000c101d00 */
[----:B--2---:R-:W-:-:S03]  /*c380*/  @P2 SHF.R.U32.HI R17, RZ, R21, R0 ;  /* 0x00000015ff112219 */ /* 0x004fc60000011600 */
[----:B------:R4:W5:Y:S01]  /*c390*/  LD.E.128 R4, desc[UR36][R30.64] ;  /* 0x000000241e047980 */ /* 0x000962000c101d00 */
[--C-:B------:R-:W-:Y:S01]  /*c3a0*/  SHF.R.S32.HI R21, RZ, 0x1f, R17.reuse ;  /* 0x0000001fff157819 */ /* 0x100fe20000011411 */
[----:B------:R-:W-:Y:S01]  /*c3b0*/  IMAD.MOV R25, RZ, RZ, -R17 ;  /* 0x000000ffff197224 */ /* 0x000fe200078e0a11 */
[----:B------:R-:W-:Y:S01]  /*c3c0*/  UIADD3 UR7, UR7, UR5, URZ ;  /* 0x0000000507077290 */ /* 0x000fe2000fffe03f */
[----:B------:R-:W5:Y:S02]  /*c3d0*/  LD.E.128 R72, desc[UR36][R72.64] ;  /* 0x0000002448487980 */ /* 0x000f64000c101d00 */
[----:B0-----:R-:W-:Y:S01]  /*c3e0*/  IMAD R0, R21, R26, RZ ;  /* 0x0000001a15007224 */ /* 0x001fe200078e02ff */
[----:B------:R-:W-:Y:S01]  /*c3f0*/  R2UR UR9, R16 ;  /* 0x00000000100972ca */ /* 0x000fe200000e0000 */
[----:B------:R-:W-:Y:S01]  /*c400*/  IMAD R21, R198, R25, R2 ;  /* 0x00000019c6157224 */ /* 0x000fe200078e0202 */
[----:B------:R-:W5:Y:S01]  /*c410*/  LD.E.128 R104, desc[UR36][R106.64] ;  /* 0x000000246a687980 */ /* 0x000f62000c101d00 */
[----:B------:R-:W-:-:S02]  /*c420*/  IMAD R25, R17, R27, R0 ;  /* 0x0000001b11197224 */ /* 0x000fc400078e0200 */
[----:B------:R-:W-:Y:S01]  /*c430*/  IMAD.WIDE.U32 R16, R17, R26, UR6 ;  /* 0x0000000611107e25 */ /* 0x000fe2000f8e001a */
[----:B------:R-:W5:Y:S01]  /*c440*/  LD.E.128 R108, desc[UR36][R110.64] ;  /* 0x000000246e6c7980 */ /* 0x000f62000c101d00 */
[----:B------:R-:W-:Y:S01]  /*c450*/  SHF.R.S32.HI R0, RZ, 0x1f, R21 ;  /* 0x0000001fff007819 */ /* 0x000fe20000011415 */
[----:B------:R-:W-:Y:S02]  /*c460*/  ULDC.64 UR6, c[0x0][0xad8] ;  /* 0x0002b60000067ab9 */ /* 0x000fe40000000a00 */
[----:B------:R-:W5:Y:S04]  /*c470*/  LD.E.128 R112, desc[UR36][R114.64] ;  /* 0x0000002472707980 */ /* 0x000f68000c101d00 */
[----:B------:R-:W5:Y:S04]  /*c480*/  LD.E.128 R116, desc[UR36][R118.64] ;  /* 0x0000002476747980 */ /* 0x000f68000c101d00 */
[----:B------:R-:W5:Y:S04]  /*c490*/  LD.E.128 R120, desc[UR36][R122.64] ;  /* 0x000000247a787980 */ /* 0x000f68000c101d00 */
[----:B------:R-:W5:Y:S01]  /*c4a0*/  LD.E.128 R128, desc[UR36][R130.64] ;  /* 0x0000002482807980 */ /* 0x000f62000c101d00 */
[----:B------:R-:W-:Y:S01]  /*c4b0*/  IADD3 R17, R17, R25, RZ ;  /* 0x0000001911117210 */ /* 0x000fe20007ffe0ff */
[----:B------:R-:W-:Y:S01]  /*c4c0*/  @!PT LDS RZ, [RZ] ;  /* 0x00000000fffff984 */ /* 0x000fe20000000800 */
[----:B------:R-:W-:Y:S01]  /*c4d0*/  @!PT LDS RZ, [RZ] ;  /* 0x00000000fffff984 */ /* 0x000fe20000000800 */
[----:B------:R-:W-:Y:S01]  /*c4e0*/  @!PT LDS RZ, [RZ] ;  /* 0x00000000fffff984 */ /* 0x000fe20000000800 */
[----:B------:R-:W-:Y:S01]  /*c4f0*/  @!PT LDS RZ, [RZ] ;  /* 0x00000000fffff984 */ /* 0x000fe20000000800 */
[----:B------:R0:W-:Y:S06]  /*c500*/  MEMBAR.ALL.CTA ;  /* 0x0000000000007992 */ /* 0x0001ec0000008000 */
[----:B0-----:R-:W0:Y:S01]  /*c510*/  FENCE.VIEW.ASYNC.S ;  /* 0x00000000000073c6 */ /* 0x001e220000000000 */
[----:B------:R-:W-:Y:S01]  /*c520*/  R2UR UR10, R214 ;  /* 0x00000000d60a72ca */ /* 0x000fe200000e0000 */
[----:B------:R-:W-:Y:S01]  /*c530*/  IMAD R2, R0, UR6, RZ ;  /* 0x0000000600027c24 */ /* 0x000fe2000f8e02ff */
[----:B------:R-:W-:Y:S01]  /*c540*/  UIADD3 UR38, UR38, 0x1, URZ ;  /* 0x0000000126267890 */ /* 0x000fe2000fffe03f */
[----:B------:R-:W-:-:S02]  /*c550*/  IMAD R18, R135, 0x80, R218 ;  /* 0x0000008087127824 */ /* 0x000fc400078e02da */
[C---:B------:R-:W-:Y:S01]  /*c560*/  IMAD.WIDE.U32 R16, R21.reuse, UR6, R16 ;  /* 0x0000000615107c25 */ /* 0x040fe2000f8e0010 */
[----:B------:R-:W-:Y:S02]  /*c570*/  UISETP.NE.AND UP0, UPT, UR38, 0x2, UPT ;  /* 0x000000022600788c */ /* 0x000fe4000bf05270 */
[----:B------:R-:W-:Y:S01]  /*c580*/  UIADD3 UR4, UR4, 0x38820, URZ ;  /* 0x0003882004047890 */ /* 0x000fe2000fffe03f */
[----:B------:R-:W-:Y:S01]  /*c590*/  IMAD R25, R21, UR7, R2 ;  /* 0x0000000715197c24 */ /* 0x000fe2000f8e0202 */
[----:B------:R-:W-:Y:S01]  /*c5a0*/  ULDC.64 UR6, c[0x0][0xa80] ;  /* 0x0002a00000067ab9 */ /* 0x000fe20000000a00 */
[----:B------:R-:W-:Y:S02]  /*c5b0*/  ISETP.GE.AND P2, PT, R18, R3, PT ;  /* 0x000000031200720c */ /* 0x000fe40003f46270 */
[----:B------:R-:W-:Y:S01]  /*c5c0*/  LEA R2, P3, R16, UR6, 0x1 ;  /* 0x0000000610027c11 */ /* 0x000fe2000f8608ff */
[----:B------:R-:W-:Y:S01]  /*c5d0*/  USEL UR6, URZ, 0x1, UP0 ;  /* 0x000000013f067887 */ /* 0x000fe20008000000 */
[----:B------:R-:W-:Y:S01]  /*c5e0*/  IADD3 R17, R17, R25, RZ ;  /* 0x0000001911117210 */ /* 0x000fe20007ffe0ff */
[----:B------:R-:W-:Y:S01]  /*c5f0*/  UPRMT UR4, URZ, 0x654, UR4 ;  /* 0x000006543f047896 */ /* 0x000fe20008000004 */
[----:B------:R-:W-:Y:S01]  /*c600*/  VIADD R0, R18, 0x20 ;  /* 0x0000002012007836 */ /* 0x000fe20000000000 */
[----:B------:R-:W-:Y:S01]  /*c610*/  ULDC UR5, c[0x0][0xc] ;  /* 0x0000030000057ab9 */ /* 0x000fe20000000800 */
[----:B------:R-:W-:Y:S01]  /*c620*/  ULOP3.LUT UR9, UR9, UR6, URZ, 0x3c, !UPT ;  /* 0x0000000609097292 */ /* 0x000fe2000f8e3c3f */
[----:B------:R-:W-:Y:S01]  /*c630*/  LEA.HI.X R17, R16, UR7, R17, 0x1, P3 ;  /* 0x0000000710117c11 */ /* 0x000fe200098f0c11 */
[----:B------:R-:W-:Y:S01]  /*c640*/  UIADD3 UR10, UR5, UR10, URZ ;  /* 0x0000000a050a7290 */ /* 0x000fe2000fffe03f */
[-C--:B------:R-:W-:Y:S01]  /*c650*/  ISETP.GE.AND P1, PT, R0, R3.reuse, PT ;  /* 0x000000030000720c */ /* 0x080fe20003f26270 */
[----:B------:R-:W-:Y:S01]  /*c660*/  VIADD R0, R18, 0x40 ;  /* 0x0000004012007836 */ /* 0x000fe20000000000 */
[----:B------:R-:W-:Y:S01]  /*c670*/  USEL UR38, UR38, URZ, UP0 ;  /* 0x0000003f26267287 */ /* 0x000fe20008000000 */
[----:B0-----:R4:W0:Y:S01]  /*c680*/  SHFL.IDX PT, R24, R2, RZ, 0x181f ;  /* 0x00181fff02187589 */ /* 0x00182200000e0000 */
[----:B------:R-:W-:Y:S01]  /*c690*/  IMAD.U32 R16, RZ, RZ, UR9 ;  /* 0x00000009ff107e24 */ /* 0x000fe2000f8e00ff */
[----:B------:R-:W-:Y:S01]  /*c6a0*/  SYNCS.ARRIVE.TRANS64.RED.A1T0 RZ, [UR4], RZ ;  /* 0x000000ffffff79a7 */ /* 0x000fe20008100404 */
[----:B------:R-:W-:Y:S01]  /*c6b0*/  IMAD.U32 R214, RZ, RZ, UR10 ;  /* 0x0000000affd67e24 */ /* 0x000fe2000f8e00ff */
[----:B------:R4:W1:Y:S01]  /*c6c0*/  SHFL.IDX PT, R25, R17, RZ, 0x181f ;  /* 0x00181fff11197589 */ /* 0x00086200000e0000 */
[----:B------:R-:W-:Y:S01]  /*c6d0*/  BSSY B0, `(.L_x_31) ;  /* 0x0000015000007945 */ /* 0x000fe20003800000 */
[----:B------:R-:W-:-:S02]  /*c6e0*/  ISETP.GE.AND P0, PT, R0, R3, PT ;  /* 0x000000030000720c */ /* 0x000fc40003f06270 */
[----:B------:R-:W-:Y:S02]  /*c6f0*/  SHF.R.S32.HI R200, RZ, 0x1f, R23 ;  /* 0x0000001fffc87819 */ /* 0x000fe40000011417 */
[----:B------:R-:W-:Y:S01]  /*c700*/  SHF.R.S32.HI R201, RZ, 0x1f, R212 ;  /* 0x0000001fffc97819 */ /* 0x000fe200000114d4 */
[----:B------:R-:W-:Y:S08]  /*c710*/  @P2 BRA `(.L_x_32) ;  /* 0x0000000000402947 */ /* 0x000ff00003800000 */
[----:B------:R-:W-:Y:S02]  /*c720*/  ULDC UR4, c[0x0][0xac8] ;  /* 0x0002b20000047ab9 */ /* 0x000fe40000000800 */
[----:B------:R-:W-:Y:S02]  /*c730*/  ISETP.GE.AND P4, PT, R212, UR4, PT ;  /* 0x00000004d4007c0c */ /* 0x000fe4000bf86270 */
[----:B------:R-:W-:Y:S02]  /*c740*/  ISETP.GE.AND P3, PT, R23, UR4, PT ;  /* 0x0000000417007c0c */ /* 0x000fe4000bf66270 */
[----:B------:R-:W-:Y:S02]  /*c750*/  ISETP.GE.AND P2, PT, R22, UR4, PT ;  /* 0x0000000416007c0c */ /* 0x000fe4000bf46270 */
[----:B------:R-:W-:-:S07]  /*c760*/  ISETP.GE.AND P5, PT, R19, UR4, PT ;  /* 0x0000000413007c0c */ /* 0x000fce000bfa6270 */
[----:B0-----:R-:W-:-:S04]  /*c770*/  @!P4 LEA R26, P6, R212, R24, 0x1 ;  /* 0x00000018d41ac211 */ /* 0x001fc800078c08ff */
[----:B-1----:R-:W-:Y:S02]  /*c780*/  @!P4 LEA.HI.X R27, R212, R25, R201, 0x1, P6 ;  /* 0x00000019d41bc211 */ /* 0x002fe400030f0cc9 */
[----:B----4-:R-:W-:Y:S01]  /*c790*/  @!P3 LEA R28, P6, R23, R24, 0x1 ;  /* 0x00000018171cb211 */ /* 0x010fe200078c08ff */
[----:B------:R-:W-:-:S03]  /*c7a0*/  @!P5 IMAD.WIDE R20, R19, 0x2, R24 ;  /* 0x000000021314d825 */ /* 0x000fc600078e0218 */
[-C--:B------:R-:W-:Y:S02]  /*c7b0*/  @!P3 LEA.HI.X R29, R23, R25.reuse, R200, 0x1, P6 ;  /* 0x00000019171db211 */ /* 0x080fe400030f0cc8 */
[C---:B------:R-:W-:Y:S01]  /*c7c0*/  @!P2 LEA R30, P6, R22.reuse, R24, 0x1 ;  /* 0x00000018161ea211 */ /* 0x040fe200078c08ff */
[----:B-----5:R2:W-:Y:S03]  /*c7d0*/  @!P5 ST.E.128 desc[UR36][R20.64], R8 ;  /* 0x000000081400d985 */ /* 0x0205e6000c101d24 */
[----:B------:R-:W-:Y:S01]  /*c7e0*/  @!P2 LEA.HI.X R31, R22, R25, R227, 0x1, P6 ;  /* 0x00000019161fa211 */ /* 0x000fe200030f0ce3 */
[----:B------:R2:W-:Y:S04]  /*c7f0*/  @!P4 ST.E.128 desc[UR36][R26.64], R56 ;  /* 0x000000381a00c985 */ /* 0x0005e8000c101d24 */
[----:B------:R2:W-:Y:S04]  /*c800*/  @!P3 ST.E.128 desc[UR36][R28.64], R4 ;  /* 0x000000041c00b985 */ /* 0x0005e8000c101d24 */
[----:B------:R2:W-:Y:S02]  /*c810*/  @!P2 ST.E.128 desc[UR36][R30.64], R112 ;  /* 0x000000701e00a985 */ /* 0x0005e4000c101d24 */
.L_x_32:
[----:B------:R-:W-:Y:S05]  /*c820*/  BSYNC B0 ;  /* 0x0000000000007941 */ /* 0x000fea0003800000 */
.L_x_31:
[----:B--2--5:R2:W3:Y:S01]  /*c830*/  SHFL.IDX PT, R7, R17, 0x1, 0x181f ;  /* 0x00381f0011077f89 */ /* 0x0244e200000e0000 */
[----:B------:R-:W-:Y:S03]  /*c840*/  BSSY B0, `(.L_x_33) ;  /* 0x0000013000007945 */ /* 0x000fe60003800000 */
[----:B------:R2:W0:Y:S01]  /*c850*/  SHFL.IDX PT, R6, R2, 0x1, 0x181f ;  /* 0x00381f0002067f89 */ /* 0x00042200000e0000 */
[----:B------:R-:W-:Y:S05]  /*c860*/  @P1 BRA `(.L_x_34) ;  /* 0x0000000000401947 */ /* 0x000fea0003800000 */
[----:B------:R-:W-:Y:S02]  /*c870*/  ULDC UR4, c[0x0][0xac8] ;  /* 0x0002b20000047ab9 */ /* 0x000fe40000000800 */
[----:B------:R-:W-:Y:S02]  /*c880*/  ISETP.GE.AND P3, PT, R212, UR4, PT ;  /* 0x00000004d4007c0c */ /* 0x000fe4000bf66270 */
[----:B------:R-:W-:Y:S02]  /*c890*/  ISETP.GE.AND P2, PT, R23, UR4, PT ;  /* 0x0000000417007c0c */ /* 0x000fe4000bf46270 */
[----:B------:R-:W-:Y:S02]  /*c8a0*/  ISETP.GE.AND P1, PT, R22, UR4, PT ;  /* 0x0000000416007c0c */ /* 0x000fe4000bf26270 */
[----:B------:R-:W-:-:S07]  /*c8b0*/  ISETP.GE.AND P4, PT, R19, UR4, PT ;  /* 0x0000000413007c0c */ /* 0x000fce000bf86270 */
[CC--:B0-----:R-:W-:Y:S02]  /*c8c0*/  @!P3 LEA R8, P6, R212.reuse, R6.reuse, 0x1 ;  /* 0x00000006d408b211 */ /* 0x0c1fe400078c08ff */
[-C--:B------:R-:W-:Y:S02]  /*c8d0*/  @!P2 LEA R10, P5, R23, R6.reuse, 0x1 ;  /* 0x00000006170aa211 */ /* 0x080fe400078a08ff */
[-C--:B---3--:R-:W-:Y:S02]  /*c8e0*/  @!P3 LEA.HI.X R9, R212, R7.reuse, R201, 0x1, P6 ;  /* 0x00000007d409b211 */ /* 0x088fe400030f0cc9 */
[C---:B------:R-:W-:Y:S01]  /*c8f0*/  @!P1 LEA R20, P6, R22.reuse, R6, 0x1 ;  /* 0x0000000616149211 */ /* 0x040fe200078c08ff */
[----:B------:R-:W-:Y:S01]  /*c900*/  @!P4 IMAD.WIDE R4, R19, 0x2, R6 ;  /* 0x000000021304c825 */ /* 0x000fe200078e0206 */
[-C--:B------:R-:W-:Y:S02]  /*c910*/  @!P2 LEA.HI.X R11, R23, R7.reuse, R200, 0x1, P5 ;  /* 0x00000007170ba211 */ /* 0x080fe400028f0cc8 */
[----:B------:R-:W-:-:S02]  /*c920*/  @!P1 LEA.HI.X R21, R22, R7, R227, 0x1, P6 ;  /* 0x0000000716159211 */ /* 0x000fc400030f0ce3 */
[----:B------:R0:W-:Y:S04]  /*c930*/  @!P4 ST.E.128 desc[UR36][R4.64], R12 ;  /* 0x0000000c0400c985 */ /* 0x0001e8000c101d24 */
[----:B------:R0:W-:Y:S04]  /*c940*/  @!P3 ST.E.128 desc[UR36][R8.64], R60 ;  /* 0x0000003c0800b985 */ /* 0x0001e8000c101d24 */
[----:B------:R0:W-:Y:S04]  /*c950*/  @!P2 ST.E.128 desc[UR36][R10.64], R72 ;  /* 0x000000480a00a985 */ /* 0x0001e8000c101d24 */
[----:B------:R0:W-:Y:S02]  /*c960*/  @!P1 ST.E.128 desc[UR36][R20.64], R116 ;  /* 0x0000007414009985 */ /* 0x0001e4000c101d24 */
.L_x_34:
[----:B------:R-:W-:Y:S05]  /*c970*/  BSYNC B0 ;  /* 0x0000000000007941 */ /* 0x000fea0003800000 */
.L_x_33:
[----:B---3--:R3:W1:Y:S01]  /*c980*/  SHFL.IDX PT, R7, R17, 0x2, 0x181f ;  /* 0x00581f0011077f89 */ /* 0x00866200000e0000 */
[----:B------:R-:W-:Y:S03]  /*c990*/  BSSY B0, `(.L_x_35) ;  /* 0x0000013000007945 */ /* 0x000fe60003800000 */
[----:B0-----:R3:W0:Y:S01]  /*c9a0*/  SHFL.IDX PT, R6, R2, 0x2, 0x181f ;  /* 0x00581f0002067f89 */ /* 0x00162200000e0000 */
[----:B------:R-:W-:Y:S05]  /*c9b0*/  @P0 BRA `(.L_x_36) ;  /* 0x0000000000400947 */ /* 0x000fea0003800000 */
[----:B------:R-:W-:Y:S02]  /*c9c0*/  ULDC UR4, c[0x0][0xac8] ;  /* 0x0002b20000047ab9 */ /* 0x000fe40000000800 */
[----:B------:R-:W-:Y:S02]  /*c9d0*/  ISETP.GE.AND P4, PT, R212, UR4, PT ;  /* 0x00000004d4007c0c */ /* 0x000fe4000bf86270 */
[----:B------:R-:W-:Y:S02]  /*c9e0*/  ISETP.GE.AND P5, PT, R23, UR4, PT ;  /* 0x0000000417007c0c */ /* 0x000fe4000bfa6270 */
[----:B------:R-:W-:Y:S02]  /*c9f0*/  ISETP.GE.AND P6, PT, R22, UR4, PT ;  /* 0x0000000416007c0c */ /* 0x000fe4000bfc6270 */
[----:B------:R-:W-:-:S07]  /*ca00*/  ISETP.GE.AND P3, PT, R19, UR4, PT ;  /* 0x0000000413007c0c */ /* 0x000fce000bf66270 */
[-C--:B0-----:R-:W-:Y:S02]  /*ca10*/  @!P4 LEA R8, P0, R212, R6.reuse, 0x1 ;  /* 0x00000006d408c211 */ /* 0x081fe400078008ff */
[-C--:B------:R-:W-:Y:S02]  /*ca20*/  @!P5 LEA R10, P1, R23, R6.reuse, 0x1 ;  /* 0x00000006170ad211 */ /* 0x080fe400078208ff */
[----:B------:R-:W-:Y:S02]  /*ca30*/  @!P6 LEA R12, P2, R22, R6, 0x1 ;  /* 0x00000006160ce211 */ /* 0x000fe400078408ff */
[----:B-1----:R-:W-:Y:S01]  /*ca40*/  @!P3 IMAD.WIDE R4, R19, 0x2, R6 ;  /* 0x000000021304b825 */ /* 0x002fe200078e0206 */
[-C--:B------:R-:W-:Y:S02]  /*ca50*/  @!P4 LEA.HI.X R9, R212, R7.reuse, R201, 0x1, P0 ;  /* 0x00000007d409c211 */ /* 0x080fe400000f0cc9 */
[-C--:B------:R-:W-:Y:S02]  /*ca60*/  @!P5 LEA.HI.X R11, R23, R7.reuse, R200, 0x1, P1 ;  /* 0x00000007170bd211 */ /* 0x080fe400008f0cc8 */
[----:B------:R-:W-:Y:S01]  /*ca70*/  @!P6 LEA.HI.X R13, R22, R7, R227, 0x1, P2 ;  /* 0x00000007160de211 */ /* 0x000fe200010f0ce3 */
[----:B------:R0:W-:Y:S04]  /*ca80*/  @!P3 ST.E.128 desc[UR36][R4.64], R32 ;  /* 0x000000200400b985 */ /* 0x0001e8000c101d24 */
[----:B------:R0:W-:Y:S04]  /*ca90*/  @!P4 ST.E.128 desc[UR36][R8.64], R64 ;  /* 0x000000400800c985 */ /* 0x0001e8000c101d24 */
[----:B------:R0:W-:Y:S04]  /*caa0*/  @!P5 ST.E.128 desc[UR36][R10.64], R104 ;  /* 0x000000680a00d985 */ /* 0x0001e8000c101d24 */
[----:B------:R0:W-:Y:S02]  /*cab0*/  @!P6 ST.E.128 desc[UR36][R12.64], R120 ;  /* 0x000000780c00e985 */ /* 0x0001e4000c101d24 */
.L_x_36:
[----:B------:R-:W-:Y:S05]  /*cac0*/  BSYNC B0 ;  /* 0x0000000000007941 */ /* 0x000fea0003800000 */
.L_x_35:
[----:B------:R-:W-:Y:S01]  /*cad0*/  R2UR UR4, R219 ;  /* 0x00000000db0472ca */ /* 0x000fe200000e0000 */
[----:B0-----:R0:W0:Y:S01]  /*cae0*/  SHFL.IDX PT, R5, R17, 0x3, 0x181f ;  /* 0x00781f0011057f89 */ /* 0x00102200000e0000 */
[----:B------:R-:W-:Y:S01]  /*caf0*/  IADD3 R0, R18, 0x60, RZ ;  /* 0x0000006012007810 */ /* 0x000fe20007ffe0ff */
[----:B------:R-:W-:Y:S02]  /*cb00*/  BSSY B0, `(.L_x_37) ;  /* 0x0000016000007945 */ /* 0x000fe40003800000 */
[----:B------:R0:W0:Y:S01]  /*cb10*/  SHFL.IDX PT, R4, R2, 0x3, 0x181f ;  /* 0x00781f0002047f89 */ /* 0x00002200000e0000 */
[----:B------:R-:W-:-:S07]  /*cb20*/  ISETP.GE.AND P0, PT, R0, R3, PT ;  /* 0x000000030000720c */ /* 0x000fce0003f06270 */
[----:B------:R-:W-:-:S06]  /*cb30*/  UIADD3 UR4, UR4, 0x1, URZ ;  /* 0x0000000104047890 */ /* 0x000fcc000fffe03f */
[----:B------:R-:W-:Y:S01]  /*cb40*/  IMAD.U32 R219, RZ, RZ, UR4 ;  /* 0x00000004ffdb7e24 */ /* 0x000fe2000f8e00ff */
[----:B------:R-:W-:Y:S06]  /*cb50*/  @P0 BRA `(.L_x_38) ;  /* 0x0000000000400947 */ /* 0x000fec0003800000 */
        /* <DEDUP_REMOVED lines=8> */
[----:B--234-:R-:W-:Y:S01]  /*cbe0*/  @!P3 IMAD.WIDE R2, R19, 0x2, R4 ;  /* 0x000000021302b825 */ /* 0x01cfe200078e0204 */
[-C--:B-1----:R-:W-:Y:S02]  /*cbf0*/  @!P4 LEA.HI.X R7, R212, R5.reuse, R201, 0x1, P0 ;  /* 0x00000005d407c211 */ /* 0x082fe400000f0cc9 */
[-C--:B------:R-:W-:Y:S02]  /*cc00*/  @!P5 LEA.HI.X R9, R23, R5.reuse, R200, 0x1, P1 ;  /* 0x000000051709d211 */ /* 0x080fe400008f0cc8 */
[----:B------:R-:W-:Y:S01]  /*cc10*/  @!P6 LEA.HI.X R11, R22, R5, R227, 0x1, P2 ;  /* 0x00000005160be211 */ /* 0x000fe200010f0ce3 */
[----:B------:R0:W-:Y:S04]  /*cc20*/  @!P3 ST.E.128 desc[UR36][R2.64], R52 ;  /* 0x000000340200b985 */ /* 0x0001e8000c101d24 */
[----:B------:R0:W-:Y:S04]  /*cc30*/  @!P4 ST.E.128 desc[UR36][R6.64], R68 ;  /* 0x000000440600c985 */ /* 0x0001e8000c101d24 */
[----:B------:R0:W-:Y:S04]  /*cc40*/  @!P5 ST.E.128 desc[UR36][R8.64], R108 ;  /* 0x0000006c0800d985 */ /* 0x0001e8000c101d24 */
[----:B------:R0:W-:Y:S02]  /*cc50*/  @!P6 ST.E.128 desc[UR36][R10.64], R128 ;  /* 0x000000800a00e985 */ /* 0x0001e4000c101d24 */
.L_x_38:
[----:B------:R-:W-:Y:S05]  /*cc60*/  BSYNC B0 ;  /* 0x0000000000007941 */ /* 0x000fea0003800000 */
.L_x_37:
[----:B------:R-:W5:Y:S01]  /*cc70*/  LDC R0, c[0x0][0xc34] ;  /* 0x00030d00ff007b82 */ /* 0x000f620000000800 */
[----:B------:R-:W-:-:S13]  /*cc80*/  R2UR UR4, R214 ;  /* 0x00000000d60472ca */ /* 0x000fda00000e0000 */
[----:B-----5:R-:W-:-:S13]  /*cc90*/  ISETP.LE.AND P0, PT, R0, UR4, PT ;  /* 0x0000000400007c0c */ /* 0x020fda000bf03270 */
[----:B------:R-:W-:Y:S05]  /*cca0*/  @!P0 BRA `(.L_x_39) ;  /* 0xffffff4000248947 */ /* 0x000fea000383ffff */
[----:B------:R-:W-:Y:S05]  /*ccb0*/  EXIT ;  /* 0x000000000000794d */ /* 0x000fea0003800000 */
.L_x_5:
[----:B------:R-:W-:-:S08]  /*ccc0*/  NOP ;  /* 0x0000000000007918 */ /* 0x000fd00000000000 */
[----:B0-----:R-:W0:-:S00]  /*ccd0*/  USETMAXREG.DEALLOC.CTAPOOL 0x28 ;  /* 0x00000028000079c8 */ /* 0x001e0000080e0500 */
[----:B------:R-:W1:Y:S01]  /*cce0*/  S2UR UR9, SR_CTAID.X ;  /* 0x00000000000979c3 */ /* 0x000e620000002500 */
[----:B0-----:R-:W-:Y:S01]  /*ccf0*/  IMAD.MOV.U32 R0, RZ, RZ, 0x1 ;  /* 0x00000001ff007424 */ /* 0x001fe200078e00ff */
[----:B------:R-:W-:Y:S01]  /*cd00*/  MOV R22, RZ ;  /* 0x000000ff00167202 */ /* 0x000fe20000000f00 */
[----:B------:R-:W-:-:S05]  /*cd10*/  IMAD.MOV.U32 R25, RZ, RZ, 0x1 ;  /* 0x00000001ff197424 */ /* 0x000fca00078e00ff */
[----:B------:R-:W1:Y:S02]  /*cd20*/  LDC R2, c[0x0][0xc34] ;  /* 0x00030d00ff027b82 */ /* 0x000e640000000800 */
[----:B-1----:R-:W-:-:S13]  /*cd30*/  ISETP.LE.AND P0, PT, R2, UR9, PT ;  /* 0x0000000902007c0c */ /* 0x002fda000bf03270 */
[----:B------:R-:W-:Y:S05]  /*cd40*/  @P0 BRA `(.L_x_40) ;  /* 0x0000003400c40947 */ /* 0x000fea0003800000 */
[----:B------:R-:W2:Y:S01]  /*cd50*/  LDL R3, [R1+0xc] ;  /* 0x00000c0001037983 */ /* 0x000ea20000100800 */
[----:B------:R-:W-:Y:S01]  /*cd60*/  IMAD.SHL.U32 R26, R27, 0x8, RZ ;  /* 0x000000081b1a7824 */ /* 0x000fe200078e00ff */
[----:B------:R-:W-:Y:S01]  /*cd70*/  ULDC.64 UR6, c[0x0][0x2f0] ;  /* 0x0000bc0000067ab9 */ /* 0x000fe20000000a00 */
[----:B------:R-:W-:Y:S01]  /*cd80*/  ULDC.64 UR4, c[0x0][0x418] ;  /* 0x0001060000047ab9 */ /* 0x000fe20000000a00 */
[----:B------:R-:W-:Y:S01]  /*cd90*/  ULDC UR8, c[0x0][0x2b8] ;  /* 0x0000ae0000087ab9 */ /* 0x000fe20000000800 */
[----:B------:R-:W-:Y:S01]  /*cda0*/  UISETP.NE.U32.AND UP0, UPT, UR4, URZ, UPT ;  /* 0x0000003f0400728c */ /* 0x000fe2000bf05070 */
[C---:B------:R-:W-:Y:S01]  /*cdb0*/  LOP3.LUT R0, R26.reuse, 0x1f8, RZ, 0xc0, !PT ;  /* 0x000001f81a007812 */ /* 0x040fe200078ec0ff */
[----:B------:R-:W-:Y:S01]  /*cdc0*/  UMOV UR39, 0x400 ;  /* 0x0000040000277882 */ /* 0x000fe20000000000 */
[----:B------:R-:W-:Y:S01]  /*cdd0*/  LOP3.LUT R37, R26, 0x38, RZ, 0xc0, !PT ;  /* 0x000000381a257812 */ /* 0x000fe200078ec0ff */
[----:B------:R-:W-:Y:S01]  /*cde0*/  UISETP.NE.AND.EX UP0, UPT, UR5, URZ, UPT, UP0 ;  /* 0x0000003f0500728c */ /* 0x000fe2000bf05300 */
[----:B------:R-:W-:Y:S01]  /*cdf0*/  LOP3.LUT R16, R16, 0xfffffffb, RZ, 0xc0, !PT ;  /* 0xfffffffb10107812 */ /* 0x000fe200078ec0ff */
[----:B------:R-:W-:Y:S01]  /*ce00*/  ULDC UR4, c[0x0][0x424] ;  /* 0x0001090000047ab9 */ /* 0x000fe20000000800 */
[----:B------:R-:W-:Y:S01]  /*ce10*/  SHF.R.U32.HI R34, RZ, 0x3, R27 ;  /* 0x00000003ff227819 */ /* 0x000fe2000001161b */
[----:B------:R-:W-:Y:S01]  /*ce20*/  USEL UR4, UR4, 0x1, UP0 ;  /* 0x0000000104047887 */ /* 0x000fe20008000000 */
[----:B------:R-:W-:Y:S01]  /*ce30*/  STL [R1], RZ ;  /* 0x000000ff01007387 */ /* 0x000fe20000100800 */
[----:B------:R-:W-:Y:S01]  /*ce40*/  IMAD.U32 R36, RZ, RZ, UR9 ;  /* 0x00000009ff247e24 */ /* 0x000fe2000f8e00ff */
[----:B------:R-:W-:Y:S01]  /*ce50*/  LOP3.LUT R34, R34, 0xf, RZ, 0xc0, !PT ;  /* 0x0000000f22227812 */ /* 0x000fe200078ec0ff */
[----:B------:R-:W-:Y:S01]  /*ce60*/  UIMAD UR38, UR4, UR6, URZ ;  /* 0x00000006042672a4 */ /* 0x000fe2000f8e023f */
[----:B------:R-:W0:Y:S01]  /*ce70*/  S2UR UR6, SR_CgaCtaId ;  /* 0x00000000000679c3 */ /* 0x000e220000008800 */
[----:B------:R-:W-:Y:S01]  /*ce80*/  MOV R25, 0x1 ;  /* 0x0000000100197802 */ /* 0x000fe20000000f00 */
[----:B------:R-:W-:Y:S01]  /*ce90*/  IMAD.MOV.U32 R22, RZ, RZ, RZ ;  /* 0x000000ffff167224 */ /* 0x000fe200078e00ff */
[----:B------:R-:W-:Y:S01]  /*cea0*/  UIADD3 UR4, UR38, 0x4f, URZ ;  /* 0x0000004f26047890 */ /* 0x000fe2000fffe03f */
[----:B------:R-:W-:Y:S01]  /*ceb0*/  ULDC UR40, c[0x0][0x448] ;  /* 0x0001120000287ab9 */ /* 0x000fe20000000800 */
[----:B------:R-:W-:-:S02]  /*cec0*/  ULDC UR43, c[0x0][0xc] ;  /* 0x00000300002b7ab9 */ /* 0x000fc40000000800 */
[----:B------:R-:W-:-:S04]  /*ced0*/  UIMAD.WIDE UR4, UR4, 0x66666667, URZ ;  /* 0x66666667040478a5 */ /* 0x000fc8000f8e023f */
[----:B------:R-:W-:-:S04]  /*cee0*/  USHF.R.U32.HI UR4, URZ, 0x1f, UR5 ;  /* 0x0000001f3f047899 */ /* 0x000fc80008011605 */
[----:B------:R-:W-:-:S03]  /*cef0*/  ULEA.HI.SX32 UR5, UR5, UR4, 0x1b ;  /* 0x0000000405057291 */ /* 0x000fc6000f8fda3f */
[----:B------:R-:W-:Y:S01]  /*cf00*/  ULDC UR4, c[0x0][0x288] ;  /* 0x0000a20000047ab9 */ /* 0x000fe20000000800 */
[----:B------:R-:W-:Y:S02]  /*cf10*/  UIADD3 UR44, UR5, -0x1, URZ ;  /* 0xffffffff052c7890 */ /* 0x000fe4000fffe03f */
[----:B------:R-:W-:Y:S02]  /*cf20*/  UIMAD UR40, UR40, UR4, URZ ;  /* 0x00000004282872a4 */ /* 0x000fe4000f8e023f */
[----:B------:R-:W-:Y:S02]  /*cf30*/  UIADD3 UR41, UR5, -0x2, URZ ;  /* 0xfffffffe05297890 */ /* 0x000fe4000fffe03f */
[----:B0-----:R-:W-:Y:S02]  /*cf40*/  ULEA UR39, UR6, UR39, 0x18 ;  /* 0x0000002706277291 */ /* 0x001fe4000f8ec03f */
[----:B------:R-:W-:-:S06]  /*cf50*/  UIMAD UR6, UR44, -0x50, UR38 ;  /* 0xffffffb02c0678a4 */ /* 0x000fcc000f8e0226 */
[----:B------:R-:W-:Y:S02]  /*cf60*/  IADD3 R33, -R34, UR6, RZ ;  /* 0x0000000622217c10 */ /* 0x000fe4000fffe1ff */
[----:B--2---:R-:W-:Y:S02]  /*cf70*/  R2UR UR10, R3 ;  /* 0x00000000030a72ca */ /* 0x004fe400000e0000 */
[----:B------:R-:W-:Y:S02]  /*cf80*/  LOP3.LUT R3, R0, 0x38, R27, 0x78, !PT ;  /* 0x0000003800037812 */ /* 0x000fe400078e781b */
[----:B------:R-:W-:Y:S02]  /*cf90*/  LOP3.LUT R0, R37, 0x40, RZ, 0xfc, !PT ;  /* 0x0000004025007812 */ /* 0x000fe400078efcff */
[----:B------:R-:W-:Y:S02]  /*cfa0*/  SHF.L.U32 R27, R27, 0x4, RZ ;  /* 0x000000041b1b7819 */ /* 0x000fe400000006ff */
[----:B------:R-:W-:-:S02]  /*cfb0*/  ISETP.GE.AND P2, PT, R0, UR7, PT ;  /* 0x0000000700007c0c */ /* 0x000fc4000bf46270 */
[C---:B------:R-:W-:Y:S02]  /*cfc0*/  ISETP.GE.AND P1, PT, R0.reuse, UR8, PT ;  /* 0x0000000800007c0c */ /* 0x040fe4000bf26270 */
[----:B------:R-:W-:Y:S01]  /*cfd0*/  ISETP.GE.AND P0, PT, R0, UR7, PT ;  /* 0x0000000700007c0c */ /* 0x000fe2000bf06270 */
[----:B------:R-:W-:Y:S01]  /*cfe0*/  ULOP3.LUT UR42, UR10, 0x2, URZ, 0xfc, !UPT ;  /* 0x000000020a2a7892 */ /* 0x000fe2000f8efc3f */
[----:B------:R-:W-:Y:S02]  /*cff0*/  LOP3.LUT R0, R37, 0x80, RZ, 0xfc, !PT ;  /* 0x0000008025007812 */ /* 0x000fe400078efcff */
[----:B------:R-:W-:Y:S02]  /*d000*/  LOP3.LUT R27, R34, 0x70, R27, 0xf8, !PT ;  /* 0x00000070221b7812 */ /* 0x000fe400078ef81b */
[----:B------:R-:W-:-:S03]  /*d010*/  LOP3.LUT R26, R3, 0x200, R26, 0xf8, !PT ;  /* 0x00000200031a7812 */ /* 0x000fc600078ef81a */
[----:B------:R-:W-:Y:S02]  /*d020*/  @P2 LOP3.LUT R16, R16, 0x4, RZ, 0xfc, !PT ;  /* 0x0000000410102812 */ /* 0x000fe400078efcff */
[----:B------:R-:W-:Y:S02]  /*d030*/  ISETP.GE.AND P2, PT, R0, UR7, PT ;  /* 0x0000000700007c0c */ /* 0x000fe4000bf46270 */
[----:B------:R-:W-:-:S04]  /*d040*/  LOP3.LUT R16, R16, 0xffffdfff, RZ, 0xc0, !PT ;  /* 0xffffdfff10107812 */ /* 0x000fc800078ec0ff */
[----:B------:R-:W-:Y:S02]  /*d050*/  @P1 LOP3.LUT R16, R16, 0x2000, RZ, 0xfc, !PT ;  /* 0x0000200010101812 */ /* 0x000fe400078efcff */
[----:B------:R-:W-:Y:S02]  /*d060*/  ISETP.GE.AND P1, PT, R0, UR8, PT ;  /* 0x0000000800007c0c */ /* 0x000fe4000bf26270 */
[----:B------:R-:W-:-:S04]  /*d070*/  LOP3.LUT R16, R16, 0xffffffbf, RZ, 0xc0, !PT ;  /* 0xffffffbf10107812 */ /* 0x000fc800078ec0ff */
[----:B------:R-:W-:Y:S02]  /*d080*/  @P0 LOP3.LUT R16, R16, 0x40, RZ, 0xfc, !PT ;  /* 0x0000004010100812 */ /* 0x000fe400078efcff */
[----:B------:R-:W-:Y:S01]  /*d090*/  ISETP.GE.AND P0, PT, R0, UR7, PT ;  /* 0x0000000700007c0c */ /* 0x000fe2000bf06270 */
[----:B------:R-:W-:Y:S01]  /*d0a0*/  IMAD.U32 R0, RZ, RZ, UR44 ;  /* 0x0000002cff007e24 */ /* 0x000fe2000f8e00ff */
[----:B------:R-:W-:-:S03]  /*d0b0*/  LOP3.LUT R16, R16, 0xfffffffd, RZ, 0xc0, !PT ;  /* 0xfffffffd10107812 */ /* 0x000fc600078ec0ff */
[----:B------:R-:W-:Y:S01]  /*d0c0*/  IMAD R2, R0, 0x50, R27 ;  /* 0x0000005000027824 */ /* 0x000fe200078e021b */
[----:B------:R-:W-:Y:S02]  /*d0d0*/  @P2 LOP3.LUT R16, R16, 0x2, RZ, 0xfc, !PT ;  /* 0x0000000210102812 */ /* 0x000fe400078efcff */
[C---:B------:R-:W-:Y:S02]  /*d0e0*/  LOP3.LUT R0, R37.reuse, 0xc0, RZ, 0xfc, !PT ;  /* 0x000000c025007812 */ /* 0x040fe400078efcff */
[----:B------:R-:W-:Y:S01]  /*d0f0*/  LOP3.LUT R16, R16, 0xffffefff, RZ, 0xc0, !PT ;  /* 0xffffefff10107812 */ /* 0x000fe200078ec0ff */
[----:B------:R0:W-:Y:S01]  /*d100*/  STL [R1+0x8], R2 ;  /* 0x0000080201007387 */ /* 0x0001e20000100800 */
[----:B------:R-:W-:Y:S02]  /*d110*/  ISETP.GE.AND P2, PT, R37, UR7, PT ;  /* 0x0000000725007c0c */ /* 0x000fe4000bf46270 */
[----:B------:R-:W-:-:S04]  /*d120*/  @P1 LOP3.LUT R16, R16, 0x1000, RZ, 0xfc, !PT ;  /* 0x0000100010101812 */ /* 0x000fc800078efcff */
[----:B------:R-:W-:-:S04]  /*d130*/  LOP3.LUT R16, R16, 0xffffffdf, RZ, 0xc0, !PT ;  /* 0xffffffdf10107812 */ /* 0x000fc800078ec0ff */
[----:B------:R-:W-:Y:S02]  /*d140*/  @P0 LOP3.LUT R16, R16, 0x20, RZ, 0xfc, !PT ;  /* 0x0000002010100812 */ /* 0x000fe400078efcff */
[----:B------:R-:W-:Y:S02]  /*d150*/  ISETP.GE.AND P0, PT, R2, UR38, PT ;  /* 0x0000002602007c0c */ /* 0x000fe4000bf06270 */
[----:B------:R-:W-:Y:S02]  /*d160*/  LOP3.LUT R16, R16, 0xfffffffe, RZ, 0xc0, !PT ;  /* 0xfffffffe10107812 */ /* 0x000fe400078ec0ff */
[----:B------:R-:W-:Y:S02]  /*d170*/  ISETP.LT.U32.AND P1, PT, R27, 0x50, !P0 ;  /* 0x000000501b00780c */ /* 0x000fe40004721070 */
[----:B------:R-:W-:Y:S02]  /*d180*/  ISETP.GE.AND P0, PT, R0, UR7, PT ;  /* 0x0000000700007c0c */ /* 0x000fe4000bf06270 */
[----:B------:R-:W-:-:S02]  /*d190*/  LOP3.LUT R16, R16, 0xfffffbff, RZ, 0xc0, !PT ;  /* 0xfffffbff10107812 */ /* 0x000fc400078ec0ff */
[----:B0-----:R-:W-:-:S05]  /*d1a0*/  LEA R2, R26, UR39, 0x1 ;  /* 0x000000271a027c11 */ /* 0x001fca000f8e08ff */
[----:B------:R0:W-:Y:S02]  /*d1b0*/  STL [R1+0x4], R2 ;  /* 0x0000040201007387 */ /* 0x0001e40000100800 */
[----:B------:R-:W-:Y:S02]  /*d1c0*/  @P1 LOP3.LUT R16, R16, 0x400, RZ, 0xfc, !PT ;  /* 0x0000040010101812 */ /* 0x000fe400078efcff */
[----:B------:R-:W-:Y:S02]  /*d1d0*/  ISETP.GE.AND P1, PT, R0, UR8, PT ;  /* 0x0000000800007c0c */ /* 0x000fe4000bf26270 */
[----:B------:R-:W-:Y:S02]  /*d1e0*/  @P0 LOP3.LUT R16, R16, 0x1, RZ, 0xfc, !PT ;  /* 0x0000000110100812 */ /* 0x000fe400078efcff */
[----:B------:R-:W-:Y:S02]  /*d1f0*/  ISETP.GE.AND P0, PT, R0, UR7, PT ;  /* 0x0000000700007c0c */ /* 0x000fe4000bf06270 */
[----:B------:R-:W-:-:S07]  /*d200*/  LOP3.LUT R16, R16, 0xfffff7ff, RZ, 0xc0, !PT ;  /* 0xfffff7ff10107812 */ /* 0x000fce00078ec0ff */
[----:B------:R-:W-:Y:S02]  /*d210*/  @P1 LOP3.LUT R16, R16, 0x800, RZ, 0xfc, !PT ;  /* 0x0000080010101812 */ /* 0x000fe400078efcff */
[----:B------:R-:W-:Y:S02]  /*d220*/  ISETP.GE.AND P1, PT, R37, UR7, PT ;  /* 0x0000000725007c0c */ /* 0x000fe4000bf26270 */
[----:B------:R-:W-:-:S04]  /*d230*/  LOP3.LUT R16, R16, 0xffffffef, RZ, 0xc0, !PT ;  /* 0xffffffef10107812 */ /* 0x000fc800078ec0ff */
[----:B------:R-:W-:Y:S02]  /*d240*/  @P0 LOP3.LUT R16, R16, 0x10, RZ, 0xfc, !PT ;  /* 0x0000001010100812 */ /* 0x000fe400078efcff */
[----:B------:R-:W-:Y:S02]  /*d250*/  ISETP.GE.AND P0, PT, R37, UR8, PT ;  /* 0x0000000825007c0c */ /* 0x000fe4000bf06270 */
[----:B------:R-:W-:-:S04]  /*d260*/  LOP3.LUT R16, R16, 0xfffffff7, RZ, 0xc0, !PT ;  /* 0xfffffff710107812 */ /* 0x000fc800078ec0ff */
[----:B------:R-:W-:-:S04]  /*d270*/  @P2 LOP3.LUT R16, R16, 0x8, RZ, 0xfc, !PT ;  /* 0x0000000810102812 */ /* 0x000fc800078efcff */
[----:B------:R-:W-:-:S04]  /*d280*/  LOP3.LUT R16, R16, 0xffffbfff, RZ, 0xc0, !PT ;  /* 0xffffbfff10107812 */ /* 0x000fc800078ec0ff */
[----:B------:R-:W-:-:S04]  /*d290*/  LOP3.LUT R16, R16, 0xffffff7f, RZ, 0xc0, !PT ;  /* 0xffffff7f10107812 */ /* 0x000fc800078ec0ff */
[----:B------:R-:W-:-:S04]  /*d2a0*/  @P1 LOP3.LUT R16, R16, 0x80, RZ, 0xfc, !PT ;  /* 0x0000008010101812 */ /* 0x000fc800078efcff */
[----:B0-----:R-:W-:-:S07]  /*d2b0*/  @P0 LOP3.LUT R16, R16, 0x4000, RZ, 0xfc, !PT ;  /* 0x0000400010100812 */ /* 0x001fce00078efcff */
.L_x_77:
[----:B0-----:R-:W0:Y:S01]  /*d2c0*/  LDC R0, c[0x0][0xc38] ;  /* 0x00030e00ff007b82 */ /* 0x001e220000000800 */
[----:B------:R-:W-:Y:S01]  /*d2d0*/  IMAD.MOV.U32 R24, RZ, RZ, R36 ;  /* 0x000000ffff187224 */ /* 0x000fe200078e0024 */
[----:B------:R-:W-:Y:S05]  /*d2e0*/  YIELD ;  /* 0x0000000000007946 */ /* 0x000fea0003800000 */
[----:B------:R-:W-:Y:S01]  /*d2f0*/  ULDC.64 UR4, c[0x0][0xa28] ;  /* 0x00028a0000047ab9 */ /* 0x000fe20000000a00 */
[----:B------:R-:W-:Y:S01]  /*d300*/  IMAD.MOV.U32 R31, RZ, RZ, RZ ;  /* 0x000000ffff1f7224 */ /* 0x000fe200078e00ff */
[----:B0-----:R-:W-:-:S13]  /*d310*/  ISETP.NE.AND P0, PT, R0, 0x1, PT ;  /* 0x000000010000780c */ /* 0x001fda0003f05270 */
[----:B------:R-:W0:Y:S08]  /*d320*/  @P0 LDC R3, c[0x0][0xc3c] ;  /* 0x00030f00ff030b82 */ /* 0x000e300000000800 */
[----:B------:R-:W1:Y:S01]  /*d330*/  @P0 LDC R5, c[0x0][0xc40] ;  /* 0x00031000ff050b82 */ /* 0x000e620000000800 */
[----:B0-----:R-:W-:-:S05]  /*d340*/  @P0 IMAD.HI.U32 R0, R36, R3, RZ ;  /* 0x0000000324000227 */ /* 0x001fca00078e00ff */
[----:B-1----:R-:W-:Y:S02]  /*d350*/  @P0 SHF.R.U32.HI R24, RZ, R5, R0 ;  /* 0x00000005ff180219 */ /* 0x002fe40000011600 */
[----:B------:R-:W0:Y:S02]  /*d360*/  LDC R0, c[0x0][0xc44] ;  /* 0x00031100ff007b82 */ /* 0x000e240000000800 */
[----:B------:R-:W-:Y:S02]  /*d370*/  MOV R23, R24 ;  /* 0x0000001800177202 */ /* 0x000fe40000000f00 */
[----:B0-----:R-:W-:-:S13]  /*d380*/  ISETP.NE.AND P0, PT, R0, 0x1, PT ;  /* 0x000000010000780c */ /* 0x001fda0003f05270 */
[----:B------:R-:W0:Y:S02]  /*d390*/  @P0 LDC.64 R2, c[0x0][0xc48] ;  /* 0x00031200ff020b82 */ /* 0x000e240000000a00 */
[----:B0-----:R-:W-:-:S05]  /*d3a0*/  @P0 IMAD.HI.U32 R0, R24, R2, RZ ;  /* 0x0000000218000227 */ /* 0x001fca00078e00ff */
[----:B------:R-:W-:Y:S02]  /*d3b0*/  @P0 SHF.R.U32.HI R23, RZ, R3, R0 ;  /* 0x00000003ff170219 */ /* 0x000fe40000011600 */
[----:B------:R-:W-:-:S04]  /*d3c0*/  ISETP.NE.U32.AND P0, PT, RZ, UR4, PT ;  /* 0x00000004ff007c0c */ /* 0x000fc8000bf05070 */
[----:B------:R-:W-:-:S13]  /*d3d0*/  ISETP.NE.AND.EX P0, PT, RZ, UR5, PT, P0 ;  /* 0x00000005ff007c0c */ /* 0x000fda000bf05300 */
[----:B------:R-:W0:Y:S01]  /*d3e0*/  @P0 LDC.64 R2, c[0x0][0xa28] ;  /* 0x00028a00ff020b82 */ /* 0x000e220000000a00 */
[----:B------:R-:W-:-:S04]  /*d3f0*/  UIADD3 UR4, UR39, 0x24400, URZ ;  /* 0x0002440027047890 */ /* 0x000fc8000fffe03f */
[----:B------:R-:W-:Y:S01]  /*d400*/  ULOP3.LUT UP0, URZ, UR4, 0x3ff, URZ, 0xc0, !UPT ;  /* 0x000003ff043f7892 */ /* 0x000fe2000f80c03f */
[----:B0-----:R-:W-:-:S05]  /*d410*/  @P0 IMAD.WIDE R2, R23, 0x4, R2 ;  /* 0x0000000417020825 */ /* 0x001fca00078e0202 */
[----:B------:R0:W5:Y:S01]  /*d420*/  @P0 LDG.E R31, desc[UR36][R2.64] ;  /* 0x00000024021f0981 */ /* 0x000162000c1e1900 */
[----:B------:R-:W-:-:S13]  /*d430*/  PLOP3.LUT P0, PT, PT, PT, UP0, 0x80, 0x0 ;  /* 0x000000000000781c */ /* 0x000fda0003f0f008 */
[----:B0-----:R-:W-:Y:S05]  /*d440*/  @!P0 BRA `(.L_x_41) ;  /* 0x0000000000408947 */ /* 0x001fea0003800000 */
[----:B------:R-:W-:Y:S01]  /*d450*/  MOV R2, 0x0 ;  /* 0x0000000000027802 */ /* 0x000fe20000000f00 */
[----:B------:R-:W-:Y:S01]  /*d460*/  ULDC.64 UR4, c[0x4][0xa8] ;  /* 0x01002a0000047ab9 */ /* 0x000fe20000000a00 */
[----:B------:R-:W-:Y:S01]  /*d470*/  ULDC.64 UR6, c[0x4][0xb0] ;  /* 0x01002c0000067ab9 */ /* 0x000fe20000000a00 */
[----:B------:R-:W-:Y:S01]  /*d480*/  IMAD.U32 R4, RZ, RZ, UR4 ;  /* 0x00000004ff047e24 */ /* 0x000fe2000f8e00ff */
[----:B------:R-:W-:Y:S01]  /*d490*/  MOV R5, UR5 ;  /* 0x0000000500057c02 */ /* 0x000fe20008000f00 */
[----:B------:R-:W-:Y:S01]  /*d4a0*/  ULDC.64 UR4, c[0x4][0x8] ;  /* 0x0100020000047ab9 */ /* 0x000fe20000000a00 */
[----:B------:R-:W0:Y:S01]  /*d4b0*/  LDC.64 R2, c[0x4][R2] ;  /* 0x0100000002027b82 */ /* 0x000e220000000a00 */
[----:B------:R-:W-:Y:S01]  /*d4c0*/  IMAD.U32 R6, RZ, RZ, UR6 ;  /* 0x00000006ff067e24 */ /* 0x000fe2000f8e00ff */
[----:B------:R-:W-:Y:S01]  /*d4d0*/  MOV R10, UR4 ;  /* 0x00000004000a7c02 */ /* 0x000fe20008000f00 */
[----:B------:R-:W-:Y:S01]  /*d4e0*/  IMAD.U32 R7, RZ, RZ, UR7 ;  /* 0x00000007ff077e24 */ /* 0x000fe2000f8e00ff */
[----:B------:R-:W-:Y:S01]  /*d4f0*/  MOV R12, 0x1 ;  /* 0x00000001000c7802 */ /* 0x000fe20000000f00 */
[----:B------:R-:W-:-:S02]  /*d500*/  IMAD.U32 R11, RZ, RZ, UR5 ;  /* 0x00000005ff0b7e24 */ /* 0x000fc4000f8e00ff */
[----:B------:R-:W-:Y:S02]  /*d510*/  IMAD.MOV.U32 R8, RZ, RZ, 0x70 ;  /* 0x00000070ff087424 */ /* 0x000fe400078e00ff */
[----:B------:R-:W-:-:S07]  /*d520*/  IMAD.MOV.U32 R13, RZ, RZ, RZ ;  /* 0x000000ffff0d7224 */ /* 0x000fce00078e00ff */
[----:B------:R-:W-:-:S07]  /*d530*/  LEPC R20, `(.L_x_41) ;  /* 0x000000001014794e */ /* 0x000fce0000000000 */
[----:B0----5:R-:W-:Y:S05]  /*d540*/  CALL.ABS.NOINC R2 ;  /* 0x0000000002007343 */ /* 0x021fea0003c00000 */
.L_x_41:
[----:B------:R-:W-:-:S04]  /*d550*/  UIADD3 UR4, UR39, 0x400, URZ ;  /* 0x0000040027047890 */ /* 0x000fc8000fffe03f */
[----:B------:R-:W-:-:S06]  /*d560*/  ULOP3.LUT UP0, URZ, UR4, 0x3ff, URZ, 0xc0, !UPT ;  /* 0x000003ff043f7892 */ /* 0x000fcc000f80c03f */
[----:B------:R-:W-:-:S13]  /*d570*/  PLOP3.LUT P0, PT, PT, PT, UP0, 0x80, 0x0 ;  /* 0x000000000000781c */ /* 0x000fda0003f0f008 */
[----:B------:R-:W-:Y:S05]  /*d580*/  @!P0 BRA `(.L_x_42) ;  /* 0x00000000007c8947 */ /* 0x000fea0003800000 */
[----:B------:R-:W-:Y:S01]  /*d590*/  MOV R17, 0x0 ;  /* 0x0000000000117802 */ /* 0x000fe20000000f00 */
[----:B------:R-:W-:Y:S01]  /*d5a0*/  ULDC.64 UR6, c[0x4][0xa8] ;  /* 0x01002a0000067ab9 */ /* 0x000fe20000000a00 */
[----:B------:R-:W-:Y:S01]  /*d5b0*/  ULDC.64 UR8, c[0x4][0xb0] ;  /* 0x01002c0000087ab9 */ /* 0x000fe20000000a00 */
[----:B------:R-:W-:Y:S01]  /*d5c0*/  ULDC.64 UR4, c[0x4][0x10] ;  /* 0x0100040000047ab9 */ /* 0x000fe20000000a00 */
[----:B------:R0:W1:Y:S01]  /*d5d0*/  LDC.64 R2, c[0x4][R17] ;  /* 0x0100000011027b82 */ /* 0x0000620000000a00 */
[----:B------:R-:W-:Y:S01]  /*d5e0*/  IMAD.U32 R4, RZ, RZ, UR6 ;  /* 0x00000006ff047e24 */ /* 0x000fe2000f8e00ff */
[----:B------:R-:W-:Y:S01]  /*d5f0*/  MOV R5, UR7 ;  /* 0x0000000700057c02 */ /* 0x000fe20008000f00 */
[----:B------:R-:W-:Y:S01]  /*d600*/  IMAD.U32 R6, RZ, RZ, UR8 ;  /* 0x00000008ff067e24 */ /* 0x000fe2000f8e00ff */
[----:B------:R-:W-:Y:S01]  /*d610*/  MOV R10, UR4 ;  /* 0x00000004000a7c02 */ /* 0x000fe20008000f00 */
[----:B------:R-:W-:Y:S01]  /*d620*/  IMAD.U32 R7, RZ, RZ, UR9 ;  /* 0x00000009ff077e24 */ /* 0x000fe2000f8e00ff */
[----:B------:R-:W-:Y:S01]  /*d630*/  MOV R12, 0x1 ;  /* 0x00000001000c7802 */ /* 0x000fe20000000f00 */
[----:B------:R-:W-:-:S02]  /*d640*/  IMAD.U32 R11, RZ, RZ, UR5 ;  /* 0x00000005ff0b7e24 */ /* 0x000fc4000f8e00ff */
[----:B------:R-:W-:Y:S02]  /*d650*/  IMAD.MOV.U32 R8, RZ, RZ, 0x70 ;  /* 0x00000070ff087424 */ /* 0x000fe400078e00ff */
[----:B0-----:R-:W-:-:S07]  /*d660*/  IMAD.MOV.U32 R13, RZ, RZ, RZ ;  /* 0x000000ffff0d7224 */ /* 0x001fce00078e00ff */
[----:B------:R-:W-:-:S07]  /*d670*/  LEPC R20, `(.L_x_43) ;  /* 0x000000001014794e */ /* 0x000fce0000000000 */
[----:B-1---5:R-:W-:Y:S05]  /*d680*/  CALL.ABS.NOINC R2 ;  /* 0x0000000002007343 */ /* 0x022fea0003c00000 */
.L_x_43:
[----:B------:R0:W1:Y:S01]  /*d690*/  LDC.64 R2, c[0x4][R17] ;  /* 0x0100000011027b82 */ /* 0x0000620000000a00 */
[----:B------:R-:W-:Y:S01]  /*d6a0*/  ULDC.64 UR4, c[0x4][0xa8] ;  /* 0x01002a0000047ab9 */ /* 0x000fe20000000a00 */
[----:B------:R-:W-:Y:S01]  /*d6b0*/  ULDC.64 UR6, c[0x4][0xb0] ;  /* 0x01002c0000067ab9 */ /* 0x000fe20000000a00 */
[----:B------:R-:W-:Y:S01]  /*d6c0*/  IMAD.U32 R4, RZ, RZ, UR4 ;  /* 0x00000004ff047e24 */ /* 0x000fe2000f8e00ff */
[----:B------:R-:W-:Y:S01]  /*d6d0*/  MOV R5, UR5 ;  /* 0x0000000500057c02 */ /* 0x000fe20008000f00 */
[----:B------:R-:W-:Y:S01]  /*d6e0*/  ULDC.64 UR4, c[0x4][0x18] ;  /* 0x0100060000047ab9 */ /* 0x000fe20000000a00 */
        /* <DEDUP_REMOVED lines=8> */
[----:B-1----:R-:W-:Y:S05]  /*d770*/  CALL.ABS.NOINC R2 ;  /* 0x0000000002007343 */ /* 0x002fea0003c00000 */
.L_x_42:
[----:B------:R-:W-:Y:S01]  /*d780*/  ULDC.64 UR4, c[0x0][0x9f8] ;  /* 0x00027e0000047ab9 */ /* 0x000fe20000000a00 */
[----:B------:R-:W-:Y:S01]  /*d790*/  IMAD.MOV.U32 R30, RZ, RZ, R23 ;  /* 0x000000ffff1e7224 */ /* 0x000fe200078e0017 */
[----:B------:R-:W-:Y:S01]  /*d7a0*/  ISETP.NE.U32.AND P0, PT, RZ, UR4, PT ;  /* 0x00000004ff007c0c */ /* 0x000fe2000bf05070 */
[----:B------:R-:W0:Y:S01]  /*d7b0*/  LDC R8, c[0x0][0x430] ;  /* 0x00010c00ff087b82 */ /* 0x000e220000000800 */
[----:B------:R-:W-:Y:S01]  /*d7c0*/  IADD3 R19, -R23, RZ, RZ ;  /* 0x000000ff17137210 */ /* 0x000fe20007ffe1ff */
[----:B------:R-:W-:Y:S01]  /*d7d0*/  ULDC UR4, c[0x0][0xc44] ;  /* 0x0003110000047ab9 */ /* 0x000fe20000000800 */
[----:B------:R-:W-:-:S13]  /*d7e0*/  ISETP.NE.AND.EX P0, PT, RZ, UR5, PT, P0 ;  /* 0x00000005ff007c0c */ /* 0x000fda000bf05300 */
[----:B------:R-:W1:Y:S02]  /*d7f0*/  @P0 LDC.64 R2, c[0x0][0x9f8] ;  /* 0x00027e00ff020b82 */ /* 0x000e640000000a00 */
[----:B-1----:R-:W-:-:S05]  /*d800*/  @P0 IMAD.WIDE R2, R23, 0x4, R2 ;  /* 0x0000000417020825 */ /* 0x002fca00078e0202 */
[----:B------:R1:W5:Y:S01]  /*d810*/  @P0 LDG.E R30, desc[UR36][R2.64] ;  /* 0x00000024021e0981 */ /* 0x000362000c1e1900 */
[----:B------:R-:W-:Y:S01]  /*d820*/  UMOV UR5, 0xffffffff ;  /* 0xffffffff00057882 */ /* 0x000fe20000000000 */
[----:B------:R-:W-:Y:S02]  /*d830*/  IMAD R19, R19, UR4, R24 ;  /* 0x0000000413137c24 */ /* 0x000fe4000f8e0218 */
[----:B0-----:R-:W-:Y:S05]  /*d840*/  BRA.DIV UR5, `(.L_x_44) ;  /* 0x0000003205547947 */ /* 0x001fea000b800000 */
.L_x_94:
[----:B------:R-:W2:Y:S01]  /*d850*/  LDL R0, [R1+0x8] ;  /* 0x0000080001007983 */ /* 0x000ea20000100800 */
[----:B------:R-:W-:Y:S02]  /*d860*/  ISETP.NE.AND P0, PT, R8, 0x1, PT ;  /* 0x000000010800780c */ /* 0x000fe40003f05270 */
[C---:B------:R-:W-:Y:S02]  /*d870*/  LOP3.LUT P1, RZ, R16.reuse, 0x400, RZ, 0xc0, !PT ;  /* 0x0000040010ff7812 */ /* 0x040fe4000782c0ff */
[----:B-----5:R-:W-:Y:S02]  /*d880*/  SHF.R.S32.HI R32, RZ, 0x1f, R30 ;  /* 0x0000001fff207819 */ /* 0x020fe4000001141e */
[----:B------:R-:W-:-:S07]  /*d890*/  LOP3.LUT R16, R16, 0xfffffdff, RZ, 0xc0, !PT ;  /* 0xfffffdff10107812 */ /* 0x000fce00078ec0ff */
[----:B-1----:R-:W0:Y:S01]  /*d8a0*/  @P0 LDC R3, c[0x0][0x434] ;  /* 0x00010d00ff030b82 */ /* 0x002e220000000800 */
[----:B------:R-:W-:-:S07]  /*d8b0*/  @P0 LOP3.LUT R16, R16, 0x200, RZ, 0xfc, !PT ;  /* 0x0000020010100812 */ /* 0x000fce00078efcff */
[----:B------:R-:W1:Y:S08]  /*d8c0*/  @P0 LDC R5, c[0x0][0x438] ;  /* 0x00010e00ff050b82 */ /* 0x000e700000000800 */
[----:B------:R-:W3:Y:S01]  /*d8d0*/  @P1 LDC.64 R6, c[0x0][0x428] ;  /* 0x00010a00ff061b82 */ /* 0x000ee20000000a00 */
[----:B------:R-:W-:Y:S02]  /*d8e0*/  LOP3.LUT R16, R16, 0xfffffeff, RZ, 0xc0, !PT ;  /* 0xfffffeff10107812 */ /* 0x000fe400078ec0ff */
[----:B------:R-:W-:Y:S01]  /*d8f0*/  SHF.R.S32.HI R29, RZ, 0x1f, R19 ;  /* 0x0000001fff1d7819 */ /* 0x000fe20000011413 */
[----:B--2---:R-:W-:-:S04]  /*d900*/  IMAD.IADD R0, R0, 0x1, R31 ;  /* 0x0000000100007824 */ /* 0x004fc800078e021f */
[----:B0-----:R-:W-:-:S04]  /*d910*/  @P0 IMAD.HI.U32 R2, R0, R3, RZ ;  /* 0x0000000300020227 */ /* 0x001fc800078e00ff */
[----:B------:R-:W-:Y:S01]  /*d920*/  IMAD.MOV.U32 R9, RZ, RZ, R0 ;  /* 0x000000ffff097224 */ /* 0x000fe200078e0000 */
[----:B-1----:R-:W-:Y:S01]  /*d930*/  @P0 SHF.R.U32.HI R9, RZ, R5, R2 ;  /* 0x00000005ff090219 */ /* 0x002fe20000011602 */
[----:B---3--:R-:W-:Y:S01]  /*d940*/  @P1 IMAD R2, R32, R6, RZ ;  /* 0x0000000620021224 */ /* 0x008fe200078e02ff */
[----:B------:R-:W0:Y:S02]  /*d950*/  @P1 LDC.64 R4, c[0x0][0x418] ;  /* 0x00010600ff041b82 */ /* 0x000e240000000a00 */
[----:B------:R-:W-:Y:S01]  /*d960*/  @P1 SHF.R.S32.HI R3, RZ, 0x1f, R9 ;  /* 0x0000001fff031819 */ /* 0x000fe20000011409 */
[----:B------:R-:W-:Y:S01]  /*d970*/  @P1 IMAD R7, R30, R7, R2 ;  /* 0x000000071e071224 */ /* 0x000fe200078e0202 */
[----:B------:R-:W-:-:S05]  /*d980*/  @P1 MOV R2, R9 ;  /* 0x0000000900021202 */ /* 0x000fca0000000f00 */
[----:B------:R-:W-:-:S04]  /*d990*/  @P1 IMAD.WIDE.U32 R2, R30, R6, R2 ;  /* 0x000000061e021225 */ /* 0x000fc800078e0002 */
[----:B------:R-:W-:Y:S02]  /*d9a0*/  @P1 IMAD.IADD R3, R3, 0x1, R7 ;  /* 0x0000000103031824 */ /* 0x000fe400078e0207 */
[----:B------:R-:W-:Y:S01]  /*d9b0*/  IMAD.MOV.U32 R6, RZ, RZ, RZ ;  /* 0x000000ffff067224 */ /* 0x000fe200078e00ff */
[----:B0-----:R-:W-:-:S04]  /*d9c0*/  @P1 LEA R4, P0, R2, R4, 0x2 ;  /* 0x0000000402041211 */ /* 0x001fc800078010ff */
[----:B------:R-:W-:Y:S02]  /*d9d0*/  @P1 LEA.HI.X R5, R2, R5, R3, 0x2, P0 ;  /* 0x0000000502051211 */ /* 0x000fe400000f1403 */
[----:B------:R-:W-:-:S03]  /*d9e0*/  IADD3 R3, -R9, RZ, RZ ;  /* 0x000000ff09037210 */ /* 0x000fc60007ffe1ff */
[----:B------:R0:W5:Y:S02]  /*d9f0*/  @P1 LDG.E R6, desc[UR36][R4.64] ;  /* 0x0000002404061981 */ /* 0x000164000c1e1900 */
[----:B0-----:R-:W-:Y:S02]  /*da00*/  IMAD R5, R8, R3, R0 ;  /* 0x0000000308057224 */ /* 0x001fe400078e0200 */
[----:B------:R-:W-:-:S05]  /*da10*/  IMAD.U32 R0, RZ, RZ, UR42 ;  /* 0x0000002aff007e24 */ /* 0x000fca000f8e00ff */
[----:B------:R-:W-:-:S13]  /*da20*/  ISETP.NE.AND P0, PT, R0, 0x3, PT ;  /* 0x000000030000780c */ /* 0x000fda0003f05270 */
[----:B------:R-:W-:Y:S01]  /*da30*/  @P0 LOP3.LUT R16, R16, 0x100, RZ, 0xfc, !PT ;  /* 0x0000010010100812 */ /* 0x000fe200078efcff */
[----:B------:R-:W-:Y:S06]  /*da40*/  @!P0 BRA `(.L_x_45) ;  /* 0x0000000000048947 */ /* 0x000fec0003800000 */
[----:B------:R-:W-:Y:S01]  /*da50*/  BPT.TRAP 0x1 ;  /* 0x000000040000795c */ /* 0x000fe20000300000 */
.L_x_45:
[----:B------:R-:W-:Y:S01]  /*da60*/  SHF.R.S32.HI R7, RZ, 0x1f, R5 ;  /* 0x0000001fff077819 */ /* 0x000fe20000011405 */
[----:B------:R-:W-:Y:S01]  /*da70*/  ULDC.64 UR4, c[0x0][0x328] ;  /* 0x0000ca0000047ab9 */ /* 0x000fe20000000a00 */
[----:B-----5:R-:W-:Y:S01]  /*da80*/  SHF.R.S32.HI R4, RZ, 0x1f, R6 ;  /* 0x0000001fff047819 */ /* 0x020fe20000011406 */
[----:B------:R-:W-:Y:S01]  /*da90*/  IMAD.WIDE.U32 R2, R5, UR4, RZ ;  /* 0x0000000405027c25 */ /* 0x000fe2000f8e00ff */
[----:B------:R-:W-:Y:S03]  /*daa0*/  BSSY B0, `(.L_x_46) ;  /* 0x0000015000007945 */ /* 0x000fe60003800000 */
[----:B------:R-:W-:-:S04]  /*dab0*/  IMAD R0, R7, UR4, RZ ;  /* 0x0000000407007c24 */ /* 0x000fc8000f8e02ff */
[----:B------:R-:W-:Y:S01]  /*dac0*/  IMAD R9, R5, UR5, R0 ;  /* 0x0000000505097c24 */ /* 0x000fe2000f8e0200 */
[----:B------:R-:W-:-:S03]  /*dad0*/  ULDC.64 UR4, c[0x0][0x338] ;  /* 0x0000ce0000047ab9 */ /* 0x000fc60000000a00 */
[----:B------:R-:W-:Y:S02]  /*dae0*/  IMAD.IADD R3, R3, 0x1, R9 ;  /* 0x0000000103037824 */ /* 0x000fe400078e0209 */
[----:B------:R-:W-:Y:S02]  /*daf0*/  IMAD R9, R4, UR4, RZ ;  /* 0x0000000404097c24 */ /* 0x000fe4000f8e02ff */
[----:B------:R-:W-:-:S04]  /*db00*/  IMAD.WIDE.U32 R2, R6, UR4, R2 ;  /* 0x0000000406027c25 */ /* 0x000fc8000f8e0002 */
[----:B------:R-:W-:Y:S01]  /*db10*/  IMAD R9, R6, UR5, R9 ;  /* 0x0000000506097c24 */ /* 0x000fe2000f8e0209 */
[----:B------:R-:W-:Y:S02]  /*db20*/  ULDC.64 UR4, c[0x0][0x330] ;  /* 0x0000cc0000047ab9 */ /* 0x000fe40000000a00 */
[----:B------:R-:W-:Y:S02]  /*db30*/  IMAD R0, R29, UR4, RZ ;  /* 0x000000041d007c24 */ /* 0x000fe4000f8e02ff */
[----:B------:R-:W-:Y:S02]  /*db40*/  IADD3 R3, R3, R9, RZ ;  /* 0x0000000903037210 */ /* 0x000fe40007ffe0ff */
[C---:B------:R-:W-:Y:S01]  /*db50*/  IMAD R9, R19.reuse, UR5, R0 ;  /* 0x0000000513097c24 */ /* 0x040fe2000f8e0200 */
[----:B------:R-:W-:Y:S01]  /*db60*/  LEA R0, R22, UR39, 0x3 ;  /* 0x0000002716007c11 */ /* 0x000fe2000f8e18ff */
[----:B------:R-:W-:Y:S01]  /*db70*/  IMAD.WIDE.U32 R2, R19, UR4, R2 ;  /* 0x0000000413027c25 */ /* 0x000fe2000f8e0002 */
[----:B------:R-:W-:-:S03]  /*db80*/  ULDC.64 UR4, c[0x0][0x318] ;  /* 0x0000c60000047ab9 */ /* 0x000fc60000000a00 */
[----:B------:R-:W-:Y:S01]  /*db90*/  IMAD.IADD R3, R3, 0x1, R9 ;  /* 0x0000000103037824 */ /* 0x000fe200078e0209 */
[----:B------:R-:W-:-:S04]  /*dba0*/  LEA R17, P0, R2, UR4, 0x1 ;  /* 0x0000000402117c11 */ /* 0x000fc8000f8008ff */
[----:B------:R-:W-:Y:S02]  /*dbb0*/  LEA.HI.X R18, R2, UR5, R3, 0x1, P0 ;  /* 0x0000000502127c11 */ /* 0x000fe400080f0c03 */
[----:B------:R-:W-:-:S06]  /*dbc0*/  SHF.L.U32 R3, R25, 0x1f, RZ ;  /* 0x0000001f19037819 */ /* 0x000fcc00000006ff */
[----:B------:R-:W0:Y:S02]  /*dbd0*/  SYNCS.PHASECHK.TRANS64.TRYWAIT P0, [R0+URZ+0x38840], R3 ;  /* 0x03884003000075a7 */ /* 0x000e24000800017f */
[----:B0-----:R-:W-:Y:S05]  /*dbe0*/  @!P0 BRA `(.L_x_47) ;  /* 0x0000002c00a08947 */ /* 0x001fea0003800000 */
.L_x_95:
[----:B------:R-:W-:Y:S05]  /*dbf0*/  BSYNC B0 ;  /* 0x0000000000007941 */ /* 0x000fea0003800000 */
.L_x_46:
[----:B------:R-:W-:Y:S02]  /*dc00*/  ULDC.64 UR4, c[0x0][0x300] ;  /* 0x0000c00000047ab9 */ /* 0x000fe40000000a00 */
[----:B------:R-:W-:-:S04]  /*dc10*/  IMAD R2, R7, UR4, RZ ;  /* 0x0000000407027c24 */ /* 0x000fc8000f8e02ff */
[C---:B------:R-:W-:Y:S02]  /*dc20*/  IMAD R7, R5.reuse, UR5, R2 ;  /* 0x0000000505077c24 */ /* 0x040fe4000f8e0202 */
[----:B0-----:R-:W-:Y:S01]  /*dc30*/  IMAD.WIDE.U32 R2, R5, UR4, RZ ;  /* 0x0000000405027c25 */ /* 0x001fe2000f8e00ff */
        /* <DEDUP_REMOVED lines=8> */
[C---:B------:R-:W-:Y:S02]  /*dcc0*/  IMAD R5, R19.reuse, UR5, R4 ;  /* 0x0000000513057c24 */ /* 0x040fe4000f8e0204 */
[----:B------:R-:W-:Y:S01]  /*dcd0*/  IMAD.WIDE.U32 R2, R19, UR4, R2 ;  /* 0x0000000413027c25 */ /* 0x000fe2000f8e0002 */
[----:B------:R-:W-:-:S03]  /*dce0*/  ULDC.64 UR4, c[0x0][0x2e8] ;  /* 0x0000ba0000047ab9 */ /* 0x000fc60000000a00 */
[----:B------:R-:W-:Y:S01]  /*dcf0*/  IMAD.IADD R3, R3, 0x1, R5 ;  /* 0x0000000103037824 */ /* 0x000fe200078e0205 */
[----:B------:R-:W-:Y:S01]  /*dd00*/  LEA R4, P0, R2, UR4, 0x1 ;  /* 0x0000000402047c11 */ /* 0x000fe2000f8008ff */
[----:B------:R-:W-:Y:S01]  /*dd10*/  UMOV UR4, 0xffffffff ;  /* 0xffffffff00047882 */ /* 0x000fe20000000000 */
[----:B------:R-:W-:Y:S02]  /*dd20*/  IMAD R5, R22, 0x5000, R26 ;  /* 0x0000500016057824 */ /* 0x000fe400078e021a */
[----:B------:R-:W-:Y:S01]  /*dd30*/  LEA.HI.X R6, R2, UR5, R3, 0x1, P0 ;  /* 0x0000000502067c11 */ /* 0x000fe200080f0c03 */
[----:B------:R-:W-:Y:S08]  /*dd40*/  BRA.DIV UR4, `(.L_x_48) ;  /* 0x0000002e045c7947 */ /* 0x000ff0000b800000 */
[----:B------:R-:W0:Y:S01]  /*dd50*/  SHFL.IDX PT, R14, R4, RZ, 0x181f ;  /* 0x00181fff040e7589 */ /* 0x000e2200000e0000 */
[----:B------:R-:W-:Y:S02]  /*dd60*/  ISETP.GE.AND P0, PT, R33, 0x1, PT ;  /* 0x000000012100780c */ /* 0x000fe40003f06270 */
[C---:B------:R-:W-:Y:S01]  /*dd70*/  LOP3.LUT P5, RZ, R16.reuse, 0x8, RZ, 0xc0, !PT ;  /* 0x0000000810ff7812 */ /* 0x040fe200078ac0ff */
[----:B------:R-:W1:Y:S01]  /*dd80*/  SHFL.IDX PT, R2, R6, RZ, 0x181f ;  /* 0x00181fff06027589 */ /* 0x000e6200000e0000 */
[C---:B------:R-:W-:Y:S02]  /*dd90*/  LOP3.LUT P4, RZ, R16.reuse, 0x4, RZ, 0xc0, !PT ;  /* 0x0000000410ff7812 */ /* 0x040fe4000788c0ff */
[C---:B------:R-:W-:Y:S01]  /*dda0*/  LOP3.LUT P3, RZ, R16.reuse, 0x2, RZ, 0xc0, !PT ;  /* 0x0000000210ff7812 */ /* 0x040fe2000786c0ff */
[----:B------:R-:W-:Y:S01]  /*ddb0*/  SHFL.IDX PT, R8, R6, 0x1, 0x181f ;  /* 0x00381f0006087f89 */ /* 0x000fe200000e0000 */
[----:B------:R-:W-:-:S05]  /*ddc0*/  LOP3.LUT P2, RZ, R16, 0x1, RZ, 0xc0, !PT ;  /* 0x0000000110ff7812 */ /* 0x000fca000784c0ff */
[----:B------:R-:W-:Y:S02]  /*ddd0*/  @P0 LEA R7, R5, UR39, 0x1 ;  /* 0x0000002705070c11 */ /* 0x000fe4000f8e08ff */
[----:B0-----:R-:W-:-:S05]  /*dde0*/  @P0 LEA R14, P1, R37, R14, 0x1 ;  /* 0x0000000e250e0211 */ /* 0x001fca00078208ff */
[----:B-1----:R-:W-:Y:S01]  /*ddf0*/  @P0 IMAD.X R3, RZ, RZ, R2, P1 ;  /* 0x000000ffff030224 */ /* 0x002fe200008e0602 */
[----:B------:R-:W-:Y:S02]  /*de00*/  @P0 MOV R2, R14 ;  /* 0x0000000e00020202 */ /* 0x000fe40000000f00 */
[----:B------:R-:W0:Y:S04]  /*de10*/  SHFL.IDX PT, R14, R4, 0x1, 0x181f ;  /* 0x00381f00040e7f89 */ /* 0x000e2800000e0000 */
[----:B------:R-:W-:Y:S04]  /*de20*/  @P0 LDGSTS.E.BYPASS.LTC128B.128 [R7+0x24400], desc[UR36][R2.64], !P5 ;  /* 0x2440000002070fae */ /* 0x000fe8000e901d64 */
[----:B------:R-:W-:Y:S04]  /*de30*/  @P0 LDGSTS.E.BYPASS.LTC128B.128 [R7+0x26c00], desc[UR36][R2.64+0x80], !P4 ;  /* 0x26c0008002070fae */ /* 0x000fe8000e101d64 */
[----:B------:R-:W-:Y:S04]  /*de40*/  @P0 LDGSTS.E.BYPASS.LTC128B.128 [R7+0x29400], desc[UR36][R2.64+0x100], !P3 ;  /* 0x2940010002070fae */ /* 0x000fe8000d901d64 */
[----:B------:R1:W-:Y:S01]  /*de50*/  @P0 LDGSTS.E.BYPASS.LTC128B.128 [R7+0x2bc00], desc[UR36][R2.64+0x180], !P2 ;  /* 0x2bc0018002070fae */ /* 0x0003e2000d101d64 */
[----:B------:R-:W-:-:S03]  /*de60*/  ISETP.GE.AND P0, PT, R33, 0x11, PT ;  /* 0x000000112100780c */ /* 0x000fc60003f06270 */
[----:B-1----:R-:W-:Y:S10]  /*de70*/  SHFL.IDX PT, R7, R6, 0x2, 0x181f ;  /* 0x00581f0006077f89 */ /* 0x002ff400000e0000 */
[----:B0-----:R-:W-:-:S02]  /*de80*/  @P0 LEA R14, P1, R37, R14, 0x1 ;  /* 0x0000000e250e0211 */ /* 0x001fc400078208ff */
[----:B------:R-:W-:-:S03]  /*de90*/  @P0 LEA R21, R5, UR39, 0x1 ;  /* 0x0000002705150c11 */ /* 0x000fc6000f8e08ff */
[----:B------:R-:W-:Y:S02]  /*dea0*/  @P0 IMAD.X R9, RZ, RZ, R8, P1 ;  /* 0x000000ffff090224 */ /* 0x000fe400008e0608 */
[----:B------:R-:W-:Y:S02]  /*deb0*/  @P0 IMAD.MOV.U32 R2, RZ, RZ, R14 ;  /* 0x000000ffff020224 */ /* 0x000fe400078e000e */
[----:B------:R-:W0:Y:S01]  /*dec0*/  SHFL.IDX PT, R14, R4, 0x2, 0x181f ;  /* 0x00581f00040e7f89 */ /* 0x000e2200000e0000 */
[----:B------:R-:W-:-:S05]  /*ded0*/  @P0 MOV R3, R9 ;  /* 0x0000000900030202 */ /* 0x000fca0000000f00 */
[----:B------:R-:W-:Y:S04]  /*dee0*/  @P0 LDGSTS.E.BYPASS.LTC128B.128 [R21+0x24c00], desc[UR36][R2.64], !P5 ;  /* 0x24c0000002150fae */ /* 0x000fe8000e901d64 */
[----:B------:R-:W-:Y:S04]  /*def0*/  @P0 LDGSTS.E.BYPASS.LTC128B.128 [R21+0x27400], desc[UR36][R2.64+0x80], !P4 ;  /* 0x2740008002150fae */ /* 0x000fe8000e101d64 */
[----:B------:R-:W-:Y:S04]  /*df00*/  @P0 LDGSTS.E.BYPASS.LTC128B.128 [R21+0x29c00], desc[UR36][R2.64+0x100], !P3 ;  /* 0x29c0010002150fae */ /* 0x000fe8000d901d64 */
[----:B------:R1:W-:Y:S01]  /*df10*/  @P0 LDGSTS.E.BYPASS.LTC128B.128 [R21+0x2c400], desc[UR36][R2.64+0x180], !P2 ;  /* 0x2c40018002150fae */ /* 0x0003e2000d101d64 */
[----:B------:R-:W-:-:S13]  /*df20*/  ISETP.GE.AND P0, PT, R33, 0x21, PT ;  /* 0x000000212100780c */ /* 0x000fda0003f06270 */
[----:B0-----:R-:W-:Y:S02]  /*df30*/  @P0 LEA R14, P1, R37, R14, 0x1 ;  /* 0x0000000e250e0211 */ /* 0x001fe400078208ff */
[----:B------:R-:W-:-:S03]  /*df40*/  @P0 LEA R9, R5, UR39, 0x1 ;  /* 0x0000002705090c11 */ /* 0x000fc6000f8e08ff */
[----:B------:R-:W-:Y:S02]  /*df50*/  @P0 IMAD.X R7, RZ, RZ, R7, P1 ;  /* 0x000000ffff070224 */ /* 0x000fe400008e0607 */
[----:B-1----:R-:W-:Y:S02]  /*df60*/  @P0 IMAD.MOV.U32 R2, RZ, RZ, R14 ;  /* 0x000000ffff020224 */ /* 0x002fe400078e000e */
[----:B------:R-:W0:Y:S01]  /*df70*/  SHFL.IDX PT, R14, R4, 0x3, 0x181f ;  /* 0x00781f00040e7f89 */ /* 0x000e2200000e0000 */
[----:B------:R-:W-:-:S03]  /*df80*/  @P0 MOV R3, R7 ;  /* 0x0000000700030202 */ /* 0x000fc60000000f00 */
[----:B------:R-:W1:Y:S04]  /*df90*/  SHFL.IDX PT, R7, R6, 0x3, 0x181f ;  /* 0x00781f0006077f89 */ /* 0x000e6800000e0000 */
[----:B------:R-:W-:Y:S04]  /*dfa0*/  @P0 LDGSTS.E.BYPASS.LTC128B.128 [R9+0x25400], desc[UR36][R2.64], !P5 ;  /* 0x2540000002090fae */ /* 0x000fe8000e901d64 */
[----:B------:R-:W-:Y:S04]  /*dfb0*/  @P0 LDGSTS.E.BYPASS.LTC128B.128 [R9+0x27c00], desc[UR36][R2.64+0x80], !P4 ;  /* 0x27c0008002090fae */ /* 0x000fe8000e101d64 */
[----:B------:R-:W-:Y:S04]  /*dfc0*/  @P0 LDGSTS.E.BYPASS.LTC128B.128 [R9+0x2a400], desc[UR36][R2.64+0x100], !P3 ;  /* 0x2a40010002090fae */ /* 0x000fe8000d901d64 */
[----:B------:R2:W-:Y:S01]  /*dfd0*/  @P0 LDGSTS.E.BYPASS.LTC128B.128 [R9+0x2cc00], desc[UR36][R2.64+0x180], !P2 ;  /* 0x2cc0018002090fae */ /* 0x0005e2000d101d64 */
[----:B------:R-:W-:-:S13]  /*dfe0*/  ISETP.GE.AND P0, PT, R33, 0x31, PT ;  /* 0x000000312100780c */ /* 0x000fda0003f06270 */
[----:B0-----:R-:W-:Y:S02]  /*dff0*/  @P0 LEA R14, P1, R37, R14, 0x1 ;  /* 0x0000000e250e0211 */ /* 0x001fe400078208ff */
[----:B------:R-:W-:-:S03]  /*e000*/  @P0 LEA R21, R5, UR39, 0x1 ;  /* 0x0000002705150c11 */ /* 0x000fc6000f8e08ff */
[----:B-1----:R-:W-:Y:S02]  /*e010*/  @P0 IMAD.X R7, RZ, RZ, R7, P1 ;  /* 0x000000ffff070224 */ /* 0x002fe400008e0607 */
[----:B--2---:R-:W-:Y:S02]  /*e020*/  @P0 IMAD.MOV.U32 R2, RZ, RZ, R14 ;  /* 0x000000ffff020224 */ /* 0x004fe400078e000e */
[----:B------:R0:W1:Y:S01]  /*e030*/  SHFL.IDX PT, R14, R4, 0x4, 0x181f ;  /* 0x00981f00040e7f89 */ /* 0x00006200000e0000 */
[----:B------:R-:W-:-:S03]  /*e040*/  @P0 MOV R3, R7 ;  /* 0x0000000700030202 */ /* 0x000fc60000000f00 */
[----:B------:R0:W2:Y:S04]  /*e050*/  SHFL.IDX PT, R7, R6, 0x4, 0x181f ;  /* 0x00981f0006077f89 */ /* 0x0000a800000e0000 */
[----:B------:R0:W-:Y:S04]  /*e060*/  @P0 LDGSTS.E.BYPASS.LTC128B.128 [R21+0x25c00], desc[UR36][R2.64], !P5 ;  /* 0x25c0000002150fae */ /* 0x0001e8000e901d64 */
[----:B------:R0:W-:Y:S04]  /*e070*/  @P0 LDGSTS.E.BYPASS.LTC128B.128 [R21+0x28400], desc[UR36][R2.64+0x80], !P4 ;  /* 0x2840008002150fae */ /* 0x0001e8000e101d64 */
[----:B------:R0:W-:Y:S04]  /*e080*/  @P0 LDGSTS.E.BYPASS.LTC128B.128 [R21+0x2ac00], desc[UR36][R2.64+0x100], !P3 ;  /* 0x2ac0010002150fae */ /* 0x0001e8000d901d64 */
[----:B------:R0:W-:Y:S02]  /*e090*/  @P0 LDGSTS.E.BYPASS.LTC128B.128 [R21+0x2d400], desc[UR36][R2.64+0x180], !P2 ;  /* 0x2d40018002150fae */ /* 0x0001e4000d101d64 */
.L_x_107:
[----:B------:R-:W-:Y:S01]  /*e0a0*/  ISETP.GE.AND P0, PT, R33, 0x41, PT ;  /* 0x000000412100780c */ /* 0x000fe20003f06270 */
[----:B------:R-:W-:-:S12]  /*e0b0*/  BSSY B0, `(.L_x_49) ;  /* 0x0000010000007945 */ /* 0x000fd80003800000 */
[----:B------:R-:W-:Y:S05]  /*e0c0*/  @!P0 BRA `(.L_x_50) ;  /* 0x0000000000388947 */ /* 0x000fea0003800000 */
[C---:B------:R-:W-:Y:S02]  /*e0d0*/  LOP3.LUT P4, RZ, R16.reuse, 0x8, RZ, 0xc0, !PT ;  /* 0x0000000810ff7812 */ /* 0x040fe4000788c0ff */
[C---:B------:R-:W-:Y:S02]  /*e0e0*/  LOP3.LUT P3, RZ, R16.reuse, 0x4, RZ, 0xc0, !PT ;  /* 0x0000000410ff7812 */ /* 0x040fe4000786c0ff */
[C---:B------:R-:W-:Y:S02]  /*e0f0*/  LOP3.LUT P2, RZ, R16.reuse, 0x2, RZ, 0xc0, !PT ;  /* 0x0000000210ff7812 */ /* 0x040fe4000784c0ff */
[----:B------:R-:W-:Y:S02]  /*e100*/  LOP3.LUT P1, RZ, R16, 0x1, RZ, 0xc0, !PT ;  /* 0x0000000110ff7812 */ /* 0x000fe4000782c0ff */
[----:B01----:R-:W-:Y:S02]  /*e110*/  LEA R2, P0, R37, R14, 0x1 ;  /* 0x0000000e25027211 */ /* 0x003fe400078008ff */
[----:B------:R-:W-:-:S03]  /*e120*/  LEA R5, R5, UR39, 0x1 ;  /* 0x0000002705057c11 */ /* 0x000fc6000f8e08ff */
[----:B--2---:R-:W-:-:S05]  /*e130*/  IMAD.X R3, RZ, RZ, R7, P0 ;  /* 0x000000ffff037224 */ /* 0x004fca00000e0607 */
[----:B------:R-:W-:Y:S01]  /*e140*/  @!PT LDS RZ, [RZ] ;  /* 0x00000000fffff984 */ /* 0x000fe20000000800 */
[----:B------:R-:W-:Y:S01]  /*e150*/  @!PT LDS RZ, [RZ] ;  /* 0x00000000fffff984 */ /* 0x000fe20000000800 */
[----:B------:R-:W-:Y:S01]  /*e160*/  @!PT LDS RZ, [RZ] ;  /* 0x00000000fffff984 */ /* 0x000fe20000000800 */
[----:B------:R3:W-:Y:S04]  /*e170*/  LDGSTS.E.BYPASS.LTC128B.128 [R5+0x26400], desc[UR36][R2.64], !P4 ;  /* 0x2640000002057fae */ /* 0x0007e8000e101d64 */
[----:B------:R3:W-:Y:S04]  /*e180*/  LDGSTS.E.BYPASS.LTC128B.128 [R5+0x28c00], desc[UR36][R2.64+0x80], !P3 ;  /* 0x28c0008002057fae */ /* 0x0007e8000d901d64 */
[----:B------:R3:W-:Y:S04]  /*e190*/  LDGSTS.E.BYPASS.LTC128B.128 [R5+0x2b400], desc[UR36][R2.64+0x100], !P2 ;  /* 0x2b40010002057fae */ /* 0x0007e8000d101d64 */
[----:B------:R3:W-:Y:S02]  /*e1a0*/  LDGSTS.E.BYPASS.LTC128B.128 [R5+0x2dc00], desc[UR36][R2.64+0x180], !P1 ;  /* 0x2dc0018002057fae */ /* 0x0007e4000c901d64 */
.L_x_50:
[----:B------:R-:W-:Y:S05]  /*e1b0*/  BSYNC B0 ;  /* 0x0000000000007941 */ /* 0x000fea0003800000 */
.L_x_49:
[----:B------:R-:W-:Y:S01]  /*e1c0*/  NOP ;  /* 0x0000000000007918 */ /* 0x000fe20000000000 */
[----:B------:R-:W-:-:S13]  /*e1d0*/  PLOP3.LUT P0, PT, PT, PT, PT, 0x80, 0x0 ;  /* 0x000000000000781c */ /* 0x000fda0003f0f070 */
.L_x_51:
[----:B------:R-:W-:Y:S02]  /*e1e0*/  PLOP3.LUT P1, PT, P1, P0, PT, 0xa2, 0x0 ;  /* 0x000000000000781c */ /* 0x000fe40000f21472 */
[----:B------:R-:W-:-:S08]  /*e1f0*/  @P0 R2UR P1, UR4, R0 ;  /* 0x00000000000402ca */ /* 0x000fd00000020000 */
[----:B------:R-:W-:-:S05]  /*e200*/  @P0 PLOP3.LUT P0, PT, P1, PT, PT, 0x80, 0x0 ;  /* 0x000000000000081c */ /* 0x000fca0000f0f070 */
[----:B------:R-:W-:Y:S01]  /*e210*/  @!P1 SYNCS.ARRIVE.TRANS64.RED.A0T1 RZ, [UR4+0x38830], RZ ;  /* 0x038830ffffff99a7 */ /* 0x000fe20008200404 */
[----:B------:R-:W-:Y:S07]  /*e220*/  @!P1 ARRIVES.LDGSTSBAR.64.TRANSCNT [UR4+0x38830] ;  /* 0x03883000ff0099b0 */ /* 0x000fee0008000a84 */
[----:B------:R-:W-:Y:S05]  /*e230*/  @P0 BRA.U.ANY `(.L_x_51) ;  /* 0xfffffffd00e80947 */ /* 0x000fea000393ffff */
[----:B------:R-:W-:Y:S01]  /*e240*/  NOP ;  /* 0x0000000000007918 */ /* 0x000fe20000000000 */
[----:B------:R-:W-:-:S13]  /*e250*/  LOP3.LUT P2, RZ, R16, 0x100, RZ, 0xc0, !PT ;  /* 0x0000010010ff7812 */ /* 0x000fda000784c0ff */
[----:B------:R-:W-:Y:S05]  /*e260*/  @!P2 BRA `(.L_x_52) ;  /* 0x000000000004a947 */ /* 0x000fea0003800000 */
[----:B------:R-:W-:Y:S01]  /*e270*/  BPT.TRAP 0x1 ;  /* 0x000000040000795c */ /* 0x000fe20000300000 */
.L_x_52:
[----:B------:R4:W-:Y:S02]  /*e280*/  SYNCS.ARRIVE.TRANS64.A1T0 RZ, [R0+URZ+0x38830], RZ ;  /* 0x038830ff00ff79a7 */ /* 0x0009e4000810003f */
[----:B------:R-:W-:Y:S05]  /*e290*/  WARPSYNC.ALL ;  /* 0x0000000000007948 */ /* 0x000fea0003800000 */
[----:B------:R-:W-:-:S04]  /*e2a0*/  UIADD3 UR4, UR39, 0x14400, URZ ;  /* 0x0001440027047890 */ /* 0x000fc8000fffe03f */
[----:B------:R-:W-:Y:S01]  /*e2b0*/  ULOP3.LUT UP0, URZ, UR4, 0x3ff, URZ, 0xc0, !UPT ;  /* 0x000003ff043f7892 */ /* 0x000fe2000f80c03f */
[----:B------:R-:W-:Y:S05]  /*e2c0*/  BAR.SYNC.DEFER_BLOCKING 0x8, 0x180 ;  /* 0x0206000000007b1d */ /* 0x000fea0000010000 */
[----:B------:R-:W-:-:S13]  /*e2d0*/  PLOP3.LUT P0, PT, PT, PT, UP0, 0x80, 0x0 ;  /* 0x000000000000781c */ /* 0x000fda0003f0f008 */
[----:B------:R-:W-:Y:S05]  /*e2e0*/  @!P0 BRA `(.L_x_53) ;  /* 0x0000000000408947 */ /* 0x000fea0003800000 */
[----:B0--3--:R-:W-:Y:S01]  /*e2f0*/  MOV R2, 0x0 ;  /* 0x0000000000027802 */ /* 0x009fe20000000f00 */
[----:B------:R-:W-:Y:S01]  /*e300*/  ULDC.64 UR6, c[0x4][0xa8] ;  /* 0x01002a0000067ab9 */ /* 0x000fe20000000a00 */
[----:B------:R-:W-:Y:S01]  /*e310*/  ULDC.64 UR8, c[0x4][0xb0] ;  /* 0x01002c0000087ab9 */ /* 0x000fe20000000a00 */
[----:B------:R-:W-:Y:S01]  /*e320*/  ULDC.64 UR4, c[0x4][0x20] ;  /* 0x0100080000047ab9 */ /* 0x000fe20000000a00 */
[----:B------:R-:W-:Y:S01]  /*e330*/  IMAD.U32 R4, RZ, RZ, UR6 ;  /* 0x00000006ff047e24 */ /* 0x000fe2000f8e00ff */
[----:B------:R-:W-:Y:S01]  /*e340*/  MOV R5, UR7 ;  /* 0x0000000700057c02 */ /* 0x000fe20008000f00 */
[----:B------:R-:W0:Y:S01]  /*e350*/  LDC.64 R2, c[0x4][R2] ;  /* 0x0100000002027b82 */ /* 0x000e220000000a00 */
[----:B------:R-:W-:Y:S01]  /*e360*/  IMAD.U32 R6, RZ, RZ, UR8 ;  /* 0x00000008ff067e24 */ /* 0x000fe2000f8e00ff */
[----:B------:R-:W-:Y:S01]  /*e370*/  MOV R10, UR4 ;  /* 0x00000004000a7c02 */ /* 0x000fe20008000f00 */
[----:B--2---:R-:W-:Y:S01]  /*e380*/  IMAD.U32 R7, RZ, RZ, UR9 ;  /* 0x00000009ff077e24 */ /* 0x004fe2000f8e00ff */
[----:B------:R-:W-:Y:S01]  /*e390*/  MOV R12, 0x1 ;  /* 0x00000001000c7802 */ /* 0x000fe20000000f00 */
[----:B------:R-:W-:-:S02]  /*e3a0*/  IMAD.U32 R11, RZ, RZ, UR5 ;  /* 0x00000005ff0b7e24 */ /* 0x000fc4000f8e00ff */
[----:B------:R-:W-:Y:S02]  /*e3b0*/  IMAD.MOV.U32 R8, RZ, RZ, 0x70 ;  /* 0x00000070ff087424 */ /* 0x000fe400078e00ff */
[----:B------:R-:W-:-:S07]  /*e3c0*/  IMAD.MOV.U32 R13, RZ, RZ, RZ ;  /* 0x000000ffff0d7224 */ /* 0x000fce00078e00ff */
[----:B------:R-:W-:-:S07]  /*e3d0*/  LEPC R20, `(.L_x_53) ;  /* 0x000000001014794e */ /* 0x000fce0000000000 */
[----:B01--4-:R-:W-:Y:S05]  /*e3e0*/  CALL.ABS.NOINC R2 ;  /* 0x0000000002007343 */ /* 0x013fea0003c00000 */
.L_x_53:
[----:B------:R1:W5:Y:S01]  /*e3f0*/  LDL R20, [R1+0x4] ;  /* 0x0000040001147983 */ /* 0x0003620000100800 */
[----:B----4-:R-:W4:Y:S01]  /*e400*/  LDC R0, c[0x0][0x448] ;  /* 0x00011200ff007b82 */ /* 0x010f220000000800 */
[----:B0--3--:R-:W-:Y:S01]  /*e410*/  IMAD.MOV R3, RZ, RZ, -R24 ;  /* 0x000000ffff037224 */ /* 0x009fe200078e0a18 */
[----:B------:R-:W-:Y:S01]  /*e420*/  ULDC UR4, c[0x0][0xc38] ;  /* 0x00030e0000047ab9 */ /* 0x000fe20000000800 */
[----:B------:R-:W-:Y:S02]  /*e430*/  SHF.R.S32.HI R6, RZ, 0x1f, R23 ;  /* 0x0000001fff067819 */ /* 0x000fe40000011417 */
[----:B------:R-:W-:Y:S01]  /*e440*/  IMAD R4, R3, UR4, R36 ;  /* 0x0000000403047c24 */ /* 0x000fe2000f8e0224 */
[----:B------:R-:W-:Y:S01]  /*e450*/  ULDC.64 UR4, c[0x0][0x2d8] ;  /* 0x0000b60000047ab9 */ /* 0x000fe20000000a00 */
[C---:B------:R-:W-:Y:S02]  /*e460*/  LOP3.LUT P2, RZ, R16.reuse, 0x4000, RZ, 0xc0, !PT ;  /* 0x0000400010ff7812 */ /* 0x040fe4000784c0ff */
[----:B------:R-:W-:-:S02]  /*e470*/  LOP3.LUT P3, RZ, R16, 0x2000, RZ, 0xc0, !PT ;  /* 0x0000200010ff7812 */ /* 0x000fc4000786c0ff */
[----:B------:R-:W-:Y:S02]  /*e480*/  SHF.L.U32 R4, R4, 0x7, RZ ;  /* 0x0000000704047819 */ /* 0x000fe400000006ff */
[C---:B------:R-:W-:Y:S02]  /*e490*/  LOP3.LUT P4, RZ, R16.reuse, 0x1000, RZ, 0xc0, !PT ;  /* 0x0000100010ff7812 */ /* 0x040fe4000788c0ff */
[----:B--2---:R-:W-:Y:S02]  /*e4a0*/  LOP3.LUT R7, R27, R4, RZ, 0xfc, !PT ;  /* 0x000000041b077212 */ /* 0x004fe400078efcff */
[----:B------:R-:W-:-:S03]  /*e4b0*/  LOP3.LUT P5, RZ, R16, 0x800, RZ, 0xc0, !PT ;  /* 0x0000080010ff7812 */ /* 0x000fc600078ac0ff */
[----:B------:R-:W-:Y:S01]  /*e4c0*/  IMAD.MOV.U32 R5, RZ, RZ, R7 ;  /* 0x000000ffff057224 */ /* 0x000fe200078e0007 */
[----:B----4-:R-:W-:-:S13]  /*e4d0*/  ISETP.NE.AND P0, PT, R0, 0x1, PT ;  /* 0x000000010000780c */ /* 0x010fda0003f05270 */
[----:B------:R-:W0:Y:S08]  /*e4e0*/  @P0 LDC R2, c[0x0][0x44c] ;  /* 0x00011300ff020b82 */ /* 0x000e300000000800 */
[----:B------:R-:W2:Y:S01]  /*e4f0*/  @P0 LDC R9, c[0x0][0x450] ;  /* 0x00011400ff090b82 */ /* 0x000ea20000000800 */
[----:B0-----:R-:W-:-:S05]  /*e500*/  @P0 IMAD.HI.U32 R2, R7, R2, RZ ;  /* 0x0000000207020227 */ /* 0x001fca00078e00ff */
[----:B--2---:R-:W-:Y:S01]  /*e510*/  @P0 SHF.R.U32.HI R5, RZ, R9, R2 ;  /* 0x00000009ff050219 */ /* 0x004fe20000011602 */
[----:B------:R-:W-:-:S04]  /*e520*/  IMAD R2, R29, UR4, RZ ;  /* 0x000000041d027c24 */ /* 0x000fc8000f8e02ff */
[C---:B------:R-:W-:Y:S02]  /*e530*/  IMAD R9, R19.reuse, UR5, R2 ;  /* 0x0000000513097c24 */ /* 0x040fe4000f8e0202 */
[----:B------:R-:W-:Y:S01]  /*e540*/  IMAD.WIDE.U32 R2, R19, UR4, RZ ;  /* 0x0000000413027c25 */ /* 0x000fe2000f8e00ff */
[----:B------:R-:W-:-:S03]  /*e550*/  ULDC.64 UR4, c[0x0][0x2e0] ;  /* 0x0000b80000047ab9 */ /* 0x000fc60000000a00 */
[----:B------:R-:W-:Y:S02]  /*e560*/  IMAD R6, R6, UR4, RZ ;  /* 0x0000000406067c24 */ /* 0x000fe4000f8e02ff */
[----:B------:R-:W-:Y:S02]  /*e570*/  IMAD.IADD R3, R3, 0x1, R9 ;  /* 0x0000000103037824 */ /* 0x000fe400078e0209 */
[----:B------:R-:W-:Y:S01]  /*e580*/  IMAD R9, R23, UR5, R6 ;  /* 0x0000000517097c24 */ /* 0x000fe2000f8e0206 */
[----:B------:R-:W-:Y:S01]  /*e590*/  IADD3 R6, -R5, RZ, RZ ;  /* 0x000000ff05067210 */ /* 0x000fe20007ffe1ff */
[----:B------:R-:W-:Y:S01]  /*e5a0*/  IMAD.WIDE.U32 R2, R23, UR4, R2 ;  /* 0x0000000417027c25 */ /* 0x000fe2000f8e0002 */
[----:B------:R-:W-:-:S03]  /*e5b0*/  ULDC.64 UR4, c[0x0][0x2d0] ;  /* 0x0000b40000047ab9 */ /* 0x000fc60000000a00 */
[----:B------:R-:W-:Y:S01]  /*e5c0*/  IMAD R7, R0, R6, R7 ;  /* 0x0000000600077224 */ /* 0x000fe200078e0207 */
[----:B------:R-:W-:Y:S01]  /*e5d0*/  SHF.R.S32.HI R0, RZ, 0x1f, R5 ;  /* 0x0000001fff007819 */ /* 0x000fe20000011405 */
[----:B------:R-:W-:-:S04]  /*e5e0*/  IMAD.IADD R3, R3, 0x1, R9 ;  /* 0x0000000103037824 */ /* 0x000fc800078e0209 */
[----:B------:R-:W-:Y:S02]  /*e5f0*/  IMAD R0, R0, UR4, RZ ;  /* 0x0000000400007c24 */ /* 0x000fe4000f8e02ff */
[----:B------:R-:W-:-:S04]  /*e600*/  IMAD.WIDE.U32 R2, R5, UR4, R2 ;  /* 0x0000000405027c25 */ /* 0x000fc8000f8e0002 */
[----:B------:R-:W-:Y:S01]  /*e610*/  IMAD R5, R5, UR5, R0 ;  /* 0x0000000505057c24 */ /* 0x000fe2000f8e0200 */
[----:B------:R-:W-:Y:S01]  /*e620*/  SHF.R.S32.HI R0, RZ, 0x1f, R7 ;  /* 0x0000001fff007819 */ /* 0x000fe20000011407 */
[----:B------:R-:W-:Y:S02]  /*e630*/  ULDC.64 UR4, c[0x0][0x2c8] ;  /* 0x0000b20000047ab9 */ /* 0x000fe40000000a00 */
[----:B------:R-:W-:Y:S02]  /*e640*/  IMAD.IADD R3, R3, 0x1, R5 ;  /* 0x0000000103037824 */ /* 0x000fe400078e0205 */
[----:B------:R-:W-:Y:S02]  /*e650*/  IMAD R0, R0, UR4, RZ ;  /* 0x0000000400007c24 */ /* 0x000fe4000f8e02ff */
[----:B------:R-:W-:-:S04]  /*e660*/  IMAD.WIDE.U32 R2, R7, UR4, R2 ;  /* 0x0000000407027c25 */ /* 0x000fc8000f8e0002 */
[----:B------:R-:W-:Y:S01]  /*e670*/  IMAD R5, R7, UR5, R0 ;  /* 0x0000000507057c24 */ /* 0x000fe2000f8e0200 */
[----:B------:R-:W-:Y:S02]  /*e680*/  ULDC.64 UR4, c[0x0][0x280] ;  /* 0x0000a00000047ab9 */ /* 0x000fe40000000a00 */
[----:B------:R-:W-:Y:S01]  /*e690*/  LEA R0, P0, R2, UR4, 0x1 ;  /* 0x0000000402007c11 */ /* 0x000fe2000f8008ff */
[----:B------:R-:W-:Y:S01]  /*e6a0*/  UMOV UR4, 0xffffffff ;  /* 0xffffffff00047882 */ /* 0x000fe20000000000 */
[----:B------:R-:W-:-:S04]  /*e6b0*/  IADD3 R5, R3, R5, RZ ;  /* 0x0000000503057210 */ /* 0x000fc80007ffe0ff */
[----:B------:R-:W-:Y:S01]  /*e6c0*/  LEA.HI.X R5, R2, UR5, R5, 0x1, P0 ;  /* 0x0000000502057c11 */ /* 0x000fe200080f0c05 */
[----:B-1----:R-:W-:Y:S06]  /*e6d0*/  BRA.DIV UR4, `(.L_x_54) ;  /* 0x0000002a04bc7947 */ /* 0x002fec000b800000 */
[----:B------:R-:W0:Y:S01]  /*e6e0*/  SHFL.IDX PT, R14, R0, RZ, 0x181f ;  /* 0x00181fff000e7589 */ /* 0x000e2200000e0000 */
[----:B------:R-:W-:-:S03]  /*e6f0*/  IMAD.IADD R4, R34, 0x1, R4 ;  /* 0x0000000122047824 */ /* 0x000fc600078e0204 */
[----:B------:R-:W1:Y:S01]  /*e700*/  SHFL.IDX PT, R2, R5, RZ, 0x181f ;  /* 0x00181fff05027589 */ /* 0x000e6200000e0000 */
[C---:B------:R-:W-:Y:S01]  /*e710*/  VIADD R7, R4.reuse, 0x10 ;  /* 0x0000001004077836 */ /* 0x040fe20000000000 */
[----:B------:R-:W-:Y:S02]  /*e720*/  ISETP.GE.AND P0, PT, R4, UR40, PT ;  /* 0x0000002804007c0c */ /* 0x000fe4000bf06270 */
[----:B------:R-:W-:Y:S11]  /*e730*/  SHFL.IDX PT, R6, R5, 0x1, 0x181f ;  /* 0x00381f0005067f89 */ /* 0x000ff600000e0000 */
[----:B0-----:R-:W-:-:S05]  /*e740*/  @!P0 LEA R14, P1, R37, R14, 0x1 ;  /* 0x0000000e250e8211 */ /* 0x001fca00078208ff */
[----:B-1----:R-:W-:Y:S01]  /*e750*/  @!P0 IMAD.X R3, RZ, RZ, R2, P1 ;  /* 0x000000ffff038224 */ /* 0x002fe200008e0602 */
[----:B------:R-:W-:Y:S02]  /*e760*/  @!P0 MOV R2, R14 ;  /* 0x0000000e00028202 */ /* 0x000fe40000000f00 */
[----:B------:R-:W0:Y:S04]  /*e770*/  SHFL.IDX PT, R14, R0, 0x1, 0x181f ;  /* 0x00381f00000e7f89 */ /* 0x000e2800000e0000 */
[----:B-----5:R-:W-:Y:S04]  /*e780*/  @!P0 LDGSTS.E.BYPASS.LTC128B.128 [R20+0x14400], desc[UR36][R2.64], !P2 ;  /* 0x1440000002148fae */ /* 0x020fe8000d101d64 */
[----:B------:R-:W-:Y:S04]  /*e790*/  @!P0 LDGSTS.E.BYPASS.LTC128B.128 [R20+0x18400], desc[UR36][R2.64+0x80], !P3 ;  /* 0x1840008002148fae */ /* 0x000fe8000d901d64 */
[----:B------:R-:W-:Y:S04]  /*e7a0*/  @!P0 LDGSTS.E.BYPASS.LTC128B.128 [R20+0x1c400], desc[UR36][R2.64+0x100], !P4 ;  /* 0x1c40010002148fae */ /* 0x000fe8000e101d64 */
[----:B------:R1:W-:Y:S01]  /*e7b0*/  @!P0 LDGSTS.E.BYPASS.LTC128B.128 [R20+0x20400], desc[UR36][R2.64+0x180], !P5 ;  /* 0x2040018002148fae */ /* 0x0003e2000e901d64 */
[----:B------:R-:W-:-:S13]  /*e7c0*/  ISETP.GE.AND P0, PT, R7, UR40, PT ;  /* 0x0000002807007c0c */ /* 0x000fda000bf06270 */
[----:B0-----:R-:W-:-:S04]  /*e7d0*/  @!P0 LEA R14, P1, R37, R14, 0x1 ;  /* 0x0000000e250e8211 */ /* 0x001fc800078208ff */
[----:B-1----:R-:W-:Y:S01]  /*e7e0*/  @!P0 MOV R2, R14 ;  /* 0x0000000e00028202 */ /* 0x002fe20000000f00 */
[----:B------:R-:W-:Y:S01]  /*e7f0*/  @!P0 IMAD.X R7, RZ, RZ, R6, P1 ;  /* 0x000000ffff078224 */ /* 0x000fe200008e0606 */
[----:B------:R-:W0:Y:S03]  /*e800*/  SHFL.IDX PT, R14, R0, 0x2, 0x181f ;  /* 0x00581f00000e7f89 */ /* 0x000e2600000e0000 */
[----:B------:R-:W-:Y:S01]  /*e810*/  @!P0 IMAD.MOV.U32 R3, RZ, RZ, R7 ;  /* 0x000000ffff038224 */ /* 0x000fe200078e0007 */
[----:B------:R-:W1:Y:S01]  /*e820*/  SHFL.IDX PT, R6, R5, 0x2, 0x181f ;  /* 0x00581f0005067f89 */ /* 0x000e6200000e0000 */
[----:B------:R-:W-:-:S03]  /*e830*/  VIADD R7, R4, 0x20 ;  /* 0x0000002004077836 */ /* 0x000fc60000000000 */
[----:B------:R-:W-:Y:S04]  /*e840*/  @!P0 LDGSTS.E.BYPASS.LTC128B.128 [R20+0x14c00], desc[UR36][R2.64], !P2 ;  /* 0x14c0000002148fae */ /* 0x000fe8000d101d64 */
[----:B------:R-:W-:Y:S04]  /*e850*/  @!P0 LDGSTS.E.BYPASS.LTC128B.128 [R20+0x18c00], desc[UR36][R2.64+0x80], !P3 ;  /* 0x18c0008002148fae */ /* 0x000fe8000d901d64 */
[----:B------:R-:W-:Y:S04]  /*e860*/  @!P0 LDGSTS.E.BYPASS.LTC128B.128 [R20+0x1cc00], desc[UR36][R2.64+0x100], !P4 ;  /* 0x1cc0010002148fae */ /* 0x000fe8000e101d64 */
[----:B------:R2:W-:Y:S01]  /*e870*/  @!P0 LDGSTS.E.BYPASS.LTC128B.128 [R20+0x20c00], desc[UR36][R2.64+0x180], !P5 ;  /* 0x20c0018002148fae */ /* 0x0005e2000e901d64 */
[----:B------:R-:W-:-:S13]  /*e880*/  ISETP.GE.AND P0, PT, R7, UR40, PT ;  /* 0x0000002807007c0c */ /* 0x000fda000bf06270 */
[----:B0-----:R-:W-:-:S04]  /*e890*/  @!P0 LEA R14, P1, R37, R14, 0x1 ;  /* 0x0000000e250e8211 */ /* 0x001fc800078208ff */
[----:B-1----:R-:W-:Y:S01]  /*e8a0*/  @!P0 IADD3.X R7, RZ, R6, RZ, P1, !PT ;  /* 0x00000006ff078210 */ /* 0x002fe20000ffe4ff */
[----:B--2---:R-:W-:Y:S01]  /*e8b0*/  @!P0 IMAD.MOV.U32 R2, RZ, RZ, R14 ;  /* 0x000000ffff028224 */ /* 0x004fe200078e000e */
[----:B------:R-:W-:Y:S03]  /*e8c0*/  SHFL.IDX PT, R6, R5, 0x3, 0x181f ;  /* 0x00781f0005067f89 */ /* 0x000fe600000e0000 */
[----:B------:R-:W-:Y:S01]  /*e8d0*/  @!P0 IMAD.MOV.U32 R3, RZ, RZ, R7 ;  /* 0x000000ffff038224 */ /* 0x000fe200078e0007 */
[----:B------:R-:W0:Y:S01]  /*e8e0*/  SHFL.IDX PT, R14, R0, 0x3, 0x181f ;  /* 0x00781f00000e7f89 */ /* 0x000e2200000e0000 */
[----:B------:R-:W-:-:S03]  /*e8f0*/  IADD3 R7, R4, 0x30, RZ ;  /* 0x0000003004077810 */ /* 0x000fc60007ffe0ff */
[----:B------:R-:W-:Y:S04]  /*e900*/  @!P0 LDGSTS.E.BYPASS.LTC128B.128 [R20+0x15400], desc[UR36][R2.64], !P2 ;  /* 0x1540000002148fae */ /* 0x000fe8000d101d64 */
[----:B------:R-:W-:Y:S04]  /*e910*/  @!P0 LDGSTS.E.BYPASS.LTC128B.128 [R20+0x19400], desc[UR36][R2.64+0x80], !P3 ;  /* 0x1940008002148fae */ /* 0x000fe8000d901d64 */
[----:B------:R-:W-:Y:S04]  /*e920*/  @!P0 LDGSTS.E.BYPASS.LTC128B.128 [R20+0x1d400], desc[UR36][R2.64+0x100], !P4 ;  /* 0x1d40010002148fae */ /* 0x000fe8000e101d64 */
[----:B------:R1:W-:Y:S01]  /*e930*/  @!P0 LDGSTS.E.BYPASS.LTC128B.128 [R20+0x21400], desc[UR36][R2.64+0x180], !P5 ;  /* 0x2140018002148fae */ /* 0x0003e2000e901d64 */
[----:B------:R-:W-:-:S13]  /*e940*/  ISETP.GE.AND P0, PT, R7, UR40, PT ;  /* 0x0000002807007c0c */ /* 0x000fda000bf06270 */
[----:B0-----:R-:W-:-:S05]  /*e950*/  @!P0 LEA R14, P1, R37, R14, 0x1 ;  /* 0x0000000e250e8211 */ /* 0x001fca00078208ff */
[----:B------:R-:W-:Y:S02]  /*e960*/  @!P0 IMAD.X R7, RZ, RZ, R6, P1 ;  /* 0x000000ffff078224 */ /* 0x000fe400008e0606 */
[----:B-1----:R-:W-:Y:S01]  /*e970*/  @!P0 IMAD.MOV.U32 R2, RZ, RZ, R14 ;  /* 0x000000ffff028224 */ /* 0x002fe200078e000e */
[----:B------:R-:W-:Y:S02]  /*e980*/  SHFL.IDX PT, R6, R5, 0x4, 0x181f ;  /* 0x00981f0005067f89 */ /* 0x000fe400000e0000 */
[----:B------:R-:W-:Y:S01]  /*e990*/  @!P0 MOV R3, R7 ;  /* 0x0000000700038202 */ /* 0x000fe20000000f00 */
[----:B------:R-:W-:Y:S01]  /*e9a0*/  VIADD R7, R4, 0x40 ;  /* 0x0000004004077836 */ /* 0x000fe20000000000 */
[----:B------:R-:W0:Y:S04]  /*e9b0*/  SHFL.IDX PT, R14, R0, 0x4, 0x181f ;  /* 0x00981f00000e7f89 */ /* 0x000e2800000e0000 */
[----:B------:R-:W-:Y:S04]  /*e9c0*/  @!P0 LDGSTS.E.BYPASS.LTC128B.128 [R20+0x15c00], desc[UR36][R2.64], !P2 ;  /* 0x15c0000002148fae */ /* 0x000fe8000d101d64 */
        /* <DEDUP_REMOVED lines=31> */
[----:B------:R0:W1:Y:S02]  /*ebc0*/  SHFL.IDX PT, R6, R5, 0x7, 0x181f ;  /* 0x00f81f0005067f89 */ /* 0x00006400000e0000 */
[----:B------:R-:W-:Y:S02]  /*ebd0*/  @!P0 MOV R3, R7 ;  /* 0x0000000700038202 */ /* 0x000fe40000000f00 */
[----:B------:R0:W2:Y:S04]  /*ebe0*/  SHFL.IDX PT, R14, R0, 0x7, 0x181f ;  /* 0x00f81f00000e7f89 */ /* 0x0000a800000e0000 */
[----:B------:R0:W-:Y:S04]  /*ebf0*/  @!P0 LDGSTS.E.BYPASS.LTC128B.128 [R20+0x17400], desc[UR36][R2.64], !P2 ;  /* 0x1740000002148fae */ /* 0x0001e8000d101d64 */
[----:B------:R0:W-:Y:S04]  /*ec00*/  @!P0 LDGSTS.E.BYPASS.LTC128B.128 [R20+0x1b400], desc[UR36][R2.64+0x80], !P3 ;  /* 0x1b40008002148fae */ /* 0x0001e8000d901d64 */
[----:B------:R0:W-:Y:S04]  /*ec10*/  @!P0 LDGSTS.E.BYPASS.LTC128B.128 [R20+0x1f400], desc[UR36][R2.64+0x100], !P4 ;  /* 0x1f40010002148fae */ /* 0x0001e8000e101d64 */
[----:B------:R0:W-:Y:S02]  /*ec20*/  @!P0 LDGSTS.E.BYPASS.LTC128B.128 [R20+0x23400], desc[UR36][R2.64+0x180], !P5 ;  /* 0x2340018002148fae */ /* 0x0001e4000e901d64 */
.L_x_124:
[----:B0-----:R-:W3:Y:S01]  /*ec30*/  LDL R0, [R1] ;  /* 0x0000000001007983 */ /* 0x001ee20000100800 */
[----:B------:R-:W-:-:S05]  /*ec40*/  VIADD R4, R4, 0x70 ;  /* 0x0000007004047836 */ /* 0x000fca0000000000 */
[----:B------:R-:W-:-:S13]  /*ec50*/  ISETP.GE.AND P0, PT, R4, UR40, PT ;  /* 0x0000002804007c0c */ /* 0x000fda000bf06270 */
[----:B--2---:R-:W-:-:S05]  /*ec60*/  @!P0 LEA R2, P1, R37, R14, 0x1 ;  /* 0x0000000e25028211 */ /* 0x004fca00078208ff */
[----:B-1----:R-:W-:-:S05]  /*ec70*/  @!P0 IMAD.X R3, RZ, RZ, R6, P1 ;  /* 0x000000ffff038224 */ /* 0x002fca00008e0606 */
[----:B------:R-:W-:Y:S01]  /*ec80*/  @!PT LDS RZ, [RZ] ;  /* 0x00000000fffff984 */ /* 0x000fe20000000800 */
[----:B------:R-:W-:Y:S01]  /*ec90*/  @!PT LDS RZ, [RZ] ;  /* 0x00000000fffff984 */ /* 0x000fe20000000800 */
[----:B------:R-:W-:Y:S01]  /*eca0*/  @!PT LDS RZ, [RZ] ;  /* 0x00000000fffff984 */ /* 0x000fe20000000800 */
[----:B------:R0:W-:Y:S04]  /*ecb0*/  @!P0 LDGSTS.E.BYPASS.LTC128B.128 [R20+0x17c00], desc[UR36][R2.64], !P2 ;  /* 0x17c0000002148fae */ /* 0x0001e8000d101d64 */
[----:B------:R0:W-:Y:S04]  /*ecc0*/  @!P0 LDGSTS.E.BYPASS.LTC128B.128 [R20+0x1bc00], desc[UR36][R2.64+0x80], !P3 ;  /* 0x1bc0008002148fae */ /* 0x0001e8000d901d64 */
[----:B------:R0:W-:Y:S04]  /*ecd0*/  @!P0 LDGSTS.E.BYPASS.LTC128B.128 [R20+0x1fc00], desc[UR36][R2.64+0x100], !P4 ;  /* 0x1fc0010002148fae */ /* 0x0001e8000e101d64 */
[----:B------:R0:W-:Y:S01]  /*ece0*/  @!P0 LDGSTS.E.BYPASS.LTC128B.128 [R20+0x23c00], desc[UR36][R2.64+0x180], !P5 ;  /* 0x23c0018002148fae */ /* 0x0001e2000e901d64 */
[----:B------:R-:W-:Y:S01]  /*ecf0*/  NOP ;  /* 0x0000000000007918 */ /* 0x000fe20000000000 */
[----:B------:R-:W-:Y:S02]  /*ed00*/  SYNCS.ARRIVE.TRANS64.RED.A0T1 RZ, [UR39+0x38800], RZ ;  /* 0x038800ffffff79a7 */ /* 0x000fe40008200427 */
[----:B------:R-:W-:Y:S01]  /*ed10*/  ARRIVES.LDGSTSBAR.64.TRANSCNT [UR39+0x38800] ;  /* 0x03880000ff0079b0 */ /* 0x000fe20008000aa7 */
[----:B---3--:R-:W-:-:S04]  /*ed20*/  LOP3.LUT R0, R0, 0x1, RZ, 0xc, !PT ;  /* 0x0000000100007812 */ /* 0x008fc800078e0cff */
[----:B------:R-:W-:Y:S01]  /*ed30*/  SHF.L.U32 R0, R0, 0x1f, RZ ;  /* 0x0000001f00007819 */ /* 0x000fe200000006ff */
[----:B------:R-:W-:Y:S01]  /*ed40*/  NOP ;  /* 0x0000000000007918 */ /* 0x000fe20000000000 */
[----:B------:R-:W-:Y:S01]  /*ed50*/  SYNCS.ARRIVE.TRANS64.A1T0 RZ, [UR39+0x38800], RZ ;  /* 0x038800ffffff79a7 */ /* 0x000fe20008100027 */
[----:B------:R-:W-:Y:S01]  /*ed60*/  BSSY B0, `(.L_x_55) ;  /* 0x0000003000007945 */ /* 0x000fe20003800000 */
[----:B------:R-:W1:Y:S03]  /*ed70*/  SYNCS.PHASECHK.TRANS64.TRYWAIT P0, [UR39+0x38820], R0 ;  /* 0x03882000ff0075a7 */ /* 0x000e660008000167 */
[----:B01----:R-:W-:Y:S05]  /*ed80*/  @!P0 BRA `(.L_x_56) ;  /* 0x0000002c00c48947 */ /* 0x003fea0003800000 */
.L_x_125:
[----:B------:R-:W-:Y:S05]  /*ed90*/  BSYNC B0 ;  /* 0x0000000000007941 */ /* 0x000fea0003800000 */
.L_x_55:
[----:B------:R-:W-:Y:S01]  /*eda0*/  UISETP.GE.AND UP0, UPT, UR38, 0x51, UPT ;  /* 0x000000512600788c */ /* 0x000fe2000bf06270 */
[----:B------:R-:W-:-:S05]  /*edb0*/  MOV R8, UR44 ;  /* 0x0000002c00087c02 */ /* 0x000fca0008000f00 */
[----:B------:R-:W-:-:S13]  /*edc0*/  PLOP3.LUT P0, PT, PT, PT, UP0, 0x40, 0x0 ;  /* 0x000000000000781c */ /* 0x000fda0003f0e808 */
[----:B------:R-:W-:Y:S05]  /*edd0*/  @P0 BRA `(.L_x_57) ;  /* 0x0000000c00e80947 */ /* 0x000fea0003800000 */
[----:B------:R-:W-:Y:S01]  /*ede0*/  BSSY B0, `(.L_x_57) ;  /* 0x00000f9000007945 */ /* 0x000fe20003800000 */
[----:B------:R-:W-:Y:S01]  /*edf0*/  IMAD.MOV.U32 R10, RZ, RZ, R25 ;  /* 0x000000ffff0a7224 */ /* 0x000fe200078e0019 */
[----:B0-----:R-:W-:Y:S01]  /*ee00*/  MOV R0, UR41 ;  /* 0x0000002900007c02 */ /* 0x001fe20008000f00 */
[----:B------:R-:W-:Y:S02]  /*ee10*/  IMAD.MOV.U32 R6, RZ, RZ, R22 ;  /* 0x000000ffff067224 */ /* 0x000fe400078e0016 */
[----:B------:R-:W-:-:S07]  /*ee20*/  IMAD.U32 R28, RZ, RZ, UR44 ;  /* 0x0000002cff1c7e24 */ /* 0x000fce000f8e00ff */
.L_x_70:
[----:B------:R-:W0:Y:S01]  /*ee30*/  LDC R2, c[0x0][0x430] ;  /* 0x00010c00ff027b82 */ /* 0x000e220000000800 */
[----:B------:R-:W-:Y:S02]  /*ee40*/  ISETP.GT.U32.AND P0, PT, R27, 0x4f, PT ;  /* 0x0000004f1b00780c */ /* 0x000fe40003f04070 */
[----:B------:R-:W-:Y:S01]  /*ee50*/  LOP3.LUT P2, RZ, R16, 0x100, RZ, 0xc0, !PT ;  /* 0x0000010010ff7812 */ /* 0x000fe2000784c0ff */
[----:B------:R-:W-:Y:S01]  /*ee60*/  VIADD R22, R6, 0x1 ;  /* 0x0000000106167836 */ /* 0x000fe20000000000 */
[----:B------:R-:W-:-:S09]  /*ee70*/  ULDC UR4, c[0x0][0x430] ;  /* 0x00010c0000047ab9 */ /* 0x000fd20000000800 */
[----:B------:R-:W1:Y:S01]  /*ee80*/  @!P0 LDC.64 R4, c[0x0][0x428] ;  /* 0x00010a00ff048b82 */ /* 0x000e620000000a00 */
[----:B0-----:R-:W-:Y:S01]  /*ee90*/  ISETP.NE.AND P1, PT, R2, 0x1, PT ;  /* 0x000000010200780c */ /* 0x001fe20003f25270 */
[----:B------:R-:W-:-:S04]  /*eea0*/  IMAD R2, R0, 0x50, R31 ;  /* 0x0000005000027824 */ /* 0x000fc800078e021f */
[----:B------:R-:W-:-:S05]  /*eeb0*/  IMAD.IADD R7, R27, 0x1, R2 ;  /* 0x000000011b077824 */ /* 0x000fca00078e0202 */
[----:B------:R-:W-:-:S03]  /*eec0*/  MOV R11, R7 ;  /* 0x00000007000b7202 */ /* 0x000fc60000000f00 */
[----:B------:R-:W0:Y:S08]  /*eed0*/  @P1 LDC R8, c[0x0][0x434] ;  /* 0x00010d00ff081b82 */ /* 0x000e300000000800 */
[----:B------:R-:W2:Y:S01]  /*eee0*/  @P1 LDC R3, c[0x0][0x438] ;  /* 0x00010e00ff031b82 */ /* 0x000ea20000000800 */
[----:B0-----:R-:W-:-:S07]  /*eef0*/  @P1 IMAD.HI.U32 R2, R7, R8, RZ ;  /* 0x0000000807021227 */ /* 0x001fce00078e00ff */
[----:B------:R-:W0:Y:S01]  /*ef00*/  @!P0 LDC.64 R8, c[0x0][0x418] ;  /* 0x00010600ff088b82 */ /* 0x000e220000000a00 */
[----:B--2---:R-:W-:Y:S01]  /*ef10*/  @P1 SHF.R.U32.HI R11, RZ, R3, R2 ;  /* 0x00000003ff0b1219 */ /* 0x004fe20000011602 */
[----:B-1----:R-:W-:-:S03]  /*ef20*/  @!P0 IMAD R2, R32, R4, RZ ;  /* 0x0000000420028224 */ /* 0x002fc600078e02ff */
[--C-:B------:R-:W-:Y:S01]  /*ef30*/  @!P0 SHF.R.S32.HI R3, RZ, 0x1f, R11.reuse ;  /* 0x0000001fff038819 */ /* 0x100fe2000001140b */
[----:B------:R-:W-:Y:S02]  /*ef40*/  @!P0 IMAD R5, R30, R5, R2 ;  /* 0x000000051e058224 */ /* 0x000fe400078e0202 */
[----:B------:R-:W-:-:S04]  /*ef50*/  @!P0 IMAD.MOV.U32 R2, RZ, RZ, R11 ;  /* 0x000000ffff028224 */ /* 0x000fc800078e000b */
[----:B------:R-:W-:Y:S01]  /*ef60*/  @!P0 IMAD.WIDE.U32 R2, R30, R4, R2 ;  /* 0x000000041e028225 */ /* 0x000fe200078e0002 */
[----:B------:R-:W-:-:S03]  /*ef70*/  MOV R4, RZ ;  /* 0x000000ff00047202 */ /* 0x000fc60000000f00 */
[----:B------:R-:W-:Y:S01]  /*ef80*/  @!P0 IMAD.IADD R3, R5, 0x1, R3 ;  /* 0x0000000105038824 */ /* 0x000fe200078e0203 */
[----:B0-----:R-:W-:-:S04]  /*ef90*/  @!P0 LEA R8, P1, R2, R8, 0x2 ;  /* 0x0000000802088211 */ /* 0x001fc800078210ff */
[----:B------:R-:W-:Y:S01]  /*efa0*/  @!P0 LEA.HI.X R9, R2, R9, R3, 0x2, P1 ;  /* 0x0000000902098211 */ /* 0x000fe200008f1403 */
[----:B------:R-:W-:-:S04]  /*efb0*/  IMAD.MOV R2, RZ, RZ, -R11 ;  /* 0x000000ffff027224 */ /* 0x000fc800078e0a0b */
[----:B------:R0:W5:Y:S01]  /*efc0*/  @!P0 LDG.E R4, desc[UR36][R8.64] ;  /* 0x0000002408048981 */ /* 0x000162000c1e1900 */
[----:B------:R-:W-:Y:S01]  /*efd0*/  ISETP.NE.AND P0, PT, R22, 0x2, PT ;  /* 0x000000021600780c */ /* 0x000fe20003f05270 */
[----:B------:R-:W-:-:S03]  /*efe0*/  IMAD R5, R2, UR4, R7 ;  /* 0x0000000402057c24 */ /* 0x000fc6000f8e0207 */
[----:B------:R-:W-:Y:S02]  /*eff0*/  SEL R25, RZ, 0x1, P0 ;  /* 0x00000001ff197807 */ /* 0x000fe40000000000 */
[----:B------:R-:W-:Y:S02]  /*f000*/  SEL R22, R22, RZ, P0 ;  /* 0x000000ff16167207 */ /* 0x000fe40000000000 */
[----:B------:R-:W-:Y:S02]  /*f010*/  LOP3.LUT R25, R10, R25, RZ, 0x3c, !PT ;  /* 0x000000190a197212 */ /* 0x000fe400078e3cff */
[----:B0-----:R-:W-:Y:S01]  /*f020*/  MOV R8, R0 ;  /* 0x0000000000087202 */ /* 0x001fe20000000f00 */
[----:B------:R-:W-:Y:S06]  /*f030*/  @!P2 BRA `(.L_x_58) ;  /* 0x000000000004a947 */ /* 0x000fec0003800000 */
[----:B------:R-:W-:Y:S01]  /*f040*/  BPT.TRAP 0x1 ;  /* 0x000000040000795c */ /* 0x000fe20000300000 */
.L_x_58:
[----:B------:R-:W-:Y:S01]  /*f050*/  LEA R7, R22, UR39, 0x3 ;  /* 0x0000002716077c11 */ /* 0x000fe2000f8e18ff */
[----:B------:R-:W-:Y:S01]  /*f060*/  BSSY B1, `(.L_x_59) ;  /* 0x0000004000017945 */ /* 0x000fe20003800000 */
[----:B------:R-:W-:-:S04]  /*f070*/  SHF.L.U32 R0, R25, 0x1f, RZ ;  /* 0x0000001f19007819 */ /* 0x000fc800000006ff */
[----:B------:R-:W0:Y:S02]  /*f080*/  SYNCS.PHASECHK.TRANS64.TRYWAIT P0, [R7+URZ+0x38840], R0 ;  /* 0x03884000070075a7 */ /* 0x000e24000800017f */
[----:B0-----:R-:W-:Y:S05]  /*f090*/  @!P0 BRA `(.L_x_60) ;  /* 0x0000002c00188947 */ /* 0x001fea0003800000 */
.L_x_126:
[----:B------:R-:W-:Y:S05]  /*f0a0*/  BSYNC B1 ;  /* 0x0000000000017941 */ /* 0x000fea0003800000 */
.L_x_59:
[----:B------:R-:W-:Y:S01]  /*f0b0*/  SHF.R.S32.HI R21, RZ, 0x1f, R5 ;  /* 0x0000001fff157819 */ /* 0x000fe20000011405 */
[----:B------:R-:W-:Y:S01]  /*f0c0*/  ULDC.64 UR4, c[0x0][0x300] ;  /* 0x0000c00000047ab9 */ /* 0x000fe20000000a00 */
[----:B-----5:R-:W-:Y:S01]  /*f0d0*/  SHF.R.S32.HI R24, RZ, 0x1f, R4 ;  /* 0x0000001fff187819 */ /* 0x020fe20000011404 */
[----:B------:R-:W-:Y:S01]  /*f0e0*/  IMAD.WIDE.U32 R2, R5, UR4, RZ ;  /* 0x0000000405027c25 */ /* 0x000fe2000f8e00ff */
[C---:B------:R-:W-:Y:S02]  /*f0f0*/  LOP3.LUT P4, RZ, R16.reuse, 0x8, RZ, 0xc0, !PT ;  /* 0x0000000810ff7812 */ /* 0x040fe4000788c0ff */
[C---:B------:R-:W-:Y:S01]  /*f100*/  LOP3.LUT P3, RZ, R16.reuse, 0x4, RZ, 0xc0, !PT ;  /* 0x0000000410ff7812 */ /* 0x040fe2000786c0ff */
[----:B0-----:R-:W-:Y:S01]  /*f110*/  IMAD R0, R21, UR4, RZ ;  /* 0x0000000415007c24 */ /* 0x001fe2000f8e02ff */
[----:B------:R-:W-:Y:S01]  /*f120*/  LOP3.LUT P2, RZ, R16, 0x2, RZ, 0xc0, !PT ;  /* 0x0000000210ff7812 */ /* 0x000fe2000784c0ff */
[----:B------:R-:W-:Y:S01]  /*f130*/  IMAD R20, R22, 0x5000, R26 ;  /* 0x0000500016147824 */ /* 0x000fe200078e021a */
[----:B------:R-:W-:Y:S01]  /*f140*/  LOP3.LUT P1, RZ, R16, 0x1, RZ, 0xc0, !PT ;  /* 0x0000000110ff7812 */ /* 0x000fe2000782c0ff */
        /* <DEDUP_REMOVED lines=8> */
[----:B------:R-:W-:Y:S02]  /*f1d0*/  IMAD.IADD R3, R3, 0x1, R9 ;  /* 0x0000000103037824 */ /* 0x000fe400078e0209 */
[C---:B------:R-:W-:Y:S02]  /*f1e0*/  IMAD R23, R19.reuse, UR5, R0 ;  /* 0x0000000513177c24 */ /* 0x040fe4000f8e0200 */
[----:B------:R-:W-:Y:S01]  /*f1f0*/  IMAD.WIDE.U32 R2, R19, UR4, R2 ;  /* 0x0000000413027c25 */ /* 0x000fe2000f8e0002 */
[----:B------:R-:W-:-:S04]  /*f200*/  ULDC.64 UR4, c[0x0][0x2e8] ;  /* 0x0000ba0000047ab9 */ /* 0x000fc80000000a00 */
[----:B------:R-:W-:Y:S02]  /*f210*/  IADD3 R23, R23, R3, RZ ;  /* 0x0000000317177210 */ /* 0x000fe40007ffe0ff */
[----:B------:R-:W-:Y:S01]  /*f220*/  LEA R9, P0, R2, UR4, 0x1 ;  /* 0x0000000402097c11 */ /* 0x000fe2000f8008ff */
[----:B------:R-:W-:-:S03]  /*f230*/  UMOV UR4, 0xffffffff ;  /* 0xffffffff00047882 */ /* 0x000fc60000000000 */
[----:B------:R-:W-:Y:S01]  /*f240*/  LEA.HI.X R23, R2, UR5, R23, 0x1, P0 ;  /* 0x0000000502177c11 */ /* 0x000fe200080f0c17 */
[----:B------:R-:W-:Y:S08]  /*f250*/  BRA.DIV UR4, `(.L_x_61) ;  /* 0x0000002a04bc7947 */ /* 0x000ff0000b800000 */
[----:B------:R-:W0:Y:S01]  /*f260*/  SHFL.IDX PT, R14, R9, RZ, 0x181f ;  /* 0x00181fff090e7589 */ /* 0x000e2200000e0000 */
[----:B------:R-:W-:Y:S01]  /*f270*/  IMAD.SHL.U32 R0, R37, 0x2, RZ ;  /* 0x0000000225007824 */ /* 0x000fe200078e00ff */
[----:B------:R-:W-:Y:S02]  /*f280*/  LEA R20, R20, UR39, 0x1 ;  /* 0x0000002714147c11 */ /* 0x000fe4000f8e08ff */
[----:B------:R-:W1:Y:S04]  /*f290*/  SHFL.IDX PT, R3, R23, RZ, 0x181f ;  /* 0x00181fff17037589 */ /* 0x000e6800000e0000 */
[----:B------:R-:W-:Y:S01]  /*f2a0*/  SHFL.IDX PT, R35, R23, 0x1, 0x181f ;  /* 0x00381f0017237f89 */ /* 0x000fe200000e0000 */
[----:B0-----:R-:W-:-:S03]  /*f2b0*/  IADD3 R2, P0, R14, R0, RZ ;  /* 0x000000000e027210 */ /* 0x001fc60007f1e0ff */
[----:B------:R-:W0:Y:S02]  /*f2c0*/  SHFL.IDX PT, R14, R9, 0x1, 0x181f ;  /* 0x00381f00090e7f89 */ /* 0x000e2400000e0000 */
[----:B-1----:R-:W-:-:S05]  /*f2d0*/  IMAD.X R3, RZ, RZ, R3, P0 ;  /* 0x000000ffff037224 */ /* 0x002fca00000e0603 */
[----:B------:R-:W-:Y:S04]  /*f2e0*/  LDGSTS.E.BYPASS.LTC128B.128 [R20+0x24400], desc[UR36][R2.64], !P4 ;  /* 0x2440000002147fae */ /* 0x000fe8000e101d64 */
[----:B------:R-:W-:Y:S04]  /*f2f0*/  LDGSTS.E.BYPASS.LTC128B.128 [R20+0x26c00], desc[UR36][R2.64+0x80], !P3 ;  /* 0x26c0008002147fae */ /* 0x000fe8000d901d64 */
[----:B------:R-:W-:Y:S04]  /*f300*/  LDGSTS.E.BYPASS.LTC128B.128 [R20+0x29400], desc[UR36][R2.64+0x100], !P2 ;  /* 0x2940010002147fae */ /* 0x000fe8000d101d64 */
[----:B------:R0:W-:Y:S02]  /*f310*/  LDGSTS.E.BYPASS.LTC128B.128 [R20+0x2bc00], desc[UR36][R2.64+0x180], !P1 ;  /* 0x2bc0018002147fae */ /* 0x0001e4000c901d64 */
[----:B0-----:R-:W-:-:S02]  /*f320*/  IADD3 R2, P0, R14, R0, RZ ;  /* 0x000000000e027210 */ /* 0x001fc40007f1e0ff */
[----:B------:R-:W0:Y:S02]  /*f330*/  SHFL.IDX PT, R14, R9, 0x2, 0x181f ;  /* 0x00581f00090e7f89 */ /* 0x000e2400000e0000 */
[----:B------:R-:W-:Y:S02]  /*f340*/  IADD3.X R3, RZ, R35, RZ, P0, !PT ;  /* 0x00000023ff037210 */ /* 0x000fe400007fe4ff */
[----:B------:R-:W1:Y:S04]  /*f350*/  SHFL.IDX PT, R35, R23, 0x2, 0x181f ;  /* 0x00581f0017237f89 */ /* 0x000e6800000e0000 */
[----:B------:R-:W-:Y:S04]  /*f360*/  LDGSTS.E.BYPASS.LTC128B.128 [R20+0x24c00], desc[UR36][R2.64], !P4 ;  /* 0x24c0000002147fae */ /* 0x000fe8000e101d64 */
[----:B------:R-:W-:Y:S04]  /*f370*/  LDGSTS.E.BYPASS.LTC128B.128 [R20+0x27400], desc[UR36][R2.64+0x80], !P3 ;  /* 0x2740008002147fae */ /* 0x000fe8000d901d64 */
[----:B------:R-:W-:Y:S04]  /*f380*/  LDGSTS.E.BYPASS.LTC128B.128 [R20+0x29c00], desc[UR36][R2.64+0x100], !P2 ;  /* 0x29c0010002147fae */ /* 0x000fe8000d101d64 */
[----:B------:R0:W-:Y:S02]  /*f390*/  LDGSTS.E.BYPASS.LTC128B.128 [R20+0x2c400], desc[UR36][R2.64+0x180], !P1 ;  /* 0x2c40018002147fae */ /* 0x0001e4000c901d64 */
[----:B0-----:R-:W-:-:S02]  /*f3a0*/  IADD3 R2, P0, R14, R0, RZ ;  /* 0x000000000e027210 */ /* 0x001fc40007f1e0ff */
[----:B------:R-:W0:Y:S03]  /*f3b0*/  SHFL.IDX PT, R14, R9, 0x3, 0x181f ;  /* 0x00781f00090e7f89 */ /* 0x000e2600000e0000 */
[----:B-1----:R-:W-:Y:S02]  /*f3c0*/  IMAD.X R3, RZ, RZ, R35, P0 ;  /* 0x000000ffff037224 */ /* 0x002fe400000e0623 */
[----:B------:R-:W1:Y:S04]  /*f3d0*/  SHFL.IDX PT, R35, R23, 0x3, 0x181f ;  /* 0x00781f0017237f89 */ /* 0x000e6800000e0000 */
[----:B------:R-:W-:Y:S04]  /*f3e0*/  LDGSTS.E.BYPASS.LTC128B.128 [R20+0x25400], desc[UR36][R2.64], !P4 ;  /* 0x2540000002147fae */ /* 0x000fe8000e101d64 */
[----:B------:R-:W-:Y:S04]  /*f3f0*/  LDGSTS.E.BYPASS.LTC128B.128 [R20+0x27c00], desc[UR36][R2.64+0x80], !P3 ;  /* 0x27c0008002147fae */ /* 0x000fe8000d901d64 */
[----:B------:R-:W-:Y:S04]  /*f400*/  LDGSTS.E.BYPASS.LTC128B.128 [R20+0x2a400], desc[UR36][R2.64+0x100], !P2 ;  /* 0x2a40010002147fae */ /* 0x000fe8000d101d64 */
[----:B------:R0:W-:Y:S02]  /*f410*/  LDGSTS.E.BYPASS.LTC128B.128 [R20+0x2cc00], desc[UR36][R2.64+0x180], !P1 ;  /* 0x2cc0018002147fae */ /* 0x0001e4000c901d64 */
[----:B0-----:R-:W-:-:S02]  /*f420*/  IADD3 R2, P0, R14, R0, RZ ;  /* 0x000000000e027210 */ /* 0x001fc40007f1e0ff */
[----:B------:R0:W2:Y:S03]  /*f430*/  SHFL.IDX PT, R14, R9, 0x4, 0x181f ;  /* 0x00981f00090e7f89 */ /* 0x0000a600000e0000 */
[----:B-1----:R-:W-:Y:S02]  /*f440*/  IMAD.X R3, RZ, RZ, R35, P0 ;  /* 0x000000ffff037224 */ /* 0x002fe400000e0623 */
[----:B------:R0:W1:Y:S04]  /*f450*/  SHFL.IDX PT, R35, R23, 0x4, 0x181f ;  /* 0x00981f0017237f89 */ /* 0x00006800000e0000 */
[----:B------:R0:W-:Y:S04]  /*f460*/  LDGSTS.E.BYPASS.LTC128B.128 [R20+0x25c00], desc[UR36][R2.64], !P4 ;  /* 0x25c0000002147fae */ /* 0x0001e8000e101d64 */
[----:B------:R0:W-:Y:S04]  /*f470*/  LDGSTS.E.BYPASS.LTC128B.128 [R20+0x28400], desc[UR36][R2.64+0x80], !P3 ;  /* 0x2840008002147fae */ /* 0x0001e8000d901d64 */
[----:B------:R0:W-:Y:S04]  /*f480*/  LDGSTS.E.BYPASS.LTC128B.128 [R20+0x2ac00], desc[UR36][R2.64+0x100], !P2 ;  /* 0x2ac0010002147fae */ /* 0x0001e8000d101d64 */
[----:B------:R0:W-:Y:S02]  /*f490*/  LDGSTS.E.BYPASS.LTC128B.128 [R20+0x2d400], desc[UR36][R2.64+0x180], !P1 ;  /* 0x2d40018002147fae */ /* 0x0001e4000c901d64 */
.L_x_138:
[----:B0-2---:R-:W-:-:S04]  /*f4a0*/  IADD3 R2, P0, R14, R0, RZ ;  /* 0x000000000e027210 */ /* 0x005fc80007f1e0ff */
[----:B-1----:R-:W-:Y:S02]  /*f4b0*/  IADD3.X R3, RZ, R35, RZ, P0, !PT ;  /* 0x00000023ff037210 */ /* 0x002fe400007fe4ff */
[----:B------:R-:W-:-:S03]  /*f4c0*/  PLOP3.LUT P0, PT, PT, PT, PT, 0x80, 0x0 ;  /* 0x000000000000781c */ /* 0x000fc60003f0f070 */
[----:B------:R-:W-:Y:S01]  /*f4d0*/  @!PT LDS RZ, [RZ] ;  /* 0x00000000fffff984 */ /* 0x000fe20000000800 */
[----:B------:R-:W-:Y:S01]  /*f4e0*/  @!PT LDS RZ, [RZ] ;  /* 0x00000000fffff984 */ /* 0x000fe20000000800 */
[----:B------:R-:W-:Y:S01]  /*f4f0*/  @!PT LDS RZ, [RZ] ;  /* 0x00000000fffff984 */ /* 0x000fe20000000800 */
[----:B------:R0:W-:Y:S04]  /*f500*/  LDGSTS.E.BYPASS.LTC128B.128 [R20+0x26400], desc[UR36][R2.64], !P4 ;  /* 0x2640000002147fae */ /* 0x0001e8000e101d64 */
[----:B------:R0:W-:Y:S04]  /*f510*/  LDGSTS.E.BYPASS.LTC128B.128 [R20+0x28c00], desc[UR36][R2.64+0x80], !P3 ;  /* 0x28c0008002147fae */ /* 0x0001e8000d901d64 */
[----:B------:R0:W-:Y:S04]  /*f520*/  LDGSTS.E.BYPASS.LTC128B.128 [R20+0x2b400], desc[UR36][R2.64+0x100], !P2 ;  /* 0x2b40010002147fae */ /* 0x0001e8000d101d64 */
[----:B------:R0:W-:Y:S01]  /*f530*/  LDGSTS.E.BYPASS.LTC128B.128 [R20+0x2dc00], desc[UR36][R2.64+0x180], !P1 ;  /* 0x2dc0018002147fae */ /* 0x0001e2000c901d64 */
[----:B------:R-:W-:Y:S01]  /*f540*/  NOP ;  /* 0x0000000000007918 */ /* 0x000fe20000000000 */
.L_x_62:
        /* <DEDUP_REMOVED lines=10> */
.L_x_63:
[----:B------:R1:W-:Y:S01]  /*f5f0*/  SYNCS.ARRIVE.TRANS64.A1T0 RZ, [R7+URZ+0x38830], RZ ;  /* 0x038830ff07ff79a7 */ /* 0x0003e2000810003f */
[----:B------:R-:W-:Y:S05]  /*f600*/  @!P2 BRA `(.L_x_64) ;  /* 0x000000000004a947 */ /* 0x000fea0003800000 */
[----:B------:R-:W-:Y:S01]  /*f610*/  BPT.TRAP 0x1 ;  /* 0x000000040000795c */ /* 0x000fe20000300000 */
.L_x_64:
[----:B0-----:R-:W-:Y:S01]  /*f620*/  SHF.L.U32 R2, R10, 0x1f, RZ ;  /* 0x0000001f0a027819 */ /* 0x001fe200000006ff */
[----:B------:R-:W-:Y:S01]  /*f630*/  IMAD.MOV.U32 R9, RZ, RZ, -0x50 ;  /* 0xffffffb0ff097424 */ /* 0x000fe200078e00ff */
[----:B-1----:R-:W-:Y:S01]  /*f640*/  LEA R7, R6, UR39, 0x3 ;  /* 0x0000002706077c11 */ /* 0x002fe2000f8e18ff */
[----:B------:R-:W-:Y:S02]  /*f650*/  BSSY B1, `(.L_x_65) ;  /* 0x0000004000017945 */ /* 0x000fe40003800000 */
[----:B------:R-:W-:Y:S01]  /*f660*/  IMAD R9, R28, R9, UR38 ;  /* 0x000000261c097e24 */ /* 0x000fe2000f8e0209 */
[----:B------:R-:W0:Y:S02]  /*f670*/  SYNCS.PHASECHK.TRANS64.TRYWAIT P0, [R7+URZ+0x38860], R2 ;  /* 0x03886002070075a7 */ /* 0x000e24000800017f */
[----:B0-----:R-:W-:Y:S05]  /*f680*/  @!P0 BRA `(.L_x_66) ;  /* 0x0000002c00308947 */ /* 0x001fea0003800000 */
.L_x_139:
[----:B------:R-:W-:Y:S05]  /*f690*/  BSYNC B1 ;  /* 0x0000000000017941 */ /* 0x000fea0003800000 */
.L_x_65:
[----:B------:R-:W-:Y:S01]  /*f6a0*/  UMOV UR4, 0xffffffff ;  /* 0xffffffff00047882 */ /* 0x000fe20000000000 */
[----:B------:R-:W-:Y:S01]  /*f6b0*/  LOP3.LUT P4, RZ, R16, 0x80, RZ, 0xc0, !PT ;  /* 0x0000008010ff7812 */ /* 0x000fe2000788c0ff */
[----:B------:R-:W-:Y:S01]  /*f6c0*/  IMAD R6, R6, 0x5000, R26 ;  /* 0x0000500006067824 */ /* 0x000fe200078e021a */
[C---:B------:R-:W-:Y:S01]  /*f6d0*/  LOP3.LUT P3, RZ, R16.reuse, 0x40, RZ, 0xc0, !PT ;  /* 0x0000004010ff7812 */ /* 0x040fe2000786c0ff */
[----:B------:R-:W-:Y:S01]  /*f6e0*/  IMAD.IADD R9, R9, 0x1, -R34 ;  /* 0x0000000109097824 */ /* 0x000fe200078e0a22 */
[C---:B------:R-:W-:Y:S02]  /*f6f0*/  LOP3.LUT P2, RZ, R16.reuse, 0x20, RZ, 0xc0, !PT ;  /* 0x0000002010ff7812 */ /* 0x040fe4000784c0ff */
[----:B------:R-:W-:Y:S01]  /*f700*/  LOP3.LUT P1, RZ, R16, 0x10, RZ, 0xc0, !PT ;  /* 0x0000001010ff7812 */ /* 0x000fe2000782c0ff */
[----:B------:R-:W-:-:S12]  /*f710*/  BRA.DIV UR4, `(.L_x_67) ;  /* 0x0000002e04207947 */ /* 0x000fd8000b800000 */
[----:B------:R-:W0:Y:S01]  /*f720*/  SHFL.IDX PT, R14, R17, RZ, 0x181f ;  /* 0x00181fff110e7589 */ /* 0x000e2200000e0000 */
[----:B------:R-:W-:-:S03]  /*f730*/  LEA R6, R6, UR39, 0x1 ;  /* 0x0000002706067c11 */ /* 0x000fc6000f8e08ff */
[----:B------:R-:W1:Y:S01]  /*f740*/  SHFL.IDX PT, R3, R18, RZ, 0x181f ;  /* 0x00181fff12037589 */ /* 0x000e6200000e0000 */
[----:B0-----:R-:W-:-:S03]  /*f750*/  IADD3 R2, P0, R14, R0, RZ ;  /* 0x000000000e027210 */ /* 0x001fc60007f1e0ff */
[----:B------:R-:W0:Y:S01]  /*f760*/  SHFL.IDX PT, R14, R17, 0x1, 0x181f ;  /* 0x00381f00110e7f89 */ /* 0x000e2200000e0000 */
[----:B-1----:R-:W-:Y:S02]  /*f770*/  IADD3.X R3, RZ, R3, RZ, P0, !PT ;  /* 0x00000003ff037210 */ /* 0x002fe400007fe4ff */
[----:B------:R-:W-:-:S13]  /*f780*/  ISETP.LT.OR P0, PT, R9, 0x1, P4 ;  /* 0x000000010900780c */ /* 0x000fda0002701670 */
[----:B------:R-:W-:Y:S01]  /*f790*/  LDGSTS.E.BYPASS.LTC128B.128 [R6+0x400], desc[UR36][R2.64], !P0 ;  /* 0x0040000002067fae */ /* 0x000fe2000c101d64 */
[----:B------:R-:W-:-:S13]  /*f7a0*/  ISETP.LT.OR P0, PT, R9, 0x1, P3 ;  /* 0x000000010900780c */ /* 0x000fda0001f01670 */
[----:B------:R-:W-:Y:S01]  /*f7b0*/  LDGSTS.E.BYPASS.LTC128B.128 [R6+0x2c00], desc[UR36][R2.64+0x80], !P0 ;  /* 0x02c0008002067fae */ /* 0x000fe2000c101d64 */
[----:B------:R-:W-:-:S13]  /*f7c0*/  ISETP.LT.OR P0, PT, R9, 0x1, P2 ;  /* 0x000000010900780c */ /* 0x000fda0001701670 */
[----:B------:R-:W-:Y:S01]  /*f7d0*/  LDGSTS.E.BYPASS.LTC128B.128 [R6+0x5400], desc[UR36][R2.64+0x100], !P0 ;  /* 0x0540010002067fae */ /* 0x000fe2000c101d64 */
[----:B------:R-:W-:-:S13]  /*f7e0*/  ISETP.LT.OR P0, PT, R9, 0x1, P1 ;  /* 0x000000010900780c */ /* 0x000fda0000f01670 */
[----:B------:R1:W-:Y:S04]  /*f7f0*/  LDGSTS.E.BYPASS.LTC128B.128 [R6+0x7c00], desc[UR36][R2.64+0x180], !P0 ;  /* 0x07c0018002067fae */ /* 0x0003e8000c101d64 */
[----:B-1----:R-:W1:Y:S01]  /*f800*/  SHFL.IDX PT, R3, R18, 0x1, 0x181f ;  /* 0x00381f0012037f89 */ /* 0x002e6200000e0000 */
[----:B0-----:R-:W-:-:S03]  /*f810*/  IADD3 R2, P0, R14, R0, RZ ;  /* 0x000000000e027210 */ /* 0x001fc60007f1e0ff */
[----:B------:R-:W0:Y:S02]  /*f820*/  SHFL.IDX PT, R14, R17, 0x2, 0x181f ;  /* 0x00581f00110e7f89 */ /* 0x000e2400000e0000 */
[----:B-1----:R-:W-:Y:S01]  /*f830*/  IMAD.X R3, RZ, RZ, R3, P0 ;  /* 0x000000ffff037224 */ /* 0x002fe200000e0603 */
        /* <DEDUP_REMOVED lines=22> */
[----:B------:R-:W2:Y:S04]  /*f9a0*/  SHFL.IDX PT, R18, R18, 0x4, 0x181f ;  /* 0x00981f0012127f89 */ /* 0x000ea800000e0000 */
[----:B------:R3:W4:Y:S01]  /*f9b0*/  SHFL.IDX PT, R14, R17, 0x4, 0x181f ;  /* 0x00981f00110e7f89 */ /* 0x00072200000e0000 */
[----:B-1----:R-:W-:Y:S02]  /*f9c0*/  IADD3.X R3, RZ, R3, RZ, P0, !PT ;  /* 0x00000003ff037210 */ /* 0x002fe400007fe4ff */
[----:B------:R-:W-:-:S13]  /*f9d0*/  ISETP.LT.OR P0, PT, R9, 0x31, P4 ;  /* 0x000000310900780c */ /* 0x000fda0002701670 */
[----:B------:R3:W-:Y:S01]  /*f9e0*/  LDGSTS.E.BYPASS.LTC128B.128 [R6+0x1c00], desc[UR36][R2.64], !P0 ;  /* 0x01c0000002067fae */ /* 0x0007e2000c101d64 */
[----:B------:R-:W-:-:S13]  /*f9f0*/  ISETP.LT.OR P0, PT, R9, 0x31, P3 ;  /* 0x000000310900780c */ /* 0x000fda0001f01670 */
[----:B------:R3:W-:Y:S01]  /*fa00*/  LDGSTS.E.BYPASS.LTC128B.128 [R6+0x4400], desc[UR36][R2.64+0x80], !P0 ;  /* 0x0440008002067fae */ /* 0x0007e2000c101d64 */
[----:B------:R-:W-:-:S13]  /*fa10*/  ISETP.LT.OR P0, PT, R9, 0x31, P2 ;  /* 0x000000310900780c */ /* 0x000fda0001701670 */
[----:B------:R3:W-:Y:S01]  /*fa20*/  LDGSTS.E.BYPASS.LTC128B.128 [R6+0x6c00], desc[UR36][R2.64+0x100], !P0 ;  /* 0x06c0010002067fae */ /* 0x0007e2000c101d64 */
[----:B------:R-:W-:-:S13]  /*fa30*/  ISETP.LT.OR P0, PT, R9, 0x31, P1 ;  /* 0x000000310900780c */ /* 0x000fda0000f01670 */
[----:B--2-4-:R3:W-:Y:S02]  /*fa40*/  LDGSTS.E.BYPASS.LTC128B.128 [R6+0x9400], desc[UR36][R2.64+0x180], !P0 ;  /* 0x0940018002067fae */ /* 0x0147e4000c101d64 */
.L_x_151:
[----:B0--3--:R-:W-:Y:S01]  /*fa50*/  IADD3 R2, P0, R14, R0, RZ ;  /* 0x000000000e027210 */ /* 0x009fe20007f1e0ff */
[----:B------:R-:W-:Y:S02]  /*fa60*/  ULDC.64 UR4, c[0x0][0x328] ;  /* 0x0000ca0000047ab9 */ /* 0x000fe40000000a00 */
[----:B------:R-:W-:Y:S02]  /*fa70*/  IMAD R0, R21, UR4, RZ ;  /* 0x0000000415007c24 */ /* 0x000fe4000f8e02ff */
[----:B------:R-:W-:Y:S01]  /*fa80*/  IMAD.X R3, RZ, RZ, R18, P0 ;  /* 0x000000ffff037224 */ /* 0x000fe200000e0612 */
[----:B------:R-:W-:-:S13]  /*fa90*/  ISETP.LT.OR P0, PT, R9, 0x41, P4 ;  /* 0x000000410900780c */ /* 0x000fda0002701670 */
[----:B------:R-:W-:Y:S01]  /*faa0*/  @!PT LDS RZ, [RZ] ;  /* 0x00000000fffff984 */ /* 0x000fe20000000800 */
[----:B------:R-:W-:Y:S01]  /*fab0*/  @!PT LDS RZ, [RZ] ;  /* 0x00000000fffff984 */ /* 0x000fe20000000800 */
[----:B------:R-:W-:Y:S01]  /*fac0*/  @!PT LDS RZ, [RZ] ;  /* 0x00000000fffff984 */ /* 0x000fe20000000800 */
[----:B------:R-:W-:Y:S01]  /*fad0*/  LDGSTS.E.BYPASS.LTC128B.128 [R6+0x2400], desc[UR36][R2.64], !P0 ;  /* 0x0240000002067fae */ /* 0x000fe2000c101d64 */
[----:B------:R-:W-:-:S13]  /*fae0*/  ISETP.LT.OR P0, PT, R9, 0x41, P3 ;  /* 0x000000410900780c */ /* 0x000fda0001f01670 */
[----:B------:R-:W-:Y:S01]  /*faf0*/  LDGSTS.E.BYPASS.LTC128B.128 [R6+0x4c00], desc[UR36][R2.64+0x80], !P0 ;  /* 0x04c0008002067fae */ /* 0x000fe2000c101d64 */
[----:B------:R-:W-:-:S13]  /*fb00*/  ISETP.LT.OR P0, PT, R9, 0x41, P2 ;  /* 0x000000410900780c */ /* 0x000fda0001701670 */
[----:B------:R-:W-:Y:S01]  /*fb10*/  LDGSTS.E.BYPASS.LTC128B.128 [R6+0x7400], desc[UR36][R2.64+0x100], !P0 ;  /* 0x0740010002067fae */ /* 0x000fe2000c101d64 */
[----:B------:R-:W-:Y:S01]  /*fb20*/  ISETP.LT.OR P0, PT, R9, 0x41, P1 ;  /* 0x000000410900780c */ /* 0x000fe20000f01670 */
[----:B------:R-:W-:-:S12]  /*fb30*/  IMAD R9, R5, UR5, R0 ;  /* 0x0000000505097c24 */ /* 0x000fd8000f8e0200 */
[----:B------:R0:W-:Y:S02]  /*fb40*/  LDGSTS.E.BYPASS.LTC128B.128 [R6+0x9c00], desc[UR36][R2.64+0x180], !P0 ;  /* 0x09c0018002067fae */ /* 0x0001e4000c101d64 */
        /* <DEDUP_REMOVED lines=10> */
[----:B------:R-:W-:Y:S01]  /*fbf0*/  NOP ;  /* 0x0000000000007918 */ /* 0x000fe20000000000 */
[----:B------:R-:W-:Y:S01]  /*fc00*/  IMAD.WIDE.U32 R2, R19, UR4, R2 ;  /* 0x0000000413027c25 */ /* 0x000fe2000f8e0002 */
[----:B------:R-:W-:-:S03]  /*fc10*/  ULDC.64 UR4, c[0x0][0x318] ;  /* 0x0000c60000047ab9 */ /* 0x000fc60000000a00 */
[----:B------:R-:W-:Y:S01]  /*fc20*/  IMAD.IADD R3, R5, 0x1, R3 ;  /* 0x0000000105037824 */ /* 0x000fe200078e0203 */
[----:B------:R-:W-:-:S04]  /*fc30*/  LEA R17, P0, R2, UR4, 0x1 ;  /* 0x0000000402117c11 */ /* 0x000fc8000f8008ff */
[----:B------:R-:W-:Y:S02]  /*fc40*/  LEA.HI.X R18, R2, UR5, R3, 0x1, P0 ;  /* 0x0000000502127c11 */ /* 0x000fe400080f0c03 */
[----:B------:R-:W-:-:S13]  /*fc50*/  PLOP3.LUT P0, PT, PT, PT, PT, 0x80, 0x0 ;  /* 0x000000000000781c */ /* 0x000fda0003f0f070 */
.L_x_68:
        /* <DEDUP_REMOVED lines=10> */
.L_x_69:
[C---:B------:R-:W-:Y:S01]  /*fd00*/  ISETP.GT.AND P0, PT, R8.reuse, RZ, PT ;  /* 0x000000ff0800720c */ /* 0x040fe20003f04270 */
[----:B------:R0:W-:Y:S01]  /*fd10*/  SYNCS.ARRIVE.TRANS64.A1T0 RZ, [R7+URZ+0x38850], RZ ;  /* 0x038850ff07ff79a7 */ /* 0x0001e2000810003f */
[----:B------:R-:W-:Y:S01]  /*fd20*/  VIADD R0, R8, 0xffffffff ;  /* 0xffffffff08007836 */ /* 0x000fe20000000000 */
[----:B------:R-:W-:Y:S01]  /*fd30*/  MOV R10, R25 ;  /* 0x00000019000a7202 */ /* 0x000fe20000000f00 */
[----:B------:R-:W-:Y:S02]  /*fd40*/  IMAD.MOV.U32 R6, RZ, RZ, R22 ;  /* 0x000000ffff067224 */ /* 0x000fe400078e0016 */
[----:B------:R-:W-:-:S07]  /*fd50*/  IMAD.MOV.U32 R28, RZ, RZ, R8 ;  /* 0x000000ffff1c7224 */ /* 0x000fce00078e0008 */
[----:B0-----:R-:W-:Y:S05]  /*fd60*/  @P0 BRA `(.L_x_70) ;  /* 0xfffffff000300947 */ /* 0x001fea000383ffff */
[----:B------:R-:W-:Y:S05]  /*fd70*/  BSYNC B0 ;  /* 0x0000000000007941 */ /* 0x000fea0003800000 */
.L_x_57:
[----:B------:R-:W-:-:S13]  /*fd80*/  LOP3.LUT P0, RZ, R16, 0x100, RZ, 0xc0, !PT ;  /* 0x0000010010ff7812 */ /* 0x000fda000780c0ff */
[----:B------:R-:W-:Y:S05]  /*fd90*/  @!P0 BRA `(.L_x_71) ;  /* 0x0000000000048947 */ /* 0x000fea0003800000 */
[----:B------:R-:W-:Y:S01]  /*fda0*/  BPT.TRAP 0x1 ;  /* 0x000000040000795c */ /* 0x000fe20000300000 */
.L_x_71:
[----:B------:R-:W-:Y:S01]  /*fdb0*/  LEA R4, R22, UR39, 0x3 ;  /* 0x0000002716047c11 */ /* 0x000fe2000f8e18ff */
[----:B------:R-:W-:Y:S01]  /*fdc0*/  BSSY B0, `(.L_x_72) ;  /* 0x0000006000007945 */ /* 0x000fe20003800000 */
[----:B0-----:R-:W-:Y:S02]  /*fdd0*/  SHF.L.U32 R3, R25, 0x1f, RZ ;  /* 0x0000001f19037819 */ /* 0x001fe400000006ff */
[----:B------:R-:W-:Y:S02]  /*fde0*/  MOV R5, 0xffffffb0 ;  /* 0xffffffb000057802 */ /* 0x000fe40000000f00 */
[----:B------:R-:W0:Y:S03]  /*fdf0*/  SYNCS.PHASECHK.TRANS64.TRYWAIT P0, [R4+URZ+0x38860], R3 ;  /* 0x03886003040075a7 */ /* 0x000e26000800017f */
[----:B------:R-:W-:Y:S01]  /*fe00*/  IMAD R5, R8, R5, UR38 ;  /* 0x0000002608057e24 */ /* 0x000fe2000f8e0205 */
[----:B0-----:R-:W-:Y:S06]  /*fe10*/  @!P0 BRA `(.L_x_73) ;  /* 0x0000002c00288947 */ /* 0x001fec0003800000 */
.L_x_152:
[----:B------:R-:W-:Y:S05]  /*fe20*/  BSYNC B0 ;  /* 0x0000000000007941 */ /* 0x000fea0003800000 */
.L_x_72:
        /* <DEDUP_REMOVED lines=8> */
[----:B------:R-:W1:Y:S01]  /*feb0*/  SHFL.IDX PT, R14, R17, RZ, 0x181f ;  /* 0x00181fff110e7589 */ /* 0x000e6200000e0000 */
[----:B------:R-:W-:-:S03]  /*fec0*/  IMAD.SHL.U32 R6, R37, 0x2, RZ ;  /* 0x0000000225067824 */ /* 0x000fc600078e00ff */
[----:B------:R-:W0:Y:S02]  /*fed0*/  SHFL.IDX PT, R0, R18, RZ, 0x181f ;  /* 0x00181fff12007589 */ /* 0x000e2400000e0000 */
[----:B-1----:R-:W-:Y:S02]  /*fee0*/  IADD3 R2, P0, R14, R6, RZ ;  /* 0x000000060e027210 */ /* 0x002fe40007f1e0ff */
[----:B------:R-:W1:Y:S02]  /*fef0*/  SHFL.IDX PT, R14, R17, 0x1, 0x181f ;  /* 0x00381f00110e7f89 */ /* 0x000e6400000e0000 */
[----:B0-----:R-:W-:Y:S02]  /*ff00*/  IADD3.X R3, RZ, R0, RZ, P0, !PT ;  /* 0x00000000ff037210 */ /* 0x001fe400007fe4ff */
[----:B------:R-:W-:Y:S02]  /*ff10*/  ISETP.LT.OR P0, PT, R5, 0x1, P4 ;  /* 0x000000010500780c */ /* 0x000fe40002701670 */
[----:B------:R-:W-:-:S02]  /*ff20*/  LEA R0, R7, UR39, 0x1 ;  /* 0x0000002707007c11 */ /* 0x000fc4000f8e08ff */
[----:B------:R-:W0:Y:S09]  /*ff30*/  SHFL.IDX PT, R7, R18, 0x1, 0x181f ;  /* 0x00381f0012077f89 */ /* 0x000e3200000e0000 */
[----:B------:R-:W-:Y:S01]  /*ff40*/  LDGSTS.E.BYPASS.LTC128B.128 [R0+0x400], desc[UR36][R2.64], !P0 ;  /* 0x0040000002007fae */ /* 0x000fe2000c101d64 */
[----:B------:R-:W-:-:S13]  /*ff50*/  ISETP.LT.OR P0, PT, R5, 0x1, P3 ;  /* 0x000000010500780c */ /* 0x000fda0001f01670 */
[----:B------:R-:W-:Y:S01]  /*ff60*/  LDGSTS.E.BYPASS.LTC128B.128 [R0+0x2c00], desc[UR36][R2.64+0x80], !P0 ;  /* 0x02c0008002007fae */ /* 0x000fe2000c101d64 */
[----:B------:R-:W-:-:S13]  /*ff70*/  ISETP.LT.OR P0, PT, R5, 0x1, P2 ;  /* 0x000000010500780c */ /* 0x000fda0001701670 */
[----:B------:R-:W-:Y:S01]  /*ff80*/  LDGSTS.E.BYPASS.LTC128B.128 [R0+0x5400], desc[UR36][R2.64+0x100], !P0 ;  /* 0x0540010002007fae */ /* 0x000fe2000c101d64 */
[----:B------:R-:W-:-:S13]  /*ff90*/  ISETP.LT.OR P0, PT, R5, 0x1, P1 ;  /* 0x000000010500780c */ /* 0x000fda0000f01670 */
[----:B------:R1:W-:Y:S02]  /*ffa0*/  LDGSTS.E.BYPASS.LTC128B.128 [R0+0x7c00], desc[UR36][R2.64+0x180], !P0 ;  /* 0x07c0018002007fae */ /* 0x0003e4000c101d64 */
[----:B-1----:R-:W-:Y:S02]  /*ffb0*/  IADD3 R2, P0, R14, R6, RZ ;  /* 0x000000060e027210 */ /* 0x002fe40007f1e0ff */
[----:B------:R-:W1:Y:S03]  /*ffc0*/  SHFL.IDX PT, R14, R17, 0x2, 0x181f ;  /* 0x00581f00110e7f89 */ /* 0x000e6600000e0000 */
[----:B0-----:R-:W-:Y:S01]  /*ffd0*/  IMAD.X R3, RZ, RZ, R7, P0 ;  /* 0x000000ffff037224 */ /* 0x001fe200000e0607 */
[----:B------:R-:W-:Y:S01]  /*ffe0*/  ISETP.LT.OR P0, PT, R5, 0x11, P4 ;  /* 0x000000110500780c */ /* 0x000fe20002701670 */
[----:B------:R-:W0:-:S12]  /*fff0*/  SHFL.IDX PT, R7, R18, 0x2, 0x181f ;  /* 0x00581f0012077f89 */ /* 0x000e1800000e0000 */
        /* <DEDUP_REMOVED lines=10> */
[C---:B------:R-:W-:Y:S01]  /*100a0*/  ISETP.LT.OR P0, PT, R5.reuse, 0x21, P4 ;  /* 0x000000210500780c */ /* 0x040fe20002701670 */
[----:B------:R-:W0:Y:S04]  /*100b0*/  SHFL.IDX PT, R7, R18, 0x3, 0x181f ;  /* 0x00781f0012077f89 */ /* 0x000e2800000e0000 */
[----:B------:R-:W2:Y:S08]  /*100c0*/  SHFL.IDX PT, R18, R18, 0x4, 0x181f ;  /* 0x00981f0012127f89 */ /* 0x000eb000000e0000 */
        /* <DEDUP_REMOVED lines=8> */
[----:B------:R1:W3:Y:S02]  /*10150*/  SHFL.IDX PT, R14, R17, 0x4, 0x181f ;  /* 0x00981f00110e7f89 */ /* 0x0002e400000e0000 */
[----:B0-----:R-:W-:Y:S02]  /*10160*/  IADD3.X R3, RZ, R7, RZ, P0, !PT ;  /* 0x00000007ff037210 */ /* 0x001fe400007fe4ff */
[----:B------:R-:W-:-:S13]  /*10170*/  ISETP.LT.OR P0, PT, R5, 0x31, P4 ;  /* 0x000000310500780c */ /* 0x000fda0002701670 */
[----:B------:R1:W-:Y:S01]  /*10180*/  LDGSTS.E.BYPASS.LTC128B.128 [R0+0x1c00], desc[UR36][R2.64], !P0 ;  /* 0x01c0000002007fae */ /* 0x0003e2000c101d64 */
[----:B------:R-:W-:-:S13]  /*10190*/  ISETP.LT.OR P0, PT, R5, 0x31, P3 ;  /* 0x000000310500780c */ /* 0x000fda0001f01670 */
[----:B------:R1:W-:Y:S01]  /*101a0*/  LDGSTS.E.BYPASS.LTC128B.128 [R0+0x4400], desc[UR36][R2.64+0x80], !P0 ;  /* 0x0440008002007fae */ /* 0x0003e2000c101d64 */
[----:B------:R-:W-:-:S13]  /*101b0*/  ISETP.LT.OR P0, PT, R5, 0x31, P2 ;  /* 0x000000310500780c */ /* 0x000fda0001701670 */
[----:B------:R1:W-:Y:S01]  /*101c0*/  LDGSTS.E.BYPASS.LTC128B.128 [R0+0x6c00], desc[UR36][R2.64+0x100], !P0 ;  /* 0x06c0010002007fae */ /* 0x0003e2000c101d64 */
[----:B------:R-:W-:-:S13]  /*101d0*/  ISETP.LT.OR P0, PT, R5, 0x31, P1 ;  /* 0x000000310500780c */ /* 0x000fda0000f01670 */
[----:B--23--:R1:W-:Y:S02]  /*101e0*/  LDGSTS.E.BYPASS.LTC128B.128 [R0+0x9400], desc[UR36][R2.64+0x180], !P0 ;  /* 0x0940018002007fae */ /* 0x00c3e4000c101d64 */
.L_x_164:
[----:B01----:R-:W-:-:S05]  /*101f0*/  IADD3 R2, P0, R14, R6, RZ ;  /* 0x000000060e027210 */ /* 0x003fca0007f1e0ff */
[----:B------:R-:W-:Y:S01]  /*10200*/  IMAD.X R3, RZ, RZ, R18, P0 ;  /* 0x000000ffff037224 */ /* 0x000fe200000e0612 */
[----:B------:R-:W-:-:S13]  /*10210*/  ISETP.LT.OR P0, PT, R5, 0x41, P4 ;  /* 0x000000410500780c */ /* 0x000fda0002701670 */
[----:B------:R-:W-:Y:S01]  /*10220*/  @!PT LDS RZ, [RZ] ;  /* 0x00000000fffff984 */ /* 0x000fe20000000800 */
[----:B------:R-:W-:Y:S01]  /*10230*/  @!PT LDS RZ, [RZ] ;  /* 0x00000000fffff984 */ /* 0x000fe20000000800 */
[----:B------:R-:W-:Y:S01]  /*10240*/  @!PT LDS RZ, [RZ] ;  /* 0x00000000fffff984 */ /* 0x000fe20000000800 */
[----:B------:R0:W-:Y:S01]  /*10250*/  LDGSTS.E.BYPASS.LTC128B.128 [R0+0x2400], desc[UR36][R2.64], !P0 ;  /* 0x0240000002007fae */ /* 0x0001e2000c101d64 */
[----:B------:R-:W-:-:S13]  /*10260*/  ISETP.LT.OR P0, PT, R5, 0x41, P3 ;  /* 0x000000410500780c */ /* 0x000fda0001f01670 */
[----:B------:R0:W-:Y:S01]  /*10270*/  LDGSTS.E.BYPASS.LTC128B.128 [R0+0x4c00], desc[UR36][R2.64+0x80], !P0 ;  /* 0x04c0008002007fae */ /* 0x0001e2000c101d64 */
[----:B------:R-:W-:-:S13]  /*10280*/  ISETP.LT.OR P0, PT, R5, 0x41, P2 ;  /* 0x000000410500780c */ /* 0x000fda0001701670 */
[----:B------:R0:W-:Y:S01]  /*10290*/  LDGSTS.E.BYPASS.LTC128B.128 [R0+0x7400], desc[UR36][R2.64+0x100], !P0 ;  /* 0x0740010002007fae */ /* 0x0001e2000c101d64 */
[----:B------:R-:W-:-:S13]  /*102a0*/  ISETP.LT.OR P0, PT, R5, 0x41, P1 ;  /* 0x000000410500780c */ /* 0x000fda0000f01670 */
[----:B------:R0:W-:Y:S01]  /*102b0*/  LDGSTS.E.BYPASS.LTC128B.128 [R0+0x9c00], desc[UR36][R2.64+0x180], !P0 ;  /* 0x09c0018002007fae */ /* 0x0001e2000c101d64 */
[----:B------:R-:W-:Y:S01]  /*102c0*/  PLOP3.LUT P0, PT, PT, PT, PT, 0x80, 0x0 ;  /* 0x000000000000781c */ /* 0x000fe20003f0f070 */
[----:B------:R-:W-:-:S12]  /*102d0*/  NOP ;  /* 0x0000000000007918 */ /* 0x000fd80000000000 */
.L_x_75:
        /* <DEDUP_REMOVED lines=10> */
.L_x_76:
[----:B0-----:R-:W2:Y:S01]  /*10380*/  LDL.LU R2, [R1] ;  /* 0x0000000001027983 */ /* 0x001ea20000300800 */
[----:B------:R-:W-:Y:S01]  /*10390*/  VIADD R22, R22, 0x1 ;  /* 0x0000000116167836 */ /* 0x000fe20000000000 */
[----:B------:R-:W-:Y:S01]  /*103a0*/  IADD3 R36, R36, UR43, RZ ;  /* 0x0000002b24247c10 */ /* 0x000fe2000fffe0ff */
[----:B------:R-:W-:Y:S01]  /*103b0*/  ULDC UR4, c[0x0][0xc34] ;  /* 0x00030d0000047ab9 */ /* 0x000fe20000000800 */
[----:B------:R0:W-:Y:S02]  /*103c0*/  SYNCS.ARRIVE.TRANS64.A1T0 RZ, [R4+URZ+0x38850], RZ ;  /* 0x038850ff04ff79a7 */ /* 0x0001e4000810003f */
[----:B------:R-:W-:-:S04]  /*103d0*/  ISETP.NE.AND P0, PT, R22, 0x2, PT ;  /* 0x000000021600780c */ /* 0x000fc80003f05270 */
[----:B------:R-:W-:Y:S02]  /*103e0*/  SEL R22, R22, RZ, P0 ;  /* 0x000000ff16167207 */ /* 0x000fe40000000000 */
[----:B------:R-:W-:Y:S02]  /*103f0*/  SEL R0, RZ, 0x1, P0 ;  /* 0x00000001ff007807 */ /* 0x000fe40000000000 */
[----:B------:R-:W-:Y:S02]  /*10400*/  ISETP.GE.AND P0, PT, R36, UR4, PT ;  /* 0x0000000424007c0c */ /* 0x000fe4000bf06270 */
[----:B------:R-:W-:Y:S01]  /*10410*/  LOP3.LUT R25, R25, R0, RZ, 0x3c, !PT ;  /* 0x0000000019197212 */ /* 0x000fe200078e3cff */
[----:B--2---:R-:W-:-:S05]  /*10420*/  VIADD R2, R2, 0x1 ;  /* 0x0000000102027836 */ /* 0x004fca0000000000 */
[----:B------:R0:W-:Y:S05]  /*10430*/  STL [R1], R2 ;  /* 0x0000000201007387 */ /* 0x0001ea0000100800 */
[----:B------:R-:W-:Y:S05]  /*10440*/  @!P0 BRA `(.L_x_77) ;  /* 0xffffffcc009c8947 */ /* 0x000fea000383ffff */
[----:B------:R-:W-:-:S07]  /*10450*/  LOP3.LUT R0, R2, 0x1, RZ, 0xc, !PT ;  /* 0x0000000102007812 */ /* 0x000fce00078e0cff */
.L_x_40:
[----:B------:R-:W1:Y:S01]  /*10460*/  S2R R3, SR_CgaCtaId ;  /* 0x0000000000037919 */ /* 0x000e620000008800 */
[----:B0-----:R-:W-:Y:S01]  /*10470*/  MOV R2, 0x400 ;  /* 0x0000040000027802 */ /* 0x001fe20000000f00 */
[----:B------:R-:W-:Y:S01]  /*10480*/  BSSY B0, `(.L_x_78) ;  /* 0x0000005000007945 */ /* 0x000fe20003800000 */
[----:B------:R-:W-:Y:S02]  /*10490*/  SHF.L.U32 R0, R0, 0x1f, RZ ;  /* 0x0000001f00007819 */ /* 0x000fe400000006ff */
[----:B-1----:R-:W-:-:S04]  /*104a0*/  LEA R5, R3, R2, 0x18 ;  /* 0x0000000203057211 */ /* 0x002fc800078ec0ff */
[----:B------:R-:W0:Y:S02]  /*104b0*/  SYNCS.PHASECHK.TRANS64.TRYWAIT P0, [R5+URZ+0x38820], R0 ;  /* 0x03882000050075a7 */ /* 0x000e24000800017f */
[----:B0-----:R-:W-:Y:S05]  /*104c0*/  @!P0 BRA `(.L_x_79) ;  /* 0x0000002c00808947 */ /* 0x001fea0003800000 */
.L_x_165:
[----:B------:R-:W-:Y:S05]  /*104d0*/  BSYNC B0 ;  /* 0x0000000000007941 */ /* 0x000fea0003800000 */
.L_x_78:
[----:B------:R-:W-:-:S03]  /*104e0*/  UMOV UR4, 0xffffffff ;  /* 0xffffffff00047882 */ /* 0x000fc60000000000 */
[----:B------:R-:W-:Y:S05]  /*104f0*/  BRA.DIV UR4, `(.L_x_80) ;  /* 0x0000002e04887947 */ /* 0x000fea000b800000 */
[----:B0-----:R-:W0:Y:S02]  /*10500*/  S2R R0, SR_TID.X ;  /* 0x0000000000007919 */ /* 0x001e240000002100 */
[----:B0-----:R-:W-:-:S04]  /*10510*/  SHF.R.U32.HI R0, RZ, 0x5, R0 ;  /* 0x00000005ff007819 */ /* 0x001fc80000011600 */
[----:B------:R-:W-:-:S05]  /*10520*/  LOP3.LUT R0, R0, 0x3, RZ, 0xc0, !PT ;  /* 0x0000000300007812 */ /* 0x000fca00078ec0ff */
[----:B------:R0:W1:Y:S02]  /*10530*/  SHFL.IDX PT, R14, R0, RZ, 0x1f ;  /* 0x00001fff000e7589 */ /* 0x00006400000e0000 */
.L_x_168:
[----:B-1----:R-:W-:Y:S01]  /*10540*/  ISETP.NE.AND P0, PT, R14, RZ, PT ;  /* 0x000000ff0e00720c */ /* 0x002fe20003f05270 */
[----:B------:R-:W-:-:S12]  /*10550*/  BSSY B0, `(.L_x_81) ;  /* 0x0000026000007945 */ /* 0x000fd80003800000 */
[----:B------:R-:W-:Y:S05]  /*10560*/  @P0 BRA `(.L_x_82) ;  /* 0x0000000000900947 */ /* 0x000fea0003800000 */
[----:B------:R-:W-:-:S03]  /*10570*/  UMOV UR4, 0xffffffff ;  /* 0xffffffff00047882 */ /* 0x000fc60000000000 */
[----:B------:R-:W-:Y:S05]  /*10580*/  BRA.DIV UR4, `(.L_x_83) ;  /* 0x0000002e04987947 */ /* 0x000fea000b800000 */
[----:B------:R-:W-:-:S13]  /*10590*/  ELECT P6, URZ, PT ;  /* 0x00000000003f782f */ /* 0x000fda00038c0000 */
.L_x_171:
[----:B------:R-:W-:Y:S05]  /*105a0*/  @!P6 BRA `(.L_x_82) ;  /* 0x000000000080e947 */ /* 0x000fea0003800000 */
[----:B0-----:R-:W2:Y:S02]  /*105b0*/  LDL R0, [R1+0xc] ;  /* 0x00000c0001007983 */ /* 0x001ea40000100800 */
[----:B--2---:R-:W-:-:S13]  /*105c0*/  R2UR UR4, R0 ;  /* 0x00000000000472ca */ /* 0x004fda00000e0000 */
[----:B------:R-:W-:-:S06]  /*105d0*/  ULOP3.LUT UR4, UR4, 0x2, URZ, 0xfc, !UPT ;  /* 0x0000000204047892 */ /* 0x000fcc000f8efc3f */
[----:B------:R-:W-:-:S05]  /*105e0*/  IMAD.U32 R0, RZ, RZ, UR4 ;  /* 0x00000004ff007e24 */ /* 0x000fca000f8e00ff */
[----:B------:R-:W-:-:S13]  /*105f0*/  ISETP.NE.AND P0, PT, R0, 0x3, PT ;  /* 0x000000030000780c */ /* 0x000fda0003f05270 */
[----:B------:R-:W-:Y:S05]  /*10600*/  @!P0 BRA `(.L_x_84) ;  /* 0x0000000000048947 */ /* 0x000fea0003800000 */
[----:B------:R-:W-:Y:S01]  /*10610*/  BPT.TRAP 0x1 ;  /* 0x000000040000795c */ /* 0x000fe20000300000 */
.L_x_84:
[C---:B------:R-:W-:Y:S01]  /*10620*/  LEA R3, R22.reuse, R5, 0x3 ;  /* 0x0000000516037211 */ /* 0x040fe200078e18ff */
[----:B------:R-:W-:Y:S01]  /*10630*/  VIADD R22, R22, 0x1 ;  /* 0x0000000116167836 */ /* 0x000fe20000000000 */
[----:B------:R-:W-:-:S04]  /*10640*/  SHF.L.U32 R2, R25, 0x1f, RZ ;  /* 0x0000001f19027819 */ /* 0x000fc800000006ff */
[----:B------:R-:W0:Y:S01]  /*10650*/  SYNCS.PHASECHK.TRANS64.TRYWAIT P1, [R3+URZ+0x38840], R2 ;  /* 0x03884002030075a7 */ /* 0x000e22000802017f */
[----:B------:R-:W-:-:S04]  /*10660*/  ISETP.NE.AND P2, PT, R22, 0x2, PT ;  /* 0x000000021600780c */ /* 0x000fc80003f45270 */
[----:B------:R-:W-:Y:S01]  /*10670*/  SEL R0, RZ, 0x1, P2 ;  /* 0x00000001ff007807 */ /* 0x000fe20001000000 */
[----:B0-----:R-:W-:Y:S08]  /*10680*/  @!P1 BRA `(.L_x_85) ;  /* 0x0000002c00789947 */ /* 0x001ff00003800000 */
.L_x_172:
[----:B------:R-:W-:Y:S02]  /*10690*/  SEL R22, R22, RZ, P2 ;  /* 0x000000ff16167207 */ /* 0x000fe40001000000 */
[----:B------:R-:W-:Y:S01]  /*106a0*/  LOP3.LUT R0, R25, R0, RZ, 0x3c, !PT ;  /* 0x0000000019007212 */ /* 0x000fe200078e3cff */
[----:B------:R-:W-:Y:S06]  /*106b0*/  @!P0 BRA `(.L_x_86) ;  /* 0x0000000000048947 */ /* 0x000fec0003800000 */
[----:B------:R-:W-:Y:S01]  /*106c0*/  BPT.TRAP 0x1 ;  /* 0x000000040000795c */ /* 0x000fe20000300000 */
.L_x_86:
[----:B------:R-:W-:Y:S01]  /*106d0*/  IMAD R5, R22, 0x8, R5 ;  /* 0x0000000816057824 */ /* 0x000fe200078e0205 */
[----:B------:R-:W-:-:S04]  /*106e0*/  SHF.L.U32 R0, R0, 0x1f, RZ ;  /* 0x0000001f00007819 */ /* 0x000fc800000006ff */
[----:B------:R-:W1:Y:S02]  /*106f0*/  SYNCS.PHASECHK.TRANS64.TRYWAIT P1, [R5+URZ+0x38840], R0 ;  /* 0x03884000050075a7 */ /* 0x000e64000802017f */
[----:B-1----:R-:W-:Y:S05]  /*10700*/  @!P1 BRA `(.L_x_87) ;  /* 0x0000002c006c9947 */ /* 0x002fea0003800000 */
.L_x_173:
[----:B------:R-:W-:Y:S05]  /*10710*/  @!P0 BRA `(.L_x_88) ;  /* 0x0000000000048947 */ /* 0x000fea0003800000 */
[----:B------:R-:W-:Y:S01]  /*10720*/  BPT.TRAP 0x1 ;  /* 0x000000040000795c */ /* 0x000fe20000300000 */
.L_x_88:
[----:B------:R-:W2:Y:S02]  /*10730*/  SYNCS.PHASECHK.TRANS64.TRYWAIT P1, [R3+URZ+0x38860], R2 ;  /* 0x03886002030075a7 */ /* 0x000ea4000802017f */
[----:B--2---:R-:W-:Y:S05]  /*10740*/  @!P1 BRA `(.L_x_89) ;  /* 0x0000002c00709947 */ /* 0x004fea0003800000 */
.L_x_174:
[----:B------:R-:W-:Y:S05]  /*10750*/  @!P0 BRA `(.L_x_90) ;  /* 0x0000000000048947 */ /* 0x000fea0003800000 */
[----:B------:R-:W-:Y:S01]  /*10760*/  BPT.TRAP 0x1 ;  /* 0x000000040000795c */ /* 0x000fe20000300000 */
.L_x_90:
[----:B---3--:R3:W4:Y:S02]  /*10770*/  SYNCS.PHASECHK.TRANS64.TRYWAIT P0, [R5+URZ+0x38860], R0 ;  /* 0x03886000050075a7 */ /* 0x008724000800017f */
[----:B----4-:R-:W-:Y:S05]  /*10780*/  @!P0 NANOSLEEP.SYNCS 0x989680 ;  /* 0x009896800000895d */ /* 0x010fea0003900000 */
[----:B------:R-:W4:Y:S02]  /*10790*/  @!P0 SYNCS.PHASECHK.TRANS64 P0, [R5+URZ+0x38860], R0 ;  /* 0x03886000050085a7 */ /* 0x000f24000800007f */
[----:B----4-:R-:W-:Y:S05]  /*107a0*/  @!P0 BRA `(.L_x_90) ;  /* 0xfffffffc00f08947 */ /* 0x010fea000383ffff */
.L_x_82:
[----:B------:R-:W-:Y:S05]  /*107b0*/  BSYNC B0 ;  /* 0x0000000000007941 */ /* 0x000fea0003800000 */
.L_x_81:
[----:B------:R-:W-:Y:S05]  /*107c0*/  EXIT ;  /* 0x000000000000794d */ /* 0x000fea0003800000 */
.L_x_8:
[----:B0-----:R-:W-:-:S04]  /*107d0*/  MOV R3, UR40 ;  /* 0x0000002800037c02 */ /* 0x001fc80008000f00 */
[----:B------:R0:W1:Y:S03]  /*107e0*/  SYNCS.PHASECHK.TRANS64.TRYWAIT P1, [R3+URZ+0x38800], R0 ;  /* 0x03880000030075a7 */ /* 0x000066000802017f */
[----:B-1----:R-:W-:Y:S05]  /*107f0*/  @!P1 NANOSLEEP.SYNCS 0x989680 ;  /* 0x009896800000995d */ /* 0x002fea0003900000 */
[----:B------:R-:W1:Y:S02]  /*10800*/  @!P1 SYNCS.PHASECHK.TRANS64 P1, [R3+URZ+0x38800], R0 ;  /* 0x03880000030095a7 */ /* 0x000e64000802007f */
[----:B-1----:R-:W-:Y:S05]  /*10810*/  @!P1 BRA `(.L_x_8) ;  /* 0xfffffffc00ec9947 */ /* 0x002fea000383ffff */
[----:B------:R-:W-:Y:S05]  /*10820*/  BRA `(.L_x_91) ;  /* 0xffffff0800587947 */ /* 0x000fea000383ffff */
.L_x_12:
[----:B-1----:R1:W2:Y:S02]  /*10830*/  SYNCS.PHASECHK.TRANS64.TRYWAIT P1, [R0+URZ+0x38830], R3 ;  /* 0x03883003000075a7 */ /* 0x0022a4000802017f */
[----:B--2---:R-:W-:Y:S05]  /*10840*/  @!P1 NANOSLEEP.SYNCS 0x989680 ;  /* 0x009896800000995d */ /* 0x004fea0003900000 */
[----:B------:R-:W2:Y:S02]  /*10850*/  @!P1 SYNCS.PHASECHK.TRANS64 P1, [R0+URZ+0x38830], R3 ;  /* 0x03883003000095a7 */ /* 0x000ea4000802007f */
[----:B--2---:R-:W-:Y:S05]  /*10860*/  @!P1 BRA `(.L_x_12) ;  /* 0xfffffffc00f09947 */ /* 0x004fea000383ffff */
[----:B------:R-:W-:Y:S05]  /*10870*/  BRA `(.L_x_11) ;  /* 0xffffff08007c7947 */ /* 0x000fea000383ffff */
.L_x_18:
[----:B-1----:R-:W-:-:S04]  /*10880*/  IMAD.U32 R153, RZ, RZ, UR61 ;  /* 0x0000003dff997e24 */ /* 0x002fc8000f8e00ff */
[----:B------:R1:W2:Y:S03]  /*10890*/  SYNCS.PHASECHK.TRANS64.TRYWAIT P1, [R153+URZ+0x38830], R4 ;  /* 0x03883004990075a7 */ /* 0x0002a6000802017f */
[----:B--2---:R-:W-:Y:S05]  /*108a0*/  @!P1 NANOSLEEP.SYNCS 0x989680 ;  /* 0x009896800000995d */ /* 0x004fea0003900000 */
[----:B------:R-:W2:Y:S02]  /*108b0*/  @!P1 SYNCS.PHASECHK.TRANS64 P1, [R153+URZ+0x38830], R4 ;  /* 0x03883004990095a7 */ /* 0x000ea4000802007f */
[----:B--2---:R-:W-:Y:S05]  /*108c0*/  @!P1 BRA `(.L_x_18) ;  /* 0xfffffffc00ec9947 */ /* 0x004fea000383ffff */
[----:B------:R-:W-:Y:S05]  /*108d0*/  BRA `(.L_x_17) ;  /* 0xffffff5000587947 */ /* 0x000fea000383ffff */
.L_x_22:
[----:B--2---:R-:W-:-:S04]  /*108e0*/  IMAD.U32 R2, RZ, RZ, UR4 ;  /* 0x00000004ff027e24 */ /* 0x004fc8000f8e00ff */
[----:B------:R2:W3:Y:S03]  /*108f0*/  SYNCS.PHASECHK.TRANS64.TRYWAIT P1, [R2+URZ+0x38850], R0 ;  /* 0x03885000020075a7 */ /* 0x0004e6000802017f */
[----:B---3--:R-:W-:Y:S05]  /*10900*/  @!P1 NANOSLEEP.SYNCS 0x989680 ;  /* 0x009896800000995d */ /* 0x008fea0003900000 */
[----:B------:R-:W3:Y:S02]  /*10910*/  @!P1 SYNCS.PHASECHK.TRANS64 P1, [R2+URZ+0x38850], R0 ;  /* 0x03885000020095a7 */ /* 0x000ee4000802007f */
[----:B---3--:R-:W-:Y:S05]  /*10920*/  @!P1 BRA `(.L_x_22) ;  /* 0xfffffffc00ec9947 */ /* 0x008fea000383ffff */
[----:B------:R-:W-:Y:S05]  /*10930*/  BRA `(.L_x_21) ;  /* 0xffffff7800a87947 */ /* 0x000fea000383ffff */
.L_x_29:
[----:B-1----:R-:W-:-:S04]  /*10940*/  MOV R7, UR12 ;  /* 0x0000000c00077c02 */ /* 0x002fc80008000f00 */
[----:B------:R1:W2:Y:S03]  /*10950*/  SYNCS.PHASECHK.TRANS64.TRYWAIT P1, [R7+URZ+0x38850], R0 ;  /* 0x03885000070075a7 */ /* 0x0002a6000802017f */
[----:B--2---:R-:W-:Y:S05]  /*10960*/  @!P1 NANOSLEEP.SYNCS 0x989680 ;  /* 0x009896800000995d */ /* 0x004fea0003900000 */
[----:B------:R-:W2:Y:S02]  /*10970*/  @!P1 SYNCS.PHASECHK.TRANS64 P1, [R7+URZ+0x38850], R0 ;  /* 0x03885000070095a7 */ /* 0x000ea4000802007f */
[----:B--2---:R-:W-:Y:S05]  /*10980*/  @!P1 BRA `(.L_x_29) ;  /* 0xfffffffc00ec9947 */ /* 0x004fea000383ffff */
[----:B------:R-:W-:Y:S05]  /*10990*/  BRA `(.L_x_28) ;  /* 0xffffff9800087947 */ /* 0x000fea000383ffff */
.L_x_44:
[----:B------:R-:W0:Y:S01]  /*109a0*/  S2R R17, SR_TID.X ;  /* 0x0000000000117919 */ /* 0x000e220000002100 */
[----:B------:R-:W-:Y:S01]  /*109b0*/  BSSY B0, `(.L_x_92) ;  /* 0x000000a000007945 */ /* 0x000fe20003800000 */
[----:B------:R-:W-:Y:S01]  /*109c0*/  IMAD.MOV.U32 R12, RZ, RZ, RZ ;  /* 0x000000ffff0c7224 */ /* 0x000fe200078e00ff */
[----:B------:R-:W-:Y:S01]  /*109d0*/  MOV R11, 0x1f ;  /* 0x0000001f000b7802 */ /* 0x000fe20000000f00 */
[----:B------:R-:W-:Y:S01]  /*109e0*/  IMAD.MOV.U32 R15, RZ, RZ, -0x1 ;  /* 0xffffffffff0f7424 */ /* 0x000fe200078e00ff */
[----:B0-----:R-:W-:-:S04]  /*109f0*/  SHF.R.U32.HI R17, RZ, 0x5, R17 ;  /* 0x00000005ff117819 */ /* 0x001fc80000011611 */
[----:B------:R-:W-:-:S05]  /*10a00*/  LOP3.LUT R17, R17, 0x3, RZ, 0xc0, !PT ;  /* 0x0000000311117812 */ /* 0x000fca00078ec0ff */
[----:B------:R-:W-:-:S07]  /*10a10*/  IMAD.MOV.U32 R13, RZ, RZ, R17 ;  /* 0x000000ffff0d7224 */ /* 0x000fce00078e0011 */
[----:B-1---5:R-:W-:Y:S05]  /*10a20*/  WARPSYNC.COLLECTIVE R15, `(.L_x_93) ;  /* 0x000000000f087348 */ /* 0x022fea0003c00000 */
[----:B------:R0:W2:Y:S02]  /*10a30*/  SHFL.IDX P6, R14, R13, R12, R11 ;  /* 0x0000000c0d0e7389 */ /* 0x0000a400000c000b */
[----:B012--5:R-:W-:Y:S01]  /*10a40*/  ENDCOLLECTIVE ;  /* 0x000000000000791b */ /* 0x027fe20003800000 */
.L_x_93:
[----:B------:R-:W-:Y:S05]  /*10a50*/  BSYNC B0 ;  /* 0x0000000000007941 */ /* 0x000fea0003800000 */
.L_x_92:
[----:B------:R-:W-:Y:S05]  /*10a60*/  BRA `(.L_x_94) ;  /* 0xffffffcc00787947 */ /* 0x000fea000383ffff */
.L_x_47:
[----:B0-----:R0:W1:Y:S02]  /*10a70*/  SYNCS.PHASECHK.TRANS64.TRYWAIT P0, [R0+URZ+0x38840], R3 ;  /* 0x03884003000075a7 */ /* 0x001064000800017f */
[----:B-1----:R-:W-:Y:S05]  /*10a80*/  @!P0 NANOSLEEP.SYNCS 0x989680 ;  /* 0x009896800000895d */ /* 0x002fea0003900000 */
[----:B------:R-:W1:Y:S02]  /*10a90*/  @!P0 SYNCS.PHASECHK.TRANS64 P0, [R0+URZ+0x38840], R3 ;  /* 0x03884003000085a7 */ /* 0x000e64000800007f */
[----:B-1----:R-:W-:Y:S05]  /*10aa0*/  @!P0 BRA `(.L_x_47) ;  /* 0xfffffffc00f08947 */ /* 0x002fea000383ffff */
[----:B------:R-:W-:Y:S05]  /*10ab0*/  BRA `(.L_x_95) ;  /* 0xffffffd0004c7947 */ /* 0x000fea000383ffff */
.L_x_48:
[----:B------:R-:W-:Y:S01]  /*10ac0*/  BSSY B0, `(.L_x_96) ;  /* 0x0000008000007945 */ /* 0x000fe20003800000 */
[----:B------:R-:W-:Y:S01]  /*10ad0*/  IMAD.MOV.U32 R13, RZ, RZ, R6 ;  /* 0x000000ffff0d7224 */ /* 0x000fe200078e0006 */
[----:B------:R-:W-:Y:S01]  /*10ae0*/  MOV R12, RZ ;  /* 0x000000ff000c7202 */ /* 0x000fe20000000f00 */
[----:B------:R-:W-:Y:S02]  /*10af0*/  IMAD.MOV.U32 R11, RZ, RZ, 0x181f ;  /* 0x0000181fff0b7424 */ /* 0x000fe400078e00ff */
[----:B------:R-:W-:-:S07]  /*10b00*/  IMAD.MOV.U32 R15, RZ, RZ, -0x1 ;  /* 0xffffffffff0f7424 */ /* 0x000fce00078e00ff */
[----:B------:R-:W-:Y:S05]  /*10b10*/  WARPSYNC.COLLECTIVE R15, `(.L_x_97) ;  /* 0x000000000f087348 */ /* 0x000fea0003c00000 */
[----:B------:R0:W1:Y:S02]  /*10b20*/  SHFL.IDX P6, R14, R13, R12, R11 ;  /* 0x0000000c0d0e7389 */ /* 0x00006400000c000b */
[----:B01----:R-:W-:Y:S01]  /*10b30*/  ENDCOLLECTIVE ;  /* 0x000000000000791b */ /* 0x003fe20003800000 */
.L_x_97:
[----:B------:R-:W-:Y:S05]  /*10b40*/  BSYNC B0 ;  /* 0x0000000000007941 */ /* 0x000fea0003800000 */
.L_x_96:
[----:B------:R-:W-:Y:S01]  /*10b50*/  IMAD.MOV.U32 R13, RZ, RZ, R4 ;  /* 0x000000ffff0d7224 */ /* 0x000fe200078e0004 */
[----:B------:R-:W-:Y:S01]  /*10b60*/  MOV R11, 0x181f ;  /* 0x0000181f000b7802 */ /* 0x000fe20000000f00 */
[----:B------:R-:W-:Y:S01]  /*10b70*/  IMAD.MOV.U32 R12, RZ, RZ, RZ ;  /* 0x000000ffff0c7224 */ /* 0x000fe200078e00ff */
[----:B------:R-:W-:Y:S01]  /*10b80*/  MOV R2, R14 ;  /* 0x0000000e00027202 */ /* 0x000fe20000000f00 */
[----:B------:R-:W-:Y:S01]  /*10b90*/  IMAD.MOV.U32 R15, RZ, RZ, -0x1 ;  /* 0xffffffffff0f7424 */ /* 0x000fe200078e00ff */
[----:B------:R-:W-:Y:S02]  /*10ba0*/  ISETP.GE.AND P0, PT, R33, 0x1, PT ;  /* 0x000000012100780c */ /* 0x000fe40003f06270 */
[----:B------:R-:W-:-:S13]  /*10bb0*/  LOP3.LUT P5, RZ, R16, 0x8, RZ, 0xc0, !PT ;  /* 0x0000000810ff7812 */ /* 0x000fda00078ac0ff */
[----:B------:R-:W-:Y:S05]  /*10bc0*/  WARPSYNC.COLLECTIVE R15, `(.L_x_98) ;  /* 0x000000000f087348 */ /* 0x000fea0003c00000 */
[----:B------:R0:W1:Y:S02]  /*10bd0*/  SHFL.IDX P6, R14, R13, R12, R11 ;  /* 0x0000000c0d0e7389 */ /* 0x00006400000c000b */
[----:B01----:R-:W-:Y:S01]  /*10be0*/  ENDCOLLECTIVE ;  /* 0x000000000000791b */ /* 0x003fe20003800000 */
.L_x_98:
[C---:B------:R-:W-:Y:S02]  /*10bf0*/  LOP3.LUT P4, RZ, R16.reuse, 0x4, RZ, 0xc0, !PT ;  /* 0x0000000410ff7812 */ /* 0x040fe4000788c0ff */
[C---:B------:R-:W-:Y:S02]  /*10c00*/  LOP3.LUT P3, RZ, R16.reuse, 0x2, RZ, 0xc0, !PT ;  /* 0x0000000210ff7812 */ /* 0x040fe4000786c0ff */
[----:B------:R-:W-:Y:S02]  /*10c10*/  LOP3.LUT P2, RZ, R16, 0x1, RZ, 0xc0, !PT ;  /* 0x0000000110ff7812 */ /* 0x000fe4000784c0ff */
[----:B------:R-:W-:Y:S01]  /*10c20*/  @P0 LEA R7, R5, UR39, 0x1 ;  /* 0x0000002705070c11 */ /* 0x000fe2000f8e08ff */
[----:B------:R-:W-:Y:S02]  /*10c30*/  IMAD.MOV.U32 R13, RZ, RZ, R6 ;  /* 0x000000ffff0d7224 */ /* 0x000fe400078e0006 */
[----:B------:R-:W-:Y:S01]  /*10c40*/  IMAD.MOV.U32 R12, RZ, RZ, 0x1 ;  /* 0x00000001ff0c7424 */ /* 0x000fe200078e00ff */
[----:B------:R-:W-:-:S05]  /*10c50*/  @P0 LEA R14, P1, R37, R14, 0x1 ;  /* 0x0000000e250e0211 */ /* 0x000fca00078208ff */
[----:B------:R-:W-:Y:S01]  /*10c60*/  @P0 IMAD.X R3, RZ, RZ, R2, P1 ;  /* 0x000000ffff030224 */ /* 0x000fe200008e0602 */
[----:B------:R-:W-:-:S07]  /*10c70*/  @P0 MOV R2, R14 ;  /* 0x0000000e00020202 */ /* 0x000fce0000000f00 */
[----:B------:R-:W-:Y:S05]  /*10c80*/  WARPSYNC.COLLECTIVE R15, `(.L_x_99) ;  /* 0x000000000f087348 */ /* 0x000fea0003c00000 */
[----:B------:R0:W1:Y:S02]  /*10c90*/  SHFL.IDX P6, R14, R13, R12, R11 ;  /* 0x0000000c0d0e7389 */ /* 0x00006400000c000b */
[----:B01----:R-:W-:Y:S01]  /*10ca0*/  ENDCOLLECTIVE ;  /* 0x000000000000791b */ /* 0x003fe20003800000 */
.L_x_99:
[----:B------:R-:W-:Y:S01]  /*10cb0*/  @!PT LDS RZ, [RZ] ;  /* 0x00000000fffff984 */ /* 0x000fe20000000800 */
[----:B------:R-:W-:Y:S01]  /*10cc0*/  @!PT LDS RZ, [RZ] ;  /* 0x00000000fffff984 */ /* 0x000fe20000000800 */
[----:B------:R-:W-:Y:S01]  /*10cd0*/  @!PT LDS RZ, [RZ] ;  /* 0x00000000fffff984 */ /* 0x000fe20000000800 */
[----:B------:R0:W-:Y:S04]  /*10ce0*/  @P0 LDGSTS.E.BYPASS.LTC128B.128 [R7+0x24400], desc[UR36][R2.64], !P5 ;  /* 0x2440000002070fae */ /* 0x0001e8000e901d64 */
[----:B------:R0:W-:Y:S04]  /*10cf0*/  @P0 LDGSTS.E.BYPASS.LTC128B.128 [R7+0x26c00], desc[UR36][R2.64+0x80], !P4 ;  /* 0x26c0008002070fae */ /* 0x0001e8000e101d64 */
[----:B------:R0:W-:Y:S01]  /*10d00*/  @P0 LDGSTS.E.BYPASS.LTC128B.128 [R7+0x29400], desc[UR36][R2.64+0x100], !P3 ;  /* 0x2940010002070fae */ /* 0x0001e2000d901d64 */
[----:B------:R-:W-:-:S03]  /*10d10*/  IMAD.MOV.U32 R13, RZ, RZ, R4 ;  /* 0x000000ffff0d7224 */ /* 0x000fc600078e0004 */
[----:B------:R0:W-:Y:S01]  /*10d20*/  @P0 LDGSTS.E.BYPASS.LTC128B.128 [R7+0x2bc00], desc[UR36][R2.64+0x180], !P2 ;  /* 0x2bc0018002070fae */ /* 0x0001e2000d101d64 */
[----:B------:R-:W-:Y:S02]  /*10d30*/  ISETP.GE.AND P0, PT, R33, 0x11, PT ;  /* 0x000000112100780c */ /* 0x000fe40003f06270 */
[----:B------:R-:W-:-:S11]  /*10d40*/  MOV R8, R14 ;  /* 0x0000000e00087202 */ /* 0x000fd60000000f00 */
[----:B0-----:R-:W-:Y:S05]  /*10d50*/  WARPSYNC.COLLECTIVE R15, `(.L_x_100) ;  /* 0x000000000f087348 */ /* 0x001fea0003c00000 */
[----:B------:R1:W2:Y:S02]  /*10d60*/  SHFL.IDX P6, R14, R13, R12, R11 ;  /* 0x0000000c0d0e7389 */ /* 0x0002a400000c000b */
[----:B012---:R-:W-:Y:S01]  /*10d70*/  ENDCOLLECTIVE ;  /* 0x000000000000791b */ /* 0x007fe20003800000 */
.L_x_100:
[----:B------:R-:W-:Y:S01]  /*10d80*/  @P0 LEA R21, R5, UR39, 0x1 ;  /* 0x0000002705150c11 */ /* 0x000fe2000f8e08ff */
[----:B------:R-:W-:Y:S01]  /*10d90*/  IMAD.MOV.U32 R13, RZ, RZ, R6 ;  /* 0x000000ffff0d7224 */ /* 0x000fe200078e0006 */
[----:B------:R-:W-:Y:S02]  /*10da0*/  MOV R12, 0x2 ;  /* 0x00000002000c7802 */ /* 0x000fe40000000f00 */
[----:B------:R-:W-:-:S04]  /*10db0*/  @P0 LEA R14, P1, R37, R14, 0x1 ;  /* 0x0000000e250e0211 */ /* 0x000fc800078208ff */
[----:B------:R-:W-:Y:S01]  /*10dc0*/  @P0 MOV R2, R14 ;  /* 0x0000000e00020202 */ /* 0x000fe20000000f00 */
[----:B------:R-:W-:-:S08]  /*10dd0*/  @P0 IMAD.X R9, RZ, RZ, R8, P1 ;  /* 0x000000ffff090224 */ /* 0x000fd000008e0608 */
[----:B------:R-:W-:Y:S05]  /*10de0*/  WARPSYNC.COLLECTIVE R15, `(.L_x_101) ;  /* 0x000000000f087348 */ /* 0x000fea0003c00000 */
[----:B------:R0:W1:Y:S02]  /*10df0*/  SHFL.IDX P6, R14, R13, R12, R11 ;  /* 0x0000000c0d0e7389 */ /* 0x00006400000c000b */
[----:B01----:R-:W-:Y:S01]  /*10e00*/  ENDCOLLECTIVE ;  /* 0x000000000000791b */ /* 0x003fe20003800000 */
.L_x_101:
[----:B------:R-:W-:-:S05]  /*10e10*/  @P0 IMAD.MOV.U32 R3, RZ, RZ, R9 ;  /* 0x000000ffff030224 */ /* 0x000fca00078e0009 */
[----:B------:R-:W-:Y:S01]  /*10e20*/  @!PT LDS RZ, [RZ] ;  /* 0x00000000fffff984 */ /* 0x000fe20000000800 */
[----:B------:R-:W-:Y:S01]  /*10e30*/  @!PT LDS RZ, [RZ] ;  /* 0x00000000fffff984 */ /* 0x000fe20000000800 */
[----:B------:R-:W-:Y:S01]  /*10e40*/  @!PT LDS RZ, [RZ] ;  /* 0x00000000fffff984 */ /* 0x000fe20000000800 */
[----:B------:R0:W-:Y:S04]  /*10e50*/  @P0 LDGSTS.E.BYPASS.LTC128B.128 [R21+0x24c00], desc[UR36][R2.64], !P5 ;  /* 0x24c0000002150fae */ /* 0x0001e8000e901d64 */
[----:B------:R0:W-:Y:S01]  /*10e60*/  @P0 LDGSTS.E.BYPASS.LTC128B.128 [R21+0x27400], desc[UR36][R2.64+0x80], !P4 ;  /* 0x2740008002150fae */ /* 0x0001e2000e101d64 */
[----:B------:R-:W-:-:S03]  /*10e70*/  IMAD.MOV.U32 R13, RZ, RZ, R4 ;  /* 0x000000ffff0d7224 */ /* 0x000fc600078e0004 */
[----:B------:R0:W-:Y:S04]  /*10e80*/  @P0 LDGSTS.E.BYPASS.LTC128B.128 [R21+0x29c00], desc[UR36][R2.64+0x100], !P3 ;  /* 0x29c0010002150fae */ /* 0x0001e8000d901d64 */
[----:B------:R0:W-:Y:S01]  /*10e90*/  @P0 LDGSTS.E.BYPASS.LTC128B.128 [R21+0x2c400], desc[UR36][R2.64+0x180], !P2 ;  /* 0x2c40018002150fae */ /* 0x0001e2000d101d64 */
[----:B------:R-:W-:Y:S01]  /*10ea0*/  ISETP.GE.AND P0, PT, R33, 0x21, PT ;  /* 0x000000212100780c */ /* 0x000fe20003f06270 */
[----:B------:R-:W-:-:S12]  /*10eb0*/  IMAD.MOV.U32 R7, RZ, RZ, R14 ;  /* 0x000000ffff077224 */ /* 0x000fd800078e000e */
[----:B0-----:R-:W-:Y:S05]  /*10ec0*/  WARPSYNC.COLLECTIVE R15, `(.L_x_102) ;  /* 0x000000000f087348 */ /* 0x001fea0003c00000 */
[----:B------:R1:W2:Y:S02]  /*10ed0*/  SHFL.IDX P6, R14, R13, R12, R11 ;  /* 0x0000000c0d0e7389 */ /* 0x0002a400000c000b */
[----:B012---:R-:W-:Y:S01]  /*10ee0*/  ENDCOLLECTIVE ;  /* 0x000000000000791b */ /* 0x007fe20003800000 */
.L_x_102:
[----:B------:R-:W-:Y:S02]  /*10ef0*/  @P0 LEA R9, R5, UR39, 0x1 ;  /* 0x0000002705090c11 */ /* 0x000fe4000f8e08ff */
[----:B------:R-:W-:Y:S01]  /*10f00*/  MOV R13, R6 ;  /* 0x00000006000d7202 */ /* 0x000fe20000000f00 */
[----:B------:R-:W-:Y:S01]  /*10f10*/  IMAD.MOV.U32 R12, RZ, RZ, 0x3 ;  /* 0x00000003ff0c7424 */ /* 0x000fe200078e00ff */
[----:B------:R-:W-:-:S04]  /*10f20*/  @P0 LEA R14, P1, R37, R14, 0x1 ;  /* 0x0000000e250e0211 */ /* 0x000fc800078208ff */
[----:B------:R-:W-:Y:S01]  /*10f30*/  @P0 IADD3.X R7, RZ, R7, RZ, P1, !PT ;  /* 0x00000007ff070210 */ /* 0x000fe20000ffe4ff */
[----:B------:R-:W-:-:S08]  /*10f40*/  @P0 IMAD.MOV.U32 R2, RZ, RZ, R14 ;  /* 0x000000ffff020224 */ /* 0x000fd000078e000e */
[----:B------:R-:W-:Y:S05]  /*10f50*/  WARPSYNC.COLLECTIVE R15, `(.L_x_103) ;  /* 0x000000000f087348 */ /* 0x000fea0003c00000 */
[----:B------:R0:W1:Y:S02]  /*10f60*/  SHFL.IDX P6, R14, R13, R12, R11 ;  /* 0x0000000c0d0e7389 */ /* 0x00006400000c000b */
[----:B01----:R-:W-:Y:S01]  /*10f70*/  ENDCOLLECTIVE ;  /* 0x000000000000791b */ /* 0x003fe20003800000 */
.L_x_103:
[----:B------:R-:W-:-:S05]  /*10f80*/  @P0 IMAD.MOV.U32 R3, RZ, RZ, R7 ;  /* 0x000000ffff030224 */ /* 0x000fca00078e0007 */
[----:B------:R-:W-:Y:S01]  /*10f90*/  @!PT LDS RZ, [RZ] ;  /* 0x00000000fffff984 */ /* 0x000fe20000000800 */
[----:B------:R-:W-:Y:S01]  /*10fa0*/  @!PT LDS RZ, [RZ] ;  /* 0x00000000fffff984 */ /* 0x000fe20000000800 */
[----:B------:R-:W-:Y:S01]  /*10fb0*/  @!PT LDS RZ, [RZ] ;  /* 0x00000000fffff984 */ /* 0x000fe20000000800 */
[----:B------:R0:W-:Y:S04]  /*10fc0*/  @P0 LDGSTS.E.BYPASS.LTC128B.128 [R9+0x25400], desc[UR36][R2.64], !P5 ;  /* 0x2540000002090fae */ /* 0x0001e8000e901d64 */
[----:B------:R0:W-:Y:S01]  /*10fd0*/  @P0 LDGSTS.E.BYPASS.LTC128B.128 [R9+0x27c00], desc[UR36][R2.64+0x80], !P4 ;  /* 0x27c0008002090fae */ /* 0x0001e2000e101d64 */
[----:B------:R-:W-:-:S03]  /*10fe0*/  MOV R13, R4 ;  /* 0x00000004000d7202 */ /* 0x000fc60000000f00 */
[----:B------:R0:W-:Y:S04]  /*10ff0*/  @P0 LDGSTS.E.BYPASS.LTC128B.128 [R9+0x2a400], desc[UR36][R2.64+0x100], !P3 ;  /* 0x2a40010002090fae */ /* 0x0001e8000d901d64 */
[----:B------:R0:W-:Y:S01]  /*11000*/  @P0 LDGSTS.E.BYPASS.LTC128B.128 [R9+0x2cc00], desc[UR36][R2.64+0x180], !P2 ;  /* 0x2cc0018002090fae */ /* 0x0001e2000d101d64 */
[----:B------:R-:W-:Y:S01]  /*11010*/  ISETP.GE.AND P0, PT, R33, 0x31, PT ;  /* 0x000000312100780c */ /* 0x000fe20003f06270 */
[----:B------:R-:W-:-:S12]  /*11020*/  IMAD.MOV.U32 R7, RZ, RZ, R14 ;  /* 0x000000ffff077224 */ /* 0x000fd800078e000e */
[----:B0-----:R-:W-:Y:S05]  /*11030*/  WARPSYNC.COLLECTIVE R15, `(.L_x_104) ;  /* 0x000000000f087348 */ /* 0x001fea0003c00000 */
[----:B------:R1:W2:Y:S02]  /*11040*/  SHFL.IDX P6, R14, R13, R12, R11 ;  /* 0x0000000c0d0e7389 */ /* 0x0002a400000c000b */
[----:B012---:R-:W-:Y:S01]  /*11050*/  ENDCOLLECTIVE ;  /* 0x000000000000791b */ /* 0x007fe20003800000 */
.L_x_104:
[----:B------:R-:W-:Y:S01]  /*11060*/  @P0 LEA R21, R5, UR39, 0x1 ;  /* 0x0000002705150c11 */ /* 0x000fe2000f8e08ff */
[----:B------:R-:W-:Y:S02]  /*11070*/  IMAD.MOV.U32 R13, RZ, RZ, R6 ;  /* 0x000000ffff0d7224 */ /* 0x000fe400078e0006 */
[----:B------:R-:W-:Y:S01]  /*11080*/  IMAD.MOV.U32 R12, RZ, RZ, 0x4 ;  /* 0x00000004ff0c7424 */ /* 0x000fe200078e00ff */
[----:B------:R-:W-:-:S05]  /*11090*/  @P0 LEA R14, P1, R37, R14, 0x1 ;  /* 0x0000000e250e0211 */ /* 0x000fca00078208ff */
[----:B------:R-:W-:-:S08]  /*110a0*/  @P0 IMAD.MOV.U32 R2, RZ, RZ, R14 ;  /* 0x000000ffff020224 */ /* 0x000fd000078e000e */
[----:B------:R-:W-:Y:S05]  /*110b0*/  WARPSYNC.COLLECTIVE R15, `(.L_x_105) ;  /* 0x000000000f087348 */ /* 0x000fea0003c00000 */
[----:B------:R0:W1:Y:S02]  /*110c0*/  SHFL.IDX P6, R14, R13, R12, R11 ;  /* 0x0000000c0d0e7389 */ /* 0x00006400000c000b */
[----:B01----:R-:W-:Y:S01]  /*110d0*/  ENDCOLLECTIVE ;  /* 0x000000000000791b */ /* 0x003fe20003800000 */
.L_x_105:
[----:B------:R-:W-:-:S05]  /*110e0*/  @P0 IMAD.X R7, RZ, RZ, R7, P1 ;  /* 0x000000ffff070224 */ /* 0x000fca00008e0607 */
[----:B------:R-:W-:-:S05]  /*110f0*/  @P0 MOV R3, R7 ;  /* 0x0000000700030202 */ /* 0x000fca0000000f00 */
[----:B------:R-:W-:Y:S01]  /*11100*/  @!PT LDS RZ, [RZ] ;  /* 0x00000000fffff984 */ /* 0x000fe20000000800 */
[----:B------:R-:W-:Y:S01]  /*11110*/  @!PT LDS RZ, [RZ] ;  /* 0x00000000fffff984 */ /* 0x000fe20000000800 */
[----:B------:R-:W-:Y:S01]  /*11120*/  @!PT LDS RZ, [RZ] ;  /* 0x00000000fffff984 */ /* 0x000fe20000000800 */
[----:B------:R0:W-:Y:S01]  /*11130*/  @P0 LDGSTS.E.BYPASS.LTC128B.128 [R21+0x25c00], desc[UR36][R2.64], !P5 ;  /* 0x25c0000002150fae */ /* 0x0001e2000e901d64 */
[----:B------:R-:W-:-:S03]  /*11140*/  IMAD.MOV.U32 R13, RZ, RZ, R4 ;  /* 0x000000ffff0d7224 */ /* 0x000fc600078e0004 */
[----:B------:R0:W-:Y:S04]  /*11150*/  @P0 LDGSTS.E.BYPASS.LTC128B.128 [R21+0x28400], desc[UR36][R2.64+0x80], !P4 ;  /* 0x2840008002150fae */ /* 0x0001e8000e101d64 */
[----:B------:R0:W-:Y:S04]  /*11160*/  @P0 LDGSTS.E.BYPASS.LTC128B.128 [R21+0x2ac00], desc[UR36][R2.64+0x100], !P3 ;  /* 0x2ac0010002150fae */ /* 0x0001e8000d901d64 */
[----:B------:R0:W-:Y:S01]  /*11170*/  @P0 LDGSTS.E.BYPASS.LTC128B.128 [R21+0x2d400], desc[UR36][R2.64+0x180], !P2 ;  /* 0x2d40018002150fae */ /* 0x0001e2000d101d64 */
[----:B------:R-:W-:-:S07]  /*11180*/  MOV R7, R14 ;  /* 0x0000000e00077202 */ /* 0x000fce0000000f00 */
[----:B0-----:R-:W-:Y:S05]  /*11190*/  WARPSYNC.COLLECTIVE R15, `(.L_x_106) ;  /* 0x000000000f087348 */ /* 0x001fea0003c00000 */
[----:B------:R1:W2:Y:S02]  /*111a0*/  SHFL.IDX P6, R14, R13, R12, R11 ;  /* 0x0000000c0d0e7389 */ /* 0x0002a400000c000b */
[----:B012---:R-:W-:Y:S01]  /*111b0*/  ENDCOLLECTIVE ;  /* 0x000000000000791b */ /* 0x007fe20003800000 */
.L_x_106:
[----:B------:R-:W-:Y:S05]  /*111c0*/  BRA `(.L_x_107) ;  /* 0xffffffcc00b47947 */ /* 0x000fea000383ffff */
.L_x_54:
[----:B------:R-:W-:Y:S01]  /*111d0*/  IMAD.MOV.U32 R13, RZ, RZ, R5 ;  /* 0x000000ffff0d7224 */ /* 0x000fe200078e0005 */
[----:B------:R-:W-:Y:S01]  /*111e0*/  MOV R12, RZ ;  /* 0x000000ff000c7202 */ /* 0x000fe20000000f00 */
[----:B------:R-:W-:Y:S02]  /*111f0*/  IMAD.MOV.U32 R11, RZ, RZ, 0x181f ;  /* 0x0000181fff0b7424 */ /* 0x000fe400078e00ff */
[----:B------:R-:W-:Y:S02]  /*11200*/  IMAD.MOV.U32 R15, RZ, RZ, -0x1 ;  /* 0xffffffffff0f7424 */ /* 0x000fe400078e00ff */
[----:B------:R-:W-:-:S07]  /*11210*/  IMAD.IADD R4, R34, 0x1, R4 ;  /* 0x0000000122047824 */ /* 0x000fce00078e0204 */
[----:B-----5:R-:W-:Y:S05]  /*11220*/  WARPSYNC.COLLECTIVE R15, `(.L_x_108) ;  /* 0x000000000f087348 */ /* 0x020fea0003c00000 */
[----:B------:R0:W1:Y:S02]  /*11230*/  SHFL.IDX P6, R14, R13, R12, R11 ;  /* 0x0000000c0d0e7389 */ /* 0x00006400000c000b */
[----:B01---5:R-:W-:Y:S01]  /*11240*/  ENDCOLLECTIVE ;  /* 0x000000000000791b */ /* 0x023fe20003800000 */
.L_x_108:
[C---:B------:R-:W-:Y:S01]  /*11250*/  VIADD R6, R4.reuse, 0x10 ;  /* 0x0000001004067836 */ /* 0x040fe20000000000 */
[----:B------:R-:W-:Y:S01]  /*11260*/  ISETP.GE.AND P0, PT, R4, UR40, PT ;  /* 0x0000002804007c0c */ /* 0x000fe2000bf06270 */
[----:B------:R-:W-:Y:S01]  /*11270*/  IMAD.MOV.U32 R13, RZ, RZ, R0 ;  /* 0x000000ffff0d7224 */ /* 0x000fe200078e0000 */
[----:B------:R-:W-:-:S11]  /*11280*/  MOV R2, R14 ;  /* 0x0000000e00027202 */ /* 0x000fd60000000f00 */
[----:B------:R-:W-:Y:S05]  /*11290*/  WARPSYNC.COLLECTIVE R15, `(.L_x_109) ;  /* 0x000000000f087348 */ /* 0x000fea0003c00000 */
[----:B------:R0:W1:Y:S02]  /*112a0*/  SHFL.IDX P6, R14, R13, R12, R11 ;  /* 0x0000000c0d0e7389 */ /* 0x00006400000c000b */
[----:B01----:R-:W-:Y:S01]  /*112b0*/  ENDCOLLECTIVE ;  /* 0x000000000000791b */ /* 0x003fe20003800000 */
.L_x_109:
[----:B------:R-:W-:Y:S01]  /*112c0*/  MOV R13, R5 ;  /* 0x00000005000d7202 */ /* 0x000fe20000000f00 */
[----:B------:R-:W-:Y:S01]  /*112d0*/  IMAD.MOV.U32 R12, RZ, RZ, 0x1 ;  /* 0x00000001ff0c7424 */ /* 0x000fe200078e00ff */
[----:B------:R-:W-:-:S04]  /*112e0*/  @!P0 LEA R14, P1, R37, R14, 0x1 ;  /* 0x0000000e250e8211 */ /* 0x000fc800078208ff */
[----:B------:R-:W-:Y:S01]  /*112f0*/  @!P0 IADD3.X R3, RZ, R2, RZ, P1, !PT ;  /* 0x00000002ff038210 */ /* 0x000fe20000ffe4ff */
[----:B------:R-:W-:-:S08]  /*11300*/  @!P0 IMAD.MOV.U32 R2, RZ, RZ, R14 ;  /* 0x000000ffff028224 */ /* 0x000fd000078e000e */
[----:B------:R-:W-:Y:S05]  /*11310*/  WARPSYNC.COLLECTIVE R15, `(.L_x_110) ;  /* 0x000000000f087348 */ /* 0x000fea0003c00000 */
[----:B------:R0:W1:Y:S02]  /*11320*/  SHFL.IDX P6, R14, R13, R12, R11 ;  /* 0x0000000c0d0e7389 */ /* 0x00006400000c000b */
[----:B01----:R-:W-:Y:S01]  /*11330*/  ENDCOLLECTIVE ;  /* 0x000000000000791b */ /* 0x003fe20003800000 */
.L_x_110:
[----:B------:R-:W-:Y:S01]  /*11340*/  @!PT LDS RZ, [RZ] ;  /* 0x00000000fffff984 */ /* 0x000fe20000000800 */
[----:B------:R-:W-:Y:S01]  /*11350*/  @!PT LDS RZ, [RZ] ;  /* 0x00000000fffff984 */ /* 0x000fe20000000800 */
[----:B------:R-:W-:Y:S01]  /*11360*/  @!PT LDS RZ, [RZ] ;  /* 0x00000000fffff984 */ /* 0x000fe20000000800 */
[----:B------:R0:W-:Y:S04]  /*11370*/  @!P0 LDGSTS.E.BYPASS.LTC128B.128 [R20+0x14400], desc[UR36][R2.64], !P2 ;  /* 0x1440000002148fae */ /* 0x0001e8000d101d64 */
[----:B------:R0:W-:Y:S04]  /*11380*/  @!P0 LDGSTS.E.BYPASS.LTC128B.128 [R20+0x18400], desc[UR36][R2.64+0x80], !P3 ;  /* 0x1840008002148fae */ /* 0x0001e8000d901d64 */
[----:B------:R0:W-:Y:S01]  /*11390*/  @!P0 LDGSTS.E.BYPASS.LTC128B.128 [R20+0x1c400], desc[UR36][R2.64+0x100], !P4 ;  /* 0x1c40010002148fae */ /* 0x0001e2000e101d64 */
[----:B------:R-:W-:-:S03]  /*113a0*/  MOV R13, R0 ;  /* 0x00000000000d7202 */ /* 0x000fc60000000f00 */
[----:B------:R0:W-:Y:S01]  /*113b0*/  @!P0 LDGSTS.E.BYPASS.LTC128B.128 [R20+0x20400], desc[UR36][R2.64+0x180], !P5 ;  /* 0x2040018002148fae */ /* 0x0001e2000e901d64 */
[----:B------:R-:W-:Y:S01]  /*113c0*/  ISETP.GE.AND P0, PT, R6, UR40, PT ;  /* 0x0000002806007c0c */ /* 0x000fe2000bf06270 */
[----:B------:R-:W-:-:S12]  /*113d0*/  IMAD.MOV.U32 R6, RZ, RZ, R14 ;  /* 0x000000ffff067224 */ /* 0x000fd800078e000e */
[----:B0-----:R-:W-:Y:S05]  /*113e0*/  WARPSYNC.COLLECTIVE R15, `(.L_x_111) ;  /* 0x000000000f087348 */ /* 0x001fea0003c00000 */
[----:B------:R1:W2:Y:S02]  /*113f0*/  SHFL.IDX P6, R14, R13, R12, R11 ;  /* 0x0000000c0d0e7389 */ /* 0x0002a400000c000b */
[----:B012---:R-:W-:Y:S01]  /*11400*/  ENDCOLLECTIVE ;  /* 0x000000000000791b */ /* 0x007fe20003800000 */
.L_x_111:
[----:B------:R-:W-:Y:S01]  /*11410*/  IMAD.MOV.U32 R13, RZ, RZ, R5 ;  /* 0x000000ffff0d7224 */ /* 0x000fe200078e0005 */
[----:B------:R-:W-:Y:S02]  /*11420*/  MOV R12, 0x2 ;  /* 0x00000002000c7802 */ /* 0x000fe40000000f00 */
[----:B------:R-:W-:-:S05]  /*11430*/  @!P0 LEA R14, P1, R37, R14, 0x1 ;  /* 0x0000000e250e8211 */ /* 0x000fca00078208ff */
[----:B------:R-:W-:-:S08]  /*11440*/  @!P0 IMAD.MOV.U32 R2, RZ, RZ, R14 ;  /* 0x000000ffff028224 */ /* 0x000fd000078e000e */
[----:B------:R-:W-:Y:S05]  /*11450*/  WARPSYNC.COLLECTIVE R15, `(.L_x_112) ;  /* 0x000000000f087348 */ /* 0x000fea0003c00000 */
[----:B------:R0:W1:Y:S02]  /*11460*/  SHFL.IDX P6, R14, R13, R12, R11 ;  /* 0x0000000c0d0e7389 */ /* 0x00006400000c000b */
[----:B01----:R-:W-:Y:S01]  /*11470*/  ENDCOLLECTIVE ;  /* 0x000000000000791b */ /* 0x003fe20003800000 */
.L_x_112:
[----:B------:R-:W-:Y:S02]  /*11480*/  @!P0 IMAD.X R7, RZ, RZ, R6, P1 ;  /* 0x000000ffff078224 */ /* 0x000fe400008e0606 */
[----:B------:R-:W-:-:S03]  /*11490*/  VIADD R6, R4, 0x20 ;  /* 0x0000002004067836 */ /* 0x000fc60000000000 */
[----:B------:R-:W-:-:S05]  /*114a0*/  @!P0 MOV R3, R7 ;  /* 0x0000000700038202 */ /* 0x000fca0000000f00 */
[----:B------:R-:W-:Y:S01]  /*114b0*/  @!PT LDS RZ, [RZ] ;  /* 0x00000000fffff984 */ /* 0x000fe20000000800 */
[----:B------:R-:W-:Y:S01]  /*114c0*/  @!PT LDS RZ, [RZ] ;  /* 0x00000000fffff984 */ /* 0x000fe20000000800 */
[----:B------:R-:W-:Y:S01]  /*114d0*/  @!PT LDS RZ, [RZ] ;  /* 0x00000000fffff984 */ /* 0x000fe20000000800 */
[----:B------:R0:W-:Y:S01]  /*114e0*/  @!P0 LDGSTS.E.BYPASS.LTC128B.128 [R20+0x14c00], desc[UR36][R2.64], !P2 ;  /* 0x14c0000002148fae */ /* 0x0001e2000d101d64 */
[----:B------:R-:W-:-:S03]  /*114f0*/  IMAD.MOV.U32 R13, RZ, RZ, R0 ;  /* 0x000000ffff0d7224 */ /* 0x000fc600078e0000 */
[----:B------:R0:W-:Y:S04]  /*11500*/  @!P0 LDGSTS.E.BYPASS.LTC128B.128 [R20+0x18c00], desc[UR36][R2.64+0x80], !P3 ;  /* 0x18c0008002148fae */ /* 0x0001e8000d901d64 */
[----:B------:R0:W-:Y:S04]  /*11510*/  @!P0 LDGSTS.E.BYPASS.LTC128B.128 [R20+0x1cc00], desc[UR36][R2.64+0x100], !P4 ;  /* 0x1cc0010002148fae */ /* 0x0001e8000e101d64 */
[----:B------:R0:W-:Y:S01]  /*11520*/  @!P0 LDGSTS.E.BYPASS.LTC128B.128 [R20+0x20c00], desc[UR36][R2.64+0x180], !P5 ;  /* 0x20c0018002148fae */ /* 0x0001e2000e901d64 */
[----:B------:R-:W-:Y:S01]  /*11530*/  ISETP.GE.AND P0, PT, R6, UR40, PT ;  /* 0x0000002806007c0c */ /* 0x000fe2000bf06270 */
[----:B------:R-:W-:-:S12]  /*11540*/  IMAD.MOV.U32 R6, RZ, RZ, R14 ;  /* 0x000000ffff067224 */ /* 0x000fd800078e000e */
[----:B0-----:R-:W-:Y:S05]  /*11550*/  WARPSYNC.COLLECTIVE R15, `(.L_x_113) ;  /* 0x000000000f087348 */ /* 0x001fea0003c00000 */
[----:B------:R1:W2:Y:S02]  /*11560*/  SHFL.IDX P6, R14, R13, R12, R11 ;  /* 0x0000000c0d0e7389 */ /* 0x0002a400000c000b */
[----:B012---:R-:W-:Y:S01]  /*11570*/  ENDCOLLECTIVE ;  /* 0x000000000000791b */ /* 0x007fe20003800000 */
.L_x_113:
[----:B------:R-:W-:Y:S02]  /*11580*/  IMAD.MOV.U32 R13, RZ, RZ, R5 ;  /* 0x000000ffff0d7224 */ /* 0x000fe400078e0005 */
[----:B------:R-:W-:Y:S01]  /*11590*/  IMAD.MOV.U32 R12, RZ, RZ, 0x3 ;  /* 0x00000003ff0c7424 */ /* 0x000fe200078e00ff */
[----:B------:R-:W-:-:S04]  /*115a0*/  @!P0 LEA R14, P1, R37, R14, 0x1 ;  /* 0x0000000e250e8211 */ /* 0x000fc800078208ff */
[----:B------:R-:W-:Y:S01]  /*115b0*/  @!P0 IADD3.X R7, RZ, R6, RZ, P1, !PT ;  /* 0x00000006ff078210 */ /* 0x000fe20000ffe4ff */
[----:B------:R-:W-:Y:S01]  /*115c0*/  @!P0 IMAD.MOV.U32 R2, RZ, RZ, R14 ;  /* 0x000000ffff028224 */ /* 0x000fe200078e000e */
[----:B------:R-:W-:-:S07]  /*115d0*/  IADD3 R6, R4, 0x30, RZ ;  /* 0x0000003004067810 */ /* 0x000fce0007ffe0ff */
[----:B------:R-:W-:Y:S05]  /*115e0*/  WARPSYNC.COLLECTIVE R15, `(.L_x_114) ;  /* 0x000000000f087348 */ /* 0x000fea0003c00000 */
[----:B------:R0:W1:Y:S02]  /*115f0*/  SHFL.IDX P6, R14, R13, R12, R11 ;  /* 0x0000000c0d0e7389 */ /* 0x00006400000c000b */
[----:B01----:R-:W-:Y:S01]  /*11600*/  ENDCOLLECTIVE ;  /* 0x000000000000791b */ /* 0x003fe20003800000 */
.L_x_114:
[----:B------:R-:W-:-:S05]  /*11610*/  @!P0 IMAD.MOV.U32 R3, RZ, RZ, R7 ;  /* 0x000000ffff038224 */ /* 0x000fca00078e0007 */
[----:B------:R-:W-:Y:S01]  /*11620*/  @!PT LDS RZ, [RZ] ;  /* 0x00000000fffff984 */ /* 0x000fe20000000800 */
[----:B------:R-:W-:Y:S01]  /*11630*/  @!PT LDS RZ, [RZ] ;  /* 0x00000000fffff984 */ /* 0x000fe20000000800 */
[----:B------:R-:W-:Y:S01]  /*11640*/  @!PT LDS RZ, [RZ] ;  /* 0x00000000fffff984 */ /* 0x000fe20000000800 */
[----:B------:R0:W-:Y:S04]  /*11650*/  @!P0 LDGSTS.E.BYPASS.LTC128B.128 [R20+0x15400], desc[UR36][R2.64], !P2 ;  /* 0x1540000002148fae */ /* 0x0001e8000d101d64 */
[----:B------:R0:W-:Y:S01]  /*11660*/  @!P0 LDGSTS.E.BYPASS.LTC128B.128 [R20+0x19400], desc[UR36][R2.64+0x80], !P3 ;  /* 0x1940008002148fae */ /* 0x0001e2000d901d64 */
[----:B------:R-:W-:-:S03]  /*11670*/  IMAD.MOV.U32 R13, RZ, RZ, R0 ;  /* 0x000000ffff0d7224 */ /* 0x000fc600078e0000 */
[----:B------:R0:W-:Y:S04]  /*11680*/  @!P0 LDGSTS.E.BYPASS.LTC128B.128 [R20+0x1d400], desc[UR36][R2.64+0x100], !P4 ;  /* 0x1d40010002148fae */ /* 0x0001e8000e101d64 */
[----:B------:R0:W-:Y:S01]  /*11690*/  @!P0 LDGSTS.E.BYPASS.LTC128B.128 [R20+0x21400], desc[UR36][R2.64+0x180], !P5 ;  /* 0x2140018002148fae */ /* 0x0001e2000e901d64 */
[----:B------:R-:W-:Y:S02]  /*116a0*/  ISETP.GE.AND P0, PT, R6, UR40, PT ;  /* 0x0000002806007c0c */ /* 0x000fe4000bf06270 */
[----:B------:R-:W-:-:S11]  /*116b0*/  MOV R6, R14 ;  /* 0x0000000e00067202 */ /* 0x000fd60000000f00 */
[----:B0-----:R-:W-:Y:S05]  /*116c0*/  WARPSYNC.COLLECTIVE R15, `(.L_x_115) ;  /* 0x000000000f087348 */ /* 0x001fea0003c00000 */
[----:B------:R1:W2:Y:S02]  /*116d0*/  SHFL.IDX P6, R14, R13, R12, R11 ;  /* 0x0000000c0d0e7389 */ /* 0x0002a400000c000b */
[----:B012---:R-:W-:Y:S01]  /*116e0*/  ENDCOLLECTIVE ;  /* 0x000000000000791b */ /* 0x007fe20003800000 */
.L_x_115:
[----:B------:R-:W-:Y:S01]  /*116f0*/  MOV R13, R5 ;  /* 0x00000005000d7202 */ /* 0x000fe20000000f00 */
[----:B------:R-:W-:Y:S01]  /*11700*/  IMAD.MOV.U32 R12, RZ, RZ, 0x4 ;  /* 0x00000004ff0c7424 */ /* 0x000fe200078e00ff */
[----:B------:R-:W-:-:S04]  /*11710*/  @!P0 LEA R14, P1, R37, R14, 0x1 ;  /* 0x0000000e250e8211 */ /* 0x000fc800078208ff */
[----:B------:R-:W-:Y:S01]  /*11720*/  @!P0 MOV R2, R14 ;  /* 0x0000000e00028202 */ /* 0x000fe20000000f00 */
[----:B------:R-:W-:-:S08]  /*11730*/  @!P0 IMAD.X R7, RZ, RZ, R6, P1 ;  /* 0x000000ffff078224 */ /* 0x000fd000008e0606 */
[----:B------:R-:W-:Y:S05]  /*11740*/  WARPSYNC.COLLECTIVE R15, `(.L_x_116) ;  /* 0x000000000f087348 */ /* 0x000fea0003c00000 */
[----:B------:R0:W1:Y:S02]  /*11750*/  SHFL.IDX P6, R14, R13, R12, R11 ;  /* 0x0000000c0d0e7389 */ /* 0x00006400000c000b */
[----:B01----:R-:W-:Y:S01]  /*11760*/  ENDCOLLECTIVE ;  /* 0x000000000000791b */ /* 0x003fe20003800000 */
.L_x_116:
[----:B------:R-:W-:Y:S02]  /*11770*/  VIADD R6, R4, 0x40 ;  /* 0x0000004004067836 */ /* 0x000fe40000000000 */
[----:B------:R-:W-:-:S05]  /*11780*/  @!P0 IMAD.MOV.U32 R3, RZ, RZ, R7 ;  /* 0x000000ffff038224 */ /* 0x000fca00078e0007 */
[----:B------:R-:W-:Y:S01]  /*11790*/  @!PT LDS RZ, [RZ] ;  /* 0x00000000fffff984 */ /* 0x000fe20000000800 */
[----:B------:R-:W-:Y:S01]  /*117a0*/  @!PT LDS RZ, [RZ] ;  /* 0x00000000fffff984 */ /* 0x000fe20000000800 */
[----:B------:R-:W-:Y:S01]  /*117b0*/  @!PT LDS RZ, [RZ] ;  /* 0x00000000fffff984 */ /* 0x000fe20000000800 */
[----:B------:R0:W-:Y:S04]  /*117c0*/  @!P0 LDGSTS.E.BYPASS.LTC128B.128 [R20+0x15c00], desc[UR36][R2.64], !P2 ;  /* 0x15c0000002148fae */ /* 0x0001e8000d101d64 */
[----:B------:R0:W-:Y:S01]  /*117d0*/  @!P0 LDGSTS.E.BYPASS.LTC128B.128 [R20+0x19c00], desc[UR36][R2.64+0x80], !P3 ;  /* 0x19c0008002148fae */ /* 0x0001e2000d901d64 */
[----:B------:R-:W-:-:S03]  /*117e0*/  MOV R13, R0 ;  /* 0x00000000000d7202 */ /* 0x000fc60000000f00 */
[----:B------:R0:W-:Y:S04]  /*117f0*/  @!P0 LDGSTS.E.BYPASS.LTC128B.128 [R20+0x1dc00], desc[UR36][R2.64+0x100], !P4 ;  /* 0x1dc0010002148fae */ /* 0x0001e8000e101d64 */
[----:B------:R0:W-:Y:S01]  /*11800*/  @!P0 LDGSTS.E.BYPASS.LTC128B.128 [R20+0x21c00], desc[UR36][R2.64+0x180], !P5 ;  /* 0x21c0018002148fae */ /* 0x0001e2000e901d64 */
[----:B------:R-:W-:Y:S01]  /*11810*/  ISETP.GE.AND P0, PT, R6, UR40, PT ;  /* 0x0000002806007c0c */ /* 0x000fe2000bf06270 */
[----:B------:R-:W-:-:S12]  /*11820*/  IMAD.MOV.U32 R6, RZ, RZ, R14 ;  /* 0x000000ffff067224 */ /* 0x000fd800078e000e */
[----:B0-----:R-:W-:Y:S05]  /*11830*/  WARPSYNC.COLLECTIVE R15, `(.L_x_117) ;  /* 0x000000000f087348 */ /* 0x001fea0003c00000 */
[----:B------:R1:W2:Y:S02]  /*11840*/  SHFL.IDX P6, R14, R13, R12, R11 ;  /* 0x0000000c0d0e7389 */ /* 0x0002a400000c000b */
[----:B012---:R-:W-:Y:S01]  /*11850*/  ENDCOLLECTIVE ;  /* 0x000000000000791b */ /* 0x007fe20003800000 */
.L_x_117:
[----:B------:R-:W-:Y:S01]  /*11860*/  IMAD.MOV.U32 R13, RZ, RZ, R5 ;  /* 0x000000ffff0d7224 */ /* 0x000fe200078e0005 */
[----:B------:R-:W-:Y:S02]  /*11870*/  MOV R12, 0x5 ;  /* 0x00000005000c7802 */ /* 0x000fe40000000f00 */
[----:B------:R-:W-:-:S05]  /*11880*/  @!P0 LEA R14, P1, R37, R14, 0x1 ;  /* 0x0000000e250e8211 */ /* 0x000fca00078208ff */
[----:B------:R-:W-:-:S08]  /*11890*/  @!P0 IMAD.MOV.U32 R2, RZ, RZ, R14 ;  /* 0x000000ffff028224 */ /* 0x000fd000078e000e */
[----:B------:R-:W-:Y:S05]  /*118a0*/  WARPSYNC.COLLECTIVE R15, `(.L_x_118) ;  /* 0x000000000f087348 */ /* 0x000fea0003c00000 */
[----:B------:R0:W1:Y:S02]  /*118b0*/  SHFL.IDX P6, R14, R13, R12, R11 ;  /* 0x0000000c0d0e7389 */ /* 0x00006400000c000b */
[----:B01----:R-:W-:Y:S01]  /*118c0*/  ENDCOLLECTIVE ;  /* 0x000000000000791b */ /* 0x003fe20003800000 */
.L_x_118:
        /* <DEDUP_REMOVED lines=16> */
.L_x_119:
        /* <DEDUP_REMOVED lines=9> */
.L_x_120:
        /* <DEDUP_REMOVED lines=14> */
.L_x_121:
[----:B------:R-:W-:Y:S01]  /*11b40*/  IMAD.MOV.U32 R13, RZ, RZ, R5 ;  /* 0x000000ffff0d7224 */ /* 0x000fe200078e0005 */
[----:B------:R-:W-:Y:S02]  /*11b50*/  MOV R12, 0x7 ;  /* 0x00000007000c7802 */ /* 0x000fe40000000f00 */
[----:B------:R-:W-:-:S04]  /*11b60*/  @!P0 LEA R14, P1, R37, R14, 0x1 ;  /* 0x0000000e250e8211 */ /* 0x000fc800078208ff */
[----:B------:R-:W-:Y:S01]  /*11b70*/  @!P0 MOV R2, R14 ;  /* 0x0000000e00028202 */ /* 0x000fe20000000f00 */
[----:B------:R-:W-:-:S08]  /*11b80*/  @!P0 IMAD.X R7, RZ, RZ, R6, P1 ;  /* 0x000000ffff078224 */ /* 0x000fd000008e0606 */
[----:B------:R-:W-:Y:S05]  /*11b90*/  WARPSYNC.COLLECTIVE R15, `(.L_x_122) ;  /* 0x000000000f087348 */ /* 0x000fea0003c00000 */
[----:B------:R0:W1:Y:S02]  /*11ba0*/  SHFL.IDX P6, R14, R13, R12, R11 ;  /* 0x0000000c0d0e7389 */ /* 0x00006400000c000b */
[----:B01----:R-:W-:Y:S01]  /*11bb0*/  ENDCOLLECTIVE ;  /* 0x000000000000791b */ /* 0x003fe20003800000 */
.L_x_122:
        /* <DEDUP_REMOVED lines=9> */
[----:B------:R-:W-:-:S07]  /*11c50*/  IMAD.MOV.U32 R6, RZ, RZ, R14 ;  /* 0x000000ffff067224 */ /* 0x000fce00078e000e */
[----:B0-----:R-:W-:Y:S05]  /*11c60*/  WARPSYNC.COLLECTIVE R15, `(.L_x_123) ;  /* 0x000000000f087348 */ /* 0x001fea0003c00000 */
[----:B------:R1:W2:Y:S02]  /*11c70*/  SHFL.IDX P6, R14, R13, R12, R11 ;  /* 0x0000000c0d0e7389 */ /* 0x0002a400000c000b */
[----:B012---:R-:W-:Y:S01]  /*11c80*/  ENDCOLLECTIVE ;  /* 0x000000000000791b */ /* 0x007fe20003800000 */
.L_x_123:
[----:B------:R-:W-:Y:S05]  /*11c90*/  BRA `(.L_x_124) ;  /* 0xffffffcc00e47947 */ /* 0x000fea000383ffff */
.L_x_56:
[----:B0-----:R-:W-:-:S04]  /*11ca0*/  MOV R3, UR39 ;  /* 0x0000002700037c02 */ /* 0x001fc80008000f00 */
[----:B------:R0:W1:Y:S03]  /*11cb0*/  SYNCS.PHASECHK.TRANS64.TRYWAIT P0, [R3+URZ+0x38820], R0 ;  /* 0x03882000030075a7 */ /* 0x000066000800017f */
[----:B-1----:R-:W-:Y:S05]  /*11cc0*/  @!P0 NANOSLEEP.SYNCS 0x989680 ;  /* 0x009896800000895d */ /* 0x002fea0003900000 */
[----:B------:R-:W1:Y:S02]  /*11cd0*/  @!P0 SYNCS.PHASECHK.TRANS64 P0, [R3+URZ+0x38820], R0 ;  /* 0x03882000030085a7 */ /* 0x000e64000800007f */
[----:B-1----:R-:W-:Y:S05]  /*11ce0*/  @!P0 BRA `(.L_x_56) ;  /* 0xfffffffc00ec8947 */ /* 0x002fea000383ffff */
[----:B------:R-:W-:Y:S05]  /*11cf0*/  BRA `(.L_x_125) ;  /* 0xffffffd000247947 */ /* 0x000fea000383ffff */
.L_x_60:
[----:B0-----:R0:W1:Y:S02]  /*11d00*/  SYNCS.PHASECHK.TRANS64.TRYWAIT P0, [R7+URZ+0x38840], R0 ;  /* 0x03884000070075a7 */ /* 0x001064000800017f */
[----:B-1----:R-:W-:Y:S05]  /*11d10*/  @!P0 NANOSLEEP.SYNCS 0x989680 ;  /* 0x009896800000895d */ /* 0x002fea0003900000 */
[----:B------:R-:W1:Y:S02]  /*11d20*/  @!P0 SYNCS.PHASECHK.TRANS64 P0, [R7+URZ+0x38840], R0 ;  /* 0x03884000070085a7 */ /* 0x000e64000800007f */
[----:B-1----:R-:W-:Y:S05]  /*11d30*/  @!P0 BRA `(.L_x_60) ;  /* 0xfffffffc00f08947 */ /* 0x002fea000383ffff */
[----:B------:R-:W-:Y:S05]  /*11d40*/  BRA `(.L_x_126) ;  /* 0xffffffd000d47947 */ /* 0x000fea000383ffff */
.L_x_61:
[----:B------:R-:W-:Y:S01]  /*11d50*/  BSSY B1, `(.L_x_127) ;  /* 0x0000008000017945 */ /* 0x000fe20003800000 */
[----:B------:R-:W-:Y:S01]  /*11d60*/  IMAD.MOV.U32 R13, RZ, RZ, R23 ;  /* 0x000000ffff0d7224 */ /* 0x000fe200078e0017 */
[----:B------:R-:W-:Y:S01]  /*11d70*/  MOV R11, 0x181f ;  /* 0x0000181f000b7802 */ /* 0x000fe20000000f00 */
[----:B------:R-:W-:Y:S02]  /*11d80*/  IMAD.MOV.U32 R12, RZ, RZ, RZ ;  /* 0x000000ffff0c7224 */ /* 0x000fe400078e00ff */
[----:B------:R-:W-:-:S07]  /*11d90*/  IMAD.MOV.U32 R15, RZ, RZ, -0x1 ;  /* 0xffffffffff0f7424 */ /* 0x000fce00078e00ff */
[----:B------:R-:W-:Y:S05]  /*11da0*/  WARPSYNC.COLLECTIVE R15, `(.L_x_128) ;  /* 0x000000000f087348 */ /* 0x000fea0003c00000 */
[----:B------:R0:W1:Y:S02]  /*11db0*/  SHFL.IDX P6, R14, R13, R12, R11 ;  /* 0x0000000c0d0e7389 */ /* 0x00006400000c000b */
[----:B01----:R-:W-:Y:S01]  /*11dc0*/  ENDCOLLECTIVE ;  /* 0x000000000000791b */ /* 0x003fe20003800000 */
.L_x_128:
[----:B------:R-:W-:Y:S05]  /*11dd0*/  BSYNC B1 ;  /* 0x0000000000017941 */ /* 0x000fea0003800000 */
.L_x_127:
[----:B------:R-:W-:Y:S01]  /*11de0*/  MOV R13, R9 ;  /* 0x00000009000d7202 */ /* 0x000fe20000000f00 */
[----:B------:R-:W-:Y:S01]  /*11df0*/  IMAD.MOV.U32 R12, RZ, RZ, RZ ;  /* 0x000000ffff0c7224 */ /* 0x000fe200078e00ff */
[----:B------:R-:W-:Y:S01]  /*11e00*/  MOV R15, 0xffffffff ;  /* 0xffffffff000f7802 */ /* 0x000fe20000000f00 */
[----:B------:R-:W-:Y:S01]  /*11e10*/  IMAD.MOV.U32 R11, RZ, RZ, 0x181f ;  /* 0x0000181fff0b7424 */ /* 0x000fe200078e00ff */
[----:B------:R-:W-:Y:S01]  /*11e20*/  LEA R20, R20, UR39, 0x1 ;  /* 0x0000002714147c11 */ /* 0x000fe2000f8e08ff */
[----:B------:R-:W-:Y:S02]  /*11e30*/  IMAD.MOV.U32 R3, RZ, RZ, R14 ;  /* 0x000000ffff037224 */ /* 0x000fe400078e000e */
[----:B------:R-:W-:-:S07]  /*11e40*/  IMAD.SHL.U32 R0, R37, 0x2, RZ ;  /* 0x0000000225007824 */ /* 0x000fce00078e00ff */
[----:B------:R-:W-:Y:S05]  /*11e50*/  WARPSYNC.COLLECTIVE R15, `(.L_x_129) ;  /* 0x000000000f087348 */ /* 0x000fea0003c00000 */
[----:B------:R0:W1:Y:S02]  /*11e60*/  SHFL.IDX P6, R14, R13, R12, R11 ;  /* 0x0000000c0d0e7389 */ /* 0x00006400000c000b */
[----:B01----:R-:W-:Y:S01]  /*11e70*/  ENDCOLLECTIVE ;  /* 0x000000000000791b */ /* 0x003fe20003800000 */
.L_x_129:
[----:B------:R-:W-:Y:S01]  /*11e80*/  MOV R13, R23 ;  /* 0x00000017000d7202 */ /* 0x000fe20000000f00 */
[----:B------:R-:W-:Y:S01]  /*11e90*/  IMAD.MOV.U32 R12, RZ, RZ, 0x1 ;  /* 0x00000001ff0c7424 */ /* 0x000fe200078e00ff */
[----:B------:R-:W-:-:S13]  /*11ea0*/  IADD3 R2, P0, R14, R0, RZ ;  /* 0x000000000e027210 */ /* 0x000fda0007f1e0ff */
[----:B------:R-:W-:Y:S05]  /*11eb0*/  WARPSYNC.COLLECTIVE R15, `(.L_x_130) ;  /* 0x000000000f087348 */ /* 0x000fea0003c00000 */
[----:B------:R0:W1:Y:S02]  /*11ec0*/  SHFL.IDX P6, R14, R13, R12, R11 ;  /* 0x0000000c0d0e7389 */ /* 0x00006400000c000b */
[----:B01----:R-:W-:Y:S01]  /*11ed0*/  ENDCOLLECTIVE ;  /* 0x000000000000791b */ /* 0x003fe20003800000 */
.L_x_130:
[----:B------:R-:W-:-:S05]  /*11ee0*/  IMAD.X R3, RZ, RZ, R3, P0 ;  /* 0x000000ffff037224 */ /* 0x000fca00000e0603 */
[----:B------:R-:W-:Y:S01]  /*11ef0*/  @!PT LDS RZ, [RZ] ;  /* 0x00000000fffff984 */ /* 0x000fe20000000800 */
[----:B------:R-:W-:Y:S01]  /*11f00*/  @!PT LDS RZ, [RZ] ;  /* 0x00000000fffff984 */ /* 0x000fe20000000800 */
[----:B------:R-:W-:Y:S01]  /*11f10*/  @!PT LDS RZ, [RZ] ;  /* 0x00000000fffff984 */ /* 0x000fe20000000800 */
[----:B------:R0:W-:Y:S04]  /*11f20*/  LDGSTS.E.BYPASS.LTC128B.128 [R20+0x24400], desc[UR36][R2.64], !P4 ;  /* 0x2440000002147fae */ /* 0x0001e8000e101d64 */
[----:B------:R0:W-:Y:S01]  /*11f30*/  LDGSTS.E.BYPASS.LTC128B.128 [R20+0x26c00], desc[UR36][R2.64+0x80], !P3 ;  /* 0x26c0008002147fae */ /* 0x0001e2000d901d64 */
[----:B------:R-:W-:-:S03]  /*11f40*/  MOV R13, R9 ;  /* 0x00000009000d7202 */ /* 0x000fc60000000f00 */
[----:B------:R0:W-:Y:S04]  /*11f50*/  LDGSTS.E.BYPASS.LTC128B.128 [R20+0x29400], desc[UR36][R2.64+0x100], !P2 ;  /* 0x2940010002147fae */ /* 0x0001e8000d101d64 */
[----:B------:R0:W-:Y:S01]  /*11f60*/  LDGSTS.E.BYPASS.LTC128B.128 [R20+0x2bc00], desc[UR36][R2.64+0x180], !P1 ;  /* 0x2bc0018002147fae */ /* 0x0001e2000c901d64 */
[----:B------:R-:W-:-:S07]  /*11f70*/  IMAD.MOV.U32 R35, RZ, RZ, R14 ;  /* 0x000000ffff237224 */ /* 0x000fce00078e000e */
[----:B0-----:R-:W-:Y:S05]  /*11f80*/  WARPSYNC.COLLECTIVE R15, `(.L_x_131) ;  /* 0x000000000f087348 */ /* 0x001fea0003c00000 */
[----:B------:R1:W2:Y:S02]  /*11f90*/  SHFL.IDX P6, R14, R13, R12, R11 ;  /* 0x0000000c0d0e7389 */ /* 0x0002a400000c000b */
[----:B012---:R-:W-:Y:S01]  /*11fa0*/  ENDCOLLECTIVE ;  /* 0x000000000000791b */ /* 0x007fe20003800000 */
.L_x_131:
[----:B------:R-:W-:Y:S01]  /*11fb0*/  IMAD.MOV.U32 R13, RZ, RZ, R23 ;  /* 0x000000ffff0d7224 */ /* 0x000fe200078e0017 */
[----:B------:R-:W-:Y:S02]  /*11fc0*/  MOV R12, 0x2 ;  /* 0x00000002000c7802 */ /* 0x000fe40000000f00 */
[----:B------:R-:W-:-:S13]  /*11fd0*/  IADD3 R2, P0, R14, R0, RZ ;  /* 0x000000000e027210 */ /* 0x000fda0007f1e0ff */
[----:B------:R-:W-:Y:S05]  /*11fe0*/  WARPSYNC.COLLECTIVE R15, `(.L_x_132) ;  /* 0x000000000f087348 */ /* 0x000fea0003c00000 */
[----:B------:R0:W1:Y:S02]  /*11ff0*/  SHFL.IDX P6, R14, R13, R12, R11 ;  /* 0x0000000c0d0e7389 */ /* 0x00006400000c000b */
[----:B01----:R-:W-:Y:S01]  /*12000*/  ENDCOLLECTIVE ;  /* 0x000000000000791b */ /* 0x003fe20003800000 */
.L_x_132:
[----:B------:R-:W-:-:S05]  /*12010*/  IMAD.X R3, RZ, RZ, R35, P0 ;  /* 0x000000ffff037224 */ /* 0x000fca00000e0623 */
[----:B------:R-:W-:Y:S01]  /*12020*/  @!PT LDS RZ, [RZ] ;  /* 0x00000000fffff984 */ /* 0x000fe20000000800 */
[----:B------:R-:W-:Y:S01]  /*12030*/  @!PT LDS RZ, [RZ] ;  /* 0x00000000fffff984 */ /* 0x000fe20000000800 */
[----:B------:R-:W-:Y:S01]  /*12040*/  @!PT LDS RZ, [RZ] ;  /* 0x00000000fffff984 */ /* 0x000fe20000000800 */
[----:B------:R0:W-:Y:S04]  /*12050*/  LDGSTS.E.BYPASS.LTC128B.128 [R20+0x24c00], desc[UR36][R2.64], !P4 ;  /* 0x24c0000002147fae */ /* 0x0001e8000e101d64 */
[----:B------:R0:W-:Y:S01]  /*12060*/  LDGSTS.E.BYPASS.LTC128B.128 [R20+0x27400], desc[UR36][R2.64+0x80], !P3 ;  /* 0x2740008002147fae */ /* 0x0001e2000d901d64 */
[----:B------:R-:W-:-:S03]  /*12070*/  IMAD.MOV.U32 R13, RZ, RZ, R9 ;  /* 0x000000ffff0d7224 */ /* 0x000fc600078e0009 */
[----:B------:R0:W-:Y:S04]  /*12080*/  LDGSTS.E.BYPASS.LTC128B.128 [R20+0x29c00], desc[UR36][R2.64+0x100], !P2 ;  /* 0x29c0010002147fae */ /* 0x0001e8000d101d64 */
[----:B------:R0:W-:Y:S01]  /*12090*/  LDGSTS.E.BYPASS.LTC128B.128 [R20+0x2c400], desc[UR36][R2.64+0x180], !P1 ;  /* 0x2c40018002147fae */ /* 0x0001e2000c901d64 */
[----:B------:R-:W-:-:S07]  /*120a0*/  IMAD.MOV.U32 R35, RZ, RZ, R14 ;  /* 0x000000ffff237224 */ /* 0x000fce00078e000e */
[----:B0-----:R-:W-:Y:S05]  /*120b0*/  WARPSYNC.COLLECTIVE R15, `(.L_x_133) ;  /* 0x000000000f087348 */ /* 0x001fea0003c00000 */
[----:B------:R1:W2:Y:S02]  /*120c0*/  SHFL.IDX P6, R14, R13, R12, R11 ;  /* 0x0000000c0d0e7389 */ /* 0x0002a400000c000b */
[----:B012---:R-:W-:Y:S01]  /*120d0*/  ENDCOLLECTIVE ;  /* 0x000000000000791b */ /* 0x007fe20003800000 */
.L_x_133:
[----:B------:R-:W-:Y:S02]  /*120e0*/  IMAD.MOV.U32 R13, RZ, RZ, R23 ;  /* 0x000000ffff0d7224 */ /* 0x000fe400078e0017 */
[----:B------:R-:W-:Y:S01]  /*120f0*/  IMAD.MOV.U32 R12, RZ, RZ, 0x3 ;  /* 0x00000003ff0c7424 */ /* 0x000fe200078e00ff */
[----:B------:R-:W-:-:S13]  /*12100*/  IADD3 R2, P0, R14, R0, RZ ;  /* 0x000000000e027210 */ /* 0x000fda0007f1e0ff */
[----:B------:R-:W-:Y:S05]  /*12110*/  WARPSYNC.COLLECTIVE R15, `(.L_x_134) ;  /* 0x000000000f087348 */ /* 0x000fea0003c00000 */
[----:B------:R0:W1:Y:S02]  /*12120*/  SHFL.IDX P6, R14, R13, R12, R11 ;  /* 0x0000000c0d0e7389 */ /* 0x00006400000c000b */
[----:B01----:R-:W-:Y:S01]  /*12130*/  ENDCOLLECTIVE ;  /* 0x000000000000791b */ /* 0x003fe20003800000 */
.L_x_134:
[----:B------:R-:W-:-:S05]  /*12140*/  IADD3.X R3, RZ, R35, RZ, P0, !PT ;  /* 0x00000023ff037210 */ /* 0x000fca00007fe4ff */
        /* <DEDUP_REMOVED lines=8> */
[----:B------:R-:W-:-:S07]  /*121d0*/  MOV R35, R14 ;  /* 0x0000000e00237202 */ /* 0x000fce0000000f00 */
[----:B0-----:R-:W-:Y:S05]  /*121e0*/  WARPSYNC.COLLECTIVE R15, `(.L_x_135) ;  /* 0x000000000f087348 */ /* 0x001fea0003c00000 */
[----:B------:R1:W2:Y:S02]  /*121f0*/  SHFL.IDX P6, R14, R13, R12, R11 ;  /* 0x0000000c0d0e7389 */ /* 0x0002a400000c000b */
[----:B012---:R-:W-:Y:S01]  /*12200*/  ENDCOLLECTIVE ;  /* 0x000000000000791b */ /* 0x007fe20003800000 */
.L_x_135:
[----:B------:R-:W-:Y:S01]  /*12210*/  MOV R13, R23 ;  /* 0x00000017000d7202 */ /* 0x000fe20000000f00 */
[----:B------:R-:W-:Y:S01]  /*12220*/  IMAD.MOV.U32 R12, RZ, RZ, 0x4 ;  /* 0x00000004ff0c7424 */ /* 0x000fe200078e00ff */
[----:B------:R-:W-:-:S13]  /*12230*/  IADD3 R2, P0, R14, R0, RZ ;  /* 0x000000000e027210 */ /* 0x000fda0007f1e0ff */
[----:B------:R-:W-:Y:S05]  /*12240*/  WARPSYNC.COLLECTIVE R15, `(.L_x_136) ;  /* 0x000000000f087348 */ /* 0x000fea0003c00000 */
[----:B------:R0:W1:Y:S02]  /*12250*/  SHFL.IDX P6, R14, R13, R12, R11 ;  /* 0x0000000c0d0e7389 */ /* 0x00006400000c000b */
[----:B01----:R-:W-:Y:S01]  /*12260*/  ENDCOLLECTIVE ;  /* 0x000000000000791b */ /* 0x003fe20003800000 */
.L_x_136:
        /* <DEDUP_REMOVED lines=13> */
.L_x_137:
[----:B------:R-:W-:Y:S05]  /*12340*/  BRA `(.L_x_138) ;  /* 0xffffffd000547947 */ /* 0x000fea000383ffff */
.L_x_66:
[----:B0-----:R0:W1:Y:S02]  /*12350*/  SYNCS.PHASECHK.TRANS64.TRYWAIT P0, [R7+URZ+0x38860], R2 ;  /* 0x03886002070075a7 */ /* 0x001064000800017f */
[----:B-1----:R-:W-:Y:S05]  /*12360*/  @!P0 NANOSLEEP.SYNCS 0x989680 ;  /* 0x009896800000895d */ /* 0x002fea0003900000 */
[----:B------:R-:W1:Y:S02]  /*12370*/  @!P0 SYNCS.PHASECHK.TRANS64 P0, [R7+URZ+0x38860], R2 ;  /* 0x03886002070085a7 */ /* 0x000e64000800007f */
[----:B-1----:R-:W-:Y:S05]  /*12380*/  @!P0 BRA `(.L_x_66) ;  /* 0xfffffffc00f08947 */ /* 0x002fea000383ffff */
[----:B------:R-:W-:Y:S05]  /*12390*/  BRA `(.L_x_139) ;  /* 0xffffffd000bc7947 */ /* 0x000fea000383ffff */
.L_x_67:
[----:B------:R-:W-:Y:S01]  /*123a0*/  BSSY B1, `(.L_x_140) ;  /* 0x0000008000017945 */ /* 0x000fe20003800000 */
[----:B------:R-:W-:Y:S01]  /*123b0*/  IMAD.MOV.U32 R13, RZ, RZ, R18 ;  /* 0x000000ffff0d7224 */ /* 0x000fe200078e0012 */
[----:B------:R-:W-:Y:S01]  /*123c0*/  MOV R11, 0x181f ;  /* 0x0000181f000b7802 */ /* 0x000fe20000000f00 */
[----:B------:R-:W-:Y:S02]  /*123d0*/  IMAD.MOV.U32 R12, RZ, RZ, RZ ;  /* 0x000000ffff0c7224 */ /* 0x000fe400078e00ff */
[----:B------:R-:W-:-:S07]  /*123e0*/  IMAD.MOV.U32 R15, RZ, RZ, -0x1 ;  /* 0xffffffffff0f7424 */ /* 0x000fce00078e00ff */
[----:B0-----:R-:W-:Y:S05]  /*123f0*/  WARPSYNC.COLLECTIVE R15, `(.L_x_141) ;  /* 0x000000000f087348 */ /* 0x001fea0003c00000 */
[----:B------:R1:W2:Y:S02]  /*12400*/  SHFL.IDX P6, R14, R13, R12, R11 ;  /* 0x0000000c0d0e7389 */ /* 0x0002a400000c000b */
[----:B012---:R-:W-:Y:S01]  /*12410*/  ENDCOLLECTIVE ;  /* 0x000000000000791b */ /* 0x007fe20003800000 */
.L_x_141:
[----:B------:R-:W-:Y:S05]  /*12420*/  BSYNC B1 ;  /* 0x0000000000017941 */ /* 0x000fea0003800000 */
.L_x_140:
[----:B------:R-:W-:Y:S01]  /*12430*/  MOV R13, R17 ;  /* 0x00000011000d7202 */ /* 0x000fe20000000f00 */
[----:B------:R-:W-:Y:S01]  /*12440*/  IMAD.MOV.U32 R12, RZ, RZ, RZ ;  /* 0x000000ffff0c7224 */ /* 0x000fe200078e00ff */
[----:B------:R-:W-:Y:S01]  /*12450*/  MOV R15, 0xffffffff ;  /* 0xffffffff000f7802 */ /* 0x000fe20000000f00 */
[----:B------:R-:W-:Y:S01]  /*12460*/  IMAD.MOV.U32 R11, RZ, RZ, 0x181f ;  /* 0x0000181fff0b7424 */ /* 0x000fe200078e00ff */
[----:B------:R-:W-:Y:S01]  /*12470*/  LEA R6, R6, UR39, 0x1 ;  /* 0x0000002706067c11 */ /* 0x000fe2000f8e08ff */
[----:B------:R-:W-:-:S07]  /*12480*/  IMAD.MOV.U32 R3, RZ, RZ, R14 ;  /* 0x000000ffff037224 */ /* 0x000fce00078e000e */
[----:B------:R-:W-:Y:S05]  /*12490*/  WARPSYNC.COLLECTIVE R15, `(.L_x_142) ;  /* 0x000000000f087348 */ /* 0x000fea0003c00000 */
[----:B------:R0:W1:Y:S02]  /*124a0*/  SHFL.IDX P6, R14, R13, R12, R11 ;  /* 0x0000000c0d0e7389 */ /* 0x00006400000c000b */
[----:B01----:R-:W-:Y:S01]  /*124b0*/  ENDCOLLECTIVE ;  /* 0x000000000000791b */ /* 0x003fe20003800000 */
.L_x_142:
[----:B------:R-:W-:Y:S01]  /*124c0*/  IMAD.MOV.U32 R13, RZ, RZ, R18 ;  /* 0x000000ffff0d7224 */ /* 0x000fe200078e0012 */
[----:B------:R-:W-:Y:S02]  /*124d0*/  MOV R12, 0x1 ;  /* 0x00000001000c7802 */ /* 0x000fe40000000f00 */
[----:B------:R-:W-:-:S13]  /*124e0*/  IADD3 R2, P0, R14, R0, RZ ;  /* 0x000000000e027210 */ /* 0x000fda0007f1e0ff */
[----:B------:R-:W-:Y:S05]  /*124f0*/  WARPSYNC.COLLECTIVE R15, `(.L_x_143) ;  /* 0x000000000f087348 */ /* 0x000fea0003c00000 */
[----:B------:R0:W1:Y:S02]  /*12500*/  SHFL.IDX P6, R14, R13, R12, R11 ;  /* 0x0000000c0d0e7389 */ /* 0x00006400000c000b */
[----:B01----:R-:W-:Y:S01]  /*12510*/  ENDCOLLECTIVE ;  /* 0x000000000000791b */ /* 0x003fe20003800000 */
.L_x_143:
[----:B------:R-:W-:Y:S01]  /*12520*/  IMAD.X R3, RZ, RZ, R3, P0 ;  /* 0x000000ffff037224 */ /* 0x000fe200000e0603 */
[----:B------:R-:W-:Y:S01]  /*12530*/  ISETP.LT.OR P0, PT, R9, 0x1, P4 ;  /* 0x000000010900780c */ /* 0x000fe20002701670 */
[----:B------:R-:W-:-:S12]  /*12540*/  IMAD.MOV.U32 R13, RZ, RZ, R17 ;  /* 0x000000ffff0d7224 */ /* 0x000fd800078e0011 */
        /* <DEDUP_REMOVED lines=8> */
[----:B------:R-:W-:-:S13]  /*125d0*/  ISETP.LT.OR P0, PT, R9, 0x1, P1 ;  /* 0x000000010900780c */ /* 0x000fda0000f01670 */
[----:B------:R0:W-:Y:S02]  /*125e0*/  LDGSTS.E.BYPASS.LTC128B.128 [R6+0x7c00], desc[UR36][R2.64+0x180], !P0 ;  /* 0x07c0018002067fae */ /* 0x0001e4000c101d64 */
[----:B0-----:R-:W-:-:S07]  /*125f0*/  IMAD.MOV.U32 R3, RZ, RZ, R14 ;  /* 0x000000ffff037224 */ /* 0x001fce00078e000e */
[----:B------:R-:W-:Y:S05]  /*12600*/  WARPSYNC.COLLECTIVE R15, `(.L_x_144) ;  /* 0x000000000f087348 */ /* 0x000fea0003c00000 */
[----:B------:R0:W1:Y:S02]  /*12610*/  SHFL.IDX P6, R14, R13, R12, R11 ;  /* 0x0000000c0d0e7389 */ /* 0x00006400000c000b */
[----:B01----:R-:W-:Y:S01]  /*12620*/  ENDCOLLECTIVE ;  /* 0x000000000000791b */ /* 0x003fe20003800000 */
.L_x_144:
[----:B------:R-:W-:Y:S02]  /*12630*/  IMAD.MOV.U32 R13, RZ, RZ, R18 ;  /* 0x000000ffff0d7224 */ /* 0x000fe400078e0012 */
[----:B------:R-:W-:Y:S01]  /*12640*/  IMAD.MOV.U32 R12, RZ, RZ, 0x2 ;  /* 0x00000002ff0c7424 */ /* 0x000fe200078e00ff */
[----:B------:R-:W-:-:S13]  /*12650*/  IADD3 R2, P0, R14, R0, RZ ;  /* 0x000000000e027210 */ /* 0x000fda0007f1e0ff */
[----:B------:R-:W-:Y:S05]  /*12660*/  WARPSYNC.COLLECTIVE R15, `(.L_x_145) ;  /* 0x000000000f087348 */ /* 0x000fea0003c00000 */
[----:B------:R0:W1:Y:S02]  /*12670*/  SHFL.IDX P6, R14, R13, R12, R11 ;  /* 0x0000000c0d0e7389 */ /* 0x00006400000c000b */
[----:B01----:R-:W-:Y:S01]  /*12680*/  ENDCOLLECTIVE ;  /* 0x000000000000791b */ /* 0x003fe20003800000 */
.L_x_145:
[----:B------:R-:W-:Y:S02]  /*12690*/  IADD3.X R3, RZ, R3, RZ, P0, !PT ;  /* 0x00000003ff037210 */ /* 0x000fe400007fe4ff */
        /* <DEDUP_REMOVED lines=12> */
[----:B0-----:R-:W-:-:S07]  /*12760*/  MOV R3, R14 ;  /* 0x0000000e00037202 */ /* 0x001fce0000000f00 */
[----:B------:R-:W-:Y:S05]  /*12770*/  WARPSYNC.COLLECTIVE R15, `(.L_x_146) ;  /* 0x000000000f087348 */ /* 0x000fea0003c00000 */
[----:B------:R0:W1:Y:S02]  /*12780*/  SHFL.IDX P6, R14, R13, R12, R11 ;  /* 0x0000000c0d0e7389 */ /* 0x00006400000c000b */
[----:B01----:R-:W-:Y:S01]  /*12790*/  ENDCOLLECTIVE ;  /* 0x000000000000791b */ /* 0x003fe20003800000 */
.L_x_146:
[----:B------:R-:W-:Y:S01]  /*127a0*/  MOV R13, R18 ;  /* 0x00000012000d7202 */ /* 0x000fe20000000f00 */
[----:B------:R-:W-:Y:S01]  /*127b0*/  IMAD.MOV.U32 R12, RZ, RZ, 0x3 ;  /* 0x00000003ff0c7424 */ /* 0x000fe200078e00ff */
[----:B------:R-:W-:-:S13]  /*127c0*/  IADD3 R2, P0, R14, R0, RZ ;  /* 0x000000000e027210 */ /* 0x000fda0007f1e0ff */
[----:B------:R-:W-:Y:S05]  /*127d0*/  WARPSYNC.COLLECTIVE R15, `(.L_x_147) ;  /* 0x000000000f087348 */ /* 0x000fea0003c00000 */
[----:B------:R0:W1:Y:S02]  /*127e0*/  SHFL.IDX P6, R14, R13, R12, R11 ;  /* 0x0000000c0d0e7389 */ /* 0x00006400000c000b */
[----:B01----:R-:W-:Y:S01]  /*127f0*/  ENDCOLLECTIVE ;  /* 0x000000000000791b */ /* 0x003fe20003800000 */
.L_x_147:
[----:B------:R-:W-:Y:S01]  /*12800*/  IMAD.X R3, RZ, RZ, R3, P0 ;  /* 0x000000ffff037224 */ /* 0x000fe200000e0603 */
[----:B------:R-:W-:Y:S02]  /*12810*/  ISETP.LT.OR P0, PT, R9, 0x21, P4 ;  /* 0x000000210900780c */ /* 0x000fe40002701670 */
[----:B------:R-:W-:-:S11]  /*12820*/  MOV R13, R17 ;  /* 0x00000011000d7202 */ /* 0x000fd60000000f00 */
        /* <DEDUP_REMOVED lines=14> */
.L_x_148:
[----:B------:R-:W-:Y:S01]  /*12910*/  IMAD.MOV.U32 R13, RZ, RZ, R18 ;  /* 0x000000ffff0d7224 */ /* 0x000fe200078e0012 */
[----:B------:R-:W-:Y:S02]  /*12920*/  MOV R12, 0x4 ;  /* 0x00000004000c7802 */ /* 0x000fe40000000f00 */
[----:B------:R-:W-:-:S13]  /*12930*/  IADD3 R2, P0, R14, R0, RZ ;  /* 0x000000000e027210 */ /* 0x000fda0007f1e0ff */
[----:B------:R-:W-:Y:S05]  /*12940*/  WARPSYNC.COLLECTIVE R15, `(.L_x_149) ;  /* 0x000000000f087348 */ /* 0x000fea0003c00000 */
[----:B------:R0:W1:Y:S02]  /*12950*/  SHFL.IDX P6, R14, R13, R12, R11 ;  /* 0x0000000c0d0e7389 */ /* 0x00006400000c000b */
[----:B01----:R-:W-:Y:S01]  /*12960*/  ENDCOLLECTIVE ;  /* 0x000000000000791b */ /* 0x003fe20003800000 */
.L_x_149:
[----:B------:R-:W-:Y:S01]  /*12970*/  IMAD.X R3, RZ, RZ, R3, P0 ;  /* 0x000000ffff037224 */ /* 0x000fe200000e0603 */
[----:B------:R-:W-:Y:S01]  /*12980*/  ISETP.LT.OR P0, PT, R9, 0x31, P4 ;  /* 0x000000310900780c */ /* 0x000fe20002701670 */
[----:B------:R-:W-:-:S12]  /*12990*/  IMAD.MOV.U32 R13, RZ, RZ, R17 ;  /* 0x000000ffff0d7224 */ /* 0x000fd800078e0011 */
[----:B------:R-:W-:Y:S01]  /*129a0*/  @!PT LDS RZ, [RZ] ;  /* 0x00000000fffff984 */ /* 0x000fe20000000800 */
[----:B------:R-:W-:Y:S01]  /*129b0*/  @!PT LDS RZ, [RZ] ;  /* 0x00000000fffff984 */ /* 0x000fe20000000800 */
[----:B------:R-:W-:Y:S01]  /*129c0*/  @!PT LDS RZ, [RZ] ;  /* 0x00000000fffff984 */ /* 0x000fe20000000800 */
[----:B------:R0:W-:Y:S01]  /*129d0*/  LDGSTS.E.BYPASS.LTC128B.128 [R6+0x1c00], desc[UR36][R2.64], !P0 ;  /* 0x01c0000002067fae */ /* 0x0001e2000c101d64 */
[----:B------:R-:W-:Y:S01]  /*129e0*/  ISETP.LT.OR P0, PT, R9, 0x31, P3 ;  /* 0x000000310900780c */ /* 0x000fe20001f01670 */
[----:B------:R-:W-:-:S12]  /*129f0*/  IMAD.MOV.U32 R18, RZ, RZ, R14 ;  /* 0x000000ffff127224 */ /* 0x000fd800078e000e */
[----:B0-----:R-:W-:Y:S05]  /*12a00*/  WARPSYNC.COLLECTIVE R15, `(.L_x_150) ;  /* 0x000000000f087348 */ /* 0x001fea0003c00000 */
[----:B------:R1:W2:Y:S02]  /*12a10*/  SHFL.IDX P6, R14, R13, R12, R11 ;  /* 0x0000000c0d0e7389 */ /* 0x0002a400000c000b */
[----:B012---:R-:W-:Y:S01]  /*12a20*/  ENDCOLLECTIVE ;  /* 0x000000000000791b */ /* 0x007fe20003800000 */
.L_x_150:
        /* <DEDUP_REMOVED lines=8> */
[----:B------:R-:W-:Y:S05]  /*12ab0*/  BRA `(.L_x_151) ;  /* 0xffffffcc00e47947 */ /* 0x000fea000383ffff */
.L_x_73:
[----:B0-----:R0:W1:Y:S02]  /*12ac0*/  SYNCS.PHASECHK.TRANS64.TRYWAIT P0, [R4+URZ+0x38860], R3 ;  /* 0x03886003040075a7 */ /* 0x001064000800017f */
[----:B-1----:R-:W-:Y:S05]  /*12ad0*/  @!P0 NANOSLEEP.SYNCS 0x989680 ;  /* 0x009896800000895d */ /* 0x002fea0003900000 */
[----:B------:R-:W1:Y:S02]  /*12ae0*/  @!P0 SYNCS.PHASECHK.TRANS64 P0, [R4+URZ+0x38860], R3 ;  /* 0x03886003040085a7 */ /* 0x000e64000800007f */
[----:B-1----:R-:W-:Y:S05]  /*12af0*/  @!P0 BRA `(.L_x_73) ;  /* 0xfffffffc00f08947 */ /* 0x002fea000383ffff */
[----:B------:R-:W-:Y:S05]  /*12b00*/  BRA `(.L_x_152) ;  /* 0xffffffd000c47947 */ /* 0x000fea000383ffff */
.L_x_74:
[----:B------:R-:W-:Y:S01]  /*12b10*/  BSSY B0, `(.L_x_153) ;  /* 0x0000008000007945 */ /* 0x000fe20003800000 */
[----:B------:R-:W-:Y:S01]  /*12b20*/  MOV R13, R18 ;  /* 0x00000012000d7202 */ /* 0x000fe20000000f00 */
[----:B------:R-:W-:Y:S01]  /*12b30*/  IMAD.MOV.U32 R12, RZ, RZ, RZ ;  /* 0x000000ffff0c7224 */ /* 0x000fe200078e00ff */
[----:B------:R-:W-:Y:S01]  /*12b40*/  MOV R15, 0xffffffff ;  /* 0xffffffff000f7802 */ /* 0x000fe20000000f00 */
[----:B------:R-:W-:-:S07]  /*12b50*/  IMAD.MOV.U32 R11, RZ, RZ, 0x181f ;  /* 0x0000181fff0b7424 */ /* 0x000fce00078e00ff */
[----:B0-----:R-:W-:Y:S05]  /*12b60*/  WARPSYNC.COLLECTIVE R15, `(.L_x_154) ;  /* 0x000000000f087348 */ /* 0x001fea0003c00000 */
[----:B------:R1:W2:Y:S02]  /*12b70*/  SHFL.IDX P6, R14, R13, R12, R11 ;  /* 0x0000000c0d0e7389 */ /* 0x0002a400000c000b */
[----:B012---:R-:W-:Y:S01]  /*12b80*/  ENDCOLLECTIVE ;  /* 0x000000000000791b */ /* 0x007fe20003800000 */
.L_x_154:
[----:B------:R-:W-:Y:S05]  /*12b90*/  BSYNC B0 ;  /* 0x0000000000007941 */ /* 0x000fea0003800000 */
.L_x_153:
[----:B------:R-:W-:Y:S01]  /*12ba0*/  IMAD.MOV.U32 R13, RZ, RZ, R17 ;  /* 0x000000ffff0d7224 */ /* 0x000fe200078e0011 */
[----:B------:R-:W-:Y:S01]  /*12bb0*/  MOV R12, RZ ;  /* 0x000000ff000c7202 */ /* 0x000fe20000000f00 */
[----:B------:R-:W-:Y:S01]  /*12bc0*/  IMAD.MOV.U32 R11, RZ, RZ, 0x181f ;  /* 0x0000181fff0b7424 */ /* 0x000fe200078e00ff */
[----:B------:R-:W-:Y:S01]  /*12bd0*/  SHF.L.U32 R6, R37, 0x1, RZ ;  /* 0x0000000125067819 */ /* 0x000fe200000006ff */
[----:B------:R-:W-:Y:S02]  /*12be0*/  IMAD.MOV.U32 R15, RZ, RZ, -0x1 ;  /* 0xffffffffff0f7424 */ /* 0x000fe400078e00ff */
[----:B------:R-:W-:-:S07]  /*12bf0*/  IMAD.MOV.U32 R0, RZ, RZ, R14 ;  /* 0x000000ffff007224 */ /* 0x000fce00078e000e */
[----:B------:R-:W-:Y:S05]  /*12c00*/  WARPSYNC.COLLECTIVE R15, `(.L_x_155) ;  /* 0x000000000f087348 */ /* 0x000fea0003c00000 */
[----:B------:R0:W1:Y:S02]  /*12c10*/  SHFL.IDX P6, R14, R13, R12, R11 ;  /* 0x0000000c0d0e7389 */ /* 0x00006400000c000b */
[----:B01----:R-:W-:Y:S01]  /*12c20*/  ENDCOLLECTIVE ;  /* 0x000000000000791b */ /* 0x003fe20003800000 */
.L_x_155:
[----:B------:R-:W-:Y:S01]  /*12c30*/  IMAD.MOV.U32 R13, RZ, RZ, R18 ;  /* 0x000000ffff0d7224 */ /* 0x000fe200078e0012 */
[----:B------:R-:W-:Y:S02]  /*12c40*/  MOV R12, 0x1 ;  /* 0x00000001000c7802 */ /* 0x000fe40000000f00 */
[----:B------:R-:W-:-:S13]  /*12c50*/  IADD3 R2, P0, R14, R6, RZ ;  /* 0x000000060e027210 */ /* 0x000fda0007f1e0ff */
[----:B------:R-:W-:Y:S05]  /*12c60*/  WARPSYNC.COLLECTIVE R15, `(.L_x_156) ;  /* 0x000000000f087348 */ /* 0x000fea0003c00000 */
[----:B------:R0:W1:Y:S02]  /*12c70*/  SHFL.IDX P6, R14, R13, R12, R11 ;  /* 0x0000000c0d0e7389 */ /* 0x00006400000c000b */
[----:B01----:R-:W-:Y:S01]  /*12c80*/  ENDCOLLECTIVE ;  /* 0x000000000000791b */ /* 0x003fe20003800000 */
.L_x_156:
[----:B------:R-:W-:Y:S01]  /*12c90*/  IMAD.X R3, RZ, RZ, R0, P0 ;  /* 0x000000ffff037224 */ /* 0x000fe200000e0600 */
[----:B------:R-:W-:Y:S02]  /*12ca0*/  ISETP.LT.OR P0, PT, R5, 0x1, P4 ;  /* 0x000000010500780c */ /* 0x000fe40002701670 */
[----:B------:R-:W-:Y:S01]  /*12cb0*/  LEA R0, R7, UR39, 0x1 ;  /* 0x0000002707007c11 */ /* 0x000fe2000f8e08ff */
[----:B------:R-:W-:-:S10]  /*12cc0*/  IMAD.MOV.U32 R13, RZ, RZ, R17 ;  /* 0x000000ffff0d7224 */ /* 0x000fd400078e0011 */
        /* <DEDUP_REMOVED lines=9> */
.L_x_157:
[----:B------:R-:W-:Y:S01]  /*12d60*/  @!PT LDS RZ, [RZ] ;  /* 0x00000000fffff984 */ /* 0x000fe20000000800 */
[----:B------:R-:W-:Y:S01]  /*12d70*/  @!PT LDS RZ, [RZ] ;  /* 0x00000000fffff984 */ /* 0x000fe20000000800 */
[----:B------:R-:W-:Y:S01]  /*12d80*/  @!PT LDS RZ, [RZ] ;  /* 0x00000000fffff984 */ /* 0x000fe20000000800 */
[----:B------:R-:W-:Y:S01]  /*12d90*/  LDGSTS.E.BYPASS.LTC128B.128 [R0+0x2c00], desc[UR36][R2.64+0x80], !P0 ;  /* 0x02c0008002007fae */ /* 0x000fe2000c101d64 */
[----:B------:R-:W-:Y:S01]  /*12da0*/  ISETP.LT.OR P0, PT, R5, 0x1, P2 ;  /* 0x000000010500780c */ /* 0x000fe20001701670 */
[----:B------:R-:W-:Y:S02]  /*12db0*/  IMAD.MOV.U32 R13, RZ, RZ, R18 ;  /* 0x000000ffff0d7224 */ /* 0x000fe400078e0012 */
[----:B------:R-:W-:-:S10]  /*12dc0*/  IMAD.MOV.U32 R12, RZ, RZ, 0x2 ;  /* 0x00000002ff0c7424 */ /* 0x000fd400078e00ff */
[----:B------:R-:W-:Y:S01]  /*12dd0*/  LDGSTS.E.BYPASS.LTC128B.128 [R0+0x5400], desc[UR36][R2.64+0x100], !P0 ;  /* 0x0540010002007fae */ /* 0x000fe2000c101d64 */
[----:B------:R-:W-:-:S13]  /*12de0*/  ISETP.LT.OR P0, PT, R5, 0x1, P1 ;  /* 0x000000010500780c */ /* 0x000fda0000f01670 */
[----:B------:R0:W-:Y:S02]  /*12df0*/  LDGSTS.E.BYPASS.LTC128B.128 [R0+0x7c00], desc[UR36][R2.64+0x180], !P0 ;  /* 0x07c0018002007fae */ /* 0x0001e4000c101d64 */
[----:B0-----:R-:W-:-:S13]  /*12e00*/  IADD3 R2, P0, R14, R6, RZ ;  /* 0x000000060e027210 */ /* 0x001fda0007f1e0ff */
[----:B------:R-:W-:Y:S05]  /*12e10*/  WARPSYNC.COLLECTIVE R15, `(.L_x_158) ;  /* 0x000000000f087348 */ /* 0x000fea0003c00000 */
[----:B------:R0:W1:Y:S02]  /*12e20*/  SHFL.IDX P6, R14, R13, R12, R11 ;  /* 0x0000000c0d0e7389 */ /* 0x00006400000c000b */
[----:B01----:R-:W-:Y:S01]  /*12e30*/  ENDCOLLECTIVE ;  /* 0x000000000000791b */ /* 0x003fe20003800000 */
.L_x_158:
[----:B------:R-:W-:Y:S02]  /*12e40*/  IADD3.X R3, RZ, R7, RZ, P0, !PT ;  /* 0x00000007ff037210 */ /* 0x000fe400007fe4ff */
[----:B------:R-:W-:Y:S01]  /*12e50*/  ISETP.LT.OR P0, PT, R5, 0x11, P4 ;  /* 0x000000110500780c */ /* 0x000fe20002701670 */
[----:B------:R-:W-:-:S12]  /*12e60*/  IMAD.MOV.U32 R13, RZ, RZ, R17 ;  /* 0x000000ffff0d7224 */ /* 0x000fd800078e0011 */
[----:B------:R-:W-:Y:S01]  /*12e70*/  @!PT LDS RZ, [RZ] ;  /* 0x00000000fffff984 */ /* 0x000fe20000000800 */
[----:B------:R-:W-:Y:S01]  /*12e80*/  @!PT LDS RZ, [RZ] ;  /* 0x00000000fffff984 */ /* 0x000fe20000000800 */
[----:B------:R-:W-:Y:S01]  /*12e90*/  @!PT LDS RZ, [RZ] ;  /* 0x00000000fffff984 */ /* 0x000fe20000000800 */
[----:B------:R0:W-:Y:S01]  /*12ea0*/  LDGSTS.E.BYPASS.LTC128B.128 [R0+0xc00], desc[UR36][R2.64], !P0 ;  /* 0x00c0000002007fae */ /* 0x0001e2000c101d64 */
[----:B------:R-:W-:Y:S02]  /*12eb0*/  ISETP.LT.OR P0, PT, R5, 0x11, P3 ;  /* 0x000000110500780c */ /* 0x000fe40001f01670 */
[----:B------:R-:W-:-:S11]  /*12ec0*/  MOV R7, R14 ;  /* 0x0000000e00077202 */ /* 0x000fd60000000f00 */
[----:B0-----:R-:W-:Y:S05]  /*12ed0*/  WARPSYNC.COLLECTIVE R15, `(.L_x_159) ;  /* 0x000000000f087348 */ /* 0x001fea0003c00000 */
[----:B------:R1:W2:Y:S02]  /*12ee0*/  SHFL.IDX P6, R14, R13, R12, R11 ;  /* 0x0000000c0d0e7389 */ /* 0x0002a400000c000b */
[----:B012---:R-:W-:Y:S01]  /*12ef0*/  ENDCOLLECTIVE ;  /* 0x000000000000791b */ /* 0x007fe20003800000 */
.L_x_159:
[----:B------:R-:W-:Y:S01]  /*12f00*/  @!PT LDS RZ, [RZ] ;  /* 0x00000000fffff984 */ /* 0x000fe20000000800 */
[----:B------:R-:W-:Y:S01]  /*12f10*/  @!PT LDS RZ, [RZ] ;  /* 0x00000000fffff984 */ /* 0x000fe20000000800 */
[----:B------:R-:W-:Y:S01]  /*12f20*/  @!PT LDS RZ, [RZ] ;  /* 0x00000000fffff984 */ /* 0x000fe20000000800 */
[----:B------:R-:W-:Y:S01]  /*12f30*/  LDGSTS.E.BYPASS.LTC128B.128 [R0+0x3400], desc[UR36][R2.64+0x80], !P0 ;  /* 0x0340008002007fae */ /* 0x000fe2000c101d64 */
[----:B------:R-:W-:Y:S02]  /*12f40*/  ISETP.LT.OR P0, PT, R5, 0x11, P2 ;  /* 0x000000110500780c */ /* 0x000fe40001701670 */
[----:B------:R-:W-:Y:S01]  /*12f50*/  MOV R13, R18 ;  /* 0x00000012000d7202 */ /* 0x000fe20000000f00 */
        /* <DEDUP_REMOVED lines=8> */
.L_x_160:
[----:B------:R-:W-:Y:S01]  /*12fe0*/  IMAD.X R3, RZ, RZ, R7, P0 ;  /* 0x000000ffff037224 */ /* 0x000fe200000e0607 */
[----:B------:R-:W-:Y:S02]  /*12ff0*/  ISETP.LT.OR P0, PT, R5, 0x21, P4 ;  /* 0x000000210500780c */ /* 0x000fe40002701670 */
[----:B------:R-:W-:-:S11]  /*13000*/  MOV R13, R17 ;  /* 0x00000011000d7202 */ /* 0x000fd60000000f00 */
        /* <DEDUP_REMOVED lines=9> */
.L_x_161:
[----:B------:R-:W-:Y:S01]  /*130a0*/  @!PT LDS RZ, [RZ] ;  /* 0x00000000fffff984 */ /* 0x000fe20000000800 */
[----:B------:R-:W-:Y:S01]  /*130b0*/  @!PT LDS RZ, [RZ] ;  /* 0x00000000fffff984 */ /* 0x000fe20000000800 */
[----:B------:R-:W-:Y:S01]  /*130c0*/  @!PT LDS RZ, [RZ] ;  /* 0x00000000fffff984 */ /* 0x000fe20000000800 */
[----:B------:R-:W-:Y:S01]  /*130d0*/  LDGSTS.E.BYPASS.LTC128B.128 [R0+0x3c00], desc[UR36][R2.64+0x80], !P0 ;  /* 0x03c0008002007fae */ /* 0x000fe2000c101d64 */
[----:B------:R-:W-:Y:S01]  /*130e0*/  ISETP.LT.OR P0, PT, R5, 0x21, P2 ;  /* 0x000000210500780c */ /* 0x000fe20001701670 */
[----:B------:R-:W-:Y:S01]  /*130f0*/  IMAD.MOV.U32 R13, RZ, RZ, R18 ;  /* 0x000000ffff0d7224 */ /* 0x000fe200078e0012 */
[----:B------:R-:W-:-:S11]  /*13100*/  MOV R12, 0x4 ;  /* 0x00000004000c7802 */ /* 0x000fd60000000f00 */
[----:B------:R-:W-:Y:S01]  /*13110*/  LDGSTS.E.BYPASS.LTC128B.128 [R0+0x6400], desc[UR36][R2.64+0x100], !P0 ;  /* 0x0640010002007fae */ /* 0x000fe2000c101d64 */
[----:B------:R-:W-:-:S13]  /*13120*/  ISETP.LT.OR P0, PT, R5, 0x21, P1 ;  /* 0x000000210500780c */ /* 0x000fda0000f01670 */
[----:B------:R0:W-:Y:S02]  /*13130*/  LDGSTS.E.BYPASS.LTC128B.128 [R0+0x8c00], desc[UR36][R2.64+0x180], !P0 ;  /* 0x08c0018002007fae */ /* 0x0001e4000c101d64 */
[----:B0-----:R-:W-:-:S13]  /*13140*/  IADD3 R2, P0, R14, R6, RZ ;  /* 0x000000060e027210 */ /* 0x001fda0007f1e0ff */
[----:B------:R-:W-:Y:S05]  /*13150*/  WARPSYNC.COLLECTIVE R15, `(.L_x_162) ;  /* 0x000000000f087348 */ /* 0x000fea0003c00000 */
[----:B------:R0:W1:Y:S02]  /*13160*/  SHFL.IDX P6, R14, R13, R12, R11 ;  /* 0x0000000c0d0e7389 */ /* 0x00006400000c000b */
[----:B01----:R-:W-:Y:S01]  /*13170*/  ENDCOLLECTIVE ;  /* 0x000000000000791b */ /* 0x003fe20003800000 */
.L_x_162:
        /* <DEDUP_REMOVED lines=12> */
.L_x_163:
        /* <DEDUP_REMOVED lines=9> */
.L_x_79:
[----:B0-----:R0:W1:Y:S02]  /*132d0*/  SYNCS.PHASECHK.TRANS64.TRYWAIT P0, [R5+URZ+0x38820], R0 ;  /* 0x03882000050075a7 */ /* 0x001064000800017f */
[----:B-1----:R-:W-:Y:S05]  /*132e0*/  @!P0 NANOSLEEP.SYNCS 0x989680 ;  /* 0x009896800000895d */ /* 0x002fea0003900000 */
[----:B------:R-:W1:Y:S02]  /*132f0*/  @!P0 SYNCS.PHASECHK.TRANS64 P0, [R5+URZ+0x38820], R0 ;  /* 0x03882000050085a7 */ /* 0x000e64000800007f */
[----:B-1----:R-:W-:Y:S05]  /*13300*/  @!P0 BRA `(.L_x_79) ;  /* 0xfffffffc00f08947 */ /* 0x002fea000383ffff */
[----:B------:R-:W-:Y:S05]  /*13310*/  BRA `(.L_x_165) ;  /* 0xffffffd0006c7947 */ /* 0x000fea000383ffff */
.L_x_80:
[----:B------:R-:W1:Y:S01]  /*13320*/  S2R R2, SR_TID.X ;  /* 0x0000000000027919 */ /* 0x000e620000002100 */
[----:B------:R-:W-:Y:S01]  /*13330*/  BSSY B0, `(.L_x_166) ;  /* 0x000000a000007945 */ /* 0x000fe20003800000 */
[----:B------:R-:W-:Y:S01]  /*13340*/  IMAD.MOV.U32 R12, RZ, RZ, RZ ;  /* 0x000000ffff0c7224 */ /* 0x000fe200078e00ff */
[----:B------:R-:W-:Y:S01]  /*13350*/  MOV R15, 0xffffffff ;  /* 0xffffffff000f7802 */ /* 0x000fe20000000f00 */
[----:B------:R-:W-:Y:S01]  /*13360*/  IMAD.MOV.U32 R11, RZ, RZ, 0x1f ;  /* 0x0000001fff0b7424 */ /* 0x000fe200078e00ff */
[----:B-1----:R-:W-:-:S04]  /*13370*/  SHF.R.U32.HI R2, RZ, 0x5, R2 ;  /* 0x00000005ff027819 */ /* 0x002fc80000011602 */
[----:B------:R-:W-:-:S04]  /*13380*/  LOP3.LUT R2, R2, 0x3, RZ, 0xc0, !PT ;  /* 0x0000000302027812 */ /* 0x000fc800078ec0ff */
[----:B------:R-:W-:-:S07]  /*13390*/  MOV R13, R2 ;  /* 0x00000002000d7202 */ /* 0x000fce0000000f00 */
[----:B0-----:R-:W-:Y:S05]  /*133a0*/  WARPSYNC.COLLECTIVE R15, `(.L_x_167) ;  /* 0x000000000f087348 */ /* 0x001fea0003c00000 */
[----:B------:R1:W2:Y:S02]  /*133b0*/  SHFL.IDX P6, R14, R13, R12, R11 ;  /* 0x0000000c0d0e7389 */ /* 0x0002a400000c000b */
[----:B012---:R-:W-:Y:S01]  /*133c0*/  ENDCOLLECTIVE ;  /* 0x000000000000791b */ /* 0x007fe20003800000 */
.L_x_167:
[----:B------:R-:W-:Y:S05]  /*133d0*/  BSYNC B0 ;  /* 0x0000000000007941 */ /* 0x000fea0003800000 */
.L_x_166:
[----:B------:R-:W-:Y:S05]  /*133e0*/  BRA `(.L_x_168) ;  /* 0xffffffd000547947 */ /* 0x000fea000383ffff */
.L_x_83:
[----:B------:R-:W-:Y:S01]  /*133f0*/  BSSY B1, `(.L_x_169) ;  /* 0x0000006000017945 */ /* 0x000fe20003800000 */
[----:B------:R-:W-:-:S07]  /*13400*/  IMAD.MOV.U32 R15, RZ, RZ, -0x1 ;  /* 0xffffffffff0f7424 */ /* 0x000fce00078e00ff */
[----:B0-----:R-:W-:Y:S05]  /*13410*/  WARPSYNC.COLLECTIVE R15, `(.L_x_170) ;  /* 0x000000000f0c7348 */ /* 0x001fea0003c00000 */
[----:B------:R-:W-:Y:S02]  /*13420*/  ELECT P6, UR62, PT ;  /* 0x00000000003e782f */ /* 0x000fe400038c0000 */
[----:B------:R-:W-:Y:S01]  /*13430*/  MOV R14, UR62 ;  /* 0x0000003e000e7c02 */ /* 0x000fe20008000f00 */
[----:B0-----:R-:W-:Y:S10]  /*13440*/  ENDCOLLECTIVE ;  /* 0x000000000000791b */ /* 0x001ff40003800000 */
.L_x_170:
[----:B------:R-:W-:Y:S05]  /*13450*/  BSYNC B1 ;  /* 0x0000000000017941 */ /* 0x000fea0003800000 */
.L_x_169:
[----:B------:R-:W-:Y:S05]  /*13460*/  BRA `(.L_x_171) ;  /* 0xffffffd0004c7947 */ /* 0x000fea000383ffff */
.L_x_85:
[----:B0-----:R0:W1:Y:S02]  /*13470*/  SYNCS.PHASECHK.TRANS64.TRYWAIT P1, [R3+URZ+0x38840], R2 ;  /* 0x03884002030075a7 */ /* 0x001064000802017f */
[----:B-1----:R-:W-:Y:S05]  /*13480*/  @!P1 NANOSLEEP.SYNCS 0x989680 ;  /* 0x009896800000995d */ /* 0x002fea0003900000 */
[----:B------:R-:W1:Y:S02]  /*13490*/  @!P1 SYNCS.PHASECHK.TRANS64 P1, [R3+URZ+0x38840], R2 ;  /* 0x03884002030095a7 */ /* 0x000e64000802007f */
[----:B-1----:R-:W-:Y:S05]  /*134a0*/  @!P1 BRA `(.L_x_85) ;  /* 0xfffffffc00f09947 */ /* 0x002fea000383ffff */
[----:B------:R-:W-:Y:S05]  /*134b0*/  BRA `(.L_x_172) ;  /* 0xffffffd000747947 */ /* 0x000fea000383ffff */
.L_x_87:
[----:B-1----:R1:W2:Y:S02]  /*134c0*/  SYNCS.PHASECHK.TRANS64.TRYWAIT P1, [R5+URZ+0x38840], R0 ;  /* 0x03884000050075a7 */ /* 0x0022a4000802017f */
[----:B--2---:R-:W-:Y:S05]  /*134d0*/  @!P1 NANOSLEEP.SYNCS 0x989680 ;  /* 0x009896800000995d */ /* 0x004fea0003900000 */
[----:B------:R-:W2:Y:S02]  /*134e0*/  @!P1 SYNCS.PHASECHK.TRANS64 P1, [R5+URZ+0x38840], R0 ;  /* 0x03884000050095a7 */ /* 0x000ea4000802007f */
[----:B--2---:R-:W-:Y:S05]  /*134f0*/  @!P1 BRA `(.L_x_87) ;  /* 0xfffffffc00f09947 */ /* 0x004fea000383ffff */
[----:B------:R-:W-:Y:S05]  /*13500*/  BRA `(.L_x_173) ;  /* 0xffffffd000807947 */ /* 0x000fea000383ffff */
.L_x_89:
[----:B--2---:R2:W3:Y:S02]  /*13510*/  SYNCS.PHASECHK.TRANS64.TRYWAIT P1, [R3+URZ+0x38860], R2 ;  /* 0x03886002030075a7 */ /* 0x0044e4000802017f */
[----:B---3--:R-:W-:Y:S05]  /*13520*/  @!P1 NANOSLEEP.SYNCS 0x989680 ;  /* 0x009896800000995d */ /* 0x008fea0003900000 */
[----:B------:R-:W3:Y:S02]  /*13530*/  @!P1 SYNCS.PHASECHK.TRANS64 P1, [R3+URZ+0x38860], R2 ;  /* 0x03886002030095a7 */ /* 0x000ee4000802007f */
[----:B---3--:R-:W-:Y:S05]  /*13540*/  @!P1 BRA `(.L_x_89) ;  /* 0xfffffffc00f09947 */ /* 0x008fea000383ffff */
[----:B------:R-:W-:Y:S05]  /*13550*/  BRA `(.L_x_174) ;  /* 0xffffffd0007c7947 */ /* 0x000fea000383ffff */
.L_x_175:
[----:B------:R-:W-:-:S00]  /*13560*/  BRA `(.L_x_175) ;  /* 0xfffffffc00fc7947 */ /* 0x000fc0000383ffff */
[----:B------:R-:W-:-:S00]  /*13570*/  NOP ;  /* 0x0000000000007918 */ /* 0x000fc00000000000 */
        /* <DEDUP_REMOVED lines=8> */
.L_x_3294:


//--------------------- .text._ZN7cutlass13device_kernelIN5flash11enable_sm90INS1_16FlashAttnFwdSm90INS1_25CollectiveMainloopFwdSm90ILi2EN4cute5tupleIJNS5_1CILi1EEES8_S8_EEENS6_IJNS7_ILi128EEENS7_ILi80EEENS7_ILi256EEEEEELi256ENS_10bfloat16_tEfNS_4arch4Sm90ELb0ELb0ELb1ELb1ELb1ELb0ELb0ELb1ELb1ELb1ELb0ELb0EEENS1_21CollectiveEpilogueFwdINS6_IJSA_SC_SB_EEES9_SE_SG_Li256ELb1ELb1ELb0ELb0EEENS1_36VarlenDynamicPersistentTileSchedulerILi128ELi80ELi256ELi128ELb0ELb1ELb1ELb0ELb1ELb1EEEEEEEEEvNT_6ParamsE --------------------------
	.section	.text._ZN7cutlass13device_kernelIN5flash11enable_sm90INS1_16FlashAttnFwdSm90INS1_25CollectiveMainloopFwdSm90ILi2EN4cute5tupleIJNS5_1CILi1EEES8_S8_EEENS6_IJNS7_ILi128EEENS7_ILi80EEENS7_ILi256EEEEEELi256ENS_10bfloat16_tEfNS_4arch4Sm90ELb0ELb0ELb1ELb1ELb1ELb0ELb0ELb1ELb1ELb1ELb0ELb0EEENS1_21CollectiveEpilogueFwdINS6_IJSA_SC_SB_EEES9_SE_SG_Li256ELb1ELb1ELb0ELb0EEENS1_36VarlenDynamicPersistentTileSchedulerILi128ELi80ELi256ELi128ELb0ELb1ELb1ELb0ELb1ELb1EEEEEEEEEvNT_6ParamsE,"ax",@progbits
	.align	128
.text._ZN7cutlass13device_kernelIN5flash11enable_sm90INS1_16FlashAttnFwdSm90INS1_25CollectiveMainloopFwdSm90ILi2EN4cute5tupleIJNS5_1CILi1EEES8_S8_EEENS6_IJNS7_ILi128EEENS7_ILi80EEENS7_ILi256EEEEEELi256ENS_10bfloat16_tEfNS_4arch4Sm90ELb0ELb0ELb1ELb1ELb1ELb0ELb0ELb1ELb1ELb1ELb0ELb0EEENS1_21CollectiveEpilogueFwdINS6_IJSA_SC_SB_EEES9_SE_SG_Li256ELb1ELb1ELb0ELb0EEENS1_36VarlenDynamicPersistentTileSchedulerILi128ELi80ELi256ELi128ELb0ELb1ELb1ELb0ELb1ELb1EEEEEEEEEvNT_6ParamsE:
        .type           _ZN7cutlass13device_kernelIN5flash11enable_sm90INS1_16FlashAttnFwdSm90INS1_25CollectiveMainloopFwdSm90ILi2EN4cute5tupleIJNS5_1CILi1EEES8_S8_EEENS6_IJNS7_ILi128EEENS7_ILi80EEENS7_ILi256EEEEEELi256ENS_10bfloat16_tEfNS_4arch4Sm90ELb0ELb0ELb1ELb1ELb1ELb0ELb0ELb1ELb1ELb1ELb0ELb0EEENS1_21CollectiveEpilogueFwdINS6_IJSA_SC_SB_EEES9_SE_SG_Li256ELb1ELb1ELb0ELb0EEENS1_36VarlenDynamicPersistentTileSchedulerILi128ELi80ELi256ELi128ELb0ELb1ELb1ELb0ELb1ELb1EEEEEEEEEvNT_6ParamsE,@function
        .size           _ZN7cutlass13device_kernelIN5flash11enable_sm90INS1_16FlashAttnFwdSm90INS1_25CollectiveMainloopFwdSm90ILi2EN4cute5tupleIJNS5_1CILi1EEES8_S8_EEENS6_IJNS7_ILi128EEENS7_ILi80EEENS7_ILi256EEEEEELi256ENS_10bfloat16_tEfNS_4arch4Sm90ELb0ELb0ELb1ELb1ELb1ELb0ELb0ELb1ELb1ELb1ELb0ELb0EEENS1_21CollectiveEpilogueFwdINS6_IJSA_SC_SB_EEES9_SE_SG_Li256ELb1ELb1ELb0ELb0EEENS1_36VarlenDynamicPersistentTileSchedulerILi128ELi80ELi256ELi128ELb0ELb1ELb1ELb0ELb1ELb1EEEEEEEEEvNT_6ParamsE,(.L_x_3295 - _ZN7cutlass13device_kernelIN5flash11enable_sm90INS1_16FlashAttnFwdSm90INS1_25CollectiveMainloopFwdSm90ILi2EN4cute5tupleIJNS5_1CILi1EEES8_S8_EEENS6_IJNS7_ILi128EEENS7_ILi80EEENS7_ILi256EEEEEELi256ENS_10bfloat16_tEfNS_4arch4Sm90ELb0ELb0ELb1ELb1ELb1ELb0ELb0ELb1ELb1ELb1ELb0ELb0EEENS1_21CollectiveEpilogueFwdINS6_IJSA_SC_SB_EEES9_SE_SG_Li256ELb1ELb1ELb0ELb0EEENS1_36VarlenDynamicPersistentTileSchedulerILi128ELi80ELi256ELi128ELb0ELb1ELb1ELb0ELb1ELb1EEEEEEEEEvNT_6ParamsE)
        .other          _ZN7cutlass13device_kernelIN5flash11enable_sm90INS1_16FlashAttnFwdSm90INS1_25CollectiveMainloopFwdSm90ILi2EN4cute5tupleIJNS5_1CILi1EEES8_S8_EEENS6_IJNS7_ILi128EEENS7_ILi80EEENS7_ILi256EEEEEELi256ENS_10bfloat16_tEfNS_4arch4Sm90ELb0ELb0ELb1ELb1ELb1ELb0ELb0ELb1ELb1ELb1ELb0ELb0EEENS1_21CollectiveEpilogueFwdINS6_IJSA_SC_SB_EEES9_SE_SG_Li256ELb1ELb1ELb0ELb0EEENS1_36VarlenDynamicPersistentTileSchedulerILi128ELi80ELi256ELi128ELb0ELb1ELb1ELb0ELb1ELb1EEEEEEEEEvNT_6ParamsE,@"STO_CUDA_ENTRY STV_DEFAULT"
_ZN7cutlass13device_kernelIN5flash11enable_sm90INS1_16FlashAttnFwdSm90INS1_25CollectiveMainloopFwdSm90ILi2EN4cute5tupleIJNS5_1CILi1EEES8_S8_EEENS6_IJNS7_ILi128EEENS7_ILi80EEENS7_ILi256EEEEEELi256ENS_10bfloat16_tEfNS_4arch4Sm90ELb0ELb0ELb1ELb1ELb1ELb0ELb0ELb1ELb1ELb1ELb0ELb0EEENS1_21CollectiveEpilogueFwdINS6_IJSA_SC_SB_EEES9_SE_SG_Li256ELb1ELb1ELb0ELb0EEENS1_36VarlenDynamicPersistentTileSchedulerILi128ELi80ELi256ELi128ELb0ELb1ELb1ELb0ELb1ELb1EEEEEEEEEvNT_6ParamsE:
        /* <DEDUP_REMOVED lines=45> */
.L_x_176:
        /* <DEDUP_REMOVED lines=22> */
.L_x_177:
        /* <DEDUP_REMOVED lines=18> */
.L_x_178:
        /* <DEDUP_REMOVED lines=22> */
.L_x_179:
        /* <DEDUP_REMOVED lines=23> */
.L_x_180:
        /* <DEDUP_REMOVED lines=10> */
.L_x_182:
[----:B------:R-:W-:-:S08]  /*08c0*/  NOP ;  /* 0x0000000000007918 */ /* 0x000fd00000000000 */
[----:B------:R-:W1:Y:S02]  /*08d0*/  USETMAXREG.TRY_ALLOC.CTAPOOL UP0, 0xe8 ;  /* 0x000000e8000079c8 */ /* 0x000e640008000600 */
[----:B-1----:R-:W-:-:S13]  /*08e0*/  PLOP3.LUT P0, PT, PT, PT, UP0, 0x80, 0x0 ;  /* 0x000000000000781c */ /* 0x002fda0003f0f008 */
[----:B------:R-:W-:Y:S05]  /*08f0*/  @!P0 BRA `(.L_x_182) ;  /* 0xfffffffc00f08947 */ /* 0x000fea000383ffff */
[----:B------:R-:W1:Y:S08]  /*0900*/  S2UR UR5, SR_CgaCtaId ;  /* 0x00000000000579c3 */ /* 0x000e700000008800 */
[----:B------:R-:W-:Y:S06]  /*0910*/  BAR.ARV 0x8, 0x180 ;  /* 0x0206000000007b1d */ /* 0x000fec0000002000 */
[----:B------:R-:W-:-:S02]  /*0920*/  UMOV UR4, 0x400 ;  /* 0x0000040000047882 */ /* 0x000fc40000000000 */
[----:B------:R-:W-:Y:S01]  /*0930*/  BAR.SYNC.DEFER_BLOCKING 0x5, 0x180 ;  /* 0x0146000000007b1d */ /* 0x000fe20000010000 */
[----:B-1----:R-:W-:-:S09]  /*0940*/  ULEA UR4, UR5, UR4, 0x18 ;  /* 0x0000000405047291 */ /* 0x002fd2000f8ec03f */
[----:B------:R-:W1:Y:S01]  /*0950*/  LDS.128 R12, [UR4+0x388d0] ;  /* 0x0388d004ff0c7984 */ /* 0x000e620008000c00 */
[----:B------:R-:W-:Y:S01]  /*0960*/  ULDC UR4, c[0x0][0xc3c] ;  /* 0x00030f0000047ab9 */ /* 0x000fe20000000800 */
[----:B------:R-:W-:Y:S06]  /*0970*/  BAR.ARV 0x4, 0x180 ;  /* 0x0106000000007b1d */ /* 0x000fec0000002000 */
[----:B-1----:R-:W-:-:S13]  /*0980*/  ISETP.GE.AND P0, PT, R15, UR4, PT ;  /* 0x000000040f007c0c */ /* 0x002fda000bf06270 */
[----:B------:R-:W-:Y:S05]  /*0990*/  @P0 EXIT ;  /* 0x000000000000094d */ /* 0x000fea0003800000 */
[----:B0-----:R-:W2:Y:S01]  /*09a0*/  LDL R2, [R1+0x24] ;  /* 0x0000240001027983 */ /* 0x001ea20000100800 */
[----:B------:R-:W-:Y:S01]  /*09b0*/  R2UR UR5, R13 ;  /* 0x000000000d0572ca */ /* 0x000fe200000e0000 */
[----:B------:R-:W-:Y:S01]  /*09c0*/  UMOV UR38, URZ ;  /* 0x0000003f00267c82 */ /* 0x000fe20008000000 */
[----:B------:R-:W-:Y:S01]  /*09d0*/  R2UR UR6, R14 ;  /* 0x000000000e0672ca */ /* 0x000fe200000e0000 */
[----:B------:R-:W0:Y:S01]  /*09e0*/  S2R R0, SR_TID.X ;  /* 0x0000000000007919 */ /* 0x000e220000002100 */
[----:B------:R-:W-:Y:S01]  /*09f0*/  R2UR UR7, R15 ;  /* 0x000000000f0772ca */ /* 0x000fe200000e0000 */
[----:B0-----:R-:W-:-:S05]  /*0a00*/  VIADD R11, R0, 0xffffff80 ;  /* 0xffffff80000b7836 */ /* 0x001fca0000000000 */
[----:B------:R-:W-:-:S04]  /*0a10*/  SHF.R.S32.HI R0, RZ, 0x1f, R11 ;  /* 0x0000001fff007819 */ /* 0x000fc8000001140b */
[CC--:B------:R-:W-:Y:S02]  /*0a20*/  LEA.HI R4, R0.reuse, R11.reuse, RZ, 0x5 ;  /* 0x0000000b00047211 */ /* 0x0c0fe400078f28ff */
[----:B------:R-:W-:-:S03]  /*0a30*/  LEA.HI R3, R0, R11, RZ, 0x4 ;  /* 0x0000000b00037211 */ /* 0x000fc600078f20ff */
[----:B------:R-:W-:Y:S01]  /*0a40*/  IMAD.SHL.U32 R5, R4, 0x20, RZ ;  /* 0x0000002004057824 */ /* 0x000fe200078e00ff */
[----:B------:R-:W-:Y:S02]  /*0a50*/  LOP3.LUT R4, R3, 0x3fffff0, RZ, 0xc0, !PT ;  /* 0x03fffff003047812 */ /* 0x000fe400078ec0ff */
[----:B------:R-:W-:Y:S02]  /*0a60*/  SHF.R.S32.HI R6, RZ, 0x4, R3 ;  /* 0x00000004ff067819 */ /* 0x000fe40000011403 */
[----:B------:R-:W-:Y:S02]  /*0a70*/  LOP3.LUT R5, R5, 0xfffffc00, RZ, 0xc0, !PT ;  /* 0xfffffc0005057812 */ /* 0x000fe400078ec0ff */
[----:B------:R-:W-:Y:S02]  /*0a80*/  IADD3 R4, R11, -R4, RZ ;  /* 0x800000040b047210 */ /* 0x000fe40007ffe0ff */
[----:B------:R-:W-:-:S03]  /*0a90*/  LEA.HI R3, R3, R6, RZ, 0x1 ;  /* 0x0000000603037211 */ /* 0x000fc600078f08ff */
[----:B------:R-:W-:Y:S01]  /*0aa0*/  IMAD R4, R4, 0x40, R5 ;  /* 0x0000004004047824 */ /* 0x000fe200078e0205 */
[----:B------:R-:W-:Y:S02]  /*0ab0*/  LEA.HI R5, R0, R11, RZ, 0x2 ;  /* 0x0000000b00057211 */ /* 0x000fe400078f10ff */
[----:B------:R-:W-:Y:S02]  /*0ac0*/  LOP3.LUT R3, R3, 0x1ffffffe, RZ, 0xc0, !PT ;  /* 0x1ffffffe03037812 */ /* 0x000fe400078ec0ff */
[----:B------:R-:W-:-:S03]  /*0ad0*/  LOP3.LUT R5, R5, 0xfffffffc, RZ, 0xc0, !PT ;  /* 0xfffffffc05057812 */ /* 0x000fc600078ec0ff */
[----:B------:R-:W-:Y:S01]  /*0ae0*/  IMAD.IADD R3, R6, 0x1, -R3 ;  /* 0x0000000106037824 */ /* 0x000fe200078e0a03 */
[----:B------:R-:W-:Y:S01]  /*0af0*/  IADD3 R5, R11, -R5, RZ ;  /* 0x800000050b057210 */ /* 0x000fe20007ffe0ff */
[----:B------:R-:W-:Y:S02]  /*0b00*/  IMAD.MOV.U32 R6, RZ, RZ, -0x2 ;  /* 0xfffffffeff067424 */ /* 0x000fe400078e00ff */
[----:B------:R-:W-:Y:S01]  /*0b10*/  IMAD R225, R3, 0x8, R4 ;  /* 0x0000000803e17824 */ /* 0x000fe200078e0204 */
[----:B------:R-:W-:-:S04]  /*0b20*/  LEA.HI R3, R5, R5, RZ, 0x1 ;  /* 0x0000000505037211 */ /* 0x000fc800078f08ff */
[----:B------:R-:W-:-:S05]  /*0b30*/  LOP3.LUT R4, R3, 0x1ffffffe, RZ, 0xc0, !PT ;  /* 0x1ffffffe03047812 */ /* 0x000fca00078ec0ff */
[----:B------:R-:W-:Y:S01]  /*0b40*/  IMAD.IADD R5, R5, 0x1, -R4 ;  /* 0x0000000105057824 */ /* 0x000fe200078e0a04 */
[----:B--2---:R-:W-:Y:S02]  /*0b50*/  R2UR UR4, R2 ;  /* 0x00000000020472ca */ /* 0x004fe400000e0000 */
[CC--:B------:R-:W-:Y:S02]  /*0b60*/  LEA.HI R2, R0.reuse, R11.reuse, RZ, 0x7 ;  /* 0x0000000b00027211 */ /* 0x0c0fe400078f38ff */
[----:B------:R-:W-:Y:S02]  /*0b70*/  LEA.HI R0, R0, R11, RZ, 0x3 ;  /* 0x0000000b00007211 */ /* 0x000fe400078f18ff */
[----:B------:R-:W-:Y:S02]  /*0b80*/  LOP3.LUT R220, R2, 0xffffff80, RZ, 0xc0, !PT ;  /* 0xffffff8002dc7812 */ /* 0x000fe400078ec0ff */
[----:B------:R-:W-:Y:S02]  /*0b90*/  SHF.R.S32.HI R221, RZ, 0x7, R2 ;  /* 0x00000007ffdd7819 */ /* 0x000fe40000011402 */
[----:B------:R-:W-:Y:S01]  /*0ba0*/  LOP3.LUT R213, R0, 0xfffffff8, RZ, 0xc0, !PT ;  /* 0xfffffff800d57812 */ /* 0x000fe200078ec0ff */
[C---:B------:R-:W-:Y:S01]  /*0bb0*/  IMAD.IADD R220, R11.reuse, 0x1, -R220 ;  /* 0x000000010bdc7824 */ /* 0x040fe200078e0adc */
[----:B------:R-:W-:Y:S01]  /*0bc0*/  LEA.HI R2, R2, R221, RZ, 0x1 ;  /* 0x000000dd02027211 */ /* 0x000fe200078f08ff */
[----:B------:R-:W-:Y:S01]  /*0bd0*/  ULOP3.LUT UR8, UR4, 0x1, URZ, 0xfc, !UPT ;  /* 0x0000000104087892 */ /* 0x000fe2000f8efc3f */
[----:B------:R-:W-:Y:S01]  /*0be0*/  SHF.R.S32.HI R217, RZ, 0x3, R0 ;  /* 0x00000003ffd97819 */ /* 0x000fe20000011400 */
[----:B------:R-:W-:Y:S01]  /*0bf0*/  IMAD.IADD R213, R11, 0x1, -R213 ;  /* 0x000000010bd57824 */ /* 0x000fe200078e0ad5 */
[----:B------:R-:W-:Y:S01]  /*0c00*/  SHF.R.S32.HI R7, RZ, 0x1f, R220 ;  /* 0x0000001fff077819 */ /* 0x000fe200000114dc */
[----:B------:R-:W-:Y:S01]  /*0c10*/  UMOV UR4, URZ ;  /* 0x0000003f00047c82 */ /* 0x000fe20008000000 */
[----:B------:R-:W-:Y:S01]  /*0c20*/  LOP3.LUT R2, R2, 0x3fffffe, RZ, 0xc0, !PT ;  /* 0x03fffffe02027812 */ /* 0x000fe200078ec0ff */
[----:B------:R-:W-:Y:S01]  /*0c30*/  IMAD.SHL.U32 R17, R213, 0x8, RZ ;  /* 0x00000008d5117824 */ /* 0x000fe200078e00ff */
[CC--:B------:R-:W-:Y:S01]  /*0c40*/  LEA.HI R8, R7.reuse, R220.reuse, RZ, 0x2 ;  /* 0x000000dc07087211 */ /* 0x0c0fe200078f10ff */
[----:B------:R-:W-:Y:S01]  /*0c50*/  IMAD.U32 R226, RZ, RZ, UR8 ;  /* 0x00000008ffe27e24 */ /* 0x000fe2000f8e00ff */
[----:B------:R-:W-:Y:S01]  /*0c60*/  LEA.HI R7, R7, R220, RZ, 0x5 ;  /* 0x000000dc07077211 */ /* 0x000fe200078f28ff */
[----:B------:R-:W-:Y:S01]  /*0c70*/  IMAD.IADD R2, R221, 0x1, -R2 ;  /* 0x00000001dd027824 */ /* 0x000fe200078e0a02 */
[--C-:B------:R-:W-:Y:S01]  /*0c80*/  SHF.R.S32.HI R9, RZ, 0x2, R8.reuse ;  /* 0x00000002ff097819 */ /* 0x100fe20000011408 */
[C---:B------:R-:W-:Y:S01]  /*0c90*/  VIADD R23, R17.reuse, 0x40 ;  /* 0x0000004011177836 */ /* 0x040fe20000000000 */
[----:B------:R-:W-:Y:S01]  /*0ca0*/  SHF.R.S32.HI R10, RZ, 0x1f, R8 ;  /* 0x0000001fff0a7819 */ /* 0x000fe20000011408 */
[C---:B------:R-:W-:Y:S01]  /*0cb0*/  VIADD R22, R17.reuse, 0x80 ;  /* 0x0000008011167836 */ /* 0x040fe20000000000 */
[----:B------:R-:W-:Y:S01]  /*0cc0*/  SHF.R.S32.HI R7, RZ, 0x5, R7 ;  /* 0x00000005ff077819 */ /* 0x000fe20000011407 */
[----:B------:R-:W-:Y:S01]  /*0cd0*/  IMAD.U32 R219, RZ, RZ, UR4 ;  /* 0x00000004ffdb7e24 */ /* 0x000fe2000f8e00ff */
[----:B------:R-:W-:Y:S01]  /*0ce0*/  LEA.HI R10, R10, R9, RZ, 0x3 ;  /* 0x000000090a0a7211 */ /* 0x000fe200078f18ff */
[----:B------:R-:W-:Y:S01]  /*0cf0*/  IMAD.U32 R16, RZ, RZ, UR4 ;  /* 0x00000004ff107e24 */ /* 0x000fe2000f8e00ff */
[----:B------:R-:W-:-:S02]  /*0d00*/  IADD3 R212, R17, 0xc0, RZ ;  /* 0x000000c011d47810 */ /* 0x000fc40007ffe0ff */
[----:B------:R-:W-:Y:S02]  /*0d10*/  LOP3.LUT R10, R10, 0xfffffff8, RZ, 0xc0, !PT ;  /* 0xfffffff80a0a7812 */ /* 0x000fe400078ec0ff */
[----:B------:R-:W-:Y:S02]  /*0d20*/  SHF.R.S32.HI R3, RZ, 0x1f, R17 ;  /* 0x0000001fff037819 */ /* 0x000fe40000011411 */
[----:B------:R-:W-:Y:S01]  /*0d30*/  SHF.R.S32.HI R0, RZ, 0x1f, R22 ;  /* 0x0000001fff007819 */ /* 0x000fe20000011416 */
[----:B------:R-:W-:Y:S01]  /*0d40*/  IMAD.IADD R10, R9, 0x1, -R10 ;  /* 0x00000001090a7824 */ /* 0x000fe200078e0a0a */
[----:B------:R-:W-:Y:S02]  /*0d50*/  LOP3.LUT R9, R8, 0x7ffffffc, RZ, 0xc0, !PT ;  /* 0x7ffffffc08097812 */ /* 0x000fe400078ec0ff */
[----:B------:R-:W-:Y:S01]  /*0d60*/  SHF.R.S32.HI R227, RZ, 0x1f, R212 ;  /* 0x0000001fffe37819 */ /* 0x000fe200000114d4 */
[----:B------:R-:W-:Y:S02]  /*0d70*/  IMAD R7, R7, 0x10, R10 ;  /* 0x0000001007077824 */ /* 0x000fe400078e020a */
[----:B------:R-:W-:-:S03]  /*0d80*/  IMAD.IADD R9, R220, 0x1, -R9 ;  /* 0x00000001dc097824 */ /* 0x000fc600078e0a09 */
[----:B------:R-:W-:Y:S01]  /*0d90*/  LEA R222, R2, R7, 0x6 ;  /* 0x0000000702de7211 */ /* 0x000fe200078e30ff */
[----:B------:R-:W-:Y:S01]  /*0da0*/  IMAD R223, R9, R6, 0x50 ;  /* 0x0000005009df7424 */ /* 0x000fe200078e0206 */
[----:B------:R-:W-:-:S03]  /*0db0*/  SHF.R.S32.HI R2, RZ, 0x1f, R23 ;  /* 0x0000001fff027819 */ /* 0x000fc60000011417 */
[----:B------:R-:W-:-:S07]  /*0dc0*/  IMAD R224, R5, 0x8, R222 ;  /* 0x0000000805e07824 */ /* 0x000fce00078e02de */
.L_x_228:
[----:B------:R-:W-:Y:S01]  /*0dd0*/  ULDC.64 UR8, c[0x0][0xc88] ;  /* 0x0003220000087ab9 */ /* 0x000fe20000000a00 */
[----:B------:R-:W-:Y:S01]  /*0de0*/  ULDC.64 UR10, c[0x0][0xa20] ;  /* 0x00028800000a7ab9 */ /* 0x000fe20000000a00 */
[----:B------:R-:W-:-:S06]  /*0df0*/  UIMAD.WIDE UR8, UR7, 0x4, UR8 ;  /* 0x00000004070878a5 */ /* 0x000fcc000f8e0208 */
[----:B01----:R-:W-:Y:S02]  /*0e00*/  IMAD.U32 R2, RZ, RZ, UR8 ;  /* 0x00000008ff027e24 */ /* 0x003fe4000f8e00ff */
[----:B------:R-:W-:Y:S01]  /*0e10*/  IMAD.U32 R3, RZ, RZ, UR9 ;  /* 0x00000009ff037e24 */ /* 0x000fe2000f8e00ff */
[----:B------:R-:W-:-:S04]  /*0e20*/  ULDC.64 UR8, c[0x0][0xa28] ;  /* 0x00028a0000087ab9 */ /* 0x000fc80000000a00 */
[----:B--2---:R-:W2:Y:S01]  /*0e30*/  LDG.E R2, desc[UR36][R2.64] ;  /* 0x0000002402027981 */ /* 0x004ea2000c1e1900 */
[----:B------:R-:W-:Y:S02]  /*0e40*/  UISETP.NE.U32.AND UP0, UPT, UR8, URZ, UPT ;  /* 0x0000003f0800728c */ /* 0x000fe4000bf05070 */
[----:B------:R-:W-:Y:S02]  /*0e50*/  UISETP.NE.U32.AND UP1, UPT, UR10, URZ, UPT ;  /* 0x0000003f0a00728c */ /* 0x000fe4000bf25070 */
[----:B------:R-:W-:Y:S02]  /*0e60*/  UISETP.NE.AND.EX UP0, UPT, UR9, URZ, UPT, UP0 ;  /* 0x0000003f0900728c */ /* 0x000fe4000bf05300 */
[----:B------:R-:W-:-:S04]  /*0e70*/  UISETP.NE.AND.EX UP1, UPT, UR11, URZ, UPT, UP1 ;  /* 0x0000003f0b00728c */ /* 0x000fc8000bf25310 */
[----:B------:R-:W-:Y:S02]  /*0e80*/  PLOP3.LUT P0, PT, PT, PT, UP0, 0x80, 0x0 ;  /* 0x000000000000781c */ /* 0x000fe40003f0f008 */
[----:B------:R-:W-:Y:S02]  /*0e90*/  PLOP3.LUT P1, PT, PT, PT, UP1, 0x80, 0x0 ;  /* 0x000000000000781c */ /* 0x000fe40003f2f018 */
[----:B--2---:R-:W-:-:S13]  /*0ea0*/  R2UR UR4, R2 ;  /* 0x00000000020472ca */ /* 0x004fda00000e0000 */
[----:B------:R-:W-:Y:S02]  /*0eb0*/  USHF.R.S32.HI UR12, URZ, 0x1f, UR4 ;  /* 0x0000001f3f0c7899 */ /* 0x000fe40008011404 */
[----:B------:R-:W-:Y:S01]  /*0ec0*/  IMAD.U32 R215, RZ, RZ, UR4 ;  /* 0x00000004ffd77e24 */ /* 0x000fe2000f8e00ff */
[----:B------:R-:W-:Y:S02]  /*0ed0*/  @UP0 ULEA UR8, UP2, UR4, UR8, 0x2 ;  /* 0x0000000804080291 */ /* 0x000fe4000f84103f */
[----:B------:R-:W-:Y:S02]  /*0ee0*/  @UP1 ULEA UR10, UP3, UR4, UR10, 0x2 ;  /* 0x0000000a040a1291 */ /* 0x000fe4000f86103f */
[----:B------:R-:W-:Y:S01]  /*0ef0*/  @UP0 ULEA.HI.X UR9, UR4, UR9, UR12, 0x2, UP2 ;  /* 0x0000000904090291 */ /* 0x000fe200090f140c */
[----:B------:R-:W-:Y:S01]  /*0f00*/  IMAD.U32 R216, RZ, RZ, UR5 ;  /* 0x00000005ffd87e24 */ /* 0x000fe2000f8e00ff */
[----:B------:R-:W-:Y:S01]  /*0f10*/  @UP1 ULEA.HI.X UR11, UR4, UR11, UR12, 0x2, UP3 ;  /* 0x0000000b040b1291 */ /* 0x000fe200098f140c */
[----:B------:R-:W-:Y:S01]  /*0f20*/  IMAD.U32 R2, RZ, RZ, UR8 ;  /* 0x00000008ff027e24 */ /* 0x000fe2000f8e00ff */
[----:B------:R-:W-:Y:S01]  /*0f30*/  ULDC UR5, c[0x0][0x2f0] ;  /* 0x0000bc0000057ab9 */ /* 0x000fe20000000800 */
[----:B----4-:R-:W-:Y:S01]  /*0f40*/  IMAD.U32 R4, RZ, RZ, UR10 ;  /* 0x0000000aff047e24 */ /* 0x010fe2000f8e00ff */
[----:B------:R-:W-:Y:S01]  /*0f50*/  ULDC UR4, c[0x0][0x424] ;  /* 0x0001090000047ab9 */ /* 0x000fe20000000800 */
[----:B------:R-:W-:Y:S01]  /*0f60*/  IMAD.U32 R3, RZ, RZ, UR9 ;  /* 0x00000009ff037e24 */ /* 0x000fe2000f8e00ff */
[----:B------:R-:W-:Y:S01]  /*0f70*/  ULDC.64 UR8, c[0x0][0x418] ;  /* 0x0001060000087ab9 */ /* 0x000fe20000000a00 */
[----:B------:R-:W-:Y:S01]  /*0f80*/  IMAD.U32 R5, RZ, RZ, UR11 ;  /* 0x0000000bff057e24 */ /* 0x000fe2000f8e00ff */
[----:B------:R-:W-:Y:S01]  /*0f90*/  UMOV UR39, URZ ;  /* 0x0000003f00277c82 */ /* 0x000fe20008000000 */
[----:B------:R-:W-:Y:S01]  /*0fa0*/  MOV R218, UR12 ;  /* 0x0000000c00da7c02 */ /* 0x000fe20008000f00 */
[----:B------:R-:W2:Y:S04]  /*0fb0*/  @P0 LDG.E R2, desc[UR36][R2.64] ;  /* 0x0000002402020981 */ /* 0x000ea8000c1e1900 */
[----:B---3--:R-:W3:Y:S01]  /*0fc0*/  @P1 LDG.E R4, desc[UR36][R4.64] ;  /* 0x0000002404041981 */ /* 0x008ee2000c1e1900 */
[----:B------:R-:W-:Y:S01]  /*0fd0*/  UISETP.NE.U32.AND UP0, UPT, UR8, URZ, UPT ;  /* 0x0000003f0800728c */ /* 0x000fe2000bf05070 */
[----:B------:R-:W-:-:S02]  /*0fe0*/  MOV R0, RZ ;  /* 0x000000ff00007202 */ /* 0x000fc40000000f00 */
[----:B------:R-:W-:Y:S02]  /*0ff0*/  CS2R R150, SRZ ;  /* 0x0000000000967805 */ /* 0x000fe4000001ff00 */
[----:B------:R-:W-:Y:S01]  /*1000*/  CS2R R148, SRZ ;  /* 0x0000000000947805 */ /* 0x000fe2000001ff00 */
[----:B------:R-:W-:Y:S01]  /*1010*/  UISETP.NE.AND.EX UP0, UPT, UR9, URZ, UPT, UP0 ;  /* 0x0000003f0900728c */ /* 0x000fe2000bf05300 */
[----:B------:R-:W-:Y:S02]  /*1020*/  CS2R R146, SRZ ;  /* 0x0000000000927805 */ /* 0x000fe4000001ff00 */
[----:B------:R-:W-:Y:S02]  /*1030*/  CS2R R144, SRZ ;  /* 0x0000000000907805 */ /* 0x000fe4000001ff00 */
[----:B------:R-:W-:Y:S01]  /*1040*/  CS2R R142, SRZ ;  /* 0x00000000008e7805 */ /* 0x000fe2000001ff00 */
[----:B------:R-:W-:Y:S01]  /*1050*/  USEL UR4, UR4, 0x1, UP0 ;  /* 0x0000000104047887 */ /* 0x000fe20008000000 */
[----:B------:R-:W-:-:S02]  /*1060*/  CS2R R140, SRZ ;  /* 0x00000000008c7805 */ /* 0x000fc4000001ff00 */
[----:B------:R-:W-:Y:S02]  /*1070*/  CS2R R138, SRZ ;  /* 0x00000000008a7805 */ /* 0x000fe4000001ff00 */
[----:B------:R-:W-:Y:S01]  /*1080*/  CS2R R136, SRZ ;  /* 0x0000000000887805 */ /* 0x000fe2000001ff00 */
[----:B------:R-:W-:Y:S01]  /*1090*/  UIMAD UR4, UR4, UR5, URZ ;  /* 0x00000005040472a4 */ /* 0x000fe2000f8e023f */
        /* <DEDUP_REMOVED lines=19> */
[----:B------:R-:W-:Y:S01]  /*11d0*/  CS2R R96, SRZ ;  /* 0x0000000000607805 */ /* 0x000fe2000001ff00 */
[----:B------:R-:W-:Y:S01]  /*11e0*/  IMAD.MOV.U32 R166, RZ, RZ, RZ ;  /* 0x000000ffffa67224 */ /* 0x000fe200078e00ff */
        /* <DEDUP_REMOVED lines=25> */
[----:B------:R-:W-:Y:S01]  /*1380*/  CS2R R44, SRZ ;  /* 0x00000000002c7805 */ /* 0x000fe2000001ff00 */
[----:B------:R-:W-:-:S02]  /*1390*/  IMAD.MOV.U32 R41, RZ, RZ, RZ ;  /* 0x000000ffff297224 */ /* 0x000fc400078e00ff */
[----:B------:R-:W-:Y:S01]  /*13a0*/  IMAD.U32 R214, RZ, RZ, UR6 ;  /* 0x00000006ffd67e24 */ /* 0x000fe2000f8e00ff */
[----:B--2---:R-:W-:Y:S02]  /*13b0*/  @P0 R2UR UR39, R2 ;  /* 0x00000000022702ca */ /* 0x004fe400000e0000 */
[----:B------:R-:W-:Y:S02]  /*13c0*/  CS2R R2, SRZ ;  /* 0x0000000000027805 */ /* 0x000fe4000001ff00 */
[----:B------:R-:W-:Y:S02]  /*13d0*/  PLOP3.LUT P0, PT, PT, PT, PT, 0x80, 0x0 ;  /* 0x000000000000781c */ /* 0x000fe40003f0f070 */
[----:B---3--:R-:W-:Y:S01]  /*13e0*/  @P1 R2UR UR4, R4 ;  /* 0x00000000040412ca */ /* 0x008fe200000e0000 */
[----:B------:R-:W-:-:S14]  /*13f0*/  @P1 BRA `(.L_x_183) ;  /* 0x0000000000381947 */ /* 0x000fdc0003800000 */
[----:B------:R-:W-:Y:S02]  /*1400*/  ULDC.64 UR6, c[0x0][0xa08] ;  /* 0x0002820000067ab9 */ /* 0x000fe40000000a00 */
[----:B------:R-:W-:-:S04]  /*1410*/  ISETP.NE.U32.AND P1, PT, RZ, UR6, PT ;  /* 0x00000006ff007c0c */ /* 0x000fc8000bf25070 */
[----:B------:R-:W-:-:S13]  /*1420*/  ISETP.NE.AND.EX P1, PT, RZ, UR7, PT, P1 ;  /* 0x00000007ff007c0c */ /* 0x000fda000bf25310 */
[----:B------:R-:W-:Y:S05]  /*1430*/  @!P1 BRA `(.L_x_183) ;  /* 0x0000000000289947 */ /* 0x000fea0003800000 */
[----:B------:R-:W-:Y:S01]  /*1440*/  R2UR UR6, R215 ;  /* 0x00000000d70672ca */ /* 0x000fe200000e0000 */
[----:B------:R-:W-:-:S12]  /*1450*/  ULDC.64 UR4, c[0x0][0xa08] ;  /* 0x0002820000047ab9 */ /* 0x000fd80000000a00 */
[----:B------:R-:W-:-:S06]  /*1460*/  UIMAD.WIDE UR4, UR6, 0x4, UR4 ;  /* 0x00000004060478a5 */ /* 0x000fcc000f8e0204 */
[----:B------:R-:W-:Y:S02]  /*1470*/  IMAD.U32 R4, RZ, RZ, UR4 ;  /* 0x00000004ff047e24 */ /* 0x000fe4000f8e00ff */
[----:B------:R-:W-:-:S05]  /*1480*/  IMAD.U32 R5, RZ, RZ, UR5 ;  /* 0x00000005ff057e24 */ /* 0x000fca000f8e00ff */
[----:B------:R-:W2:Y:S04]  /*1490*/  LDG.E R7, desc[UR36][R4.64] ;  /* 0x0000002404077981 */ /* 0x000ea8000c1e1900 */
[----:B------:R-:W3:Y:S01]  /*14a0*/  LDG.E R6, desc[UR36][R4.64+0x4] ;  /* 0x0000042404067981 */ /* 0x000ee2000c1e1900 */
[----:B--2---:R-:W-:Y:S02]  /*14b0*/  R2UR UR4, R7 ;  /* 0x00000000070472ca */ /* 0x004fe400000e0000 */
[----:B---3--:R-:W-:-:S13]  /*14c0*/  R2UR UR5, R6 ;  /* 0x00000000060572ca */ /* 0x008fda00000e0000 */
[----:B------:R-:W-:-:S12]  /*14d0*/  UIADD3 UR4, -UR4, UR5, URZ ;  /* 0x0000000504047290 */ /* 0x000fd8000fffe13f */
.L_x_183:
[----:B------:R-:W-:Y:S01]  /*14e0*/  UIADD3 UR39, -UR39, UR4, URZ ;  /* 0x0000000427277290 */ /* 0x000fe2000fffe13f */
[----:B------:R-:W-:Y:S02]  /*14f0*/  MOV R40, RZ ;  /* 0x000000ff00287202 */ /* 0x000fe40000000f00 */
[----:B------:R-:W-:Y:S02]  /*1500*/  CS2R R162, SRZ ;  /* 0x0000000000a27805 */ /* 0x000fe4000001ff00 */
[----:B------:R-:W-:Y:S01]  /*1510*/  CS2R R34, SRZ ;  /* 0x0000000000227805 */ /* 0x000fe2000001ff00 */
[----:B------:R-:W-:Y:S01]  /*1520*/  UISETP.GE.AND UP0, UPT, UR39, 0x1, UPT ;  /* 0x000000012700788c */ /* 0x000fe2000bf06270 */
[----:B------:R-:W-:Y:S01]  /*1530*/  CS2R R36, SRZ ;  /* 0x0000000000247805 */ /* 0x000fe2000001ff00 */
[----:B------:R-:W-:Y:S01]  /*1540*/  UIADD3 UR4, UR39, 0x4f, URZ ;  /* 0x0000004f27047890 */ /* 0x000fe2000fffe03f */
[----:B------:R-:W-:Y:S02]  /*1550*/  CS2R R32, SRZ ;  /* 0x0000000000207805 */ /* 0x000fe4000001ff00 */
[----:B------:R-:W-:-:S02]  /*1560*/  CS2R R164, SRZ ;  /* 0x0000000000a47805 */ /* 0x000fc4000001ff00 */
[----:B------:R-:W-:Y:S02]  /*1570*/  CS2R R26, SRZ ;  /* 0x00000000001a7805 */ /* 0x000fe4000001ff00 */
[----:B------:R-:W-:Y:S01]  /*1580*/  PLOP3.LUT P1, PT, PT, PT, UP0, 0x80, 0x0 ;  /* 0x000000000000781c */ /* 0x000fe20003f2f008 */
[----:B------:R-:W-:Y:S01]  /*1590*/  UIMAD.WIDE UR4, UR4, 0x66666667, URZ ;  /* 0x66666667040478a5 */ /* 0x000fe2000f8e023f */
[----:B------:R-:W-:Y:S02]  /*15a0*/  CS2R R28, SRZ ;  /* 0x00000000001c7805 */ /* 0x000fe4000001ff00 */
[----:B------:R-:W-:Y:S01]  /*15b0*/  CS2R R24, SRZ ;  /* 0x0000000000187805 */ /* 0x000fe2000001ff00 */
[----:B------:R-:W-:-:S04]  /*15c0*/  USHF.R.U32.HI UR60, URZ, 0x1f, UR5 ;  /* 0x0000001f3f3c7899 */ /* 0x000fc80008011605 */
[----:B------:R-:W-:-:S04]  /*15d0*/  ULEA.HI.SX32 UR60, UR5, UR60, 0x1b ;  /* 0x0000003c053c7291 */ /* 0x000fc8000f8fda3f */
[----:B------:R-:W-:Y:S08]  /*15e0*/  @!P1 BRA `(.L_x_184) ;  /* 0x0000009c00f09947 */ /* 0x000ff00003800000 */
[----:B------:R-:W0:Y:S01]  /*15f0*/  SHFL.IDX PT, R0, R221, RZ, 0x1f ;  /* 0x00001fffdd007589 */ /* 0x000e2200000e0000 */
[----:B------:R-:W1:Y:S01]  /*1600*/  S2UR UR61, SR_CgaCtaId ;  /* 0x00000000003d79c3 */ /* 0x000e620000008800 */
[----:B------:R-:W-:Y:S01]  /*1610*/  UMOV UR40, 0x400 ;  /* 0x0000040000287882 */ /* 0x000fe20000000000 */
[----:B0-----:R-:W-:Y:S01]  /*1620*/  R2UR UR4, R0 ;  /* 0x00000000000472ca */ /* 0x001fe200000e0000 */
[----:B-1----:R-:W-:-:S04]  /*1630*/  ULEA UR40, UR61, UR40, 0x18 ;  /* 0x000000283d287291 */ /* 0x002fc8000f8ec03f */
[----:B------:R-:W-:-:S04]  /*1640*/  UIADD3 UR6, UR40, 0x14400, URZ ;  /* 0x0001440028067890 */ /* 0x000fc8000fffe03f */
[----:B------:R-:W-:-:S04]  /*1650*/  ULOP3.LUT UP0, URZ, UR6, 0x9f, URZ, 0xc0, !UPT ;  /* 0x0000009f063f7892 */ /* 0x000fc8000f80c03f */
[----:B------:R-:W-:Y:S02]  /*1660*/  ULEA.HI UR5, UR4, UR4, URZ, 0x1 ;  /* 0x0000000404057291 */ /* 0x000fe4000f8f083f */
[----:B------:R-:W-:Y:S02]  /*1670*/  PLOP3.LUT P0, PT, PT, PT, UP0, 0x80, 0x0 ;  /* 0x000000000000781c */ /* 0x000fe40003f0f008 */
[----:B------:R-:W-:-:S04]  /*1680*/  ULOP3.LUT UR5, UR5, 0x1e, URZ, 0xc0, !UPT ;  /* 0x0000001e05057892 */ /* 0x000fc8000f8ec03f */
[----:B------:R-:W-:-:S04]  /*1690*/  UIADD3 UR5, UR4, -UR5, URZ ;  /* 0x8000000504057290 */ /* 0x000fc8000fffe03f */
[----:B------:R-:W-:-:S04]  /*16a0*/  ULEA UR5, UR5, UR6, 0xd ;  /* 0x0000000605057291 */ /* 0x000fc8000f8e683f */
[----:B------:R-:W-:-:S04]  /*16b0*/  USHF.R.U32.HI UR5, URZ, 0x4, UR5 ;  /* 0x000000043f057899 */ /* 0x000fc80008011605 */
[----:B------:R-:W-:Y:S01]  /*16c0*/  ULOP3.LUT UR41, UR5, 0x3fff, URZ, 0xc0, !UPT ;  /* 0x00003fff05297892 */ /* 0x000fe2000f8ec03f */
[----:B------:R-:W-:Y:S11]  /*16d0*/  @!P0 BRA `(.L_x_185) ;  /* 0x0000000000408947 */ /* 0x000ff60003800000 */
[----:B------:R-:W-:Y:S01]  /*16e0*/  MOV R0, 0x0 ;  /* 0x0000000000007802 */ /* 0x000fe20000000f00 */
[----:B------:R-:W-:Y:S01]  /*16f0*/  ULDC.64 UR4, c[0x4][0xa8] ;  /* 0x01002a0000047ab9 */ /* 0x000fe20000000a00 */
[----:B------:R-:W-:Y:S01]  /*1700*/  ULDC.64 UR6, c[0x4][0x28] ;  /* 0x01000a0000067ab9 */ /* 0x000fe20000000a00 */
[----:B------:R-:W-:Y:S01]  /*1710*/  IMAD.U32 R4, RZ, RZ, UR4 ;  /* 0x00000004ff047e24 */ /* 0x000fe2000f8e00ff */
[----:B------:R0:W1:Y:S01]  /*1720*/  LDC.64 R2, c[0x4][R0] ;  /* 0x0100000000027b82 */ /* 0x0000620000000a00 */
[----:B------:R-:W-:Y:S01]  /*1730*/  IMAD.U32 R5, RZ, RZ, UR5 ;  /* 0x00000005ff057e24 */ /* 0x000fe2000f8e00ff */
        /* <DEDUP_REMOVED lines=10> */
.L_x_185:
[----:B------:R-:W-:Y:S02]  /*17e0*/  R2UR UR6, R219 ;  /* 0x00000000db0672ca */ /* 0x000fe400000e0000 */
[----:B------:R-:W-:-:S11]  /*17f0*/  R2UR UR5, R226 ;  /* 0x00000000e20572ca */ /* 0x000fd600000e0000 */
[----:B------:R-:W-:Y:S02]  /*1800*/  ULEA.HI UR4, UR6, UR6, URZ, 0x1 ;  /* 0x0000000606047291 */ /* 0x000fe4000f8f083f */
[----:B------:R-:W-:Y:S02]  /*1810*/  IMAD.U32 R2, RZ, RZ, UR5 ;  /* 0x00000005ff027e24 */ /* 0x000fe4000f8e00ff */
[----:B------:R-:W-:-:S03]  /*1820*/  ULOP3.LUT UR4, UR4, 0xfffffffe, URZ, 0xc0, !UPT ;  /* 0xfffffffe04047892 */ /* 0x000fc6000f8ec03f */
[----:B------:R-:W-:Y:S01]  /*1830*/  ISETP.NE.AND P0, PT, R2, 0x3, PT ;  /* 0x000000030200780c */ /* 0x000fe20003f05270 */
[----:B------:R-:W-:-:S06]  /*1840*/  UIADD3 UR4, UR6, -UR4, URZ ;  /* 0x8000000406047290 */ /* 0x000fcc000fffe03f */
[----:B------:R-:W-:-:S05]  /*1850*/  IMAD.U32 R0, RZ, RZ, UR4 ;  /* 0x00000004ff007e24 */ /* 0x000fca000f8e00ff */
[----:B------:R-:W-:-:S04]  /*1860*/  SHF.L.U32 R0, R0, 0x1f, RZ ;  /* 0x0000001f00007819 */ /* 0x000fc800000006ff */
[----:B------:R-:W0:Y:S02]  /*1870*/  SYNCS.PHASECHK.TRANS64.TRYWAIT P1, [UR40+0x38800], R0 ;  /* 0x03880000ff0075a7 */ /* 0x000e240008020168 */
[----:B0-----:R-:W-:Y:S05]  /*1880*/  @!P1 BRA `(.L_x_186) ;  /* 0x0000012000949947 */ /* 0x001fea0003800000 */
.L_x_317:
[----:B------:R-:W-:Y:S05]  /*1890*/  @!P0 BRA `(.L_x_187) ;  /* 0x0000000000048947 */ /* 0x000fea0003800000 */
[----:B------:R-:W-:Y:S01]  /*18a0*/  BPT.TRAP 0x1 ;  /* 0x000000040000795c */ /* 0x000fe20000300000 */
.L_x_187:
[----:B------:R-:W-:Y:S02]  /*18b0*/  R2UR UR4, R16 ;  /* 0x00000000100472ca */ /* 0x000fe400000e0000 */
[----:B0-----:R-:W-:-:S04]  /*18c0*/  MOV R0, UR38 ;  /* 0x0000002600007c02 */ /* 0x001fc80008000f00 */
[----:B------:R-:W-:-:S07]  /*18d0*/  LEA R0, R0, UR40, 0x3 ;  /* 0x0000002800007c11 */ /* 0x000fce000f8e18ff */
[----:B------:R-:W-:-:S05]  /*18e0*/  IMAD.U32 R3, RZ, RZ, UR4 ;  /* 0x00000004ff037e24 */ /* 0x000fca000f8e00ff */
[----:B------:R-:W-:-:S04]  /*18f0*/  SHF.L.U32 R3, R3, 0x1f, RZ ;  /* 0x0000001f03037819 */ /* 0x000fc800000006ff */
[----:B------:R0:W1:Y:S01]  /*1900*/  SYNCS.PHASECHK.TRANS64.TRYWAIT P1, [R0+URZ+0x38830], R3 ;  /* 0x03883003000075a7 */ /* 0x000062000802017f */
[----:B------:R-:W-:Y:S05]  /*1910*/  @!P0 BRA `(.L_x_188) ;  /* 0x0000000000048947 */ /* 0x000fea0003800000 */
[----:B------:R-:W-:Y:S01]  /*1920*/  BPT.TRAP 0x1 ;  /* 0x000000040000795c */ /* 0x000fe20000300000 */
.L_x_188:
[----:B------:R-:W-:Y:S01]  /*1930*/  IMAD.MOV.U32 R151, RZ, RZ, RZ ;  /* 0x000000ffff977224 */ /* 0x000fe200078e00ff */
[----:B-1----:R-:W-:Y:S06]  /*1940*/  @P1 BRA `(.L_x_189) ;  /* 0x0000000000081947 */ /* 0x002fec0003800000 */
[----:B------:R-:W1:Y:S02]  /*1950*/  SYNCS.PHASECHK.TRANS64.TRYWAIT P1, [R0+URZ+0x38830], R3 ;  /* 0x03883003000075a7 */ /* 0x000e64000802017f */
[----:B-1----:R-:W-:Y:S05]  /*1960*/  @!P1 BRA `(.L_x_190) ;  /* 0x0000012000749947 */ /* 0x002fea0003800000 */
.L_x_189:
        /* <DEDUP_REMOVED lines=499> */
[----:B------:R-:W-:Y:S01]  /*38a0*/  MOV R6, UR12 ;  /* 0x0000000c00067c02 */ /* 0x000fe20008000f00 */
        /* <DEDUP_REMOVED lines=79> */
.L_x_191:
[----:B------:R-:W-:Y:S01]  /*3da0*/  ULDC UR4, c[0x0][0x9d8] ;  /* 0x0002760000047ab9 */ /* 0x000fe20000000800 */
[----:B------:R-:W-:Y:S02]  /*3db0*/  VIADD R2, R223, UR39 ;  /* 0x00000027df027c36 */ /* 0x000fe40008000000 */
        /* <DEDUP_REMOVED lines=141> */
[----:B------:R-:W-:Y:S01]  /*4690*/  MOV R66, R151 ;  /* 0x0000009700427202 */ /* 0x000fe20000000f00 */
[----:B------:R-:W2:Y:S01]  /*46a0*/  MUFU.TANH R54, R54 ;  /* 0x0000003600367308 */ /* 0x000ea20000002400 */
[----:B0-----:R-:W-:Y:S01]  /*46b0*/  FSEL R51, R51, -INF , P3 ;  /* 0xff80000033337808 */ /* 0x001fe20001800000 */
[--C-:B------:R-:W-:Y:S01]  /*46c0*/  IMAD.MOV.U32 R118, RZ, RZ, R151.reuse ;  /* 0x000000ffff767224 */ /* 0x100fe200078e0097 */
[----:B------:R-:W-:Y:S01]  /*46d0*/  ISETP.GT.AND P3, PT, R2, 0x29, PT ;  /* 0x000000290200780c */ /* 0x000fe20003f64270 */
[----:B------:R-:W-:-:S02]  /*46e0*/  IMAD.MOV.U32 R117, RZ, RZ, R151 ;  /* 0x000000ffff757224 */ /* 0x000fc400078e0097 */
[--C-:B------:R-:W-:Y:S02]  /*46f0*/  IMAD.MOV.U32 R116, RZ, RZ, R151.reuse ;  /* 0x000000ffff747224 */ /* 0x100fe400078e0097 */
        /* <DEDUP_REMOVED lines=86> */
[----:B------:R-:W-:-:S03]  /*4c60*/  IMAD.MOV.U32 R64, RZ, RZ, R151 ;  /* 0x000000ffff407224 */ /* 0x000fc600078e0097 */
        /* <DEDUP_REMOVED lines=64> */
[----:B0-----:R-:W-:Y:S01]  /*5070*/  FADD.FTZ R21, R56, R57 ;  /* 0x0000003938157221 */ /* 0x001fe20000010000 */
[----:B------:R-:W-:-:S02]  /*5080*/  FMNMX.FTZ R3, R35, R2, !PT ;  /* 0x0000000223037209 */ /* 0x000fc40007810000 */
[----:B------:R-:W-:Y:S01]  /*5090*/  F2FP.BF16.F32.PACK_AB R208, R57, R56 ;  /* 0x0000003839d0723e */ /* 0x000fe200000010ff */
[--C-:B------:R-:W-:Y:S01]  /*50a0*/  IMAD.MOV.U32 R57, RZ, RZ, R151.reuse ;  /* 0x000000ffff397224 */ /* 0x100fe200078e0097 */
[----:B------:R-:W-:Y:S01]  /*50b0*/  FMNMX.FTZ R2, R38, R3, !PT ;  /* 0x0000000326027209 */ /* 0x000fe20007810000 */
[----:B------:R-:W-:Y:S01]  /*50c0*/  MUFU.EX2 R48, R48 ;  /* 0x0000003000307308 */ /* 0x000fe20000000800 */
[----:B------:R-:W-:Y:S02]  /*50d0*/  IMAD.MOV.U32 R56, RZ, RZ, R151 ;  /* 0x000000ffff387224 */ /* 0x000fe400078e0097 */
        /* <DEDUP_REMOVED lines=33> */
[--C-:B------:R-:W-:Y:S01]  /*52f0*/  FFMA.FTZ R50, R50, UR5, -R2.reuse ;  /* 0x0000000532327c23 */ /* 0x100fe20008010802 */
[----:B-1----:R-:W-:Y:S01]  /*5300*/  FADD.FTZ R18, R60, R21 ;  /* 0x000000153c127221 */ /* 0x002fe20000010000 */
[--C-:B------:R-:W-:Y:S01]  /*5310*/  FFMA.FTZ R51, R51, UR5, -R2.reuse ;  /* 0x0000000533337c23 */ /* 0x100fe20008010802 */
[----:B------:R-:W-:Y:S01]  /*5320*/  MUFU.EX2 R58, R58 ;  /* 0x0000003a003a7308 */ /* 0x000fe20000000800 */
[----:B------:R-:W-:Y:S01]  /*5330*/  FFMA.FTZ R54, R54, UR5, -R2 ;  /* 0x0000000536367c23 */ /* 0x000fe20008010802 */
[----:B------:R-:W-:Y:S01]  /*5340*/  FADD.FTZ R21, R61, R18 ;  /* 0x000000123d157221 */ /* 0x000fe20000010000 */
[--C-:B------:R-:W-:Y:S01]  /*5350*/  FFMA.FTZ R55, R55, UR5, -R2.reuse ;  /* 0x0000000537377c23 */ /* 0x100fe20008010802 */
[--C-:B------:R-:W-:Y:S01]  /*5360*/  FFMA.FTZ R42, R42, UR5, -R2.reuse ;  /* 0x000000052a2a7c23 */ /* 0x100fe20008010802 */
[--C-:B------:R-:W-:Y:S01]  /*5370*/  FFMA.FTZ R43, R43, UR5, -R2.reuse ;  /* 0x000000052b2b7c23 */ /* 0x100fe20008010802 */
[----:B------:R-:W-:Y:S01]  /*5380*/  FADD.FTZ R18, R48, R21 ;  /* 0x0000001530127221 */ /* 0x000fe20000010000 */
[--C-:B------:R-:W-:Y:S01]  /*5390*/  FFMA.FTZ R46, R46, UR5, -R2.reuse ;  /* 0x000000052e2e7c23 */ /* 0x100fe20008010802 */
[----:B------:R-:W1:Y:S01]  /*53a0*/  MUFU.EX2 R59, R59 ;  /* 0x0000003b003b7308 */ /* 0x000e620000000800 */
[----:B------:R-:W-:Y:S01]  /*53b0*/  FFMA.FTZ R47, R47, UR5, -R2 ;  /* 0x000000052f2f7c23 */ /* 0x000fe20008010802 */
[----:B------:R-:W-:Y:S01]  /*53c0*/  FADD.FTZ R29, R49, R18 ;  /* 0x00000012311d7221 */ /* 0x000fe20000010000 */
[--C-:B------:R-:W-:Y:S01]  /*53d0*/  FFMA.FTZ R34, R34, UR5, -R2.reuse ;  /* 0x0000000522227c23 */ /* 0x100fe20008010802 */
[--C-:B------:R-:W-:Y:S01]  /*53e0*/  FFMA.FTZ R35, R35, UR5, -R2.reuse ;  /* 0x0000000523237c23 */ /* 0x100fe20008010802 */
[--C-:B------:R-:W-:Y:S01]  /*53f0*/  FFMA.FTZ R38, R38, UR5, -R2.reuse ;  /* 0x0000000526267c23 */ /* 0x100fe20008010802 */
[----:B------:R-:W-:Y:S01]  /*5400*/  FADD.FTZ R20, R52, R29 ;  /* 0x0000001d34147221 */ /* 0x000fe20000010000 */
[--C-:B------:R-:W-:Y:S01]  /*5410*/  FFMA.FTZ R39, R39, UR5, -R2.reuse ;  /* 0x0000000527277c23 */ /* 0x100fe20008010802 */
[----:B------:R-:W2:Y:S01]  /*5420*/  MUFU.EX2 R62, R62 ;  /* 0x0000003e003e7308 */ /* 0x000ea20000000800 */
[----:B------:R-:W-:Y:S01]  /*5430*/  FFMA.FTZ R26, R26, UR5, -R2 ;  /* 0x000000051a1a7c23 */ /* 0x000fe20008010802 */
[----:B------:R-:W-:Y:S01]  /*5440*/  FADD.FTZ R29, R53, R20 ;  /* 0x00000014351d7221 */ /* 0x000fe20000010000 */
[--C-:B------:R-:W-:Y:S01]  /*5450*/  FFMA.FTZ R27, R27, UR5, -R2.reuse ;  /* 0x000000051b1b7c23 */ /* 0x100fe20008010802 */
[--C-:B------:R-:W-:Y:S01]  /*5460*/  FFMA.FTZ R30, R30, UR5, -R2.reuse ;  /* 0x000000051e1e7c23 */ /* 0x100fe20008010802 */
[----:B------:R-:W-:Y:S01]  /*5470*/  FFMA.FTZ R2, R31, UR5, -R2 ;  /* 0x000000051f027c23 */ /* 0x000fe20008010802 */
[----:B------:R-:W-:Y:S01]  /*5480*/  FADD.FTZ R20, R40, R29 ;  /* 0x0000001d28147221 */ /* 0x000fe20000010000 */
[----:B0-----:R-:W-:Y:S01]  /*5490*/  F2FP.BF16.F32.PACK_AB R196, R33, R32 ;  /* 0x0000002021c4723e */ /* 0x001fe200000010ff */
[----:B------:R-:W0:Y:S01]  /*54a0*/  MUFU.EX2 R63, R63 ;  /* 0x0000003f003f7308 */ /* 0x000e220000000800 */
[----:B-1----:R-:W-:Y:S01]  /*54b0*/  FADD.FTZ R21, R58, R59 ;  /* 0x0000003b3a157221 */ /* 0x002fe20000010000 */
[----:B------:R-:W-:Y:S01]  /*54c0*/  FADD.FTZ R29, R41, R20 ;  /* 0x00000014291d7221 */ /* 0x000fe20000010000 */
[----:B------:R-:W-:Y:S01]  /*54d0*/  F2FP.BF16.F32.PACK_AB R209, R59, R58 ;  /* 0x0000003a3bd1723e */ /* 0x000fe200000010ff */
[----:B------:R-:W-:Y:S01]  /*54e0*/  IMAD.MOV.U32 R61, RZ, RZ, R151 ;  /* 0x000000ffff3d7224 */ /* 0x000fe200078e0097 */
[-C--:B------:R-:W-:Y:S01]  /*54f0*/  MOV R60, R151.reuse ;  /* 0x00000097003c7202 */ /* 0x080fe20000000f00 */
[----:B------:R-:W-:Y:S01]  /*5500*/  FADD.FTZ R0, R44, R29 ;  /* 0x0000001d2c007221 */ /* 0x000fe20000010000 */
[----:B------:R-:W-:Y:S01]  /*5510*/  IMAD.MOV.U32 R59, RZ, RZ, R151 ;  /* 0x000000ffff3b7224 */ /* 0x000fe200078e0097 */
[----:B------:R-:W1:Y:S01]  /*5520*/  MUFU.EX2 R50, R50 ;  /* 0x0000003200327308 */ /* 0x000e620000000800 */
[----:B--2---:R-:W-:Y:S01]  /*5530*/  FADD.FTZ R18, R62, R21 ;  /* 0x000000153e127221 */ /* 0x004fe20000010000 */
[----:B------:R-:W-:Y:S01]  /*5540*/  FADD.FTZ R29, R45, R0 ;  /* 0x000000002d1d7221 */ /* 0x000fe20000010000 */
[--C-:B------:R-:W-:Y:S01]  /*5550*/  IMAD.MOV.U32 R58, RZ, RZ, R151.reuse ;  /* 0x000000ffff3a7224 */ /* 0x100fe200078e0097 */
[----:B------:R-:W-:Y:S01]  /*5560*/  MOV R48, R151 ;  /* 0x0000009700307202 */ /* 0x000fe20000000f00 */
[----:B------:R-:W-:-:S02]  /*5570*/  IMAD.MOV.U32 R53, RZ, RZ, R151 ;  /* 0x000000ffff357224 */ /* 0x000fc400078e0097 */
[--C-:B------:R-:W-:Y:S01]  /*5580*/  IMAD.MOV.U32 R52, RZ, RZ, R151.reuse ;  /* 0x000000ffff347224 */ /* 0x100fe200078e0097 */
[----:B------:R-:W2:Y:S01]  /*5590*/  MUFU.EX2 R51, R51 ;  /* 0x0000003300337308 */ /* 0x000ea20000000800 */
[C---:B0-----:R-:W-:Y:S01]  /*55a0*/  FADD.FTZ R21, R63.reuse, R18 ;  /* 0x000000123f157221 */ /* 0x041fe20000010000 */
[----:B------:R-:W-:Y:S01]  /*55b0*/  F2FP.BF16.F32.PACK_AB R211, R63, R62 ;  /* 0x0000003e3fd3723e */ /* 0x000fe200000010ff */
[--C-:B------:R-:W-:Y:S02]  /*55c0*/  IMAD.MOV.U32 R63, RZ, RZ, R151.reuse ;  /* 0x000000ffff3f7224 */ /* 0x100fe400078e0097 */
        /* <DEDUP_REMOVED lines=10> */
[--C-:B------:R-:W-:Y:S02]  /*5670*/  IMAD.MOV.U32 R51, RZ, RZ, R151.reuse ;  /* 0x000000ffff337224 */ /* 0x100fe400078e0097 */
[--C-:B------:R-:W-:Y:S02]  /*5680*/  IMAD.MOV.U32 R50, RZ, RZ, R151.reuse ;  /* 0x000000ffff327224 */ /* 0x100fe400078e0097 */
[----:B------:R-:W-:Y:S01]  /*5690*/  IMAD.MOV.U32 R40, RZ, RZ, R151 ;  /* 0x000000ffff287224 */ /* 0x000fe200078e0097 */
[----:B------:R-:W2:Y:S01]  /*56a0*/  MUFU.EX2 R42, R42 ;  /* 0x0000002a002a7308 */ /* 0x000ea20000000800 */
[----:B0-----:R-:W-:Y:S01]  /*56b0*/  FADD.FTZ R18, R54, R21 ;  /* 0x0000001536127221 */ /* 0x001fe20000010000 */
[----:B------:R-:W-:-:S06]  /*56c0*/  IMAD.MOV.U32 R31, RZ, RZ, R151 ;  /* 0x000000ffff1f7224 */ /* 0x000fcc00078e0097 */
        /* <DEDUP_REMOVED lines=22> */
[--C-:B------:R-:W-:Y:S02]  /*5830*/  IMAD.MOV.U32 R47, RZ, RZ, R151.reuse ;  /* 0x000000ffff2f7224 */ /* 0x100fe400078e0097 */
[----:B------:R-:W-:-:S03]  /*5840*/  IMAD.MOV.U32 R46, RZ, RZ, R151 ;  /* 0x000000ffff2e7224 */ /* 0x000fc600078e0097 */
[----:B------:R-:W2:Y:S01]  /*5850*/  MUFU.EX2 R35, R35 ;  /* 0x0000002300237308 */ /* 0x000ea20000000800 */
[----:B0-----:R-:W-:-:S07]  /*5860*/  FADD.FTZ R0, R34, R21 ;  /* 0x0000001522007221 */ /* 0x001fce0000010000 */
[----:B------:R-:W0:Y:S01]  /*5870*/  MUFU.EX2 R24, R24 ;  /* 0x0000001800187308 */ /* 0x000e220000000800 */
[C---:B-1----:R-:W-:Y:S01]  /*5880*/  FADD.FTZ R29, R37.reuse, R18 ;  /* 0x00000012251d7221 */ /* 0x042fe20000010000 */
[----:B------:R-:W-:Y:S01]  /*5890*/  F2FP.BF16.F32.PACK_AB R198, R37, R36 ;  /* 0x0000002425c6723e */ /* 0x000fe200000010ff */
[----:B------:R-:W-:Y:S01]  /*58a0*/  IMAD.MOV.U32 R37, RZ, RZ, R151 ;  /* 0x000000ffff257224 */ /* 0x000fe200078e0097 */
[----:B------:R-:W-:-:S04]  /*58b0*/  MOV R36, R151 ;  /* 0x0000009700247202 */ /* 0x000fc80000000f00 */
        /* <DEDUP_REMOVED lines=20> */
[----:B-1----:R-:W-:Y:S01]  /*5a00*/  FADD.FTZ R18, R28, R29 ;  /* 0x0000001d1c127221 */ /* 0x002fe20000010000 */
[C---:B------:R-:W-:Y:S01]  /*5a10*/  F2FP.BF16.F32.PACK_AB R194, R5.reuse, R28 ;  /* 0x0000001c05c2723e */ /* 0x040fe200000010ff */
[--C-:B------:R-:W-:Y:S02]  /*5a20*/  IMAD.MOV.U32 R29, RZ, RZ, R151.reuse ;  /* 0x000000ffff1d7224 */ /* 0x100fe400078e0097 */
[----:B------:R-:W-:Y:S01]  /*5a30*/  FADD.FTZ R18, R5, R18 ;  /* 0x0000001205127221 */ /* 0x000fe20000010000 */
[----:B------:R-:W-:Y:S02]  /*5a40*/  IMAD.MOV.U32 R28, RZ, RZ, R151 ;  /* 0x000000ffff1c7224 */ /* 0x000fe400078e0097 */
[----:B------:R-:W1:Y:S01]  /*5a50*/  MUFU.EX2 R30, R30 ;  /* 0x0000001e001e7308 */ /* 0x000e620000000800 */
[----:B--2---:R-:W-:-:S07]  /*5a60*/  FADD.FTZ R0, R26, R21 ;  /* 0x000000151a007221 */ /* 0x004fce0000010000 */
[----:B------:R2:W3:Y:S01]  /*5a70*/  MUFU.EX2 R195, R2 ;  /* 0x0000000200c37308 */ /* 0x0004e20000000800 */
[C---:B0-----:R-:W-:Y:S01]  /*5a80*/  FADD.FTZ R5, R27.reuse, R0 ;  /* 0x000000001b057221 */ /* 0x041fe20000010000 */
[----:B------:R-:W-:Y:S01]  /*5a90*/  F2FP.BF16.F32.PACK_AB R193, R27, R26 ;  /* 0x0000001a1bc1723e */ /* 0x000fe200000010ff */
[--C-:B------:R-:W-:Y:S02]  /*5aa0*/  IMAD.MOV.U32 R27, RZ, RZ, R151.reuse ;  /* 0x000000ffff1b7224 */ /* 0x100fe400078e0097 */
[----:B------:R-:W-:Y:S02]  /*5ab0*/  IMAD.MOV.U32 R26, RZ, RZ, R151 ;  /* 0x000000ffff1a7224 */ /* 0x000fe400078e0097 */
        /* <DEDUP_REMOVED lines=9> */
[----:B------:R-:W-:Y:S01]  /*5b50*/  CS2R R150, SRZ ;  /* 0x0000000000967805 */ /* 0x000fe2000001ff00 */
[----:B------:R-:W-:Y:S01]  /*5b60*/  IMAD.MOV.U32 R21, RZ, RZ, R4 ;  /* 0x000000ffff157224 */ /* 0x000fe200078e0004 */
[----:B------:R-:W-:Y:S01]  /*5b70*/  CS2R R146, SRZ ;  /* 0x0000000000927805 */ /* 0x000fe2000001ff00 */
[----:B------:R-:W-:Y:S01]  /*5b80*/  IMAD.MOV.U32 R2, RZ, RZ, 0x3f800000 ;  /* 0x3f800000ff027424 */ /* 0x000fe200078e00ff */
        /* <DEDUP_REMOVED lines=65> */
[----:B------:R-:W-:Y:S01]  /*5fa0*/  UMOV UR60, UR38 ;  /* 0x00000026003c7c82 */ /* 0x000fe20008000000 */
[----:B------:R-:W-:-:S05]  /*5fb0*/  ULDC UR39, c[0x0][0x9d8] ;  /* 0x0002760000277ab9 */ /* 0x000fca0000000800 */
.L_x_203:
[----:B------:R-:W-:Y:S01]  /*5fc0*/  R2UR UR5, R229 ;  /* 0x00000000e50572ca */ /* 0x000fe200000e0000 */
[----:B------:R-:W-:-:S04]  /*5fd0*/  UISETP.NE.AND UP0, UPT, UR60, 0x1, UPT ;  /* 0x000000013c00788c */ /* 0x000fc8000bf05270 */
[----:B------:R-:W-:-:S08]  /*5fe0*/  USEL UR4, URZ, 0x1, UP0 ;  /* 0x000000013f047887 */ /* 0x000fd00008000000 */
[----:B------:R-:W-:-:S06]  /*5ff0*/  ULOP3.LUT UR4, UR5, UR4, URZ, 0x3c, !UPT ;  /* 0x0000000405047292 */ /* 0x000fcc000f8e3c3f */
[----:B------:R-:W-:Y:S01]  /*6000*/  MOV R16, UR4 ;  /* 0x0000000400107c02 */ /* 0x000fe20008000f00 */
[----:B------:R-:W-:Y:S06]  /*6010*/  @!P0 BRA `(.L_x_193) ;  /* 0x0000000000048947 */ /* 0x000fec0003800000 */
[----:B------:R-:W-:Y:S01]  /*6020*/  BPT.TRAP 0x1 ;  /* 0x000000040000795c */ /* 0x000fe20000300000 */
.L_x_193:
        /* <DEDUP_REMOVED lines=14> */
.L_x_194:
[----:B-1----:R-:W-:Y:S05]  /*6110*/  @P1 BRA `(.L_x_195) ;  /* 0x0000000000081947 */ /* 0x002fea0003800000 */
[----:B------:R-:W1:Y:S02]  /*6120*/  SYNCS.PHASECHK.TRANS64.TRYWAIT P1, [UR61+0x38830], R4 ;  /* 0x03883004ff0075a7 */ /* 0x000e64000802017d */
[----:B-1----:R-:W-:Y:S05]  /*6130*/  @!P1 BRA `(.L_x_196) ;  /* 0x000000d800949947 */ /* 0x002fea0003800000 */
.L_x_195:
        /* <DEDUP_REMOVED lines=655> */
.L_x_197:
        /* <DEDUP_REMOVED lines=8> */
.L_x_198:
[----:B--2---:R-:W-:Y:S05]  /*8ab0*/  @P1 BRA `(.L_x_199) ;  /* 0x0000000000081947 */ /* 0x004fea0003800000 */
[----:B------:R-:W2:Y:S02]  /*8ac0*/  SYNCS.PHASECHK.TRANS64.TRYWAIT P1, [UR4+0x38850], R0 ;  /* 0x03885000ff0075a7 */ /* 0x000ea40008020144 */
[----:B--2---:R-:W-:Y:S05]  /*8ad0*/  @!P1 BRA `(.L_x_200) ;  /* 0x000000b000449947 */ /* 0x004fea0003800000 */
.L_x_199:
        /* <DEDUP_REMOVED lines=37> */
.L_x_201:
        /* <DEDUP_REMOVED lines=45> */
[----:B------:R-:W-:Y:S01]  /*9000*/  FMUL.FTZ R158, R158, UR39 ;  /* 0x000000279e9e7c20 */ /* 0x000fe20008410000 */
[----:B------:R-:W3:Y:S01]  /*9010*/  MUFU.TANH R190, R190 ;  /* 0x000000be00be7308 */ /* 0x000ee20000002400 */
[----:B-1----:R-:W-:Y:S01]  /*9020*/  FMNMX.FTZ R193, R187, R2, !PT ;  /* 0x00000002bbc17209 */ /* 0x002fe20007810000 */
[----:B------:R-:W-:Y:S01]  /*9030*/  FMUL.FTZ R157, R157, UR39 ;  /* 0x000000279d9d7c20 */ /* 0x000fe20008410000 */
[----:B------:R-:W-:Y:S01]  /*9040*/  FMUL.FTZ R159, R159, UR39 ;  /* 0x000000279f9f7c20 */ /* 0x000fe20008410000 */
[----:B------:R-:W-:Y:S01]  /*9050*/  ULDC UR5, c[0x0][0x988] ;  /* 0x0002620000057ab9 */ /* 0x000fe20000000800 */
[----:B------:R-:W1:Y:S01]  /*9060*/  S2UR UR6, SR_CgaCtaId ;  /* 0x00000000000679c3 */ /* 0x000e620000008800 */
[----:B------:R-:W-:-:S02]  /*9070*/  UIADD3 UR61, UR61, 0x38840, URZ ;  /* 0x000388403d3d7890 */ /* 0x000fc4000fffe03f */
        /* <DEDUP_REMOVED lines=83> */
[----:B------:R-:W-:Y:S02]  /*95b0*/  MUFU.EX2 R0, R21 ;  /* 0x0000001500007308 */ /* 0x000fe40000000800 */
[----:B------:R-:W-:Y:S01]  /*95c0*/  FMUL.FTZ R2, R20, UR5 ;  /* 0x0000000514027c20 */ /* 0x000fe20008410000 */
[----:B------:R-:W-:-:S04]  /*95d0*/  FMUL.FTZ R20, R4, UR5 ;  /* 0x0000000504147c20 */ /* 0x000fc80008410000 */
[--C-:B------:R-:W-:Y:S01]  /*95e0*/  FFMA.FTZ R192, R152, UR5, -R20.reuse ;  /* 0x0000000598c07c23 */ /* 0x100fe20008010814 */
[----:B------:R-:W-:Y:S01]  /*95f0*/  FMUL.FTZ R152, R3, UR5 ;  /* 0x0000000503987c20 */ /* 0x000fe20008410000 */
[--C-:B------:R-:W-:Y:S01]  /*9600*/  FFMA.FTZ R208, R184, UR5, -R20.reuse ;  /* 0x00000005b8d07c23 */ /* 0x100fe20008010814 */
[--C-:B------:R-:W-:Y:S01]  /*9610*/  FFMA.FTZ R204, R176, UR5, -R20.reuse ;  /* 0x00000005b0cc7c23 */ /* 0x100fe20008010814 */
[----:B------:R-:W-:Y:S01]  /*9620*/  FFMA.FTZ R185, R185, UR5, -R20 ;  /* 0x00000005b9b97c23 */ /* 0x000fe20008010814 */
[----:B------:R-:W-:Y:S01]  /*9630*/  FFMA.FTZ R209, R186, UR5, -R152 ;  /* 0x00000005bad17c23 */ /* 0x000fe20008010898 */
[----:B------:R-:W-:Y:S01]  /*9640*/  FFMA.FTZ R176, R181, UR5, -R20 ;  /* 0x00000005b5b07c23 */ /* 0x000fe20008010814 */
[----:B------:R-:W-:Y:S01]  /*9650*/  FFMA.FTZ R181, R187, UR5, -R152 ;  /* 0x00000005bbb57c23 */ /* 0x000fe20008010898 */
[----:B------:R-:W0:Y:S01]  /*9660*/  MUFU.EX2 R208, R208 ;  /* 0x000000d000d07308 */ /* 0x000e220000000800 */
[----:B------:R-:W-:Y:S01]  /*9670*/  FFMA.FTZ R210, R188, UR5, -R20 ;  /* 0x00000005bcd27c23 */ /* 0x000fe20008010814 */
[----:B------:R-:W-:Y:S01]  /*9680*/  FFMA.FTZ R211, R190, UR5, -R152 ;  /* 0x00000005bed37c23 */ /* 0x000fe20008010898 */
[--C-:B------:R-:W-:Y:S01]  /*9690*/  FFMA.FTZ R184, R189, UR5, -R20.reuse ;  /* 0x00000005bdb87c23 */ /* 0x100fe20008010814 */
[----:B------:R-:W-:Y:S01]  /*96a0*/  FFMA.FTZ R206, R180, UR5, -R20 ;  /* 0x00000005b4ce7c23 */ /* 0x000fe20008010814 */
[--C-:B------:R-:W-:Y:S01]  /*96b0*/  FFMA.FTZ R180, R191, UR5, -R152.reuse ;  /* 0x00000005bfb47c23 */ /* 0x100fe20008010898 */
[----:B------:R-:W-:Y:S01]  /*96c0*/  FFMA.FTZ R205, R178, UR5, -R152 ;  /* 0x00000005b2cd7c23 */ /* 0x000fe20008010898 */
[--C-:B------:R-:W-:Y:S01]  /*96d0*/  FFMA.FTZ R200, R168, UR5, -R20.reuse ;  /* 0x00000005a8c87c23 */ /* 0x100fe20008010814 */
[----:B------:R-:W-:Y:S01]  /*96e0*/  MUFU.EX2 R2, R2 ;  /* 0x0000000200027308 */ /* 0x000fe20000000800 */
[--C-:B------:R-:W-:Y:S01]  /*96f0*/  FFMA.FTZ R177, R177, UR5, -R20.reuse ;  /* 0x00000005b1b17c23 */ /* 0x100fe20008010814 */
[----:B------:R-:W-:Y:S01]  /*9700*/  FFMA.FTZ R168, R173, UR5, -R20 ;  /* 0x00000005ada87c23 */ /* 0x000fe20008010814 */
[----:B------:R-:W-:Y:S01]  /*9710*/  FFMA.FTZ R173, R179, UR5, -R152 ;  /* 0x00000005b3ad7c23 */ /* 0x000fe20008010898 */
[----:B------:R-:W-:Y:S01]  /*9720*/  FFMA.FTZ R194, R156, UR5, -R20 ;  /* 0x000000059cc27c23 */ /* 0x000fe20008010814 */
[----:B------:R-:W-:Y:S01]  /*9730*/  FFMA.FTZ R207, R182, UR5, -R152 ;  /* 0x00000005b6cf7c23 */ /* 0x000fe20008010898 */
[----:B------:R-:W-:Y:S01]  /*9740*/  FFMA.FTZ R202, R172, UR5, -R20 ;  /* 0x00000005acca7c23 */ /* 0x000fe20008010814 */
[----:B------:R-:W-:Y:S01]  /*9750*/  FFMA.FTZ R172, R183, UR5, -R152 ;  /* 0x00000005b7ac7c23 */ /* 0x000fe20008010898 */
[----:B------:R-:W1:Y:S01]  /*9760*/  MUFU.EX2 R209, R209 ;  /* 0x000000d100d17308 */ /* 0x000e620000000800 */
[----:B0-----:R-:W-:Y:S01]  /*9770*/  FFMA.FTZ R18, R0, R18, R208 ;  /* 0x0000001200127223 */ /* 0x001fe200000100d0 */
[----:B------:R-:W-:Y:S01]  /*9780*/  FFMA.FTZ R21, R153, UR5, -R20 ;  /* 0x0000000599157c23 */ /* 0x000fe20008010814 */
[----:B------:R-:W-:Y:S01]  /*9790*/  FFMA.FTZ R201, R170, UR5, -R152 ;  /* 0x00000005aac97c23 */ /* 0x000fe20008010898 */
[--C-:B------:R-:W-:Y:S01]  /*97a0*/  FFMA.FTZ R196, R160, UR5, -R20.reuse ;  /* 0x00000005a0c47c23 */ /* 0x100fe20008010814 */
[--C-:B------:R-:W-:Y:S01]  /*97b0*/  FFMA.FTZ R169, R169, UR5, -R20.reuse ;  /* 0x00000005a9a97c23 */ /* 0x100fe20008010814 */
[----:B------:R-:W-:Y:S01]  /*97c0*/  FFMA.FTZ R160, R165, UR5, -R20 ;  /* 0x00000005a5a07c23 */ /* 0x000fe20008010814 */
[--C-:B------:R-:W-:Y:S01]  /*97d0*/  FFMA.FTZ R165, R171, UR5, -R152.reuse ;  /* 0x00000005aba57c23 */ /* 0x100fe20008010898 */
        /* <DEDUP_REMOVED lines=8> */
[----:B------:R-:W2:Y:S01]  /*9860*/  MUFU.EX2 R181, R181 ;  /* 0x000000b500b57308 */ /* 0x000ea20000000800 */
[----:B-1----:R-:W-:Y:S01]  /*9870*/  FFMA.FTZ R156, R2, R5, R209 ;  /* 0x00000005029c7223 */ /* 0x002fe200000100d1 */
[--C-:B------:R-:W-:Y:S01]  /*9880*/  FFMA.FTZ R193, R154, UR5, -R152.reuse ;  /* 0x000000059ac17c23 */ /* 0x100fe20008010898 */
[--C-:B------:R-:W-:Y:S01]  /*9890*/  FFMA.FTZ R199, R166, UR5, -R152.reuse ;  /* 0x00000005a6c77c23 */ /* 0x100fe20008010898 */
[----:B------:R-:W-:-:S04]  /*98a0*/  FFMA.FTZ R195, R158, UR5, -R152 ;  /* 0x000000059ec37c23 */ /* 0x000fc80008010898 */
[----:B------:R-:W1:Y:S01]  /*98b0*/  MUFU.EX2 R210, R210 ;  /* 0x000000d200d27308 */ /* 0x000e620000000800 */
[----:B0-----:R-:W-:-:S07]  /*98c0*/  FADD.FTZ R5, R185, R18 ;  /* 0x00000012b9057221 */ /* 0x001fce0000010000 */
[----:B------:R-:W0:Y:S01]  /*98d0*/  MUFU.EX2 R211, R211 ;  /* 0x000000d300d37308 */ /* 0x000e220000000800 */
[----:B--2---:R-:W-:-:S07]  /*98e0*/  FADD.FTZ R156, R181, R156 ;  /* 0x0000009cb59c7221 */ /* 0x004fce0000010000 */
[----:B------:R-:W2:Y:S01]  /*98f0*/  MUFU.EX2 R184, R184 ;  /* 0x000000b800b87308 */ /* 0x000ea20000000800 */
[----:B-1----:R-:W-:-:S07]  /*9900*/  FADD.FTZ R5, R210, R5 ;  /* 0x00000005d2057221 */ /* 0x002fce0000010000 */
        /* <DEDUP_REMOVED lines=11> */
[----:B-1----:R-:W-:Y:S01]  /*99c0*/  FADD.FTZ R5, R177, R156 ;  /* 0x0000009cb1057221 */ /* 0x002fe20000010000 */
[----:B------:R-:W-:-:S06]  /*99d0*/  FFMA.FTZ R156, R167, UR5, -R152 ;  /* 0x00000005a79c7c23 */ /* 0x000fcc0008010898 */
        /* <DEDUP_REMOVED lines=9> */
[----:B--2---:R-:W-:Y:S01]  /*9a70*/  FADD.FTZ R18, R172, R153 ;  /* 0x00000099ac127221 */ /* 0x004fe20000010000 */
[--C-:B------:R-:W-:Y:S01]  /*9a80*/  FFMA.FTZ R153, R155, UR5, -R152.reuse ;  /* 0x000000059b997c23 */ /* 0x100fe20008010898 */
[----:B------:R-:W-:-:S05]  /*9a90*/  FFMA.FTZ R152, R159, UR5, -R152 ;  /* 0x000000059f987c23 */ /* 0x000fca0008010898 */
        /* <DEDUP_REMOVED lines=44> */
[----:B0-----:R-:W-:-:S03]  /*9d60*/  FADD.FTZ R18, R20, R5 ;  /* 0x0000000514127221 */ /* 0x001fc60000010000 */
[----:B--2---:R-:W-:Y:S01]  /*9d70*/  FADD.FTZ R5, R152, R155 ;  /* 0x0000009b98057221 */ /* 0x004fe20000010000 */
[----:B------:R-:W-:Y:S06]  /*9d80*/  @!P0 BRA `(.L_x_202) ;  /* 0x0000000000048947 */ /* 0x000fec0003800000 */
[----:B------:R-:W-:Y:S01]  /*9d90*/  BPT.TRAP 0x1 ;  /* 0x000000040000795c */ /* 0x000fe20000300000 */
.L_x_202:
[----:B------:R-:W0:Y:S01]  /*9da0*/  S2UR UR7, SR_CgaCtaId ;  /* 0x00000000000779c3 */ /* 0x000e220000008800 */
[----:B------:R-:W-:Y:S01]  /*9db0*/  UIADD3 UR4, UR4, 0x38860, URZ ;  /* 0x0003886004047890 */ /* 0x000fe2000fffe03f */
[----:B------:R-:W-:Y:S01]  /*9dc0*/  R2UR UR6, R228 ;  /* 0x00000000e40672ca */ /* 0x000fe200000e0000 */
[----:B------:R-:W-:Y:S01]  /*9dd0*/  UMOV UR60, UR38 ;  /* 0x00000026003c7c82 */ /* 0x000fe20008000000 */
[----:B------:R-:W-:Y:S01]  /*9de0*/  F2FP.BF16.F32.PACK_AB R192, R21, R192 ;  /* 0x000000c015c0723e */ /* 0x000fe200000010ff */
[----:B------:R-:W-:Y:S01]  /*9df0*/  IMAD.MOV.U32 R21, RZ, RZ, R4 ;  /* 0x000000ffff157224 */ /* 0x000fe200078e0004 */
        /* <DEDUP_REMOVED lines=24> */
[----:B------:R-:W-:Y:S02]  /*9f80*/  F2FP.BF16.F32.PACK_AB R193, R153, R193 ;  /* 0x000000c199c1723e */ /* 0x000fe400000010ff */
[----:B------:R-:W-:-:S02]  /*9f90*/  MOV R229, UR6 ;  /* 0x0000000600e57c02 */ /* 0x000fc40008000f00 */
[----:B------:R-:W-:Y:S01]  /*9fa0*/  F2FP.BF16.F32.PACK_AB R195, R152, R195 ;  /* 0x000000c398c3723e */ /* 0x000fe200000010ff */
[----:B------:R-:W-:Y:S06]  /*9fb0*/  @P1 BRA `(.L_x_203) ;  /* 0xffffffc000001947 */ /* 0x000fec000383ffff */
.L_x_192:
        /* <DEDUP_REMOVED lines=131> */
.L_x_204:
[----:B------:R-:W0:Y:S01]  /*a7f0*/  S2UR UR8, SR_CgaCtaId ;  /* 0x00000000000879c3 */ /* 0x000e220000008800 */
[----:B------:R-:W-:Y:S01]  /*a800*/  R2UR UR6, R16 ;  /* 0x00000000100672ca */ /* 0x000fe200000e0000 */
[----:B------:R-:W-:-:S12]  /*a810*/  UMOV UR4, 0x400 ;  /* 0x0000040000047882 */ /* 0x000fd80000000000 */
[----:B------:R-:W-:-:S05]  /*a820*/  IMAD.U32 R0, RZ, RZ, UR6 ;  /* 0x00000006ff007e24 */ /* 0x000fca000f8e00ff */
[----:B------:R-:W-:Y:S01]  /*a830*/  SHF.L.U32 R0, R0, 0x1f, RZ ;  /* 0x0000001f00007819 */ /* 0x000fe200000006ff */
[----:B0-----:R-:W-:-:S04]  /*a840*/  ULEA UR4, UR8, UR4, 0x18 ;  /* 0x0000000408047291 */ /* 0x001fc8000f8ec03f */
[----:B------:R-:W-:-:S09]  /*a850*/  ULEA UR7, UR38, UR4, 0x3 ;  /* 0x0000000426077291 */ /* 0x000fd2000f8e183f */
[----:B------:R0:W1:Y:S01]  /*a860*/  SYNCS.PHASECHK.TRANS64.TRYWAIT P1, [UR7+0x38850], R0 ;  /* 0x03885000ff0075a7 */ /* 0x0000620008020147 */
[----:B------:R-:W-:Y:S05]  /*a870*/  @!P0 BRA `(.L_x_205) ;  /* 0x0000000000048947 */ /* 0x000fea0003800000 */
[----:B------:R-:W-:Y:S01]  /*a880*/  BPT.TRAP 0x1 ;  /* 0x000000040000795c */ /* 0x000fe20000300000 */
.L_x_205:
[----:B-1----:R-:W-:Y:S05]  /*a890*/  @P1 BRA `(.L_x_206) ;  /* 0x0000000000081947 */ /* 0x002fea0003800000 */
[----:B------:R-:W1:Y:S02]  /*a8a0*/  SYNCS.PHASECHK.TRANS64.TRYWAIT P1, [UR7+0x38850], R0 ;  /* 0x03885000ff0075a7 */ /* 0x000e640008020147 */
[----:B-1----:R-:W-:Y:S05]  /*a8b0*/  @!P1 BRA `(.L_x_207) ;  /* 0x0000009000e49947 */ /* 0x002fea0003800000 */
.L_x_206:
[----:B------:R-:W-:Y:S01]  /*a8c0*/  UIADD3 UR4, UR4, 0x400, URZ ;  /* 0x0000040004047890 */ /* 0x000fe2000fffe03f */
[----:B------:R-:W-:Y:S01]  /*a8d0*/  WARPGROUP.ARRIVE ;  /* 0x00000000000079c5 */ /* 0x000fe20000000000 */
[----:B------:R-:W-:Y:S01]  /*a8e0*/  UMOV UR11, 0x40000040 ;  /* 0x40000040000b7882 */ /* 0x000fe20000000000 */
[----:B-1----:R-:W1:Y:S01]  /*a8f0*/  SHFL.BFLY PT, R7, R18, 0x2, 0x1f ;  /* 0x0c401f0012077f89 */ /* 0x002e6200000e0000 */
[----:B------:R-:W-:Y:S01]  /*a900*/  USHF.R.U32.HI UR4, URZ, 0x4, UR4 ;  /* 0x000000043f047899 */ /* 0x000fe20008011604 */
[----:B------:R-:W-:Y:S01]  /*a910*/  IMAD.MOV.U32 R6, RZ, RZ, RZ ;  /* 0x000000ffff067224 */ /* 0x000fe200078e00ff */
[----:B------:R-:W-:Y:S01]  /*a920*/  MOV R13, UR5 ;  /* 0x00000005000d7c02 */ /* 0x000fe20008000f00 */
[----:B0-----:R-:W0:Y:S01]  /*a930*/  SHFL.BFLY PT, R0, R5, 0x2, 0x1f ;  /* 0x0c401f0005007f89 */ /* 0x001e2200000e0000 */
[----:B------:R-:W-:-:S04]  /*a940*/  ULOP3.LUT UR4, UR4, 0x3fff, URZ, 0xc0, !UPT ;  /* 0x00003fff04047892 */ /* 0x000fc8000f8ec03f */
[----:B------:R-:W-:-:S04]  /*a950*/  ULOP3.LUT UR4, UR4, 0x2800000, URZ, 0xfc, !UPT ;  /* 0x0280000004047892 */ /* 0x000fc8000f8efc3f */
[----:B------:R-:W-:-:S04]  /*a960*/  UIMAD UR4, UR38, 0xa00, UR4 ;  /* 0x00000a00260478a4 */ /* 0x000fc8000f8e0204 */
[----:B------:R-:W-:-:S03]  /*a970*/  UIADD3 UR6, UR4, 0x80, URZ ;  /* 0x0000008004067890 */ /* 0x000fc6000fffe03f */
[----:B------:R-:W-:Y:S02]  /*a980*/  UMOV UR10, UR4 ;  /* 0x00000004000a7c82 */ /* 0x000fe40008000000 */
[----:B------:R-:W-:Y:S01]  /*a990*/  HGMMA.64x256x16.F32.BF16 R24, R208, gdesc[UR8].tnspB, R24, gsb0 ;  /* 0x43e00008d0187df0 */ /* 0x000fe20008001818 */
[----:B------:R-:W-:Y:S01]  /*a9a0*/  UMOV UR11, 0x40000040 ;  /* 0x40000040000b7882 */ /* 0x000fe20000000000 */
[----:B------:R-:W-:Y:S01]  /*a9b0*/  UMOV UR10, UR6 ;  /* 0x00000006000a7c82 */ /* 0x000fe20008000000 */
[----:B------:R-:W-:Y:S01]  /*a9c0*/  UIADD3 UR6, UR4, 0x100, URZ ;  /* 0x0000010004067890 */ /* 0x000fe2000fffe03f */
[----:B-1----:R-:W-:Y:S01]  /*a9d0*/  FADD.FTZ R7, R7, R18 ;  /* 0x0000001207077221 */ /* 0x002fe20000010000 */
[----:B0-----:R-:W-:Y:S01]  /*a9e0*/  FADD.FTZ R2, R0, R5 ;  /* 0x0000000500027221 */ /* 0x001fe20000010000 */
[----:B------:R-:W-:-:S03]  /*a9f0*/  IMAD.MOV.U32 R5, RZ, RZ, RZ ;  /* 0x000000ffff057224 */ /* 0x000fc600078e00ff */
[----:B------:R-:W0:Y:S04]  /*aa00*/  SHFL.BFLY PT, R0, R7, 0x1, 0x1f ;  /* 0x0c201f0007007f89 */ /* 0x000e2800000e0000 */
        /* <DEDUP_REMOVED lines=42> */
[----:B0-23--:R-:W-:Y:S05]  /*acb0*/  @!P0 BRA `(.L_x_208) ;  /* 0x0000000000048947 */ /* 0x00dfea0003800000 */
[----:B------:R-:W-:Y:S01]  /*acc0*/  BPT.TRAP 0x1 ;  /* 0x000000040000795c */ /* 0x000fe20000300000 */
.L_x_208:
[----:B------:R-:W-:Y:S01]  /*acd0*/  UIADD3 UR4, UR7, 0x38860, URZ ;  /* 0x0003886007047890 */ /* 0x000fe2000fffe03f */
[----:B------:R-:W-:Y:S01]  /*ace0*/  R2UR UR6, R219 ;  /* 0x00000000db0672ca */ /* 0x000fe200000e0000 */
[----:B------:R-:W-:Y:S01]  /*acf0*/  UIADD3 UR38, UR38, 0x1, URZ ;  /* 0x0000000126267890 */ /* 0x000fe2000fffe03f */
[----:B------:R-:W-:Y:S01]  /*ad00*/  R2UR UR5, R16 ;  /* 0x00000000100572ca */ /* 0x000fe200000e0000 */
[----:B------:R-:W-:Y:S01]  /*ad10*/  UPRMT UR4, UR8, 0x654, UR4 ;  /* 0x0000065408047896 */ /* 0x000fe20008000004 */
[-C--:B------:R-:W-:Y:S01]  /*ad20*/  FMUL.FTZ R3, R83, R5.reuse ;  /* 0x0000000553037220 */ /* 0x080fe20000410000 */
[----:B------:R-:W-:Y:S01]  /*ad30*/  UISETP.NE.AND UP0, UPT, UR38, 0x2, UPT ;  /* 0x000000022600788c */ /* 0x000fe2000bf05270 */
[-C--:B------:R-:W-:Y:S01]  /*ad40*/  FMUL.FTZ R165, R27, R5.reuse ;  /* 0x000000051ba57220 */ /* 0x080fe20000410000 */
[-C--:B------:R-:W-:Y:S01]  /*ad50*/  FMUL.FTZ R163, R35, R5.reuse ;  /* 0x0000000523a37220 */ /* 0x080fe20000410000 */
[-C--:B------:R-:W-:Y:S01]  /*ad60*/  FMUL.FTZ R161, R43, R5.reuse ;  /* 0x000000052ba17220 */ /* 0x080fe20000410000 */
[-C--:B------:R-:W-:Y:S01]  /*ad70*/  FMUL.FTZ R159, R51, R5.reuse ;  /* 0x00000005339f7220 */ /* 0x080fe20000410000 */
[-C--:B------:R-:W-:Y:S01]  /*ad80*/  FMUL.FTZ R157, R59, R5.reuse ;  /* 0x000000053b9d7220 */ /* 0x080fe20000410000 */
[-C--:B------:R-:W-:Y:S01]  /*ad90*/  FMUL.FTZ R155, R67, R5.reuse ;  /* 0x00000005439b7220 */ /* 0x080fe20000410000 */
[----:B------:R-:W-:Y:S01]  /*ada0*/  SYNCS.ARRIVE.TRANS64.RED.A1T0 RZ, [UR4], RZ ;  /* 0x000000ffffff79a7 */ /* 0x000fe20008100404 */
[----:B------:R-:W-:Y:S01]  /*adb0*/  USEL UR4, URZ, 0x1, UP0 ;  /* 0x000000013f047887 */ /* 0x000fe20008000000 */
[-C--:B------:R-:W-:Y:S01]  /*adc0*/  FMUL.FTZ R153, R75, R5.reuse ;  /* 0x000000054b997220 */ /* 0x080fe20000410000 */
[----:B------:R-:W-:Y:S01]  /*add0*/  UIADD3 UR6, UR6, 0x1, URZ ;  /* 0x0000000106067890 */ /* 0x000fe2000fffe03f */
[-C--:B------:R-:W-:Y:S01]  /*ade0*/  FMUL.FTZ R83, R87, R5.reuse ;  /* 0x0000000557537220 */ /* 0x080fe20000410000 */
[----:B------:R-:W-:Y:S01]  /*adf0*/  ULOP3.LUT UR5, UR5, UR4, URZ, 0x3c, !UPT ;  /* 0x0000000405057292 */ /* 0x000fe2000f8e3c3f */
        /* <DEDUP_REMOVED lines=114> */
[----:B------:R-:W-:Y:S01]  /*b520*/  IMAD.U32 R219, RZ, RZ, UR6 ;  /* 0x00000006ffdb7e24 */ /* 0x000fe2000f8e00ff */
[----:B------:R-:W-:Y:S01]  /*b530*/  PLOP3.LUT P0, PT, PT, PT, PT, 0x8, 0x0 ;  /* 0x000000000000781c */ /* 0x000fe20003f0e170 */
[-C--:B------:R-:W-:Y:S01]  /*b540*/  FMUL.FTZ R143, R143, R5.reuse ;  /* 0x000000058f8f7220 */ /* 0x080fe20000410000 */
[-C--:B------:R-:W-:Y:S01]  /*b550*/  FMUL.FTZ R146, R146, R5.reuse ;  /* 0x0000000592927220 */ /* 0x080fe20000410000 */
[----:B------:R-:W-:Y:S01]  /*b560*/  FMUL.FTZ R147, R147, R5 ;  /* 0x0000000593937220 */ /* 0x000fe20000410000 */
[----:B------:R-:W-:-:S02]  /*b570*/  IMAD.U32 R16, RZ, RZ, UR5 ;  /* 0x00000005ff107e24 */ /* 0x000fc4000f8e00ff */
[-C--:B------:R-:W-:Y:S01]  /*b580*/  FMUL.FTZ R150, R150, R5.reuse ;  /* 0x0000000596967220 */ /* 0x080fe20000410000 */
[----:B------:R-:W-:Y:S01]  /*b590*/  FMUL.FTZ R151, R151, R5 ;  /* 0x0000000597977220 */ /* 0x000fe20000410000 */
[----:B------:R-:W-:-:S12]  /*b5a0*/  USEL UR38, UR38, URZ, UP0 ;  /* 0x0000003f26267287 */ /* 0x000fd80008000000 */
.L_x_184:
[----:B------:R-:W0:Y:S08]  /*b5b0*/  S2UR UR4, SR_CgaCtaId ;  /* 0x00000000000479c3 */ /* 0x000e300000008800 */
[----:B------:R-:W-:Y:S06]  /*b5c0*/  BAR.SYNC.DEFER_BLOCKING 0x5, 0x180 ;  /* 0x0146000000007b1d */ /* 0x000fec0000010000 */
[----:B------:R-:W-:Y:S01]  /*b5d0*/  UMOV UR10, 0x400 ;  /* 0x00000400000a7882 */ /* 0x000fe20000000000 */
[----:B------:R-:W-:Y:S01]  /*b5e0*/  BSSY B0, `(.L_x_209) ;  /* 0x00002f3000007945 */ /* 0x000fe20003800000 */
[----:B0-----:R-:W-:-:S09]  /*b5f0*/  ULEA UR10, UR4, UR10, 0x18 ;  /* 0x0000000a040a7291 */ /* 0x001fd2000f8ec03f */
[----:B------:R-:W0:Y:S02]  /*b600*/  LDS.128 R4, [UR10+0x388d0] ;  /* 0x0388d00aff047984 */ /* 0x000e240008000c00 */
[----:B0-----:R-:W-:Y:S02]  /*b610*/  R2UR UR5, R5 ;  /* 0x00000000050572ca */ /* 0x001fe400000e0000 */
[----:B------:R-:W-:Y:S02]  /*b620*/  R2UR UR6, R6 ;  /* 0x00000000060672ca */ /* 0x000fe400000e0000 */
[----:B------:R-:W-:Y:S01]  /*b630*/  R2UR UR7, R7 ;  /* 0x00000000070772ca */ /* 0x000fe200000e0000 */
[----:B------:R-:W-:Y:S06]  /*b640*/  BAR.ARV 0x4, 0x180 ;  /* 0x0106000000007b1d */ /* 0x000fec0000002000 */
[----:B------:R-:W-:Y:S08]  /*b650*/  @P0 BRA `(.L_x_210) ;  /* 0x0000002000100947 */ /* 0x000ff00003800000 */
[----:B------:R-:W0:Y:S01]  /*b660*/  S2UR UR4, SR_SWINHI ;  /* 0x00000000000479c3 */ /* 0x000e220000002f00 */
[----:B------:R-:W-:-:S07]  /*b670*/  IMAD.MOV.U32 R94, RZ, RZ, 0x2 ;  /* 0x00000002ff5e7424 */ /* 0x000fce00078e00ff */
[----:B------:R-:W-:Y:S01]  /*b680*/  BAR.SYNC.DEFER_BLOCKING 0x1, 0x100 ;  /* 0x0044000000007b1d */ /* 0x000fe20000010000 */
[----:B------:R-:W-:Y:S02]  /*b690*/  F2FP.BF16.F32.PACK_AB R24, R25, R24 ;  /* 0x000000181918723e */ /* 0x000fe400000010ff */
[----:B------:R-:W-:Y:S02]  /*b6a0*/  F2FP.BF16.F32.PACK_AB R25, R165, R26 ;  /* 0x0000001aa519723e */ /* 0x000fe400000010ff */
[----:B------:R-:W-:Y:S02]  /*b6b0*/  F2FP.BF16.F32.PACK_AB R32, R33, R32 ;  /* 0x000000202120723e */ /* 0x000fe400000010ff */
[----:B------:R-:W-:Y:S02]  /*b6c0*/  F2FP.BF16.F32.PACK_AB R26, R29, R28 ;  /* 0x0000001c1d1a723e */ /* 0x000fe400000010ff */
[----:B------:R-:W-:Y:S02]  /*b6d0*/  F2FP.BF16.F32.PACK_AB R27, R164, R27 ;  /* 0x0000001ba41b723e */ /* 0x000fe400000010ff */
[----:B------:R-:W-:-:S02]  /*b6e0*/  F2FP.BF16.F32.PACK_AB R33, R163, R34 ;  /* 0x00000022a321723e */ /* 0x000fc400000010ff */
[----:B------:R-:W-:Y:S02]  /*b6f0*/  F2FP.BF16.F32.PACK_AB R40, R41, R40 ;  /* 0x000000282928723e */ /* 0x000fe400000010ff */
[----:B------:R-:W-:Y:S02]  /*b700*/  F2FP.BF16.F32.PACK_AB R34, R37, R36 ;  /* 0x000000242522723e */ /* 0x000fe400000010ff */
[----:B------:R-:W-:Y:S02]  /*b710*/  F2FP.BF16.F32.PACK_AB R35, R162, R35 ;  /* 0x00000023a223723e */ /* 0x000fe400000010ff */
[----:B------:R-:W-:Y:S02]  /*b720*/  F2FP.BF16.F32.PACK_AB R41, R161, R42 ;  /* 0x0000002aa129723e */ /* 0x000fe400000010ff */
[----:B------:R-:W-:Y:S01]  /*b730*/  F2FP.BF16.F32.PACK_AB R48, R49, R48 ;  /* 0x000000303130723e */ /* 0x000fe200000010ff */
[----:B------:R-:W-:Y:S01]  /*b740*/  UMOV UR8, UR10 ;  /* 0x0000000a00087c82 */ /* 0x000fe20008000000 */
[----:B0-----:R-:W-:Y:S01]  /*b750*/  UMOV UR9, UR4 ;  /* 0x0000000400097c82 */ /* 0x001fe20008000000 */
[----:B------:R-:W-:Y:S01]  /*b760*/  F2FP.BF16.F32.PACK_AB R42, R45, R44 ;  /* 0x0000002c2d2a723e */ /* 0x000fe200000010ff */
[----:B------:R-:W-:Y:S01]  /*b770*/  IMAD.WIDE R94, R225, R94, UR8 ;  /* 0x00000008e15e7e25 */ /* 0x000fe2000f8e025e */
[----:B------:R-:W-:-:S02]  /*b780*/  F2FP.BF16.F32.PACK_AB R43, R160, R43 ;  /* 0x0000002ba02b723e */ /* 0x000fc400000010ff */
[----:B------:R-:W-:Y:S02]  /*b790*/  F2FP.BF16.F32.PACK_AB R49, R159, R50 ;  /* 0x000000329f31723e */ /* 0x000fe400000010ff */
[C---:B------:R-:W-:Y:S02]  /*b7a0*/  IADD3 R169, P1, R94.reuse, 0x20, RZ ;  /* 0x000000205ea97810 */ /* 0x040fe40007f3e0ff */
[C---:B------:R-:W-:Y:S02]  /*b7b0*/  IADD3 R171, P0, R94.reuse, 0x40, RZ ;  /* 0x000000405eab7810 */ /* 0x040fe40007f1e0ff */
[C---:B------:R-:W-:Y:S02]  /*b7c0*/  IADD3 R173, P4, R94.reuse, 0x60, RZ ;  /* 0x000000605ead7810 */ /* 0x040fe40007f9e0ff */
[C---:B------:R-:W-:Y:S01]  /*b7d0*/  IADD3 R175, P3, R94.reuse, 0x4000, RZ ;  /* 0x000040005eaf7810 */ /* 0x040fe20007f7e0ff */
[--C-:B------:R-:W-:Y:S01]  /*b7e0*/  IMAD.X R9, RZ, RZ, R95.reuse, P0 ;  /* 0x000000ffff097224 */ /* 0x100fe200000e065f */
[----:B------:R-:W-:Y:S01]  /*b7f0*/  LOP3.LUT R5, R94, 0x380, RZ, 0xc0, !PT ;  /* 0x000003805e057812 */ /* 0x000fe200078ec0ff */
[--C-:B------:R-:W-:Y:S01]  /*b800*/  IMAD.X R11, RZ, RZ, R95.reuse, P4 ;  /* 0x000000ffff0b7224 */ /* 0x100fe200020e065f */
[----:B------:R-:W-:Y:S01]  /*b810*/  IADD3.X R7, RZ, R95, RZ, P1, !PT ;  /* 0x0000005fff077210 */ /* 0x000fe20000ffe4ff */
[----:B------:R-:W-:Y:S01]  /*b820*/  IMAD.X R13, RZ, RZ, R95, P3 ;  /* 0x000000ffff0d7224 */ /* 0x000fe200018e065f */
[----:B------:R-:W-:-:S02]  /*b830*/  LOP3.LUT R6, R169, 0x380, RZ, 0xc0, !PT ;  /* 0x00000380a9067812 */ /* 0x000fc400078ec0ff */
[C---:B------:R-:W-:Y:S02]  /*b840*/  IADD3 R177, P6, R94.reuse, 0x4020, RZ ;  /* 0x000040205eb17810 */ /* 0x040fe40007fde0ff */
[C---:B------:R-:W-:Y:S02]  /*b850*/  IADD3 R179, P5, R94.reuse, 0x4040, RZ ;  /* 0x000040405eb37810 */ /* 0x040fe40007fbe0ff */
[C---:B------:R-:W-:Y:S01]  /*b860*/  IADD3 R183, P1, R94.reuse, 0x8000, RZ ;  /* 0x000080005eb77810 */ /* 0x040fe20007f3e0ff */
[--C-:B------:R-:W-:Y:S01]  /*b870*/  IMAD.X R15, RZ, RZ, R95.reuse, P6 ;  /* 0x000000ffff0f7224 */ /* 0x100fe200030e065f */
[----:B------:R-:W-:Y:S01]  /*b880*/  LOP3.LUT R8, R171, 0x380, RZ, 0xc0, !PT ;  /* 0x00000380ab087812 */ /* 0x000fe200078ec0ff */
[--C-:B------:R-:W-:Y:S01]  /*b890*/  IMAD.X R19, RZ, RZ, R95.reuse, P5 ;  /* 0x000000ffff137224 */ /* 0x100fe200028e065f */
[----:B------:R-:W-:Y:S01]  /*b8a0*/  IADD3 R181, P2, R94, 0x4060, RZ ;  /* 0x000040605eb57810 */ /* 0x000fe20007f5e0ff */
[----:B------:R-:W-:Y:S01]  /*b8b0*/  IMAD.X R31, RZ, RZ, R95, P1 ;  /* 0x000000ffff1f7224 */ /* 0x000fe200008e065f */
[----:B------:R-:W-:-:S02]  /*b8c0*/  LOP3.LUT R10, R173, 0x380, RZ, 0xc0, !PT ;  /* 0x00000380ad0a7812 */ /* 0x000fc400078ec0ff */
[----:B------:R-:W-:Y:S02]  /*b8d0*/  LOP3.LUT R12, R175, 0x380, RZ, 0xc0, !PT ;  /* 0x00000380af0c7812 */ /* 0x000fe400078ec0ff */
[----:B------:R-:W-:Y:S02]  /*b8e0*/  SHF.R.U64 R5, R5, 0x3, RZ ;  /* 0x0000000305057819 */ /* 0x000fe400000012ff */
[----:B------:R-:W-:Y:S02]  /*b8f0*/  SHF.R.U64 R6, R6, 0x3, RZ ;  /* 0x0000000306067819 */ /* 0x000fe400000012ff */
[----:B------:R-:W-:Y:S02]  /*b900*/  IADD3 R38, P0, R94, 0x8020, RZ ;  /* 0x000080205e267810 */ /* 0x000fe40007f1e0ff */
[----:B------:R-:W-:Y:S02]  /*b910*/  SHF.R.U64 R8, R8, 0x3, RZ ;  /* 0x0000000308087819 */ /* 0x000fe400000012ff */
[----:B------:R-:W-:Y:S01]  /*b920*/  LOP3.LUT R14, R177, 0x380, RZ, 0xc0, !PT ;  /* 0x00000380b10e7812 */ /* 0x000fe200078ec0ff */
[----:B------:R-:W-:Y:S01]  /*b930*/  IMAD.X R39, RZ, RZ, R95, P0 ;  /* 0x000000ffff277224 */ /* 0x000fe200000e065f */
[----:B------:R-:W-:-:S02]  /*b940*/  IADD3 R46, P4, R94, 0x8040, RZ ;  /* 0x000080405e2e7810 */ /* 0x000fc40007f9e0ff */
[----:B------:R-:W-:Y:S02]  /*b950*/  IADD3.X R21, RZ, R95, RZ, P2, !PT ;  /* 0x0000005fff157210 */ /* 0x000fe400017fe4ff */
[----:B------:R-:W-:Y:S01]  /*b960*/  SHF.R.U64 R10, R10, 0x3, RZ ;  /* 0x000000030a0a7819 */ /* 0x000fe200000012ff */
[--C-:B------:R-:W-:Y:S01]  /*b970*/  IMAD.X R47, RZ, RZ, R95.reuse, P4 ;  /* 0x000000ffff2f7224 */ /* 0x100fe200020e065f */
[----:B------:R-:W-:Y:S02]  /*b980*/  LOP3.LUT R18, R179, 0x380, RZ, 0xc0, !PT ;  /* 0x00000380b3127812 */ /* 0x000fe400078ec0ff */
[C---:B------:R-:W-:Y:S02]  /*b990*/  IADD3 R54, P3, R94.reuse, 0x8060, RZ ;  /* 0x000080605e367810 */ /* 0x040fe40007f7e0ff */
[C---:B------:R-:W-:Y:S02]  /*b9a0*/  IADD3 R62, P6, R94.reuse, 0xc000, RZ ;  /* 0x0000c0005e3e7810 */ /* 0x040fe40007fde0ff */
[C---:B------:R-:W-:Y:S01]  /*b9b0*/  IADD3 R4, P5, R94.reuse, 0xc020, RZ ;  /* 0x0000c0205e047810 */ /* 0x040fe20007fbe0ff */
[--C-:B------:R-:W-:Y:S01]  /*b9c0*/  IMAD.X R55, RZ, RZ, R95.reuse, P3 ;  /* 0x000000ffff377224 */ /* 0x100fe200018e065f */
[C---:B------:R-:W-:Y:S01]  /*b9d0*/  IADD3 R78, P2, R94.reuse, 0xc040, RZ ;  /* 0x0000c0405e4e7810 */ /* 0x040fe20007f5e0ff */
[----:B------:R-:W-:Y:S01]  /*b9e0*/  IMAD.X R63, RZ, RZ, R95, P6 ;  /* 0x000000ffff3f7224 */ /* 0x000fe200030e065f */
[----:B------:R-:W-:-:S02]  /*b9f0*/  IADD3 R167, P1, R94, 0xc060, RZ ;  /* 0x0000c0605ea77810 */ /* 0x000fc40007f3e0ff */
[----:B------:R-:W-:Y:S01]  /*ba00*/  SHF.R.U64 R12, R12, 0x3, RZ ;  /* 0x000000030c0c7819 */ /* 0x000fe200000012ff */
[--C-:B------:R-:W-:Y:S01]  /*ba10*/  IMAD.X R79, RZ, RZ, R95.reuse, P2 ;  /* 0x000000ffff4f7224 */ /* 0x100fe200010e065f */
[----:B------:R-:W-:Y:S02]  /*ba20*/  LOP3.LUT R20, R181, 0x380, RZ, 0xc0, !PT ;  /* 0x00000380b5147812 */ /* 0x000fe400078ec0ff */
[----:B------:R-:W-:Y:S01]  /*ba30*/  LOP3.LUT R94, R5, R94, RZ, 0x3c, !PT ;  /* 0x0000005e055e7212 */ /* 0x000fe200078e3cff */
[----:B------:R-:W-:Y:S01]  /*ba40*/  IMAD.X R5, RZ, RZ, R95, P1 ;  /* 0x000000ffff057224 */ /* 0x000fe200008e065f */
[----:B------:R-:W-:Y:S02]  /*ba50*/  LOP3.LUT R6, R6, R169, RZ, 0x3c, !PT ;  /* 0x000000a906067212 */ /* 0x000fe400078e3cff */
[----:B------:R-:W-:Y:S02]  /*ba60*/  LOP3.LUT R30, R183, 0x380, RZ, 0xc0, !PT ;  /* 0x00000380b71e7812 */ /* 0x000fe400078ec0ff */
[----:B------:R-:W-:-:S02]  /*ba70*/  LOP3.LUT R8, R8, R171, RZ, 0x3c, !PT ;  /* 0x000000ab08087212 */ /* 0x000fc400078e3cff */
[----:B------:R-:W-:Y:S02]  /*ba80*/  SHF.R.U64 R14, R14, 0x3, RZ ;  /* 0x000000030e0e7819 */ /* 0x000fe400000012ff */
[----:B------:R-:W-:Y:S02]  /*ba90*/  LOP3.LUT R169, R38, 0x380, RZ, 0xc0, !PT ;  /* 0x0000038026a97812 */ /* 0x000fe400078ec0ff */
[----:B------:R-:W-:Y:S02]  /*baa0*/  LOP3.LUT R10, R10, R173, RZ, 0x3c, !PT ;  /* 0x000000ad0a0a7212 */ /* 0x000fe400078e3cff */
[----:B------:R-:W-:Y:S02]  /*bab0*/  SHF.R.U64 R18, R18, 0x3, RZ ;  /* 0x0000000312127819 */ /* 0x000fe400000012ff */
[----:B------:R-:W-:Y:S02]  /*bac0*/  LOP3.LUT R171, R46, 0x380, RZ, 0xc0, !PT ;  /* 0x000003802eab7812 */ /* 0x000fe400078ec0ff */
[----:B------:R-:W-:-:S02]  /*bad0*/  LOP3.LUT R12, R12, R175, RZ, 0x3c, !PT ;  /* 0x000000af0c0c7212 */ /* 0x000fc400078e3cff */
[----:B------:R-:W-:Y:S02]  /*bae0*/  SHF.R.U64 R20, R20, 0x3, RZ ;  /* 0x0000000314147819 */ /* 0x000fe400000012ff */
[----:B------:R-:W-:Y:S02]  /*baf0*/  LOP3.LUT R173, R54, 0x380, RZ, 0xc0, !PT ;  /* 0x0000038036ad7812 */ /* 0x000fe400078ec0ff */
[----:B------:R-:W-:Y:S02]  /*bb00*/  SHF.R.U64 R30, R30, 0x3, RZ ;  /* 0x000000031e1e7819 */ /* 0x000fe400000012ff */
[----:B------:R-:W-:Y:S02]  /*bb10*/  LOP3.LUT R175, R62, 0x380, RZ, 0xc0, !PT ;  /* 0x000003803eaf7812 */ /* 0x000fe400078ec0ff */
[----:B------:R-:W-:Y:S02]  /*bb20*/  MOV R94, R94 ;  /* 0x0000005e005e7202 */ /* 0x000fe40000000f00 */
[----:B------:R-:W-:-:S02]  /*bb30*/  IADD3.X R71, RZ, R95, RZ, P5, !PT ;  /* 0x0000005fff477210 */ /* 0x000fc40002ffe4ff */
[----:B------:R-:W-:Y:S01]  /*bb40*/  LOP3.LUT R14, R14, R177, RZ, 0x3c, !PT ;  /* 0x000000b10e0e7212 */ /* 0x000fe200078e3cff */
[----:B------:R-:W-:Y:S01]  /*bb50*/  STSM.16.M88.4 [R94], R24 ;  /* 0x000000185e007844 */ /* 0x000fe20000000200 */
[----:B------:R-:W-:Y:S02]  /*bb60*/  SHF.R.U64 R169, R169, 0x3, RZ ;  /* 0x00000003a9a97819 */ /* 0x000fe400000012ff */
[----:B------:R-:W-:Y:S02]  /*bb70*/  LOP3.LUT R70, R4, 0x380, RZ, 0xc0, !PT ;  /* 0x0000038004467812 */ /* 0x000fe400078ec0ff */
[----:B------:R-:W-:Y:S02]  /*bb80*/  MOV R7, R6 ;  /* 0x0000000600077202 */ /* 0x000fe40000000f00 */
[----:B------:R-:W-:Y:S02]  /*bb90*/  LOP3.LUT R18, R18, R179, RZ, 0x3c, !PT ;  /* 0x000000b312127212 */ /* 0x000fe400078e3cff */
[----:B------:R-:W-:Y:S01]  /*bba0*/  SHF.R.U64 R171, R171, 0x3, RZ ;  /* 0x00000003abab7819 */ /* 0x000fe200000012ff */
[----:B------:R0:W-:Y:S01]  /*bbb0*/  STSM.16.M88.4 [R7], R32 ;  /* 0x0000002007007844 */ /* 0x0001e20000000200 */
[----:B------:R-:W-:-:S02]  /*bbc0*/  LOP3.LUT R95, R78, 0x380, RZ, 0xc0, !PT ;  /* 0x000003804e5f7812 */ /* 0x000fc400078ec0ff */
[----:B------:R-:W-:Y:S02]  /*bbd0*/  MOV R8, R8 ;  /* 0x0000000800087202 */ /* 0x000fe40000000f00 */
[----:B------:R-:W-:Y:S02]  /*bbe0*/  F2FP.BF16.F32.PACK_AB R56, R57, R56 ;  /* 0x000000383938723e */ /* 0x000fe400000010ff */
[----:B------:R-:W-:Y:S01]  /*bbf0*/  LOP3.LUT R20, R20, R181, RZ, 0x3c, !PT ;  /* 0x000000b514147212 */ /* 0x000fe200078e3cff */
[----:B------:R-:W-:Y:S01]  /*bc00*/  STSM.16.M88.4 [R8], R40 ;  /* 0x0000002808007844 */ /* 0x000fe20000000200 */
[----:B------:R-:W-:Y:S02]  /*bc10*/  SHF.R.U64 R173, R173, 0x3, RZ ;  /* 0x00000003adad7819 */ /* 0x000fe400000012ff */
[----:B------:R-:W-:Y:S02]  /*bc20*/  LOP3.LUT R165, R167, 0x380, RZ, 0xc0, !PT ;  /* 0x00000380a7a57812 */ /* 0x000fe400078ec0ff */
[----:B------:R-:W-:-:S02]  /*bc30*/  MOV R10, R10 ;  /* 0x0000000a000a7202 */ /* 0x000fc40000000f00 */
[----:B------:R-:W-:Y:S02]  /*bc40*/  F2FP.BF16.F32.PACK_AB R50, R53, R52 ;  /* 0x000000343532723e */ /* 0x000fe400000010ff */
[----:B------:R-:W-:Y:S02]  /*bc50*/  F2FP.BF16.F32.PACK_AB R51, R158, R51 ;  /* 0x000000339e33723e */ /* 0x000fe400000010ff */
[----:B------:R-:W-:Y:S02]  /*bc60*/  F2FP.BF16.F32.PACK_AB R57, R157, R58 ;  /* 0x0000003a9d39723e */ /* 0x000fe400000010ff */
[----:B------:R-:W-:Y:S01]  /*bc70*/  F2FP.BF16.F32.PACK_AB R64, R65, R64 ;  /* 0x000000404140723e */ /* 0x000fe200000010ff */
[----:B------:R1:W-:Y:S01]  /*bc80*/  STSM.16.M88.4 [R10], R48 ;  /* 0x000000300a007844 */ /* 0x0003e20000000200 */
[----:B------:R-:W-:Y:S02]  /*bc90*/  LOP3.LUT R30, R30, R183, RZ, 0x3c, !PT ;  /* 0x000000b71e1e7212 */ /* 0x000fe400078e3cff */
[----:B------:R-:W-:-:S02]  /*bca0*/  SHF.R.U64 R175, R175, 0x3, RZ ;  /* 0x00000003afaf7819 */ /* 0x000fc400000012ff */
[----:B------:R-:W-:Y:S02]  /*bcb0*/  MOV R12, R12 ;  /* 0x0000000c000c7202 */ /* 0x000fe40000000f00 */
[----:B------:R-:W-:Y:S02]  /*bcc0*/  F2FP.BF16.F32.PACK_AB R58, R61, R60 ;  /* 0x0000003c3d3a723e */ /* 0x000fe400000010ff */
[----:B------:R-:W-:Y:S02]  /*bcd0*/  F2FP.BF16.F32.PACK_AB R59, R156, R59 ;  /* 0x0000003b9c3b723e */ /* 0x000fe400000010ff */
[----:B------:R-:W-:Y:S02]  /*bce0*/  F2FP.BF16.F32.PACK_AB R65, R155, R66 ;  /* 0x000000429b41723e */ /* 0x000fe400000010ff */
[----:B------:R-:W-:Y:S01]  /*bcf0*/  F2FP.BF16.F32.PACK_AB R72, R73, R72 ;  /* 0x000000484948723e */ /* 0x000fe200000010ff */
[----:B------:R2:W-:Y:S01]  /*bd00*/  STSM.16.M88.4 [R12], R56 ;  /* 0x000000380c007844 */ /* 0x0005e20000000200 */
[----:B------:R-:W-:-:S02]  /*bd10*/  LOP3.LUT R38, R169, R38, RZ, 0x3c, !PT ;  /* 0x00000026a9267212 */ /* 0x000fc400078e3cff */
[----:B------:R-:W-:Y:S02]  /*bd20*/  SHF.R.U64 R29, R70, 0x3, RZ ;  /* 0x00000003461d7819 */ /* 0x000fe400000012ff */
[----:B------:R-:W-:Y:S02]  /*bd30*/  MOV R14, R14 ;  /* 0x0000000e000e7202 */ /* 0x000fe40000000f00 */
[----:B------:R-:W-:Y:S02]  /*bd40*/  F2FP.BF16.F32.PACK_AB R66, R69, R68 ;  /* 0x000000444542723e */ /* 0x000fe400000010ff */
[----:B------:R-:W-:Y:S02]  /*bd50*/  F2FP.BF16.F32.PACK_AB R67, R154, R67 ;  /* 0x000000439a43723e */ /* 0x000fe400000010ff */
[----:B------:R-:W-:Y:S02]  /*bd60*/  F2FP.BF16.F32.PACK_AB R73, R153, R74 ;  /* 0x0000004a9949723e */ /* 0x000fe400000010ff */
[----:B------:R-:W-:Y:S01]  /*bd70*/  F2FP.BF16.F32.PACK_AB R80, R81, R80 ;  /* 0x000000505150723e */ /* 0x000fe200000010ff */
[----:B------:R2:W-:Y:S01]  /*bd80*/  STSM.16.M88.4 [R14], R64 ;  /* 0x000000400e007844 */ /* 0x0005e20000000200 */
[----:B------:R-:W-:-:S02]  /*bd90*/  R2UR UR12, R218 ;  /* 0x00000000da0c72ca */ /* 0x000fc400000e0000 */
[----:B------:R-:W-:Y:S02]  /*bda0*/  R2UR UR11, R215 ;  /* 0x00000000d70b72ca */ /* 0x000fe400000e0000 */
[----:B------:R-:W-:Y:S02]  /*bdb0*/  LOP3.LUT R46, R171, R46, RZ, 0x3c, !PT ;  /* 0x0000002eab2e7212 */ /* 0x000fe400078e3cff */
[----:B------:R-:W-:Y:S02]  /*bdc0*/  SHF.R.U64 R95, R95, 0x3, RZ ;  /* 0x000000035f5f7819 */ /* 0x000fe400000012ff */
[----:B------:R-:W-:Y:S02]  /*bdd0*/  MOV R18, R18 ;  /* 0x0000001200127202 */ /* 0x000fe40000000f00 */
[----:B------:R-:W-:Y:S02]  /*bde0*/  F2FP.BF16.F32.PACK_AB R74, R77, R76 ;  /* 0x0000004c4d4a723e */ /* 0x000fe400000010ff */
[----:B------:R-:W-:Y:S01]  /*bdf0*/  F2FP.BF16.F32.PACK_AB R75, R152, R75 ;  /* 0x0000004b984b723e */ /* 0x000fe200000010ff */
[----:B------:R-:W3:Y:S01]  /*be00*/  LDC R76, c[0x0][0xbe8] ;  /* 0x0002fa00ff4c7b82 */ /* 0x000ee20000000800 */
[----:B------:R-:W-:Y:S01]  /*be10*/  F2FP.BF16.F32.PACK_AB R81, R3, R82 ;  /* 0x000000520351723e */ /* 0x000fe200000010ff */
[----:B------:R-:W-:Y:S01]  /*be20*/  USHF.L.U64.HI UR15, UR11, 0x2, UR12 ;  /* 0x000000020b0f7899 */ /* 0x000fe2000801020c */
[----:B------:R-:W-:Y:S01]  /*be30*/  LOP3.LUT R54, R173, R54, RZ, 0x3c, !PT ;  /* 0x00000036ad367212 */ /* 0x000fe200078e3cff */
[----:B------:R2:W-:Y:S01]  /*be40*/  STSM.16.M88.4 [R18], R72 ;  /* 0x0000004812007844 */ /* 0x0005e20000000200 */
[----:B------:R-:W-:Y:S01]  /*be50*/  SHF.R.U64 R28, R165, 0x3, RZ ;  /* 0x00000003a51c7819 */ /* 0x000fe200000012ff */
[----:B------:R-:W-:Y:S01]  /*be60*/  ULDC.64 UR12, c[0x0][0xc00] ;  /* 0x00030000000c7ab9 */ /* 0x000fe20000000a00 */
[----:B------:R-:W-:Y:S01]  /*be70*/  MOV R20, R20 ;  /* 0x0000001400147202 */ /* 0x000fe20000000f00 */
[----:B------:R-:W-:Y:S01]  /*be80*/  UISETP.NE.U32.AND UP0, UPT, UR12, URZ, UPT ;  /* 0x0000003f0c00728c */ /* 0x000fe2000bf05070 */
[----:B------:R-:W-:Y:S01]  /*be90*/  F2FP.BF16.F32.PACK_AB R82, R85, R84 ;  /* 0x000000545552723e */ /* 0x000fe200000010ff */
[----:B------:R-:W-:Y:S01]  /*bea0*/  USHF.L.U32 UR14, UR11, 0x2, URZ ;  /* 0x000000020b0e7899 */ /* 0x000fe2000800063f */
[----:B------:R-:W-:Y:S01]  /*beb0*/  F2FP.BF16.F32.PACK_AB R83, R83, R86 ;  /* 0x000000565353723e */ /* 0x000fe200000010ff */
[----:B------:R-:W-:Y:S01]  /*bec0*/  UISETP.NE.AND.EX UP0, UPT, UR13, URZ, UPT, UP0 ;  /* 0x0000003f0d00728c */ /* 0x000fe2000bf05300 */
[----:B------:R-:W-:Y:S01]  /*bed0*/  F2FP.BF16.F32.PACK_AB R96, R97, R96 ;  /* 0x000000606160723e */ /* 0x000fe200000010ff */
[----:B------:R-:W-:Y:S01]  /*bee0*/  UIADD3 UR4, UP1, UR14, UR12, URZ ;  /* 0x0000000c0e047290 */ /* 0x000fe2000ff3e03f */
[----:B------:R-:W-:Y:S01]  /*bef0*/  LOP3.LUT R62, R175, R62, RZ, 0x3c, !PT ;  /* 0x0000003eaf3e7212 */ /* 0x000fe200078e3cff */
[----:B------:R2:W-:Y:S01]  /*bf00*/  STSM.16.M88.4 [R20], R80 ;  /* 0x0000005014007844 */ /* 0x0005e20000000200 */
[----:B------:R-:W-:Y:S01]  /*bf10*/  MOV R30, R30 ;  /* 0x0000001e001e7202 */ /* 0x000fe20000000f00 */
[----:B------:R-:W-:Y:S01]  /*bf20*/  UIADD3.X UR11, UR15, UR13, URZ, UP1, !UPT ;  /* 0x0000000d0f0b7290 */ /* 0x000fe20008ffe43f */
[----:B------:R-:W-:-:S02]  /*bf30*/  F2FP.BF16.F32.PACK_AB R84, R89, R88 ;  /* 0x000000585954723e */ /* 0x000fc400000010ff */
[----:B------:R-:W-:Y:S01]  /*bf40*/  F2FP.BF16.F32.PACK_AB R85, R91, R90 ;  /* 0x0000005a5b55723e */ /* 0x000fe200000010ff */
[----:B------:R-:W-:Y:S01]  /*bf50*/  ULDC.64 UR12, c[0x0][0xc08] ;  /* 0x00030200000c7ab9 */ /* 0x000fe20000000a00 */
[----:B------:R-:W-:Y:S02]  /*bf60*/  F2FP.BF16.F32.PACK_AB R86, R93, R92 ;  /* 0x0000005c5d56723e */ /* 0x000fe400000010ff */
[----:B------:R-:W-:Y:S02]  /*bf70*/  F2FP.BF16.F32.PACK_AB R87, R166, R87 ;  /* 0x00000057a657723e */ /* 0x000fe400000010ff */
[----:B------:R-:W-:Y:S02]  /*bf80*/  F2FP.BF16.F32.PACK_AB R97, R99, R98 ;  /* 0x000000626361723e */ /* 0x000fe400000010ff */
[----:B------:R-:W-:Y:S01]  /*bf90*/  F2FP.BF16.F32.PACK_AB R104, R105, R104 ;  /* 0x000000686968723e */ /* 0x000fe200000010ff */
[----:B------:R2:W-:Y:S01]  /*bfa0*/  STSM.16.M88.4 [R30], R84 ;  /* 0x000000541e007844 */ /* 0x0005e20000000200 */
[----:B------:R-:W-:-:S02]  /*bfb0*/  LOP3.LUT R70, R29, R4, RZ, 0x3c, !PT ;  /* 0x000000041d467212 */ /* 0x000fc400078e3cff */
[----:B------:R-:W-:Y:S02]  /*bfc0*/  MOV R38, R38 ;  /* 0x0000002600267202 */ /* 0x000fe40000000f00 */
        /* <DEDUP_REMOVED lines=19> */
[----:B------:R-:W-:-:S02]  /*c100*/  MOV R62, R62 ;  /* 0x0000003e003e7202 */ /* 0x000fc40000000f00 */
[----:B------:R-:W-:Y:S02]  /*c110*/  F2FP.BF16.F32.PACK_AB R122, R125, R124 ;  /* 0x0000007c7d7a723e */ /* 0x000fe400000010ff */
[----:B------:R-:W-:Y:S02]  /*c120*/  F2FP.BF16.F32.PACK_AB R123, R127, R126 ;  /* 0x0000007e7f7b723e */ /* 0x000fe400000010ff */
[----:B------:R-:W-:Y:S02]  /*c130*/  F2FP.BF16.F32.PACK_AB R129, R131, R130 ;  /* 0x000000828381723e */ /* 0x000fe400000010ff */
[----:B------:R-:W-:Y:S01]  /*c140*/  F2FP.BF16.F32.PACK_AB R136, R137, R136 ;  /* 0x000000888988723e */ /* 0x000fe200000010ff */
[----:B------:R2:W-:Y:S01]  /*c150*/  STSM.16.M88.4 [R62], R120 ;  /* 0x000000783e007844 */ /* 0x0005e20000000200 */
[----:B------:R-:W-:Y:S02]  /*c160*/  MOV R70, R70 ;  /* 0x0000004600467202 */ /* 0x000fe40000000f00 */
[----:B------:R-:W-:-:S02]  /*c170*/  F2FP.BF16.F32.PACK_AB R130, R133, R132 ;  /* 0x000000848582723e */ /* 0x000fc400000010ff */
[----:B------:R-:W-:Y:S02]  /*c180*/  F2FP.BF16.F32.PACK_AB R131, R135, R134 ;  /* 0x000000868783723e */ /* 0x000fe400000010ff */
[----:B------:R-:W-:Y:S02]  /*c190*/  F2FP.BF16.F32.PACK_AB R137, R139, R138 ;  /* 0x0000008a8b89723e */ /* 0x000fe400000010ff */
[----:B------:R-:W-:Y:S01]  /*c1a0*/  F2FP.BF16.F32.PACK_AB R144, R145, R144 ;  /* 0x000000909190723e */ /* 0x000fe200000010ff */
[----:B------:R2:W-:Y:S01]  /*c1b0*/  STSM.16.M88.4 [R70], R128 ;  /* 0x0000008046007844 */ /* 0x0005e20000000200 */
[----:B------:R-:W-:Y:S02]  /*c1c0*/  MOV R78, R78 ;  /* 0x0000004e004e7202 */ /* 0x000fe40000000f00 */
[----:B------:R-:W-:Y:S02]  /*c1d0*/  F2FP.BF16.F32.PACK_AB R138, R141, R140 ;  /* 0x0000008c8d8a723e */ /* 0x000fe400000010ff */
[----:B------:R-:W-:-:S02]  /*c1e0*/  F2FP.BF16.F32.PACK_AB R139, R143, R142 ;  /* 0x0000008e8f8b723e */ /* 0x000fc400000010ff */
[----:B------:R-:W-:Y:S02]  /*c1f0*/  F2FP.BF16.F32.PACK_AB R145, R147, R146 ;  /* 0x000000929391723e */ /* 0x000fe400000010ff */
[----:B------:R-:W-:Y:S01]  /*c200*/  MOV R6, R4 ;  /* 0x0000000400067202 */ /* 0x000fe20000000f00 */
[----:B------:R2:W-:Y:S01]  /*c210*/  STSM.16.M88.4 [R78], R136 ;  /* 0x000000884e007844 */ /* 0x0005e20000000200 */
[----:B------:R-:W-:Y:S01]  /*c220*/  F2FP.BF16.F32.PACK_AB R146, R149, R148 ;  /* 0x000000949592723e */ /* 0x000fe200000010ff */
[----:B------:R-:W-:Y:S01]  /*c230*/  IMAD.U32 R4, RZ, RZ, UR4 ;  /* 0x00000004ff047e24 */ /* 0x000fe2000f8e00ff */
[----:B------:R-:W-:Y:S01]  /*c240*/  F2FP.BF16.F32.PACK_AB R147, R151, R150 ;  /* 0x000000969793723e */ /* 0x000fe200000010ff */
[----:B------:R-:W-:Y:S01]  /*c250*/  IMAD.U32 R5, RZ, RZ, UR11 ;  /* 0x0000000bff057e24 */ /* 0x000fe2000f8e00ff */
[----:B------:R-:W-:-:S03]  /*c260*/  PLOP3.LUT P0, PT, PT, PT, UP0, 0x80, 0x0 ;  /* 0x000000000000781c */ /* 0x000fc60003f0f008 */
[----:B------:R2:W-:Y:S01]  /*c270*/  STSM.16.M88.4 [R6], R144 ;  /* 0x0000009006007844 */ /* 0x0005e20000000200 */
[----:B------:R-:W-:Y:S09]  /*c280*/  BAR.SYNC.DEFER_BLOCKING 0x1, 0x100 ;  /* 0x0044000000007b1d */ /* 0x000ff20000010000 */
[----:B------:R-:W4:Y:S01]  /*c290*/  @P0 LDG.E R3, desc[UR36][R4.64] ;  /* 0x0000002404030981 */ /* 0x000f22000c1e1900 */
[----:B------:R-:W-:Y:S01]  /*c2a0*/  UISETP.NE.U32.AND UP1, UPT, UR12, URZ, UPT ;  /* 0x0000003f0c00728c */ /* 0x000fe2000bf25070 */
[----:B---3--:R-:W-:Y:S01]  /*c2b0*/  ISETP.NE.AND P1, PT, R76, 0x1, PT ;  /* 0x000000014c00780c */ /* 0x008fe20003f25270 */
[----:B------:R-:W-:Y:S01]  /*c2c0*/  ULDC UR11, c[0x0][0xa88] ;  /* 0x0002a200000b7ab9 */ /* 0x000fe20000000800 */
[----:B------:R-:W-:Y:S01]  /*c2d0*/  UMOV UR4, URZ ;  /* 0x0000003f00047c82 */ /* 0x000fe20008000000 */
[----:B------:R-:W-:-:S06]  /*c2e0*/  UISETP.NE.AND.EX UP1, UPT, UR13, URZ, UPT, UP1 ;  /* 0x0000003f0d00728c */ /* 0x000fcc000bf25310 */
[----:B------:R-:W-:-:S04]  /*c2f0*/  PLOP3.LUT P2, PT, PT, PT, UP1, 0x80, 0x0 ;  /* 0x000000000000781c */ /* 0x000fc80003f4f018 */
[----:B0-----:R-:W0:Y:S01]  /*c300*/  @P1 LDC R7, c[0x0][0xbec] ;  /* 0x0002fb00ff071b82 */ /* 0x001e220000000800 */
[----:B------:R-:W-:-:S04]  /*c310*/  @UP1 UIADD3 UR12, UP2, UR14, UR12, URZ ;  /* 0x0000000c0e0c1290 */ /* 0x000fc8000ff5e03f */
[----:B------:R-:W-:Y:S02]  /*c320*/  @UP1 UIADD3.X UR13, UR15, UR13, URZ, UP2, !UPT ;  /* 0x0000000d0f0d1290 */ /* 0x000fe400097fe43f */
[----:B-1----:R-:W-:Y:S01]  /*c330*/  MOV R10, UR12 ;  /* 0x0000000c000a7c02 */ /* 0x002fe20008000f00 */
[----:B------:R-:W1:Y:S03]  /*c340*/  @P1 LDC R9, c[0x0][0xbf0] ;  /* 0x0002fc00ff091b82 */ /* 0x000e660000000800 */
[----:B------:R-:W-:Y:S01]  /*c350*/  IMAD.U32 R11, RZ, RZ, UR13 ;  /* 0x0000000dff0b7e24 */ /* 0x000fe2000f8e00ff */
[----:B----4-:R-:W-:Y:S01]  /*c360*/  @P0 R2UR UR4, R3 ;  /* 0x00000000030402ca */ /* 0x010fe200000e0000 */
[----:B------:R-:W-:-:S06]  /*c370*/  IMAD.U32 R3, RZ, RZ, UR11 ;  /* 0x0000000bff037e24 */ /* 0x000fcc000f8e00ff */
[----:B------:R2:W5:Y:S01]  /*c380*/  @P2 LDG.E R3, desc[UR36][R10.64] ;  /* 0x000000240a032981 */ /* 0x000562000c1e1900 */
[----:B01----:R-:W-:Y:S07]  /*c390*/  @P2 BRA `(.L_x_211) ;  /* 0x0000000000102947 */ /* 0x003fee0003800000 */
[----:B------:R-:W-:Y:S05]  /*c3a0*/  @!P0 BRA `(.L_x_211) ;  /* 0x00000000000c8947 */ /* 0x000fea0003800000 */
[----:B--2---:R-:W2:Y:S04]  /*c3b0*/  LDG.E R6, desc[UR36][R4.64] ;  /* 0x0000002404067981 */ /* 0x004ea8000c1e1900 */
[----:B-----5:R-:W2:Y:S02]  /*c3c0*/  LDG.E R3, desc[UR36][R4.64+0x4] ;  /* 0x0000042404037981 */ /* 0x020ea4000c1e1900 */
[----:B--2---:R-:W-:-:S07]  /*c3d0*/  IMAD.IADD R3, R3, 0x1, -R6 ;  /* 0x0000000103037824 */ /* 0x004fce00078e0a06 */
.L_x_211:
[----:B------:R-:W-:Y:S01]  /*c3e0*/  R2UR UR22, R214 ;  /* 0x00000000d61672ca */ /* 0x000fe200000e0000 */
[----:B------:R-:W-:Y:S01]  /*c3f0*/  ULDC.64 UR16, c[0x0][0xb90] ;  /* 0x0002e40000107ab9 */ /* 0x000fe20000000a00 */
[----:B------:R-:W-:Y:S01]  /*c400*/  R2UR UR21, R216 ;  /* 0x00000000d81572ca */ /* 0x000fe200000e0000 */
[----:B------:R-:W-:Y:S01]  /*c410*/  USHF.R.S32.HI UR13, URZ, 0x1f, UR4 ;  /* 0x0000001f3f0d7899 */ /* 0x000fe20008011404 */
[----:B------:R-:W-:Y:S01]  /*c420*/  R2UR UR20, R218 ;  /* 0x00000000da1472ca */ /* 0x000fe200000e0000 */
[----:B------:R-:W-:Y:S01]  /*c430*/  UMOV UR12, UR4 ;  /* 0x00000004000c7c82 */ /* 0x000fe20008000000 */
[----:B------:R-:W-:Y:S01]  /*c440*/  R2UR UR19, R215 ;  /* 0x00000000d71372ca */ /* 0x000fe200000e0000 */
[----:B-----5:R-:W-:-:S06]  /*c450*/  IMAD R79, R3, R76, RZ ;  /* 0x0000004c034f7224 */ /* 0x020fcc00078e02ff */
[----:B------:R-:W-:Y:S02]  /*c460*/  USHF.R.S32.HI UR18, URZ, 0x1f, UR22 ;  /* 0x0000001f3f127899 */ /* 0x000fe40008011416 */
[----:B------:R-:W-:Y:S01]  /*c470*/  IMAD.U32 R5, RZ, RZ, UR21 ;  /* 0x00000015ff057e24 */ /* 0x000fe2000f8e00ff */
[----:B------:R-:W-:Y:S02]  /*c480*/  UIMAD.WIDE.U32 UR14, UR22, UR16, UR12 ;  /* 0x00000010160e72a5 */ /* 0x000fe4000f8e000c */
[----:B------:R-:W-:Y:S01]  /*c490*/  UIMAD UR11, UR18, UR16, URZ ;  /* 0x00000010120b72a4 */ /* 0x000fe2000f8e023f */
[----:B------:R-:W-:Y:S01]  /*c4a0*/  IMAD R8, R5, 0x80, R224 ;  /* 0x0000008005087824 */ /* 0x000fe200078e02e0 */
[----:B------:R-:W-:Y:S01]  /*c4b0*/  USEL UR20, UR20, URZ, !UP0 ;  /* 0x0000003f14147287 */ /* 0x000fe2000c000000 */
[----:B------:R-:W-:Y:S01]  /*c4c0*/  IMAD.MOV.U32 R5, RZ, RZ, 0x2 ;  /* 0x00000002ff057424 */ /* 0x000fe200078e00ff */
[----:B------:R-:W-:Y:S01]  /*c4d0*/  UIMAD UR11, UR22, UR17, UR11 ;  /* 0x00000011160b72a4 */ /* 0x000fe2000f8e020b */
[----:B------:R-:W-:Y:S01]  /*c4e0*/  @P1 IMAD.HI.U32 R4, R8, R7, RZ ;  /* 0x0000000708041227 */ /* 0x000fe200078e00ff */
[----:B------:R-:W-:Y:S01]  /*c4f0*/  USEL UR19, UR19, URZ, !UP0 ;  /* 0x0000003f13137287 */ /* 0x000fe2000c000000 */
[----:B------:R-:W-:-:S02]  /*c500*/  ULDC.64 UR16, c[0x0][0xb98] ;  /* 0x0002e60000107ab9 */ /* 0x000fc40000000a00 */
[----:B--2---:R-:W-:Y:S01]  /*c510*/  IMAD.MOV.U32 R6, RZ, RZ, R8 ;  /* 0x000000ffff067224 */ /* 0x004fe200078e0008 */
[----:B------:R-:W-:Y:S01]  /*c520*/  UIADD3 UR15, UR15, UR11, URZ ;  /* 0x0000000b0f0f7290 */ /* 0x000fe2000fffe03f */
[----:B------:R-:W-:Y:S01]  /*c530*/  @P1 SHF.R.U32.HI R6, RZ, R9, R4 ;  /* 0x00000009ff061219 */ /* 0x000fe20000011604 */
[----:B------:R-:W-:Y:S01]  /*c540*/  UIMAD UR11, UR20, UR16, URZ ;  /* 0x00000010140b72a4 */ /* 0x000fe2000f8e023f */
[----:B------:R-:W-:Y:S01]  /*c550*/  LEA R4, R217, R17, 0x6 ;  /* 0x00000011d9047211 */ /* 0x000fe200078e30ff */
[----:B------:R-:W-:Y:S01]  /*c560*/  UIMAD.WIDE.U32 UR14, UR19, UR16, UR14 ;  /* 0x00000010130e72a5 */ /* 0x000fe2000f8e000e */
[--C-:B------:R-:W-:Y:S01]  /*c570*/  SHF.R.S32.HI R7, RZ, 0x1f, R6.reuse ;  /* 0x0000001fff077819 */ /* 0x100fe20000011406 */
[----:B------:R-:W-:Y:S01]  /*c580*/  UIMAD UR11, UR19, UR17, UR11 ;  /* 0x00000011130b72a4 */ /* 0x000fe2000f8e020b */
[----:B------:R-:W-:Y:S02]  /*c590*/  IMAD.MOV R9, RZ, RZ, -R6 ;  /* 0x000000ffff097224 */ /* 0x000fe400078e0a06 */
[----:B------:R-:W-:Y:S01]  /*c5a0*/  IMAD.WIDE R4, R4, R5, UR8 ;  /* 0x0000000804047e25 */ /* 0x000fe2000f8e0205 */
[----:B------:R-:W-:Y:S01]  /*c5b0*/  IADD3 R6, P0, R6, UR14, RZ ;  /* 0x0000000e06067c10 */ /* 0x000fe2000ff1e0ff */
[----:B------:R-:W-:-:S02]  /*c5c0*/  ULDC.64 UR8, c[0x0][0xb88] ;  /* 0x0002e20000087ab9 */ /* 0x000fc40000000a00 */
[----:B------:R-:W-:Y:S01]  /*c5d0*/  IMAD R9, R76, R9, R8 ;  /* 0x000000094c097224 */ /* 0x000fe200078e0208 */
[C---:B------:R-:W-:Y:S01]  /*c5e0*/  IADD3 R11, P5, R4.reuse, 0x1000, RZ ;  /* 0x00001000040b7810 */ /* 0x040fe20007fbe0ff */
[----:B------:R-:W-:Y:S01]  /*c5f0*/  IMAD.U32 R8, RZ, RZ, UR11 ;  /* 0x0000000bff087e24 */ /* 0x000fe2000f8e00ff */
[C---:B------:R-:W-:Y:S02]  /*c600*/  IADD3 R29, P3, R4.reuse, 0x4000, RZ ;  /* 0x00004000041d7810 */ /* 0x040fe40007f7e0ff */
[----:B------:R-:W-:Y:S02]  /*c610*/  LOP3.LUT R10, R11, 0x380, RZ, 0xc0, !PT ;  /* 0x000003800b0a7812 */ /* 0x000fe400078ec0ff */
[----:B------:R-:W-:Y:S01]  /*c620*/  IADD3.X R7, R7, UR15, R8, P0, !PT ;  /* 0x0000000f07077c10 */ /* 0x000fe200087fe408 */
[----:B------:R-:W-:Y:S01]  /*c630*/  ULDC.64 UR14, c[0x0][0xaa0] ;  /* 0x0002a800000e7ab9 */ /* 0x000fe20000000a00 */
[----:B------:R-:W-:Y:S02]  /*c640*/  SHF.R.S32.HI R8, RZ, 0x1f, R9 ;  /* 0x0000001fff087819 */ /* 0x000fe40000011409 */
[----:B------:R-:W-:Y:S01]  /*c650*/  IADD3 R25, P0, R4, 0x3000, RZ ;  /* 0x0000300004197810 */ /* 0x000fe20007f1e0ff */
[----:B------:R-:W-:Y:S01]  /*c660*/  IMAD.WIDE.U32 R6, R9, UR8, R6 ;  /* 0x0000000809067c25 */ /* 0x000fe2000f8e0006 */
[----:B------:R-:W-:-:S02]  /*c670*/  SHF.R.U64 R10, R10, 0x3, RZ ;  /* 0x000000030a0a7819 */ /* 0x000fc400000012ff */
[----:B------:R-:W-:Y:S01]  /*c680*/  LOP3.LUT R24, R25, 0x380, RZ, 0xc0, !PT ;  /* 0x0000038019187812 */ /* 0x000fe200078ec0ff */
[----:B------:R-:W-:Y:S01]  /*c690*/  IMAD R14, R8, UR8, RZ ;  /* 0x00000008080e7c24 */ /* 0x000fe2000f8e02ff */
[----:B------:R-:W-:Y:S02]  /*c6a0*/  IADD3 R33, P2, R4, 0x5000, RZ ;  /* 0x0000500004217810 */ /* 0x000fe40007f5e0ff */
[----:B------:R-:W-:Y:S02]  /*c6b0*/  LOP3.LUT R28, R29, 0x380, RZ, 0xc0, !PT ;  /* 0x000003801d1c7812 */ /* 0x000fe400078ec0ff */
[----:B------:R-:W-:Y:S01]  /*c6c0*/  LOP3.LUT R8, R10, R11, RZ, 0x3c, !PT ;  /* 0x0000000b0a087212 */ /* 0x000fe200078e3cff */
[----:B------:R-:W-:Y:S01]  /*c6d0*/  IMAD R11, R9, UR9, R14 ;  /* 0x00000009090b7c24 */ /* 0x000fe2000f8e020e */
[----:B------:R-:W-:Y:S01]  /*c6e0*/  SHF.R.U64 R24, R24, 0x3, RZ ;  /* 0x0000000318187819 */ /* 0x000fe200000012ff */
[----:B------:R-:W-:Y:S01]  /*c6f0*/  ULDC.64 UR8, c[0x0][0xb50] ;  /* 0x0002d40000087ab9 */ /* 0x000fe20000000a00 */
[----:B------:R-:W-:Y:S01]  /*c700*/  LOP3.LUT R32, R33, 0x380, RZ, 0xc0, !PT ;  /* 0x0000038021207812 */ /* 0x000fe200078ec0ff */
[----:B------:R-:W-:Y:S01]  /*c710*/  IMAD.IADD R7, R7, 0x1, R11 ;  /* 0x0000000107077824 */ /* 0x000fe200078e020b */
[----:B------:R-:W-:Y:S01]  /*c720*/  SHF.R.U64 R28, R28, 0x3, RZ ;  /* 0x000000031c1c7819 */ /* 0x000fe200000012ff */
[----:B------:R-:W-:Y:S01]  /*c730*/  IMAD.X R9, RZ, RZ, R5, P5 ;  /* 0x000000ffff097224 */ /* 0x000fe200028e0605 */
[----:B------:R-:W-:-:S02]  /*c740*/  LEA R11, P6, R6, UR8, 0x2 ;  /* 0x00000008060b7c11 */ /* 0x000fc4000f8c10ff */
[----:B------:R-:W-:Y:S01]  /*c750*/  LOP3.LUT R24, R24, R25, RZ, 0x3c, !PT ;  /* 0x0000001918187212 */ /* 0x000fe200078e3cff */
[--C-:B------:R-:W-:Y:S01]  /*c760*/  IMAD.X R25, RZ, RZ, R5.reuse, P0 ;  /* 0x000000ffff197224 */ /* 0x100fe200000e0605 */
[----:B------:R-:W-:Y:S01]  /*c770*/  SHF.R.U64 R32, R32, 0x3, RZ ;  /* 0x0000000320207819 */ /* 0x000fe200000012ff */
[----:B------:R-:W-:Y:S01]  /*c780*/  SHFL.IDX PT, R18, R11, RZ, 0x1c1f ;  /* 0x001c1fff0b127589 */ /* 0x000fe200000e0000 */
[----:B------:R-:W-:Y:S01]  /*c790*/  LOP3.LUT R28, R28, R29, RZ, 0x3c, !PT ;  /* 0x0000001d1c1c7212 */ /* 0x000fe200078e3cff */
[----:B------:R-:W-:Y:S01]  /*c7a0*/  IMAD.X R29, RZ, RZ, R5, P3 ;  /* 0x000000ffff1d7224 */ /* 0x000fe200018e0605 */
[C---:B------:R-:W-:Y:S01]  /*c7b0*/  IADD3 R57, P0, R4.reuse, 0x9000, RZ ;  /* 0x0000900004397810 */ /* 0x040fe20007f1e0ff */
[----:B------:R-:W-:Y:S01]  /*c7c0*/  SHFL.IDX PT, R20, R11, 0x1, 0x1c1f ;  /* 0x003c1f000b147f89 */ /* 0x000fe200000e0000 */
[----:B------:R-:W-:Y:S02]  /*c7d0*/  IADD3 R45, P3, R4, 0xa000, RZ ;  /* 0x0000a000042d7810 */ /* 0x000fe40007f7e0ff */
[----:B------:R-:W-:Y:S01]  /*c7e0*/  LEA.HI.X R14, R6, UR9, R7, 0x2, P6 ;  /* 0x00000009060e7c11 */ /* 0x000fe2000b0f1407 */
[----:B------:R-:W-:Y:S01]  /*c7f0*/  IMAD.U32 R7, RZ, RZ, UR21 ;  /* 0x00000015ff077e24 */ /* 0x000fe2000f8e00ff */
[----:B------:R-:W-:Y:S01]  /*c800*/  LOP3.LUT R32, R32, R33, RZ, 0x3c, !PT ;  /* 0x0000002120207212 */ /* 0x000fe200078e3cff */
[----:B------:R-:W-:Y:S01]  /*c810*/  IMAD.X R33, RZ, RZ, R5, P2 ;  /* 0x000000ffff217224 */ /* 0x000fe200010e0605 */
[----:B------:R-:W-:Y:S01]  /*c820*/  LOP3.LUT R56, R57, 0x380, RZ, 0xc0, !PT ;  /* 0x0000038039387812 */ /* 0x000fe200078ec0ff */
[----:B------:R-:W0:Y:S01]  /*c830*/  SHFL.IDX PT, R19, R14, RZ, 0x1c1f ;  /* 0x001c1fff0e137589 */ /* 0x000e2200000e0000 */
[----:B------:R-:W-:Y:S01]  /*c840*/  IADD3 R49, P2, R4, 0xb000, RZ ;  /* 0x0000b00004317810 */ /* 0x000fe20007f5e0ff */
[----:B------:R-:W-:Y:S01]  /*c850*/  IMAD R26, R7, 0x80, R222 ;  /* 0x00000080071a7824 */ /* 0x000fe200078e02de */
[----:B------:R-:W-:Y:S01]  /*c860*/  LOP3.LUT R44, R45, 0x380, RZ, 0xc0, !PT ;  /* 0x000003802d2c7812 */ /* 0x000fe200078ec0ff */
[----:B------:R-:W1:Y:S01]  /*c870*/  SHFL.IDX PT, R21, R14, 0x1, 0x1c1f ;  /* 0x003c1f000e157f89 */ /* 0x000e6200000e0000 */
[----:B------:R-:W-:Y:S01]  /*c880*/  SHF.R.U64 R56, R56, 0x3, RZ ;  /* 0x0000000338387819 */ /* 0x000fe200000012ff */
[----:B------:R-:W-:Y:S01]  /*c890*/  VIADD R6, R26, 0x8 ;  /* 0x000000081a067836 */ /* 0x000fe20000000000 */
[----:B------:R-:W-:-:S02]  /*c8a0*/  LOP3.LUT R48, R49, 0x380, RZ, 0xc0, !PT ;  /* 0x0000038031307812 */ /* 0x000fc400078ec0ff */
[----:B------:R-:W-:Y:S02]  /*c8b0*/  SHF.R.U64 R44, R44, 0x3, RZ ;  /* 0x000000032c2c7819 */ /* 0x000fe400000012ff */
[----:B------:R-:W-:Y:S01]  /*c8c0*/  LOP3.LUT R56, R56, R57, RZ, 0x3c, !PT ;  /* 0x0000003938387212 */ /* 0x000fe200078e3cff */
[--C-:B------:R-:W-:Y:S01]  /*c8d0*/  IMAD.X R57, RZ, RZ, R5.reuse, P0 ;  /* 0x000000ffff397224 */ /* 0x100fe200000e0605 */
[----:B------:R-:W-:Y:S02]  /*c8e0*/  SHF.R.U64 R48, R48, 0x3, RZ ;  /* 0x0000000330307819 */ /* 0x000fe400000012ff */
[----:B------:R-:W-:Y:S01]  /*c8f0*/  LOP3.LUT R44, R44, R45, RZ, 0x3c, !PT ;  /* 0x0000002d2c2c7212 */ /* 0x000fe200078e3cff */
[----:B------:R-:W-:Y:S01]  /*c900*/  IMAD.X R45, RZ, RZ, R5, P3 ;  /* 0x000000ffff2d7224 */ /* 0x000fe200018e0605 */
[----:B------:R-:W-:Y:S02]  /*c910*/  LOP3.LUT P0, RZ, R220, 0x3, RZ, 0xc0, !PT ;  /* 0x00000003dcff7812 */ /* 0x000fe4000780c0ff */
[----:B------:R-:W-:-:S02]  /*c920*/  IADD3 R10, P3, R4, 0xf000, RZ ;  /* 0x0000f000040a7810 */ /* 0x000fc40007f7e0ff */
[----:B------:R-:W-:Y:S02]  /*c930*/  LOP3.LUT R48, R48, R49, RZ, 0x3c, !PT ;  /* 0x0000003130307212 */ /* 0x000fe400078e3cff */
[----:B------:R-:W-:Y:S02]  /*c940*/  IADD3.X R49, RZ, R5, RZ, P2, !PT ;  /* 0x00000005ff317210 */ /* 0x000fe400017fe4ff */
[----:B------:R-:W-:Y:S01]  /*c950*/  IADD3 R13, P4, R4, 0x2000, RZ ;  /* 0x00002000040d7810 */ /* 0x000fe20007f9e0ff */
[----:B------:R-:W-:Y:S01]  /*c960*/  UIMAD UR11, UR13, UR14, URZ ;  /* 0x0000000e0d0b72a4 */ /* 0x000fe2000f8e023f */
[-C--:B------:R-:W-:Y:S02]  /*c970*/  ISETP.GE.OR P2, PT, R26, R79.reuse, P0 ;  /* 0x0000004f1a00720c */ /* 0x080fe40000746670 */
[----:B------:R-:W-:Y:S01]  /*c980*/  IADD3 R41, P5, R4, 0x7000, RZ ;  /* 0x0000700004297810 */ /* 0x000fe20007fbe0ff */
[----:B------:R-:W-:Y:S01]  /*c990*/  UIMAD.WIDE.U32 UR8, UR4, UR14, URZ ;  /* 0x0000000e040872a5 */ /* 0x000fe2000f8e003f */
[----:B------:R-:W-:Y:S01]  /*c9a0*/  LOP3.LUT R3, R10, 0x380, RZ, 0xc0, !PT ;  /* 0x000003800a037812 */ /* 0x000fe200078ec0ff */
[----:B------:R-:W-:Y:S01]  /*c9b0*/  ULDC.64 UR12, c[0x0][0xae8] ;  /* 0x0002ba00000c7ab9 */ /* 0x000fe20000000a00 */
[----:B------:R-:W-:Y:S01]  /*c9c0*/  ISETP.GE.OR P0, PT, R6, R79, P0 ;  /* 0x0000004f0600720c */ /* 0x000fe20000706670 */
[----:B------:R-:W-:Y:S01]  /*c9d0*/  IMAD.X R53, RZ, RZ, R5, P3 ;  /* 0x000000ffff357224 */ /* 0x000fe200018e0605 */
[----:B------:R-:W-:-:S02]  /*c9e0*/  SHF.R.U64 R3, R3, 0x3, RZ ;  /* 0x0000000303037819 */ /* 0x000fc400000012ff */
[----:B------:R-:W-:Y:S02]  /*c9f0*/  LOP3.LUT R12, R13, 0x380, RZ, 0xc0, !PT ;  /* 0x000003800d0c7812 */ /* 0x000fe400078ec0ff */
[----:B------:R-:W-:Y:S01]  /*ca00*/  LOP3.LUT R52, R3, R10, RZ, 0x3c, !PT ;  /* 0x0000000a03347212 */ /* 0x000fe200078e3cff */
[----:B0-----:R0:W-:Y:S01]  /*ca10*/  @!P2 ST.E desc[UR36][R18.64], R0 ;  /* 0x000000001200a985 */ /* 0x0011e2000c101924 */
[----:B------:R-:W2:Y:S01]  /*ca20*/  @P1 LDC R3, c[0x0][0xbec] ;  /* 0x0002fb00ff031b82 */ /* 0x000ea20000000800 */
[----:B------:R-:W-:Y:S02]  /*ca30*/  SHF.R.U64 R12, R12, 0x3, RZ ;  /* 0x000000030c0c7819 */ /* 0x000fe400000012ff */
[----:B------:R-:W-:Y:S02]  /*ca40*/  IADD3 R37, P6, R4, 0x6000, RZ ;  /* 0x0000600004257810 */ /* 0x000fe40007fde0ff */
[----:B-1----:R1:W-:Y:S01]  /*ca50*/  @!P0 ST.E desc[UR36][R20.64], R2 ;  /* 0x0000000214008985 */ /* 0x0023e2000c101924 */
[----:B------:R-:W-:-:S02]  /*ca60*/  LOP3.LUT R12, R12, R13, RZ, 0x3c, !PT ;  /* 0x0000000d0c0c7212 */ /* 0x000fc400078e3cff */
[----:B------:R-:W-:Y:S01]  /*ca70*/  IADD3.X R13, RZ, R5, RZ, P4, !PT ;  /* 0x00000005ff0d7210 */ /* 0x000fe200027fe4ff */
[----:B------:R-:W-:Y:S01]  /*ca80*/  UIMAD UR11, UR4, UR15, UR11 ;  /* 0x0000000f040b72a4 */ /* 0x000fe2000f8e020b */
[----:B------:R-:W-:Y:S02]  /*ca90*/  IADD3 R65, P4, R4, 0x8000, RZ ;  /* 0x0000800004417810 */ /* 0x000fe40007f9e0ff */
[----:B------:R-:W-:Y:S01]  /*caa0*/  LOP3.LUT R40, R41, 0x380, RZ, 0xc0, !PT ;  /* 0x0000038029287812 */ /* 0x000fe200078ec0ff */
[----:B0-----:R-:W-:Y:S01]  /*cab0*/  IMAD R0, R213, 0x20, R217 ;  /* 0x00000020d5007824 */ /* 0x001fe200078e02d9 */
[----:B------:R-:W-:Y:S01]  /*cac0*/  LOP3.LUT R36, R37, 0x380, RZ, 0xc0, !PT ;  /* 0x0000038025247812 */ /* 0x000fe200078ec0ff */
[----:B------:R-:W5:Y:S01]  /*cad0*/  LD.E.128 R8, desc[UR36][R8.64] ;  /* 0x0000002408087980 */ /* 0x000f62000c101d00 */
[----:B------:R-:W-:Y:S01]  /*cae0*/  LOP3.LUT R64, R65, 0x380, RZ, 0xc0, !PT ;  /* 0x0000038041407812 */ /* 0x000fe200078ec0ff */
[----:B-1----:R-:W0:Y:S01]  /*caf0*/  @P1 LDC R21, c[0x0][0xbf0] ;  /* 0x0002fc00ff151b82 */ /* 0x002e220000000800 */
[----:B------:R-:W-:Y:S01]  /*cb00*/  MOV R19, UR21 ;  /* 0x0000001500137c02 */ /* 0x000fe20008000f00 */
[----:B------:R-:W-:Y:S01]  /*cb10*/  UIADD3 UR9, UR9, UR11, URZ ;  /* 0x0000000b09097290 */ /* 0x000fe2000fffe03f */
[----:B------:R-:W-:Y:S01]  /*cb20*/  SHF.R.U64 R36, R36, 0x3, RZ ;  /* 0x0000000324247819 */ /* 0x000fe200000012ff */
[----:B------:R-:W-:Y:S01]  /*cb30*/  UIMAD UR4, UR18, UR12, URZ ;  /* 0x0000000c120472a4 */ /* 0x000fe2000f8e023f */
[----:B------:R-:W-:Y:S01]  /*cb40*/  SHF.R.U64 R40, R40, 0x3, RZ ;  /* 0x0000000328287819 */ /* 0x000fe200000012ff */
[----:B------:R-:W5:Y:S01]  /*cb50*/  LD.E.128 R12, desc[UR36][R12.64] ;  /* 0x000000240c0c7980 */ /* 0x000f62000c101d00 */
[----:B------:R-:W-:Y:S01]  /*cb60*/  SHF.R.U64 R64, R64, 0x3, RZ ;  /* 0x0000000340407819 */ /* 0x000fe200000012ff */
[----:B------:R-:W-:Y:S01]  /*cb70*/  IMAD R18, R19, 0x80, R0 ;  /* 0x0000008013127824 */ /* 0x000fe200078e0200 */
[----:B------:R-:W-:Y:S01]  /*cb80*/  LOP3.LUT R36, R36, R37, RZ, 0x3c, !PT ;  /* 0x0000002524247212 */ /* 0x000fe200078e3cff */
[--C-:B------:R-:W-:Y:S01]  /*cb90*/  IMAD.X R37, RZ, RZ, R5.reuse, P6 ;  /* 0x000000ffff257224 */ /* 0x100fe200030e0605 */
[----:B------:R-:W-:Y:S01]  /*cba0*/  LOP3.LUT R40, R40, R41, RZ, 0x3c, !PT ;  /* 0x0000002928287212 */ /* 0x000fe200078e3cff */
[----:B------:R-:W-:Y:S01]  /*cbb0*/  IMAD.X R41, RZ, RZ, R5, P5 ;  /* 0x000000ffff297224 */ /* 0x000fe200028e0605 */
[----:B------:R-:W-:Y:S01]  /*cbc0*/  LOP3.LUT R64, R64, R65, RZ, 0x3c, !PT ;  /* 0x0000004140407212 */ /* 0x000fe200078e3cff */
[----:B------:R-:W-:Y:S01]  /*cbd0*/  UIMAD UR4, UR22, UR13, UR4 ;  /* 0x0000000d160472a4 */ /* 0x000fe2000f8e0204 */
[----:B------:R-:W-:Y:S01]  /*cbe0*/  IADD3.X R65, RZ, R5, RZ, P4, !PT ;  /* 0x00000005ff417210 */ /* 0x000fe200027fe4ff */
[----:B------:R-:W-:Y:S01]  /*cbf0*/  UIMAD.WIDE.U32 UR8, UR22, UR12, UR8 ;  /* 0x0000000c160872a5 */ /* 0x000fe2000f8e0008 */
[----:B------:R-:W-:Y:S01]  /*cc00*/  IADD3 R73, P6, R4, 0xc000, RZ ;  /* 0x0000c00004497810 */ /* 0x000fe20007fde0ff */
[----:B--2---:R-:W-:Y:S01]  /*cc10*/  @P1 IMAD.HI.U32 R0, R18, R3, RZ ;  /* 0x0000000312001227 */ /* 0x004fe200078e00ff */
[C---:B------:R-:W-:Y:S01]  /*cc20*/  IADD3 R69, P5, R4.reuse, 0xd000, RZ ;  /* 0x0000d00004457810 */ /* 0x040fe20007fbe0ff */
[----:B------:R-:W-:Y:S01]  /*cc30*/  ULDC.64 UR12, c[0x0][0xaf0] ;  /* 0x0002bc00000c7ab9 */ /* 0x000fe20000000a00 */
[----:B------:R-:W-:Y:S01]  /*cc40*/  IADD3 R61, P4, R4, 0xe000, RZ ;  /* 0x0000e000043d7810 */ /* 0x000fe20007f9e0ff */
[----:B------:R-:W-:Y:S01]  /*cc50*/  UIADD3 UR9, UR9, UR4, URZ ;  /* 0x0000000409097290 */ /* 0x000fe2000fffe03f */
[----:B------:R-:W-:Y:S01]  /*cc60*/  LOP3.LUT R72, R73, 0x380, RZ, 0xc0, !PT ;  /* 0x0000038049487812 */ /* 0x000fe200078ec0ff */
[----:B------:R-:W-:Y:S01]  /*cc70*/  UIMAD UR4, UR20, UR12, URZ ;  /* 0x0000000c140472a4 */ /* 0x000fe2000f8e023f */
[----:B------:R-:W-:Y:S01]  /*cc80*/  LOP3.LUT R68, R69, 0x380, RZ, 0xc0, !PT ;  /* 0x0000038045447812 */ /* 0x000fe200078ec0ff */
[----:B------:R-:W-:Y:S01]  /*cc90*/  IMAD.MOV.U32 R19, RZ, RZ, R18 ;  /* 0x000000ffff137224 */ /* 0x000fe200078e0012 */
[----:B------:R-:W-:-:S02]  /*cca0*/  LOP3.LUT R60, R61, 0x380, RZ, 0xc0, !PT ;  /* 0x000003803d3c7812 */ /* 0x000fc400078ec0ff */
[----:B------:R-:W-:Y:S01]  /*ccb0*/  LOP3.LUT R7, R4, 0x380, RZ, 0xc0, !PT ;  /* 0x0000038004077812 */ /* 0x000fe200078ec0ff */
[----:B------:R-:W-:Y:S01]  /*ccc0*/  UIMAD.WIDE.U32 UR8, UR19, UR12, UR8 ;  /* 0x0000000c130872a5 */ /* 0x000fe2000f8e0008 */
[----:B0-----:R-:W-:Y:S01]  /*ccd0*/  @P1 SHF.R.U32.HI R19, RZ, R21, R0 ;  /* 0x00000015ff131219 */ /* 0x001fe20000011600 */
[----:B------:R-:W-:Y:S01]  /*cce0*/  UIMAD UR4, UR19, UR13, UR4 ;  /* 0x0000000d130472a4 */ /* 0x000fe2000f8e0204 */
[----:B------:R-:W-:Y:S01]  /*ccf0*/  SHF.R.U64 R72, R72, 0x3, RZ ;  /* 0x0000000348487819 */ /* 0x000fe200000012ff */
[----:B------:R-:W5:Y:S01]  /*cd00*/  LD.E.128 R24, desc[UR36][R24.64] ;  /* 0x0000002418187980 */ /* 0x000f62000c101d00 */
[----:B------:R-:W-:Y:S02]  /*cd10*/  SHF.R.U64 R68, R68, 0x3, RZ ;  /* 0x0000000344447819 */ /* 0x000fe400000012ff */
[----:B------:R-:W-:Y:S01]  /*cd20*/  SHF.R.U64 R60, R60, 0x3, RZ ;  /* 0x000000033c3c7819 */ /* 0x000fe200000012ff */
[----:B------:R-:W5:Y:S01]  /*cd30*/  LD.E.128 R28, desc[UR36][R28.64] ;  /* 0x000000241c1c7980 */ /* 0x000f62000c101d00 */
[----:B------:R-:W-:Y:S01]  /*cd40*/  SHF.R.U64 R7, R7, 0x3, RZ ;  /* 0x0000000307077819 */ /* 0x000fe200000012ff */
[----:B------:R-:W-:Y:S01]  /*cd50*/  UIADD3 UR4, UR9, UR4, URZ ;  /* 0x0000000409047290 */ /* 0x000fe2000fffe03f */
[----:B------:R-:W-:Y:S01]  /*cd60*/  SHF.R.S32.HI R0, RZ, 0x1f, R19 ;  /* 0x0000001fff007819 */ /* 0x000fe20000011413 */
[----:B------:R-:W5:Y:S01]  /*cd70*/  LD.E.128 R32, desc[UR36][R32.64] ;  /* 0x0000002420207980 */ /* 0x000f62000c101d00 */
[----:B------:R-:W-:Y:S01]  /*cd80*/  IADD3 R21, -R19, RZ, RZ ;  /* 0x000000ff13157210 */ /* 0x000fe20007ffe1ff */
[----:B------:R-:W-:Y:S01]  /*cd90*/  IMAD.U32 R2, RZ, RZ, UR8 ;  /* 0x00000008ff027e24 */ /* 0x000fe2000f8e00ff */
[----:B------:R-:W-:Y:S01]  /*cda0*/  LOP3.LUT R72, R72, R73, RZ, 0x3c, !PT ;  /* 0x0000004948487212 */ /* 0x000fe200078e3cff */
[--C-:B------:R-:W-:Y:S01]  /*cdb0*/  IMAD.X R73, RZ, RZ, R5.reuse, P6 ;  /* 0x000000ffff497224 */ /* 0x100fe200030e0605 */
[----:B------:R-:W-:Y:S01]  /*cdc0*/  LOP3.LUT R68, R68, R69, RZ, 0x3c, !PT ;  /* 0x0000004544447212 */ /* 0x000fe200078e3cff */
[--C-:B------:R-:W-:Y:S01]  /*cdd0*/  IMAD.X R69, RZ, RZ, R5.reuse, P5 ;  /* 0x000000ffff457224 */ /* 0x100fe200028e0605 */
[----:B------:R-:W-:Y:S01]  /*cde0*/  LOP3.LUT R60, R60, R61, RZ, 0x3c, !PT ;  /* 0x0000003d3c3c7212 */ /* 0x000fe200078e3cff */
[----:B------:R-:W-:Y:S01]  /*cdf0*/  IMAD.X R61, RZ, RZ, R5, P4 ;  /* 0x000000ffff3d7224 */ /* 0x000fe200020e0605 */
[----:B------:R-:W-:Y:S01]  /*ce00*/  LOP3.LUT R4, R7, R4, RZ, 0x3c, !PT ;  /* 0x0000000407047212 */ /* 0x000fe200078e3cff */
[----:B------:R-:W-:Y:S01]  /*ce10*/  IMAD.U32 R3, RZ, RZ, UR9 ;  /* 0x00000009ff037e24 */ /* 0x000fe2000f8e00ff */
[----:B------:R-:W-:Y:S01]  /*ce20*/  ULDC.64 UR8, c[0x0][0xae0] ;  /* 0x0002b80000087ab9 */ /* 0x000fe20000000a00 */
[----:B------:R-:W-:Y:S01]  /*ce30*/  IMAD R21, R76, R21, R18 ;  /* 0x000000154c157224 */ /* 0x000fe200078e0212 */
[----:B------:R-:W5:Y:S01]  /*ce40*/  LD.E.128 R36, desc[UR36][R36.64] ;  /* 0x0000002424247980 */ /* 0x000f62000c101d00 */
[----:B------:R-:W-:-:S02]  /*ce50*/  IMAD R0, R0, UR8, RZ ;  /* 0x0000000800007c24 */ /* 0x000fc4000f8e02ff */
[----:B------:R-:W-:Y:S01]  /*ce60*/  IMAD.U32 R3, RZ, RZ, UR4 ;  /* 0x00000004ff037e24 */ /* 0x000fe2000f8e00ff */
[----:B------:R-:W5:Y:S01]  /*ce70*/  LD.E.128 R4, desc[UR36][R4.64] ;  /* 0x0000002404047980 */ /* 0x000f62000c101d00 */
[C---:B------:R-:W-:Y:S01]  /*ce80*/  IMAD R77, R19.reuse, UR9, R0 ;  /* 0x00000009134d7c24 */ /* 0x040fe2000f8e0200 */
[----:B------:R-:W-:Y:S02]  /*ce90*/  SHF.R.S32.HI R0, RZ, 0x1f, R21 ;  /* 0x0000001fff007819 */ /* 0x000fe40000011415 */
[----:B------:R-:W5:Y:S01]  /*cea0*/  LD.E.128 R40, desc[UR36][R40.64] ;  /* 0x0000002428287980 */ /* 0x000f62000c101d00 */
[----:B------:R-:W-:Y:S01]  /*ceb0*/  IMAD.WIDE.U32 R2, R19, UR8, R2 ;  /* 0x0000000813027c25 */ /* 0x000fe2000f8e0002 */
[----:B------:R-:W-:Y:S02]  /*cec0*/  ULDC.64 UR8, c[0x0][0xad8] ;  /* 0x0002b60000087ab9 */ /* 0x000fe40000000a00 */
[----:B------:R-:W5:Y:S04]  /*ced0*/  LD.E.128 R64, desc[UR36][R64.64] ;  /* 0x0000002440407980 */ /* 0x000f68000c101d00 */
[----:B------:R-:W5:Y:S04]  /*cee0*/  LD.E.128 R56, desc[UR36][R56.64] ;  /* 0x0000002438387980 */ /* 0x000f68000c101d00 */
[----:B------:R-:W5:Y:S04]  /*cef0*/  LD.E.128 R44, desc[UR36][R44.64] ;  /* 0x000000242c2c7980 */ /* 0x000f68000c101d00 */
[----:B------:R-:W5:Y:S04]  /*cf00*/  LD.E.128 R48, desc[UR36][R48.64] ;  /* 0x0000002430307980 */ /* 0x000f68000c101d00 */
[----:B------:R-:W5:Y:S04]  /*cf10*/  LD.E.128 R72, desc[UR36][R72.64] ;  /* 0x0000002448487980 */ /* 0x000f68000c101d00 */
[----:B------:R-:W5:Y:S04]  /*cf20*/  LD.E.128 R68, desc[UR36][R68.64] ;  /* 0x0000002444447980 */ /* 0x000f68000c101d00 */
[----:B------:R-:W5:Y:S04]  /*cf30*/  LD.E.128 R60, desc[UR36][R60.64] ;  /* 0x000000243c3c7980 */ /* 0x000f68000c101d00 */
[----:B------:R-:W5:Y:S01]  /*cf40*/  LD.E.128 R52, desc[UR36][R52.64] ;  /* 0x0000002434347980 */ /* 0x000f62000c101d00 */
[----:B------:R-:W-:Y:S01]  /*cf50*/  IMAD.U32 R82, RZ, RZ, UR21 ;  /* 0x00000015ff527e24 */ /* 0x000fe2000f8e00ff */
[----:B------:R-:W-:Y:S01]  /*cf60*/  @!PT LDS RZ, [RZ] ;  /* 0x00000000fffff984 */ /* 0x000fe20000000800 */
[----:B------:R-:W-:Y:S01]  /*cf70*/  @!PT LDS RZ, [RZ] ;  /* 0x00000000fffff984 */ /* 0x000fe20000000800 */
[----:B------:R-:W-:Y:S01]  /*cf80*/  @!PT LDS RZ, [RZ] ;  /* 0x00000000fffff984 */ /* 0x000fe20000000800 */
[----:B------:R-:W-:Y:S01]  /*cf90*/  @!PT LDS RZ, [RZ] ;  /* 0x00000000fffff984 */ /* 0x000fe20000000800 */
[----:B------:R0:W-:Y:S06]  /*cfa0*/  MEMBAR.ALL.CTA ;  /* 0x0000000000007992 */ /* 0x0001ec0000008000 */
[----:B0-----:R-:W0:Y:S01]  /*cfb0*/  FENCE.VIEW.ASYNC.S ;  /* 0x00000000000073c6 */ /* 0x001e220000000000 */
[----:B------:R-:W-:-:S02]  /*cfc0*/  IMAD.IADD R3, R3, 0x1, R77 ;  /* 0x0000000103037824 */ /* 0x000fc400078e024d */
[----:B------:R-:W-:Y:S02]  /*cfd0*/  IMAD R18, R0, UR8, RZ ;  /* 0x0000000800127c24 */ /* 0x000fe4000f8e02ff */
[----:B------:R-:W-:Y:S01]  /*cfe0*/  IMAD R82, R82, 0x80, R217 ;  /* 0x0000008052527824 */ /* 0x000fe200078e02d9 */
[----:B------:R-:W-:Y:S01]  /*cff0*/  UIADD3 UR10, UR10, 0x38820, URZ ;  /* 0x000388200a0a7890 */ /* 0x000fe2000fffe03f */
[C---:B------:R-:W-:Y:S02]  /*d000*/  IMAD R19, R21.reuse, UR9, R18 ;  /* 0x0000000915137c24 */ /* 0x040fe4000f8e0212 */
[----:B------:R-:W-:Y:S01]  /*d010*/  IMAD.WIDE.U32 R2, R21, UR8, R2 ;  /* 0x0000000815027c25 */ /* 0x000fe2000f8e0002 */
[C---:B------:R-:W-:Y:S01]  /*d020*/  ISETP.GE.AND P2, PT, R82.reuse, R79, PT ;  /* 0x0000004f5200720c */ /* 0x040fe20003f46270 */
[----:B------:R-:W-:Y:S02]  /*d030*/  ULDC.64 UR8, c[0x0][0xa80] ;  /* 0x0002a00000087ab9 */ /* 0x000fe40000000a00 */
[----:B------:R-:W-:Y:S01]  /*d040*/  VIADD R0, R82, 0x20 ;  /* 0x0000002052007836 */ /* 0x000fe20000000000 */
[----:B------:R-:W-:Y:S01]  /*d050*/  IADD3 R3, R3, R19, RZ ;  /* 0x0000001303037210 */ /* 0x000fe20007ffe0ff */
[----:B------:R-:W-:Y:S01]  /*d060*/  UPRMT UR10, URZ, 0x654, UR10 ;  /* 0x000006543f0a7896 */ /* 0x000fe2000800000a */
[----:B------:R-:W-:-:S02]  /*d070*/  LEA R78, P3, R2, UR8, 0x1 ;  /* 0x00000008024e7c11 */ /* 0x000fc4000f8608ff */
[-C--:B------:R-:W-:Y:S01]  /*d080*/  ISETP.GE.AND P1, PT, R0, R79.reuse, PT ;  /* 0x0000004f0000720c */ /* 0x080fe20003f26270 */
[----:B------:R-:W-:Y:S01]  /*d090*/  VIADD R0, R82, 0x40 ;  /* 0x0000004052007836 */ /* 0x000fe20000000000 */
[----:B------:R-:W-:Y:S01]  /*d0a0*/  LEA.HI.X R80, R2, UR9, R3, 0x1, P3 ;  /* 0x0000000902507c11 */ /* 0x000fe200098f0c03 */
[----:B0-----:R0:W1:Y:S01]  /*d0b0*/  SHFL.IDX PT, R76, R78, RZ, 0x181f ;  /* 0x00181fff4e4c7589 */ /* 0x00106200000e0000 */
[----:B------:R-:W-:Y:S02]  /*d0c0*/  BSSY B1, `(.L_x_212) ;  /* 0x0000019000017945 */ /* 0x000fe40003800000 */
[----:B------:R-:W-:Y:S01]  /*d0d0*/  ISETP.GE.AND P0, PT, R0, R79, PT ;  /* 0x0000004f0000720c */ /* 0x000fe20003f06270 */
[----:B------:R-:W-:Y:S01]  /*d0e0*/  SYNCS.ARRIVE.TRANS64.RED.A1T0 RZ, [UR10], RZ ;  /* 0x000000ffffff79a7 */ /* 0x000fe2000810040a */
[----:B------:R0:W2:Y:S01]  /*d0f0*/  SHFL.IDX PT, R0, R80, RZ, 0x181f ;  /* 0x00181fff50007589 */ /* 0x0000a200000e0000 */
[----:B------:R-:W-:Y:S02]  /*d100*/  SHF.R.S32.HI R81, RZ, 0x1f, R22 ;  /* 0x0000001fff517819 */ /* 0x000fe40000011416 */
[----:B------:R-:W-:-:S02]  /*d110*/  SHF.R.S32.HI R83, RZ, 0x1f, R23 ;  /* 0x0000001fff537819 */ /* 0x000fc40000011417 */
[----:B------:R-:W-:Y:S01]  /*d120*/  SHF.R.S32.HI R84, RZ, 0x1f, R17 ;  /* 0x0000001fff547819 */ /* 0x000fe20000011411 */
[----:B------:R-:W-:Y:S06]  /*d130*/  @P2 BRA `(.L_x_213) ;  /* 0x0000000000442947 */ /* 0x000fec0003800000 */
[----:B------:R-:W-:Y:S02]  /*d140*/  ULDC UR4, c[0x0][0xac8] ;  /* 0x0002b20000047ab9 */ /* 0x000fe40000000800 */
[----:B------:R-:W-:Y:S02]  /*d150*/  ISETP.GE.AND P5, PT, R17, UR4, PT ;  /* 0x0000000411007c0c */ /* 0x000fe4000bfa6270 */
[----:B------:R-:W-:Y:S02]  /*d160*/  ISETP.GE.AND P4, PT, R23, UR4, PT ;  /* 0x0000000417007c0c */ /* 0x000fe4000bf86270 */
[----:B------:R-:W-:Y:S02]  /*d170*/  ISETP.GE.AND P3, PT, R22, UR4, PT ;  /* 0x0000000416007c0c */ /* 0x000fe4000bf66270 */
[----:B------:R-:W-:-:S07]  /*d180*/  ISETP.GE.AND P2, PT, R212, UR4, PT ;  /* 0x00000004d4007c0c */ /* 0x000fce000bf46270 */
[----:B-1----:R-:W-:-:S04]  /*d190*/  @!P5 LEA R2, P6, R17, R76, 0x1 ;  /* 0x0000004c1102d211 */ /* 0x002fc800078c08ff */
[----:B--2---:R-:W-:Y:S02]  /*d1a0*/  @!P5 LEA.HI.X R3, R17, R0, R84, 0x1, P6 ;  /* 0x000000001103d211 */ /* 0x004fe400030f0c54 */
[----:B------:R-:W-:-:S03]  /*d1b0*/  @!P4 LEA R18, P6, R23, R76, 0x1 ;  /* 0x0000004c1712c211 */ /* 0x000fc600078c08ff */
[----:B-----5:R3:W-:Y:S01]  /*d1c0*/  @!P5 ST.E.128 desc[UR36][R2.64], R4 ;  /* 0x000000040200d985 */ /* 0x0207e2000c101d24 */
[----:B------:R-:W-:Y:S02]  /*d1d0*/  @!P4 LEA.HI.X R19, R23, R0, R83, 0x1, P6 ;  /* 0x000000001713c211 */ /* 0x000fe400030f0c53 */
[----:B------:R-:W-:-:S03]  /*d1e0*/  @!P3 LEA R20, P6, R22, R76, 0x1 ;  /* 0x0000004c1614b211 */ /* 0x000fc600078c08ff */
[----:B------:R3:W-:Y:S01]  /*d1f0*/  @!P4 ST.E.128 desc[UR36][R18.64], R28 ;  /* 0x0000001c1200c985 */ /* 0x0007e2000c101d24 */
[----:B------:R-:W-:Y:S02]  /*d200*/  @!P3 LEA.HI.X R21, R22, R0, R81, 0x1, P6 ;  /* 0x000000001615b211 */ /* 0x000fe400030f0c51 */
[----:B------:R-:W-:-:S03]  /*d210*/  @!P2 LEA R76, P6, R212, R76, 0x1 ;  /* 0x0000004cd44ca211 */ /* 0x000fc600078c08ff */
[----:B------:R3:W-:Y:S01]  /*d220*/  @!P3 ST.E.128 desc[UR36][R20.64], R64 ;  /* 0x000000401400b985 */ /* 0x0007e2000c101d24 */
[----:B------:R-:W-:-:S05]  /*d230*/  @!P2 LEA.HI.X R77, R212, R0, R227, 0x1, P6 ;  /* 0x00000000d44da211 */ /* 0x000fca00030f0ce3 */
[----:B------:R3:W-:Y:S04]  /*d240*/  @!P2 ST.E.128 desc[UR36][R76.64], R72 ;  /* 0x000000484c00a985 */ /* 0x0007e8000c101d24 */
.L_x_213:
[----:B------:R-:W-:Y:S05]  /*d250*/  BSYNC B1 ;  /* 0x0000000000017941 */ /* 0x000fea0003800000 */
.L_x_212:
[----:B--2---:R2:W4:Y:S01]  /*d260*/  SHFL.IDX PT, R0, R80, 0x1, 0x181f ;  /* 0x00381f0050007f89 */ /* 0x00452200000e0000 */
[----:B------:R-:W-:Y:S03]  /*d270*/  BSSY B1, `(.L_x_214) ;  /* 0x0000014000017945 */ /* 0x000fe60003800000 */
[----:B---3--:R2:W3:Y:S01]  /*d280*/  SHFL.IDX PT, R18, R78, 0x1, 0x181f ;  /* 0x00381f004e127f89 */ /* 0x0084e200000e0000 */
[----:B------:R-:W-:Y:S05]  /*d290*/  @P1 BRA `(.L_x_215) ;  /* 0x0000000000441947 */ /* 0x000fea0003800000 */
[----:B------:R-:W-:Y:S02]  /*d2a0*/  ULDC UR4, c[0x0][0xac8] ;  /* 0x0002b20000047ab9 */ /* 0x000fe40000000800 */
[----:B------:R-:W-:Y:S02]  /*d2b0*/  ISETP.GE.AND P4, PT, R17, UR4, PT ;  /* 0x0000000411007c0c */ /* 0x000fe4000bf86270 */
[----:B------:R-:W-:Y:S02]  /*d2c0*/  ISETP.GE.AND P3, PT, R23, UR4, PT ;  /* 0x0000000417007c0c */ /* 0x000fe4000bf66270 */
[----:B------:R-:W-:Y:S02]  /*d2d0*/  ISETP.GE.AND P2, PT, R22, UR4, PT ;  /* 0x0000000416007c0c */ /* 0x000fe4000bf46270 */
[----:B------:R-:W-:-:S07]  /*d2e0*/  ISETP.GE.AND P1, PT, R212, UR4, PT ;  /* 0x00000004d4007c0c */ /* 0x000fce000bf26270 */
[-C--:B---3--:R-:W-:Y:S02]  /*d2f0*/  @!P4 LEA R2, P6, R17, R18.reuse, 0x1 ;  /* 0x000000121102c211 */ /* 0x088fe400078c08ff */
[----:B-----5:R-:W-:Y:S02]  /*d300*/  @!P3 LEA R4, P5, R23, R18, 0x1 ;  /* 0x000000121704b211 */ /* 0x020fe400078a08ff */
[----:B----4-:R-:W-:Y:S02]  /*d310*/  @!P4 LEA.HI.X R3, R17, R0, R84, 0x1, P6 ;  /* 0x000000001103c211 */ /* 0x010fe400030f0c54 */
[----:B------:R-:W-:Y:S02]  /*d320*/  @!P2 LEA R6, P6, R22, R18, 0x1 ;  /* 0x000000121606a211 */ /* 0x000fe400078c08ff */
[----:B------:R-:W-:Y:S01]  /*d330*/  @!P3 LEA.HI.X R5, R23, R0, R83, 0x1, P5 ;  /* 0x000000001705b211 */ /* 0x000fe200028f0c53 */
[----:B------:R3:W-:Y:S01]  /*d340*/  @!P4 ST.E.128 desc[UR36][R2.64], R8 ;  /* 0x000000080200c985 */ /* 0x0007e2000c101d24 */
[----:B------:R-:W-:-:S02]  /*d350*/  @!P1 LEA R18, P5, R212, R18, 0x1 ;  /* 0x00000012d4129211 */ /* 0x000fc400078a08ff */
[-C--:B------:R-:W-:Y:S01]  /*d360*/  @!P2 LEA.HI.X R7, R22, R0.reuse, R81, 0x1, P6 ;  /* 0x000000001607a211 */ /* 0x080fe200030f0c51 */
[----:B------:R3:W-:Y:S01]  /*d370*/  @!P3 ST.E.128 desc[UR36][R4.64], R32 ;  /* 0x000000200400b985 */ /* 0x0007e2000c101d24 */
[----:B------:R-:W-:-:S03]  /*d380*/  @!P1 LEA.HI.X R19, R212, R0, R227, 0x1, P5 ;  /* 0x00000000d4139211 */ /* 0x000fc600028f0ce3 */
[----:B------:R3:W-:Y:S04]  /*d390*/  @!P2 ST.E.128 desc[UR36][R6.64], R56 ;  /* 0x000000380600a985 */ /* 0x0007e8000c101d24 */
[----:B------:R3:W-:Y:S02]  /*d3a0*/  @!P1 ST.E.128 desc[UR36][R18.64], R68 ;  /* 0x0000004412009985 */ /* 0x0007e4000c101d24 */
.L_x_215:
[----:B------:R-:W-:Y:S05]  /*d3b0*/  BSYNC B1 ;  /* 0x0000000000017941 */ /* 0x000fea0003800000 */
.L_x_214:
[----:B----4-:R4:W0:Y:S01]  /*d3c0*/  SHFL.IDX PT, R0, R80, 0x2, 0x181f ;  /* 0x00581f0050007f89 */ /* 0x01082200000e0000 */
[----:B------:R-:W-:Y:S03]  /*d3d0*/  BSSY B1, `(.L_x_216) ;  /* 0x0000014000017945 */ /* 0x000fe60003800000 */
[----:B---3-5:R4:W3:Y:S01]  /*d3e0*/  SHFL.IDX PT, R8, R78, 0x2, 0x181f ;  /* 0x00581f004e087f89 */ /* 0x0288e200000e0000 */
[----:B------:R-:W-:Y:S05]  /*d3f0*/  @P0 BRA `(.L_x_217) ;  /* 0x0000000000440947 */ /* 0x000fea0003800000 */
[----:B------:R-:W-:Y:S02]  /*d400*/  ULDC UR4, c[0x0][0xac8] ;  /* 0x0002b20000047ab9 */ /* 0x000fe40000000800 */
[----:B------:R-:W-:Y:S02]  /*d410*/  ISETP.GE.AND P3, PT, R17, UR4, PT ;  /* 0x0000000411007c0c */ /* 0x000fe4000bf66270 */
[----:B------:R-:W-:Y:S02]  /*d420*/  ISETP.GE.AND P2, PT, R23, UR4, PT ;  /* 0x0000000417007c0c */ /* 0x000fe4000bf46270 */
[----:B------:R-:W-:Y:S02]  /*d430*/  ISETP.GE.AND P1, PT, R22, UR4, PT ;  /* 0x0000000416007c0c */ /* 0x000fe4000bf26270 */
[----:B------:R-:W-:-:S07]  /*d440*/  ISETP.GE.AND P0, PT, R212, UR4, PT ;  /* 0x00000004d4007c0c */ /* 0x000fce000bf06270 */
[-C--:B---3--:R-:W-:Y:S02]  /*d450*/  @!P3 LEA R2, P6, R17, R8.reuse, 0x1 ;  /* 0x000000081102b211 */ /* 0x088fe400078c08ff */
[-C--:B------:R-:W-:Y:S02]  /*d460*/  @!P2 LEA R4, P5, R23, R8.reuse, 0x1 ;  /* 0x000000081704a211 */ /* 0x080fe400078a08ff */
[----:B------:R-:W-:Y:S02]  /*d470*/  @!P1 LEA R6, P4, R22, R8, 0x1 ;  /* 0x0000000816069211 */ /* 0x000fe400078808ff */
[----:B0-----:R-:W-:Y:S02]  /*d480*/  @!P3 LEA.HI.X R3, R17, R0, R84, 0x1, P6 ;  /* 0x000000001103b211 */ /* 0x001fe400030f0c54 */
[----:B------:R-:W-:Y:S02]  /*d490*/  @!P0 LEA R8, P6, R212, R8, 0x1 ;  /* 0x00000008d4088211 */ /* 0x000fe400078c08ff */
[-C--:B------:R-:W-:Y:S01]  /*d4a0*/  @!P2 LEA.HI.X R5, R23, R0.reuse, R83, 0x1, P5 ;  /* 0x000000001705a211 */ /* 0x080fe200028f0c53 */
[----:B------:R0:W-:Y:S01]  /*d4b0*/  @!P3 ST.E.128 desc[UR36][R2.64], R12 ;  /* 0x0000000c0200b985 */ /* 0x0001e2000c101d24 */
[----:B------:R-:W-:-:S02]  /*d4c0*/  @!P1 LEA.HI.X R7, R22, R0, R81, 0x1, P4 ;  /* 0x0000000016079211 */ /* 0x000fc400020f0c51 */
[----:B------:R-:W-:Y:S01]  /*d4d0*/  @!P0 LEA.HI.X R9, R212, R0, R227, 0x1, P6 ;  /* 0x00000000d4098211 */ /* 0x000fe200030f0ce3 */
[----:B------:R0:W-:Y:S04]  /*d4e0*/  @!P2 ST.E.128 desc[UR36][R4.64], R36 ;  /* 0x000000240400a985 */ /* 0x0001e8000c101d24 */
[----:B------:R0:W-:Y:S04]  /*d4f0*/  @!P1 ST.E.128 desc[UR36][R6.64], R44 ;  /* 0x0000002c06009985 */ /* 0x0001e8000c101d24 */
[----:B------:R0:W-:Y:S02]  /*d500*/  @!P0 ST.E.128 desc[UR36][R8.64], R60 ;  /* 0x0000003c08008985 */ /* 0x0001e4000c101d24 */
.L_x_217:
[----:B------:R-:W-:Y:S05]  /*d510*/  BSYNC B1 ;  /* 0x0000000000017941 */ /* 0x000fea0003800000 */
.L_x_216:
[----:B0-----:R-:W-:Y:S01]  /*d520*/  VIADD R0, R82, 0x60 ;  /* 0x0000006052007836 */ /* 0x001fe20000000000 */
[----:B--2-4-:R-:W0:Y:S04]  /*d530*/  SHFL.IDX PT, R80, R80, 0x3, 0x181f ;  /* 0x00781f0050507f89 */ /* 0x014e2800000e0000 */
[----:B------:R-:W-:Y:S01]  /*d540*/  ISETP.GE.AND P0, PT, R0, R79, PT ;  /* 0x0000004f0000720c */ /* 0x000fe20003f06270 */
[----:B------:R-:W2:-:S12]  /*d550*/  SHFL.IDX PT, R78, R78, 0x3, 0x181f ;  /* 0x00781f004e4e7f89 */ /* 0x000e9800000e0000 */
[----:B------:R-:W-:Y:S05]  /*d560*/  @P0 BRA `(.L_x_218) ;  /* 0x0000000c00e80947 */ /* 0x000fea0003800000 */
[----:B------:R-:W-:Y:S02]  /*d570*/  ULDC UR4, c[0x0][0xac8] ;  /* 0x0002b20000047ab9 */ /* 0x000fe40000000800 */
[----:B------:R-:W-:Y:S02]  /*d580*/  ISETP.GE.AND P3, PT, R17, UR4, PT ;  /* 0x0000000411007c0c */ /* 0x000fe4000bf66270 */
[----:B------:R-:W-:Y:S02]  /*d590*/  ISETP.GE.AND P4, PT, R23, UR4, PT ;  /* 0x0000000417007c0c */ /* 0x000fe4000bf86270 */
[----:B------:R-:W-:-:S09]  /*d5a0*/  ISETP.GE.AND P5, PT, R22, UR4, PT ;  /* 0x0000000416007c0c */ /* 0x000fd2000bfa6270 */
[-C--:B--2---:R-:W-:Y:S02]  /*d5b0*/  @!P3 LEA R2, P0, R17, R78.reuse, 0x1 ;  /* 0x0000004e1102b211 */ /* 0x084fe400078008ff */
[-C--:B------:R-:W-:Y:S02]  /*d5c0*/  @!P4 LEA R4, P1, R23, R78.reuse, 0x1 ;  /* 0x0000004e1704c211 */ /* 0x080fe400078208ff */
[C---:B------:R-:W-:Y:S02]  /*d5d0*/  @!P5 LEA R6, P2, R22.reuse, R78, 0x1 ;  /* 0x0000004e1606d211 */ /* 0x040fe400078408ff */
[-C--:B0-----:R-:W-:Y:S02]  /*d5e0*/  @!P3 LEA.HI.X R3, R17, R80.reuse, R84, 0x1, P0 ;  /* 0x000000501103b211 */ /* 0x081fe400000f0c54 */
[-C--:B------:R-:W-:Y:S02]  /*d5f0*/  @!P4 LEA.HI.X R5, R23, R80.reuse, R83, 0x1, P1 ;  /* 0x000000501705c211 */ /* 0x080fe400008f0c53 */
[----:B------:R-:W-:Y:S01]  /*d600*/  @!P5 LEA.HI.X R7, R22, R80, R81, 0x1, P2 ;  /* 0x000000501607d211 */ /* 0x000fe200010f0c51 */
[----:B------:R0:W-:Y:S01]  /*d610*/  @!P3 ST.E.128 desc[UR36][R2.64], R24 ;  /* 0x000000180200b985 */ /* 0x0001e2000c101d24 */
[----:B------:R-:W-:-:S03]  /*d620*/  ISETP.GE.AND P0, PT, R212, UR4, PT ;  /* 0x00000004d4007c0c */ /* 0x000fc6000bf06270 */
[----:B------:R0:W-:Y:S04]  /*d630*/  @!P4 ST.E.128 desc[UR36][R4.64], R40 ;  /* 0x000000280400c985 */ /* 0x0001e8000c101d24 */
[----:B------:R0:W-:Y:S06]  /*d640*/  @!P5 ST.E.128 desc[UR36][R6.64], R48 ;  /* 0x000000300600d985 */ /* 0x0001ec000c101d24 */
[----:B------:R-:W-:Y:S05]  /*d650*/  @P0 BRA `(.L_x_218) ;  /* 0x0000000c00ac0947 */ /* 0x000fea0003800000 */
[----:B0-----:R-:W-:-:S04]  /*d660*/  LEA R2, P0, R212, R78, 0x1 ;  /* 0x0000004ed4027211 */ /* 0x001fc800078008ff */
[----:B------:R-:W-:-:S05]  /*d670*/  LEA.HI.X R3, R212, R80, R227, 0x1, P0 ;  /* 0x00000050d4037211 */ /* 0x000fca00000f0ce3 */
[----:B------:R0:W-:Y:S01]  /*d680*/  ST.E.128 desc[UR36][R2.64], R52 ;  /* 0x0000003402007985 */ /* 0x0001e2000c101d24 */
[----:B------:R-:W-:Y:S05]  /*d690*/  BRA `(.L_x_218) ;  /* 0x0000000c009c7947 */ /* 0x000fea0003800000 */
.L_x_210:
[----:B------:R-:W-:Y:S01]  /*d6a0*/  R2UR UR4, R215 ;  /* 0x00000000d70472ca */ /* 0x000fe200000e0000 */
[----:B------:R-:W-:Y:S01]  /*d6b0*/  ULDC.64 UR8, c[0x0][0xc00] ;  /* 0x0003000000087ab9 */ /* 0x000fe20000000a00 */
[----:B------:R-:W0:Y:S01]  /*d6c0*/  LDC R11, c[0x0][0xbe8] ;  /* 0x0002fa00ff0b7b82 */ /* 0x000e220000000800 */
[----:B------:R-:W-:Y:S01]  /*d6d0*/  UISETP.NE.U32.AND UP0, UPT, UR8, URZ, UPT ;  /* 0x0000003f0800728c */ /* 0x000fe2000bf05070 */
[----:B------:R-:W-:-:S03]  /*d6e0*/  R2UR UR10, R214 ;  /* 0x00000000d60a72ca */ /* 0x000fc600000e0000 */
[----:B------:R-:W-:-:S03]  /*d6f0*/  UISETP.NE.AND.EX UP0, UPT, UR9, URZ, UPT, UP0 ;  /* 0x0000003f0900728c */ /* 0x000fc6000bf05300 */
[----:B------:R-:W-:-:S03]  /*d700*/  ULDC.64 UR8, c[0x0][0xc00] ;  /* 0x0003000000087ab9 */ /* 0x000fc60000000a00 */
[----:B------:R-:W-:Y:S01]  /*d710*/  UIMAD.WIDE UR8, UR4, 0x4, UR8 ;  /* 0x00000004040878a5 */ /* 0x000fe2000f8e0208 */
[----:B------:R-:W-:-:S05]  /*d720*/  PLOP3.LUT P2, PT, PT, PT, UP0, 0x80, 0x0 ;  /* 0x000000000000781c */ /* 0x000fca0003f4f008 */
[----:B------:R-:W-:Y:S02]  /*d730*/  IMAD.U32 R2, RZ, RZ, UR8 ;  /* 0x00000008ff027e24 */ /* 0x000fe4000f8e00ff */
[----:B------:R-:W-:Y:S01]  /*d740*/  IMAD.U32 R3, RZ, RZ, UR9 ;  /* 0x00000009ff037e24 */ /* 0x000fe2000f8e00ff */
[----:B------:R-:W-:Y:S02]  /*d750*/  ULDC.64 UR8, c[0x0][0xc08] ;  /* 0x0003020000087ab9 */ /* 0x000fe40000000a00 */
[----:B------:R-:W-:-:S03]  /*d760*/  UISETP.NE.U32.AND UP1, UPT, UR8, URZ, UPT ;  /* 0x0000003f0800728c */ /* 0x000fc6000bf25070 */
[----:B------:R-:W2:Y:S01]  /*d770*/  @P2 LDG.E R6, desc[UR36][R2.64] ;  /* 0x0000002402062981 */ /* 0x000ea2000c1e1900 */
[----:B------:R-:W-:-:S06]  /*d780*/  UISETP.NE.AND.EX UP1, UPT, UR9, URZ, UPT, UP1 ;  /* 0x0000003f0900728c */ /* 0x000fcc000bf25310 */
[----:B------:R-:W-:-:S05]  /*d790*/  PLOP3.LUT P3, PT, PT, PT, UP1, 0x80, 0x0 ;  /* 0x000000000000781c */ /* 0x000fca0003f6f018 */
[----:B------:R-:W-:Y:S02]  /*d7a0*/  @UP1 ULDC.64 UR8, c[0x0][0xc08] ;  /* 0x0003020000081ab9 */ /* 0x000fe40000000a00 */
[----:B------:R-:W-:-:S03]  /*d7b0*/  @UP1 UIMAD.WIDE UR8, UR4, 0x4, UR8 ;  /* 0x00000004040818a5 */ /* 0x000fc6000f8e0208 */
[----:B------:R-:W-:Y:S02]  /*d7c0*/  ULDC UR4, c[0x0][0xa88] ;  /* 0x0002a20000047ab9 */ /* 0x000fe40000000800 */
[----:B------:R-:W-:Y:S01]  /*d7d0*/  IMAD.U32 R0, RZ, RZ, UR4 ;  /* 0x00000004ff007e24 */ /* 0x000fe2000f8e00ff */
[----:B------:R-:W-:Y:S01]  /*d7e0*/  MOV R5, UR9 ;  /* 0x0000000900057c02 */ /* 0x000fe20008000f00 */
[----:B------:R-:W-:-:S05]  /*d7f0*/  IMAD.U32 R4, RZ, RZ, UR8 ;  /* 0x00000008ff047e24 */ /* 0x000fca000f8e00ff */
[----:B------:R1:W5:Y:S01]  /*d800*/  @P3 LDG.E R0, desc[UR36][R4.64] ;  /* 0x0000002404003981 */ /* 0x000362000c1e1900 */
[----:B0-----:R-:W-:Y:S01]  /*d810*/  ISETP.NE.AND P0, PT, R11, 0x1, PT ;  /* 0x000000010b00780c */ /* 0x001fe20003f05270 */
[----:B------:R-:W-:Y:S01]  /*d820*/  UMOV UR4, URZ ;  /* 0x0000003f00047c82 */ /* 0x000fe20008000000 */
[----:B------:R-:W-:Y:S01]  /*d830*/  USHF.R.S32.HI UR12, URZ, 0x1f, UR10 ;  /* 0x0000001f3f0c7899 */ /* 0x000fe2000801140a */
[----:B------:R-:W0:Y:S10]  /*d840*/  S2R R7, SR_TID.X ;  /* 0x0000000000077919 */ /* 0x000e340000002100 */
[----:B------:R-:W3:Y:S01]  /*d850*/  @P0 LDC R9, c[0x0][0xbec] ;  /* 0x0002fb00ff090b82 */ /* 0x000ee20000000800 */
[----:B0-----:R-:W-:-:S05]  /*d860*/  VIADD R7, R7, 0xffffff80 ;  /* 0xffffff8007077836 */ /* 0x001fca0000000000 */
[----:B------:R-:W-:Y:S02]  /*d870*/  ISETP.GE.AND P1, PT, R7, 0x80, PT ;  /* 0x000000800700780c */ /* 0x000fe40003f26270 */
[----:B--2---:R-:W-:-:S13]  /*d880*/  @P2 R2UR UR4, R6 ;  /* 0x00000000060422ca */ /* 0x004fda00000e0000 */
[----:B------:R-:W-:Y:S01]  /*d890*/  USHF.R.S32.HI UR11, URZ, 0x1f, UR4 ;  /* 0x0000001f3f0b7899 */ /* 0x000fe20008011404 */
[----:B-1-3--:R-:W-:Y:S11]  /*d8a0*/  @P3 BRA `(.L_x_219) ;  /* 0x0000000000103947 */ /* 0x00aff60003800000 */
[----:B------:R-:W-:Y:S05]  /*d8b0*/  @!P2 BRA `(.L_x_219) ;  /* 0x00000000000ca947 */ /* 0x000fea0003800000 */
[----:B------:R-:W2:Y:S04]  /*d8c0*/  LDG.E R5, desc[UR36][R2.64] ;  /* 0x0000002402057981 */ /* 0x000ea8000c1e1900 */
[----:B-----5:R-:W2:Y:S02]  /*d8d0*/  LDG.E R0, desc[UR36][R2.64+0x4] ;  /* 0x0000042402007981 */ /* 0x020ea4000c1e1900 */
[----:B--2---:R-:W-:-:S07]  /*d8e0*/  IMAD.IADD R0, R0, 0x1, -R5 ;  /* 0x0000000100007824 */ /* 0x004fce00078e0a05 */
.L_x_219:
[----:B------:R-:W-:Y:S01]  /*d8f0*/  R2UR UR9, R215 ;  /* 0x00000000d70972ca */ /* 0x000fe200000e0000 */
[----:B------:R-:W-:Y:S01]  /*d900*/  BSSY B1, `(.L_x_220) ;  /* 0x0000031000017945 */ /* 0x000fe20003800000 */
[----:B------:R-:W-:-:S11]  /*d910*/  R2UR UR8, R218 ;  /* 0x00000000da0872ca */ /* 0x000fd600000e0000 */
[----:B------:R-:W-:Y:S02]  /*d920*/  USEL UR13, UR9, URZ, !UP0 ;  /* 0x0000003f090d7287 */ /* 0x000fe4000c000000 */
[----:B------:R-:W-:Y:S01]  /*d930*/  USEL UR14, UR8, URZ, !UP0 ;  /* 0x0000003f080e7287 */ /* 0x000fe2000c000000 */
[----:B------:R-:W-:Y:S11]  /*d940*/  @P1 BRA `(.L_x_221) ;  /* 0x0000000000b01947 */ /* 0x000ff60003800000 */
[----:B------:R-:W0:Y:S01]  /*d950*/  S2R R3, SR_TID.X ;  /* 0x0000000000037919 */ /* 0x000e220000002100 */
[----:B------:R-:W1:Y:S01]  /*d960*/  LDC R7, c[0x0][0xbe8] ;  /* 0x0002fa00ff077b82 */ /* 0x000e620000000800 */
[----:B------:R-:W-:-:S13]  /*d970*/  R2UR UR8, R216 ;  /* 0x00000000d80872ca */ /* 0x000fda00000e0000 */
[----:B------:R-:W-:-:S04]  /*d980*/  IMAD.U32 R2, RZ, RZ, UR8 ;  /* 0x00000008ff027e24 */ /* 0x000fc8000f8e00ff */
[----:B0-----:R-:W-:Y:S02]  /*d990*/  IMAD R2, R2, 0x80, R3 ;  /* 0x0000008002027824 */ /* 0x001fe400078e0203 */
[----:B-1---5:R-:W-:Y:S02]  /*d9a0*/  IMAD R3, R0, R7, RZ ;  /* 0x0000000700037224 */ /* 0x022fe400078e02ff */
[----:B------:R-:W-:-:S05]  /*d9b0*/  VIADD R4, R2, 0xffffff80 ;  /* 0xffffff8002047836 */ /* 0x000fca0000000000 */
[----:B------:R-:W-:-:S13]  /*d9c0*/  ISETP.GE.AND P1, PT, R4, R3, PT ;  /* 0x000000030400720c */ /* 0x000fda0003f26270 */
[----:B------:R-:W-:Y:S05]  /*d9d0*/  @P1 BRA `(.L_x_221) ;  /* 0x00000000008c1947 */ /* 0x000fea0003800000 */
[----:B------:R-:W-:Y:S01]  /*d9e0*/  ISETP.NE.AND P1, PT, R7, 0x1, PT ;  /* 0x000000010700780c */ /* 0x000fe20003f25270 */
[----:B------:R-:W-:Y:S01]  /*d9f0*/  ULDC.64 UR16, c[0x0][0xb90] ;  /* 0x0002e40000107ab9 */ /* 0x000fe20000000a00 */
[----:B------:R-:W-:Y:S01]  /*da00*/  R2UR UR15, R214 ;  /* 0x00000000d60f72ca */ /* 0x000fe200000e0000 */
[----:B------:R-:W-:Y:S01]  /*da10*/  UIMAD UR10, UR12, UR16, URZ ;  /* 0x000000100c0a72a4 */ /* 0x000fe2000f8e023f */
[----:B------:R-:W-:Y:S01]  /*da20*/  MOV R2, R4 ;  /* 0x0000000400027202 */ /* 0x000fe20000000f00 */
[----:B------:R-:W-:Y:S01]  /*da30*/  UMOV UR8, UR4 ;  /* 0x0000000400087c82 */ /* 0x000fe20008000000 */
[----:B------:R-:W-:-:S07]  /*da40*/  UMOV UR9, UR11 ;  /* 0x0000000b00097c82 */ /* 0x000fce0008000000 */
[----:B------:R-:W0:Y:S02]  /*da50*/  @P1 LDC R3, c[0x0][0xbec] ;  /* 0x0002fb00ff031b82 */ /* 0x000e240000000800 */
[----:B------:R-:W-:Y:S02]  /*da60*/  UIMAD.WIDE.U32 UR8, UR15, UR16, UR8 ;  /* 0x000000100f0872a5 */ /* 0x000fe4000f8e0008 */
[----:B------:R-:W-:-:S03]  /*da70*/  UIMAD UR10, UR15, UR17, UR10 ;  /* 0x000000110f0a72a4 */ /* 0x000fc6000f8e020a */
[----:B------:R-:W-:Y:S01]  /*da80*/  ULDC.64 UR16, c[0x0][0xb98] ;  /* 0x0002e60000107ab9 */ /* 0x000fe20000000a00 */
[----:B------:R-:W1:Y:S01]  /*da90*/  @P1 LDC R6, c[0x0][0xbf0] ;  /* 0x0002fc00ff061b82 */ /* 0x000e620000000800 */
[----:B------:R-:W-:Y:S02]  /*daa0*/  UIADD3 UR9, UR9, UR10, URZ ;  /* 0x0000000a09097290 */ /* 0x000fe4000fffe03f */
[----:B------:R-:W-:Y:S02]  /*dab0*/  UIMAD UR10, UR14, UR16, URZ ;  /* 0x000000100e0a72a4 */ /* 0x000fe4000f8e023f */
[----:B------:R-:W-:Y:S02]  /*dac0*/  UIMAD.WIDE.U32 UR8, UR13, UR16, UR8 ;  /* 0x000000100d0872a5 */ /* 0x000fe4000f8e0008 */
[----:B------:R-:W-:-:S03]  /*dad0*/  UIMAD UR10, UR13, UR17, UR10 ;  /* 0x000000110d0a72a4 */ /* 0x000fc6000f8e020a */
[----:B------:R-:W-:Y:S01]  /*dae0*/  ULDC.64 UR16, c[0x0][0xb88] ;  /* 0x0002e20000107ab9 */ /* 0x000fe20000000a00 */
[----:B0-----:R-:W-:-:S05]  /*daf0*/  @P1 IMAD.HI.U32 R3, R4, R3, RZ ;  /* 0x0000000304031227 */ /* 0x001fca00078e00ff */
[----:B-1----:R-:W-:Y:S01]  /*db00*/  @P1 SHF.R.U32.HI R2, RZ, R6, R3 ;  /* 0x00000006ff021219 */ /* 0x002fe20000011603 */
[----:B------:R-:W-:-:S03]  /*db10*/  IMAD.U32 R6, RZ, RZ, UR10 ;  /* 0x0000000aff067e24 */ /* 0x000fc6000f8e00ff */
[--C-:B------:R-:W-:Y:S01]  /*db20*/  SHF.R.S32.HI R3, RZ, 0x1f, R2.reuse ;  /* 0x0000001fff037819 */ /* 0x100fe20000011402 */
[----:B------:R-:W-:Y:S01]  /*db30*/  IMAD.MOV R5, RZ, RZ, -R2 ;  /* 0x000000ffff057224 */ /* 0x000fe200078e0a02 */
[----:B------:R-:W-:-:S03]  /*db40*/  IADD3 R2, P1, R2, UR8, RZ ;  /* 0x0000000802027c10 */ /* 0x000fc6000ff3e0ff */
[----:B------:R-:W-:Y:S01]  /*db50*/  IMAD R5, R7, R5, R4 ;  /* 0x0000000507057224 */ /* 0x000fe200078e0204 */
[----:B------:R-:W-:Y:S01]  /*db60*/  IADD3.X R3, R3, UR9, R6, P1, !PT ;  /* 0x0000000903037c10 */ /* 0x000fe20008ffe406 */
[----:B------:R-:W-:-:S03]  /*db70*/  ULDC.64 UR8, c[0x0][0xb50] ;  /* 0x0002d40000087ab9 */ /* 0x000fc60000000a00 */
[----:B------:R-:W-:Y:S01]  /*db80*/  SHF.R.S32.HI R4, RZ, 0x1f, R5 ;  /* 0x0000001fff047819 */ /* 0x000fe20000011405 */
[----:B------:R-:W-:-:S04]  /*db90*/  IMAD.WIDE.U32 R2, R5, UR16, R2 ;  /* 0x0000001005027c25 */ /* 0x000fc8000f8e0002 */
[----:B------:R-:W-:-:S04]  /*dba0*/  IMAD R4, R4, UR16, RZ ;  /* 0x0000001004047c24 */ /* 0x000fc8000f8e02ff */
[----:B------:R-:W-:Y:S01]  /*dbb0*/  IMAD R7, R5, UR17, R4 ;  /* 0x0000001105077c24 */ /* 0x000fe2000f8e0204 */
[----:B------:R-:W-:-:S03]  /*dbc0*/  LEA R4, P1, R2, UR8, 0x2 ;  /* 0x0000000802047c11 */ /* 0x000fc6000f8210ff */
[----:B------:R-:W-:-:S05]  /*dbd0*/  IMAD.IADD R3, R3, 0x1, R7 ;  /* 0x0000000103037824 */ /* 0x000fca00078e0207 */
[----:B------:R-:W-:Y:S01]  /*dbe0*/  LEA.HI.X R5, R2, UR9, R3, 0x2, P1 ;  /* 0x0000000902057c11 */ /* 0x000fe200088f1403 */
[----:B------:R-:W-:-:S05]  /*dbf0*/  IMAD.MOV.U32 R3, RZ, RZ, -0x800000 ;  /* 0xff800000ff037424 */ /* 0x000fca00078e00ff */
[----:B------:R0:W-:Y:S02]  /*dc00*/  STG.E desc[UR36][R4.64], R3 ;  /* 0x0000000304007986 */ /* 0x0001e4000c101924 */
.L_x_221:
[----:B------:R-:W-:Y:S05]  /*dc10*/  BSYNC B1 ;  /* 0x0000000000017941 */ /* 0x000fea0003800000 */
.L_x_220:
[----:B------:R-:W-:Y:S01]  /*dc20*/  R2UR UR15, R216 ;  /* 0x00000000d80f72ca */ /* 0x000fe200000e0000 */
[----:B0-----:R-:W0:Y:S01]  /*dc30*/  @P0 LDC R3, c[0x0][0xbf0] ;  /* 0x0002fc00ff030b82 */ /* 0x001e220000000800 */
[----:B------:R-:W-:Y:S01]  /*dc40*/  ULDC.64 UR16, c[0x0][0xaa0] ;  /* 0x0002a80000107ab9 */ /* 0x000fe20000000a00 */
[----:B------:R-:W-:Y:S01]  /*dc50*/  R2UR UR18, R214 ;  /* 0x00000000d61272ca */ /* 0x000fe200000e0000 */
[----:B------:R-:W-:Y:S01]  /*dc60*/  UIMAD UR10, UR11, UR16, URZ ;  /* 0x000000100b0a72a4 */ /* 0x000fe2000f8e023f */
[----:B------:R-:W-:Y:S01]  /*dc70*/  IMAD R2, R213, 0x20, R217 ;  /* 0x00000020d5027824 */ /* 0x000fe200078e02d9 */
[----:B------:R-:W-:Y:S01]  /*dc80*/  UIMAD.WIDE.U32 UR8, UR4, UR16, URZ ;  /* 0x00000010040872a5 */ /* 0x000fe2000f8e003f */
[----:B------:R-:W-:Y:S01]  /*dc90*/  BSSY B1, `(.L_x_222) ;  /* 0x0000045000017945 */ /* 0x000fe20003800000 */
[----:B------:R-:W-:Y:S01]  /*dca0*/  UIMAD UR10, UR4, UR17, UR10 ;  /* 0x00000011040a72a4 */ /* 0x000fe2000f8e020a */
[----:B------:R-:W-:Y:S02]  /*dcb0*/  SHF.R.S32.HI R18, RZ, 0x1f, R22 ;  /* 0x0000001fff127819 */ /* 0x000fe40000011416 */
[----:B------:R-:W-:Y:S01]  /*dcc0*/  ULDC.64 UR16, c[0x0][0xae8] ;  /* 0x0002ba0000107ab9 */ /* 0x000fe20000000a00 */
[----:B------:R-:W-:Y:S01]  /*dcd0*/  UIADD3 UR9, UR9, UR10, URZ ;  /* 0x0000000a09097290 */ /* 0x000fe2000fffe03f */
[----:B------:R-:W-:Y:S01]  /*dce0*/  MOV R5, UR15 ;  /* 0x0000000f00057c02 */ /* 0x000fe20008000f00 */
[----:B------:R-:W-:Y:S01]  /*dcf0*/  UIMAD UR4, UR12, UR16, URZ ;  /* 0x000000100c0472a4 */ /* 0x000fe2000f8e023f */
[----:B------:R-:W-:Y:S01]  /*dd00*/  IMAD.U32 R8, RZ, RZ, UR15 ;  /* 0x0000000fff087e24 */ /* 0x000fe2000f8e00ff */
[----:B------:R-:W-:Y:S01]  /*dd10*/  UIMAD.WIDE.U32 UR8, UR18, UR16, UR8 ;  /* 0x00000010120872a5 */ /* 0x000fe2000f8e0008 */
[----:B------:R-:W-:Y:S01]  /*dd20*/  SHF.R.S32.HI R19, RZ, 0x1f, R23 ;  /* 0x0000001fff137819 */ /* 0x000fe20000011417 */
[----:B------:R-:W-:Y:S01]  /*dd30*/  IMAD R6, R5, 0x80, R2 ;  /* 0x0000008005067824 */ /* 0x000fe200078e0202 */
[----:B------:R-:W-:Y:S01]  /*dd40*/  UIMAD UR4, UR18, UR17, UR4 ;  /* 0x00000011120472a4 */ /* 0x000fe2000f8e0204 */
[----:B------:R-:W-:Y:S01]  /*dd50*/  IMAD R8, R8, 0x80, R217 ;  /* 0x0000008008087824 */ /* 0x000fe200078e02d9 */
[----:B------:R-:W-:Y:S01]  /*dd60*/  ULDC.64 UR10, c[0x0][0xaf0] ;  /* 0x0002bc00000a7ab9 */ /* 0x000fe20000000a00 */
[----:B------:R-:W-:Y:S01]  /*dd70*/  @P0 IMAD.HI.U32 R2, R6, R9, RZ ;  /* 0x0000000906020227 */ /* 0x000fe200078e00ff */
[----:B------:R-:W-:Y:S01]  /*dd80*/  UIADD3 UR9, UR9, UR4, URZ ;  /* 0x0000000409097290 */ /* 0x000fe2000fffe03f */
[----:B------:R-:W-:Y:S01]  /*dd90*/  SHF.R.S32.HI R20, RZ, 0x1f, R17 ;  /* 0x0000001fff147819 */ /* 0x000fe20000011411 */
[----:B------:R-:W-:Y:S01]  /*dda0*/  UIMAD UR4, UR14, UR10, URZ ;  /* 0x0000000a0e0472a4 */ /* 0x000fe2000f8e023f */
[----:B------:R-:W-:Y:S01]  /*ddb0*/  IMAD.MOV.U32 R5, RZ, RZ, R6 ;  /* 0x000000ffff057224 */ /* 0x000fe200078e0006 */
[----:B0-----:R-:W-:Y:S01]  /*ddc0*/  @P0 SHF.R.U32.HI R5, RZ, R3, R2 ;  /* 0x00000003ff050219 */ /* 0x001fe20000011602 */
[----:B------:R-:W-:-:S02]  /*ddd0*/  UIMAD.WIDE.U32 UR8, UR13, UR10, UR8 ;  /* 0x0000000a0d0872a5 */ /* 0x000fc4000f8e0008 */
[----:B------:R-:W-:Y:S01]  /*dde0*/  UIMAD UR4, UR13, UR11, UR4 ;  /* 0x0000000b0d0472a4 */ /* 0x000fe2000f8e0204 */
[--C-:B------:R-:W-:Y:S01]  /*ddf0*/  SHF.R.S32.HI R2, RZ, 0x1f, R5.reuse ;  /* 0x0000001fff027819 */ /* 0x100fe20000011405 */
[----:B------:R-:W-:Y:S01]  /*de00*/  IMAD.MOV R7, RZ, RZ, -R5 ;  /* 0x000000ffff077224 */ /* 0x000fe200078e0a05 */
[----:B------:R-:W-:Y:S01]  /*de10*/  ULDC.64 UR10, c[0x0][0xae0] ;  /* 0x0002b800000a7ab9 */ /* 0x000fe20000000a00 */
[----:B------:R-:W-:Y:S02]  /*de20*/  UIADD3 UR4, UR9, UR4, URZ ;  /* 0x0000000409047290 */ /* 0x000fe4000fffe03f */
[----:B------:R-:W-:Y:S02]  /*de30*/  IMAD.U32 R3, RZ, RZ, UR9 ;  /* 0x00000009ff037e24 */ /* 0x000fe4000f8e00ff */
[----:B------:R-:W-:Y:S02]  /*de40*/  IMAD R4, R2, UR10, RZ ;  /* 0x0000000a02047c24 */ /* 0x000fe4000f8e02ff */
[----:B------:R-:W-:Y:S01]  /*de50*/  IMAD R7, R11, R7, R6 ;  /* 0x000000070b077224 */ /* 0x000fe200078e0206 */
[----:B------:R-:W-:Y:S01]  /*de60*/  MOV R3, UR4 ;  /* 0x0000000400037c02 */ /* 0x000fe20008000f00 */
[----:B------:R-:W-:Y:S01]  /*de70*/  IMAD.U32 R2, RZ, RZ, UR8 ;  /* 0x00000008ff027e24 */ /* 0x000fe2000f8e00ff */
[----:B------:R-:W-:Y:S01]  /*de80*/  ULDC.64 UR8, c[0x0][0xad8] ;  /* 0x0002b60000087ab9 */ /* 0x000fe20000000a00 */
[C---:B------:R-:W-:Y:S01]  /*de90*/  IMAD R9, R5.reuse, UR11, R4 ;  /* 0x0000000b05097c24 */ /* 0x040fe2000f8e0204 */
[----:B------:R-:W-:Y:S01]  /*dea0*/  SHF.R.S32.HI R4, RZ, 0x1f, R7 ;  /* 0x0000001fff047819 */ /* 0x000fe20000011407 */
[----:B------:R-:W-:-:S04]  /*deb0*/  IMAD.WIDE.U32 R2, R5, UR10, R2 ;  /* 0x0000000a05027c25 */ /* 0x000fc8000f8e0002 */
[----:B------:R-:W-:Y:S02]  /*dec0*/  IMAD.IADD R3, R3, 0x1, R9 ;  /* 0x0000000103037824 */ /* 0x000fe400078e0209 */
[----:B------:R-:W-:Y:S02]  /*ded0*/  IMAD R4, R4, UR8, RZ ;  /* 0x0000000804047c24 */ /* 0x000fe4000f8e02ff */
[----:B-----5:R-:W-:Y:S02]  /*dee0*/  IMAD R11, R0, R11, RZ ;  /* 0x0000000b000b7224 */ /* 0x020fe400078e02ff */
[C---:B------:R-:W-:Y:S02]  /*def0*/  IMAD R5, R7.reuse, UR9, R4 ;  /* 0x0000000907057c24 */ /* 0x040fe4000f8e0204 */
[----:B------:R-:W-:Y:S01]  /*df00*/  IMAD.WIDE.U32 R2, R7, UR8, R2 ;  /* 0x0000000807027c25 */ /* 0x000fe2000f8e0002 */
[----:B------:R-:W-:Y:S01]  /*df10*/  ISETP.GE.AND P2, PT, R8, R11, PT ;  /* 0x0000000b0800720c */ /* 0x000fe20003f46270 */
[----:B------:R-:W-:-:S02]  /*df20*/  ULDC.64 UR8, c[0x0][0xa80] ;  /* 0x0002a00000087ab9 */ /* 0x000fc40000000a00 */
[----:B------:R-:W-:Y:S01]  /*df30*/  VIADD R0, R8, 0x20 ;  /* 0x0000002008007836 */ /* 0x000fe20000000000 */
[----:B------:R-:W-:Y:S02]  /*df40*/  IADD3 R3, R3, R5, RZ ;  /* 0x0000000503037210 */ /* 0x000fe40007ffe0ff */
[----:B------:R-:W-:Y:S02]  /*df50*/  LEA R4, P3, R2, UR8, 0x1 ;  /* 0x0000000802047c11 */ /* 0x000fe4000f8608ff */
[-C--:B------:R-:W-:Y:S01]  /*df60*/  ISETP.GE.AND P1, PT, R0, R11.reuse, PT ;  /* 0x0000000b0000720c */ /* 0x080fe20003f26270 */
[----:B------:R-:W-:Y:S01]  /*df70*/  VIADD R0, R8, 0x40 ;  /* 0x0000004008007836 */ /* 0x000fe20000000000 */
[----:B------:R-:W-:Y:S02]  /*df80*/  LEA.HI.X R5, R2, UR9, R3, 0x1, P3 ;  /* 0x0000000902057c11 */ /* 0x000fe400098f0c03 */
[----:B------:R0:W1:Y:S02]  /*df90*/  SHFL.IDX PT, R2, R4, RZ, 0x181f ;  /* 0x00181fff04027589 */ /* 0x00006400000e0000 */
[----:B------:R-:W-:-:S02]  /*dfa0*/  ISETP.GE.AND P0, PT, R0, R11, PT ;  /* 0x0000000b0000720c */ /* 0x000fc40003f06270 */
[----:B------:R0:W2:Y:S01]  /*dfb0*/  SHFL.IDX PT, R0, R5, RZ, 0x181f ;  /* 0x00181fff05007589 */ /* 0x0000a200000e0000 */
[----:B------:R-:W-:Y:S10]  /*dfc0*/  @P2 BRA `(.L_x_223) ;  /* 0x0000000000442947 */ /* 0x000ff40003800000 */
        /* <DEDUP_REMOVED lines=8> */
[----:B------:R3:W-:Y:S01]  /*e050*/  @!P5 ST.E.128 desc[UR36][R6.64], RZ ;  /* 0x000000ff0600d985 */ /* 0x0007e2000c101d24 */
[----:B------:R-:W-:Y:S02]  /*e060*/  @!P4 LEA.HI.X R13, R23, R0, R19, 0x1, P6 ;  /* 0x00000000170dc211 */ /* 0x000fe400030f0c13 */
[----:B------:R-:W-:-:S03]  /*e070*/  @!P3 LEA R14, P6, R22, R2, 0x1 ;  /* 0x00000002160eb211 */ /* 0x000fc600078c08ff */
[----:B------:R3:W-:Y:S01]  /*e080*/  @!P4 ST.E.128 desc[UR36][R12.64], RZ ;  /* 0x000000ff0c00c985 */ /* 0x0007e2000c101d24 */
[----:B------:R-:W-:Y:S02]  /*e090*/  @!P3 LEA.HI.X R15, R22, R0, R18, 0x1, P6 ;  /* 0x00000000160fb211 */ /* 0x000fe400030f0c12 */
[----:B------:R-:W-:-:S03]  /*e0a0*/  @!P2 LEA R2, P6, R212, R2, 0x1 ;  /* 0x00000002d402a211 */ /* 0x000fc600078c08ff */
[----:B------:R3:W-:Y:S01]  /*e0b0*/  @!P3 ST.E.128 desc[UR36][R14.64], RZ ;  /* 0x000000ff0e00b985 */ /* 0x0007e2000c101d24 */
[----:B------:R-:W-:-:S05]  /*e0c0*/  @!P2 LEA.HI.X R3, R212, R0, R227, 0x1, P6 ;  /* 0x00000000d403a211 */ /* 0x000fca00030f0ce3 */
[----:B------:R3:W-:Y:S04]  /*e0d0*/  @!P2 ST.E.128 desc[UR36][R2.64], RZ ;  /* 0x000000ff0200a985 */ /* 0x0007e8000c101d24 */
.L_x_223:
[----:B------:R-:W-:Y:S05]  /*e0e0*/  BSYNC B1 ;  /* 0x0000000000017941 */ /* 0x000fea0003800000 */
.L_x_222:
[----:B--2---:R2:W4:Y:S01]  /*e0f0*/  SHFL.IDX PT, R0, R5, 0x1, 0x181f ;  /* 0x00381f0005007f89 */ /* 0x00452200000e0000 */
[----:B------:R-:W-:Y:S03]  /*e100*/  BSSY B1, `(.L_x_224) ;  /* 0x0000014000017945 */ /* 0x000fe60003800000 */
[----:B-1-3--:R2:W1:Y:S01]  /*e110*/  SHFL.IDX PT, R2, R4, 0x1, 0x181f ;  /* 0x00381f0004027f89 */ /* 0x00a46200000e0000 */
[----:B------:R-:W-:Y:S05]  /*e120*/  @P1 BRA `(.L_x_225) ;  /* 0x0000000000441947 */ /* 0x000fea0003800000 */
[----:B------:R-:W-:Y:S02]  /*e130*/  ULDC UR4, c[0x0][0xac8] ;  /* 0x0002b20000047ab9 */ /* 0x000fe40000000800 */
[----:B------:R-:W-:Y:S02]  /*e140*/  ISETP.GE.AND P4, PT, R17, UR4, PT ;  /* 0x0000000411007c0c */ /* 0x000fe4000bf86270 */
[----:B------:R-:W-:Y:S02]  /*e150*/  ISETP.GE.AND P3, PT, R23, UR4, PT ;  /* 0x0000000417007c0c */ /* 0x000fe4000bf66270 */
[----:B------:R-:W-:Y:S02]  /*e160*/  ISETP.GE.AND P2, PT, R22, UR4, PT ;  /* 0x0000000416007c0c */ /* 0x000fe4000bf46270 */
[----:B------:R-:W-:-:S07]  /*e170*/  ISETP.GE.AND P1, PT, R212, UR4, PT ;  /* 0x00000004d4007c0c */ /* 0x000fce000bf26270 */
[-C--:B-1----:R-:W-:Y:S02]  /*e180*/  @!P4 LEA R6, P6, R17, R2.reuse, 0x1 ;  /* 0x000000021106c211 */ /* 0x082fe400078c08ff */
[----:B------:R-:W-:Y:S02]  /*e190*/  @!P3 LEA R12, P5, R23, R2, 0x1 ;  /* 0x00000002170cb211 */ /* 0x000fe400078a08ff */
[----:B----4-:R-:W-:Y:S02]  /*e1a0*/  @!P4 LEA.HI.X R7, R17, R0, R20, 0x1, P6 ;  /* 0x000000001107c211 */ /* 0x010fe400030f0c14 */
[----:B------:R-:W-:Y:S02]  /*e1b0*/  @!P2 LEA R14, P6, R22, R2, 0x1 ;  /* 0x00000002160ea211 */ /* 0x000fe400078c08ff */
[----:B------:R-:W-:Y:S01]  /*e1c0*/  @!P3 LEA.HI.X R13, R23, R0, R19, 0x1, P5 ;  /* 0x00000000170db211 */ /* 0x000fe200028f0c13 */
[----:B------:R3:W-:Y:S01]  /*e1d0*/  @!P4 ST.E.128 desc[UR36][R6.64], RZ ;  /* 0x000000ff0600c985 */ /* 0x0007e2000c101d24 */
[----:B------:R-:W-:-:S02]  /*e1e0*/  @!P1 LEA R2, P5, R212, R2, 0x1 ;  /* 0x00000002d4029211 */ /* 0x000fc400078a08ff */
[-C--:B------:R-:W-:Y:S01]  /*e1f0*/  @!P2 LEA.HI.X R15, R22, R0.reuse, R18, 0x1, P6 ;  /* 0x00000000160fa211 */ /* 0x080fe200030f0c12 */
[----:B------:R3:W-:Y:S01]  /*e200*/  @!P3 ST.E.128 desc[UR36][R12.64], RZ ;  /* 0x000000ff0c00b985 */ /* 0x0007e2000c101d24 */
[----:B------:R-:W-:-:S03]  /*e210*/  @!P1 LEA.HI.X R3, R212, R0, R227, 0x1, P5 ;  /* 0x00000000d4039211 */ /* 0x000fc600028f0ce3 */
[----:B------:R3:W-:Y:S04]  /*e220*/  @!P2 ST.E.128 desc[UR36][R14.64], RZ ;  /* 0x000000ff0e00a985 */ /* 0x0007e8000c101d24 */
[----:B------:R3:W-:Y:S02]  /*e230*/  @!P1 ST.E.128 desc[UR36][R2.64], RZ ;  /* 0x000000ff02009985 */ /* 0x0007e4000c101d24 */
.L_x_225:
[----:B------:R-:W-:Y:S05]  /*e240*/  BSYNC B1 ;  /* 0x0000000000017941 */ /* 0x000fea0003800000 */
.L_x_224:
[----:B----4-:R4:W0:Y:S01]  /*e250*/  SHFL.IDX PT, R0, R5, 0x2, 0x181f ;  /* 0x00581f0005007f89 */ /* 0x01082200000e0000 */
        /* <DEDUP_REMOVED lines=9> */
[-C--:B------:R-:W-:Y:S02]  /*e2f0*/  @!P2 LEA R12, P5, R23, R2.reuse, 0x1 ;  /* 0x00000002170ca211 */ /* 0x080fe400078a08ff */
[----:B------:R-:W-:Y:S02]  /*e300*/  @!P1 LEA R14, P4, R22, R2, 0x1 ;  /* 0x00000002160e9211 */ /* 0x000fe400078808ff */
[----:B0-----:R-:W-:Y:S02]  /*e310*/  @!P3 LEA.HI.X R7, R17, R0, R20, 0x1, P6 ;  /* 0x000000001107b211 */ /* 0x001fe400030f0c14 */
[----:B------:R-:W-:Y:S02]  /*e320*/  @!P0 LEA R2, P6, R212, R2, 0x1 ;  /* 0x00000002d4028211 */ /* 0x000fe400078c08ff */
[-C--:B------:R-:W-:Y:S01]  /*e330*/  @!P2 LEA.HI.X R13, R23, R0.reuse, R19, 0x1, P5 ;  /* 0x00000000170da211 */ /* 0x080fe200028f0c13 */
[----:B------:R3:W-:Y:S01]  /*e340*/  @!P3 ST.E.128 desc[UR36][R6.64], RZ ;  /* 0x000000ff0600b985 */ /* 0x0007e2000c101d24 */
[----:B------:R-:W-:-:S02]  /*e350*/  @!P1 LEA.HI.X R15, R22, R0, R18, 0x1, P4 ;  /* 0x00000000160f9211 */ /* 0x000fc400020f0c12 */
[----:B------:R-:W-:Y:S01]  /*e360*/  @!P0 LEA.HI.X R3, R212, R0, R227, 0x1, P6 ;  /* 0x00000000d4038211 */ /* 0x000fe200030f0ce3 */
[----:B------:R3:W-:Y:S04]  /*e370*/  @!P2 ST.E.128 desc[UR36][R12.64], RZ ;  /* 0x000000ff0c00a985 */ /* 0x0007e8000c101d24 */
[----:B------:R3:W-:Y:S04]  /*e380*/  @!P1 ST.E.128 desc[UR36][R14.64], RZ ;  /* 0x000000ff0e009985 */ /* 0x0007e8000c101d24 */
[----:B------:R3:W-:Y:S02]  /*e390*/  @!P0 ST.E.128 desc[UR36][R2.64], RZ ;  /* 0x000000ff02008985 */ /* 0x0007e4000c101d24 */
.L_x_227:
[----:B------:R-:W-:Y:S05]  /*e3a0*/  BSYNC B1 ;  /* 0x0000000000017941 */ /* 0x000fea0003800000 */
.L_x_226:
[----:B0-----:R-:W-:Y:S01]  /*e3b0*/  VIADD R0, R8, 0x60 ;  /* 0x0000006008007836 */ /* 0x001fe20000000000 */
[----:B---3--:R0:W3:Y:S04]  /*e3c0*/  SHFL.IDX PT, R6, R5, 0x3, 0x181f ;  /* 0x00781f0005067f89 */ /* 0x0080e800000e0000 */
[----:B------:R-:W-:Y:S01]  /*e3d0*/  ISETP.GE.AND P0, PT, R0, R11, PT ;  /* 0x0000000b0000720c */ /* 0x000fe20003f06270 */
[----:B-1----:R0:W1:-:S12]  /*e3e0*/  SHFL.IDX PT, R2, R4, 0x3, 0x181f ;  /* 0x00781f0004027f89 */ /* 0x00205800000e0000 */
[----:B0-----:R-:W-:Y:S05]  /*e3f0*/  @P0 BRA `(.L_x_218) ;  /* 0x0000000000440947 */ /* 0x001fea0003800000 */
[----:B------:R-:W-:Y:S02]  /*e400*/  ULDC UR4, c[0x0][0xac8] ;  /* 0x0002b20000047ab9 */ /* 0x000fe40000000800 */
[----:B------:R-:W-:Y:S02]  /*e410*/  ISETP.GE.AND P3, PT, R17, UR4, PT ;  /* 0x0000000411007c0c */ /* 0x000fe4000bf66270 */
[----:B------:R-:W-:Y:S02]  /*e420*/  ISETP.GE.AND P2, PT, R23, UR4, PT ;  /* 0x0000000417007c0c */ /* 0x000fe4000bf46270 */
[----:B------:R-:W-:Y:S02]  /*e430*/  ISETP.GE.AND P1, PT, R22, UR4, PT ;  /* 0x0000000416007c0c */ /* 0x000fe4000bf26270 */
[----:B------:R-:W-:-:S07]  /*e440*/  ISETP.GE.AND P0, PT, R212, UR4, PT ;  /* 0x00000004d4007c0c */ /* 0x000fce000bf06270 */
[-C--:B-12-4-:R-:W-:Y:S02]  /*e450*/  @!P3 LEA R4, P6, R17, R2.reuse, 0x1 ;  /* 0x000000021104b211 */ /* 0x096fe400078c08ff */
[-C--:B------:R-:W-:Y:S02]  /*e460*/  @!P2 LEA R8, P5, R23, R2.reuse, 0x1 ;  /* 0x000000021708a211 */ /* 0x080fe400078a08ff */
[----:B------:R-:W-:Y:S02]  /*e470*/  @!P1 LEA R10, P4, R22, R2, 0x1 ;  /* 0x00000002160a9211 */ /* 0x000fe400078808ff */
[----:B---3--:R-:W-:Y:S02]  /*e480*/  @!P3 LEA.HI.X R5, R17, R6, R20, 0x1, P6 ;  /* 0x000000061105b211 */ /* 0x008fe400030f0c14 */
        /* <DEDUP_REMOVED lines=8> */
.L_x_218:
[----:B------:R-:W-:Y:S05]  /*e510*/  BSYNC B0 ;  /* 0x0000000000007941 */ /* 0x000fea0003800000 */
.L_x_209:
[----:B------:R-:W-:Y:S02]  /*e520*/  ULDC UR4, c[0x0][0xc3c] ;  /* 0x00030f0000047ab9 */ /* 0x000fe40000000800 */
[----:B------:R-:W-:-:S06]  /*e530*/  UISETP.GE.AND UP0, UPT, UR7, UR4, UPT ;  /* 0x000000040700728c */ /* 0x000fcc000bf06270 */
[----:B------:R-:W-:-:S13]  /*e540*/  PLOP3.LUT P0, PT, PT, PT, UP0, 0x80, 0x0 ;  /* 0x000000000000781c */ /* 0x000fda0003f0f008 */
[----:B------:R-:W-:Y:S05]  /*e550*/  @!P0 BRA `(.L_x_228) ;  /* 0xffffff28001c8947 */ /* 0x000fea000383ffff */
[----:B------:R-:W-:Y:S05]  /*e560*/  EXIT ;  /* 0x000000000000794d */ /* 0x000fea0003800000 */
.L_x_181:
[----:B------:R-:W-:-:S08]  /*e570*/  NOP ;  /* 0x0000000000007918 */ /* 0x000fd00000000000 */
[----:B0-----:R-:W0:-:S00]  /*e580*/  USETMAXREG.DEALLOC.CTAPOOL 0x28 ;  /* 0x00000028000079c8 */ /* 0x001e0000080e0500 */
[----:B0-----:R-:W-:Y:S02]  /*e590*/  LOP3.LUT R0, R0, 0x3, RZ, 0xc0, !PT ;  /* 0x0000000300007812 */ /* 0x001fe400078ec0ff */
[----:B------:R-:W-:-:S04]  /*e5a0*/  LOP3.LUT R23, R23, 0xfffffeff, RZ, 0xc0, !PT ;  /* 0xfffffeff17177812 */ /* 0x000fc800078ec0ff */
[----:B------:R-:W0:Y:S02]  /*e5b0*/  SHFL.IDX PT, R0, R0, RZ, 0x1f ;  /* 0x00001fff00007589 */ /* 0x000e2400000e0000 */
[----:B0-----:R-:W-:Y:S01]  /*e5c0*/  ISETP.NE.AND P0, PT, R0, RZ, PT ;  /* 0x000000ff0000720c */ /* 0x001fe20003f05270 */
[----:B------:R-:W-:-:S12]  /*e5d0*/  IMAD.MOV.U32 R0, RZ, RZ, RZ ;  /* 0x000000ffff007224 */ /* 0x000fd800078e00ff */
[----:B------:R-:W-:Y:S01]  /*e5e0*/  @P0 LOP3.LUT R23, R23, 0x100, RZ, 0xfc, !PT ;  /* 0x0000010017170812 */ /* 0x000fe200078efcff */
[----:B------:R-:W-:Y:S06]  /*e5f0*/  @!P0 BRA `(.L_x_229) ;  /* 0x00000000001c8947 */ /* 0x000fec0003800000 */
[----:B------:R-:W0:Y:S08]  /*e600*/  S2UR UR5, SR_CgaCtaId ;  /* 0x00000000000579c3 */ /* 0x000e300000008800 */
[----:B------:R-:W-:Y:S06]  /*e610*/  BAR.SYNC.DEFER_BLOCKING 0x5, 0x180 ;  /* 0x0146000000007b1d */ /* 0x000fec0000010000 */
[----:B------:R-:W-:-:S02]  /*e620*/  UMOV UR4, 0x400 ;  /* 0x0000040000047882 */ /* 0x000fc40000000000 */
[----:B0-----:R-:W-:-:S09]  /*e630*/  ULEA UR4, UR5, UR4, 0x18 ;  /* 0x0000000405047291 */ /* 0x001fd2000f8ec03f */
[----:B------:R-:W1:Y:S01]  /*e640*/  LDS.128 R16, [UR4+0x388d0] ;  /* 0x0388d004ff107984 */ /* 0x000e620008000c00 */
[----:B------:R-:W-:Y:S06]  /*e650*/  BAR.ARV 0x4, 0x180 ;  /* 0x0106000000007b1d */ /* 0x000fec0000002000 */
[----:B------:R-:W-:Y:S05]  /*e660*/  BRA `(.L_x_230) ;  /* 0x0000000800007947 */ /* 0x000fea0003800000 */
.L_x_229:
[----:B------:R-:W0:Y:S01]  /*e670*/  S2R R2, SR_TID.X ;  /* 0x0000000000027919 */ /* 0x000e220000002100 */
[----:B------:R-:W-:Y:S01]  /*e680*/  ULDC UR4, c[0x0][0xc3c] ;  /* 0x00030f0000047ab9 */ /* 0x000fe20000000800 */
[----:B------:R-:W1:Y:S01]  /*e690*/  S2UR UR6, SR_CTAID.X ;  /* 0x00000000000679c3 */ /* 0x000e620000002500 */
[----:B------:R-:W-:Y:S01]  /*e6a0*/  ULDC UR5, c[0x0][0xc38] ;  /* 0x00030e0000057ab9 */ /* 0x000fe20000000800 */
[----:B0-----:R-:W-:-:S04]  /*e6b0*/  LOP3.LUT R5, R2, 0x1f, RZ, 0xc0, !PT ;  /* 0x0000001f02057812 */ /* 0x001fc800078ec0ff */
[----:B------:R-:W-:-:S04]  /*e6c0*/  ISETP.NE.AND P0, PT, R5, 0x1f, PT ;  /* 0x0000001f0500780c */ /* 0x000fc80003f05270 */
[----:B------:R-:W-:-:S13]  /*e6d0*/  ISETP.GE.OR P1, PT, R5, UR4, !P0 ;  /* 0x0000000405007c0c */ /* 0x000fda000c726670 */
[----:B------:R-:W0:Y:S02]  /*e6e0*/  @!P1 LDC.64 R2, c[0x0][0xc80] ;  /* 0x00032000ff029b82 */ /* 0x000e240000000a00 */
[----:B0-----:R-:W-:-:S05]  /*e6f0*/  @!P1 IMAD.WIDE.U32 R2, R5, 0x4, R2 ;  /* 0x0000000405029825 */ /* 0x001fca00078e0002 */
[----:B------:R-:W2:Y:S01]  /*e700*/  @!P1 LDG.E R0, desc[UR36][R2.64] ;  /* 0x0000002402009981 */ /* 0x000ea2000c1e1900 */
[C---:B------:R-:W-:Y:S01]  /*e710*/  ISETP.NE.AND P1, PT, R5.reuse, RZ, PT ;  /* 0x000000ff0500720c */ /* 0x040fe20003f25270 */
[----:B------:R-:W-:Y:S01]  /*e720*/  UMOV UR4, URZ ;  /* 0x0000003f00047c82 */ /* 0x000fe20008000000 */
[C---:B------:R-:W-:Y:S01]  /*e730*/  ISETP.GE.U32.AND P2, PT, R5.reuse, 0x2, PT ;  /* 0x000000020500780c */ /* 0x040fe20003f46070 */
[----:B------:R-:W-:Y:S01]  /*e740*/  IMAD.MOV.U32 R16, RZ, RZ, RZ ;  /* 0x000000ffff107224 */ /* 0x000fe200078e00ff */
[C---:B------:R-:W-:Y:S02]  /*e750*/  ISETP.GE.U32.AND P3, PT, R5.reuse, 0x4, PT ;  /* 0x000000040500780c */ /* 0x040fe40003f66070 */
[C---:B------:R-:W-:Y:S02]  /*e760*/  ISETP.GE.U32.AND P4, PT, R5.reuse, 0x8, PT ;  /* 0x000000080500780c */ /* 0x040fe40003f86070 */
[----:B------:R-:W-:Y:S01]  /*e770*/  ISETP.GE.U32.AND P5, PT, R5, 0x10, PT ;  /* 0x000000100500780c */ /* 0x000fe20003fa6070 */
[----:B--2---:R-:W0:Y:S02]  /*e780*/  SHFL.UP PT, R4, R0, 0x1, RZ ;  /* 0x0420000000047989 */ /* 0x004e2400000e00ff */
[----:B0-----:R-:W-:-:S05]  /*e790*/  SEL R7, R4, RZ, P1 ;  /* 0x000000ff04077207 */ /* 0x001fca0000800000 */
[----:B------:R-:W-:-:S05]  /*e7a0*/  IMAD.IADD R7, R0, 0x1, R7 ;  /* 0x0000000100077824 */ /* 0x000fca00078e0207 */
[----:B------:R-:W0:Y:S02]  /*e7b0*/  SHFL.UP PT, R4, R7, 0x2, RZ ;  /* 0x0440000007047989 */ /* 0x000e2400000e00ff */
[----:B0-----:R-:W-:-:S05]  /*e7c0*/  SEL R4, R4, RZ, P2 ;  /* 0x000000ff04047207 */ /* 0x001fca0001000000 */
[----:B------:R-:W-:-:S05]  /*e7d0*/  IMAD.IADD R4, R7, 0x1, R4 ;  /* 0x0000000107047824 */ /* 0x000fca00078e0204 */
[----:B------:R-:W0:Y:S02]  /*e7e0*/  SHFL.UP PT, R6, R4, 0x4, RZ ;  /* 0x0480000004067989 */ /* 0x000e2400000e00ff */
[----:B0-----:R-:W-:-:S05]  /*e7f0*/  SEL R3, R6, RZ, P3 ;  /* 0x000000ff06037207 */ /* 0x001fca0001800000 */
[----:B------:R-:W-:-:S05]  /*e800*/  IMAD.IADD R3, R4, 0x1, R3 ;  /* 0x0000000104037824 */ /* 0x000fca00078e0203 */
[----:B------:R-:W0:Y:S02]  /*e810*/  SHFL.UP PT, R2, R3, 0x8, RZ ;  /* 0x0500000003027989 */ /* 0x000e2400000e00ff */
[----:B0-----:R-:W-:-:S04]  /*e820*/  SEL R2, R2, RZ, P4 ;  /* 0x000000ff02027207 */ /* 0x001fc80002000000 */
[----:B------:R-:W-:-:S05]  /*e830*/  IADD3 R2, R3, R2, RZ ;  /* 0x0000000203027210 */ /* 0x000fca0007ffe0ff */
[----:B------:R-:W0:Y:S02]  /*e840*/  SHFL.UP PT, R6, R2, 0x10, RZ ;  /* 0x0600000002067989 */ /* 0x000e2400000e00ff */
[----:B0-----:R-:W-:-:S05]  /*e850*/  SEL R7, R6, RZ, P5 ;  /* 0x000000ff06077207 */ /* 0x001fca0002800000 */
[----:B------:R-:W-:-:S05]  /*e860*/  IMAD.IADD R7, R2, 0x1, R7 ;  /* 0x0000000102077824 */ /* 0x000fca00078e0207 */
[----:B------:R-:W0:Y:S02]  /*e870*/  SHFL.IDX PT, R4, R7, 0x1f, 0x1f ;  /* 0x03e01f0007047f89 */ /* 0x000e2400000e0000 */
[----:B0-----:R-:W-:-:S04]  /*e880*/  IMAD R4, R4, UR5, RZ ;  /* 0x0000000504047c24 */ /* 0x001fc8000f8e02ff */
[----:B------:R-:W-:Y:S01]  /*e890*/  IMAD.MOV.U32 R3, RZ, RZ, R4 ;  /* 0x000000ffff037224 */ /* 0x000fe200078e0004 */
[----:B-1----:R-:W-:-:S13]  /*e8a0*/  ISETP.GT.AND P6, PT, R4, UR6, PT ;  /* 0x0000000604007c0c */ /* 0x002fda000bfc4270 */
[----:B------:R-:W-:Y:S05]  /*e8b0*/  @P6 BRA `(.L_x_231) ;  /* 0x0000000000946947 */ /* 0x000fea0003800000 */
[----:B------:R-:W-:Y:S01]  /*e8c0*/  IMAD.MOV.U32 R4, RZ, RZ, R3 ;  /* 0x000000ffff047224 */ /* 0x000fe200078e0003 */
[----:B------:R-:W-:Y:S01]  /*e8d0*/  UMOV UR4, URZ ;  /* 0x0000003f00047c82 */ /* 0x000fe20008000000 */
[----:B------:R-:W-:-:S05]  /*e8e0*/  ULDC UR5, c[0x0][0xc38] ;  /* 0x00030e0000057ab9 */ /* 0x000fca0000000800 */
.L_x_235:
[----:B------:R-:W0:Y:S01]  /*e8f0*/  LDC R2, c[0x0][0xc3c] ;  /* 0x00030f00ff027b82 */ /* 0x000e220000000800 */
[----:B------:R-:W-:-:S06]  /*e900*/  UIADD3 UR4, UR4, 0x1f, URZ ;  /* 0x0000001f04047890 */ /* 0x000fcc000fffe03f */
[----:B0-----:R-:W-:-:S13]  /*e910*/  ISETP.LE.AND P6, PT, R2, UR4, PT ;  /* 0x0000000402007c0c */ /* 0x001fda000bfc3270 */
[----:B------:R-:W-:Y:S05]  /*e920*/  @P6 BRA `(.L_x_232) ;  /* 0x0000000400246947 */ /* 0x000fea0003800000 */
[----:B------:R-:W-:Y:S01]  /*e930*/  VIADD R7, R5, UR4 ;  /* 0x0000000405077c36 */ /* 0x000fe20008000000 */
[----:B------:R-:W-:Y:S01]  /*e940*/  BSSY B0, `(.L_x_233) ;  /* 0x0000007000007945 */ /* 0x000fe20003800000 */
[----:B------:R-:W-:-:S03]  /*e950*/  MOV R0, RZ ;  /* 0x000000ff00007202 */ /* 0x000fc60000000f00 */
[----:B------:R-:W-:-:S13]  /*e960*/  ISETP.GE.OR P6, PT, R7, R2, !P0 ;  /* 0x000000020700720c */ /* 0x000fda00047c6670 */
[----:B------:R-:W-:Y:S05]  /*e970*/  @P6 BRA `(.L_x_234) ;  /* 0x00000000000c6947 */ /* 0x000fea0003800000 */
[----:B------:R-:W0:Y:S02]  /*e980*/  LDC.64 R2, c[0x0][0xc80] ;  /* 0x00032000ff027b82 */ /* 0x000e240000000a00 */
[----:B0-----:R-:W-:-:S05]  /*e990*/  IMAD.WIDE R2, R7, 0x4, R2 ;  /* 0x0000000407027825 */ /* 0x001fca00078e0202 */
[----:B------:R0:W5:Y:S02]  /*e9a0*/  LDG.E R0, desc[UR36][R2.64] ;  /* 0x0000002402007981 */ /* 0x000164000c1e1900 */
.L_x_234:
[----:B------:R-:W-:Y:S05]  /*e9b0*/  BSYNC B0 ;  /* 0x0000000000007941 */ /* 0x000fea0003800000 */
.L_x_233:
[----:B0----5:R-:W0:Y:S02]  /*e9c0*/  SHFL.UP PT, R2, R0, 0x1, RZ ;  /* 0x0420000000027989 */ /* 0x021e2400000e00ff */
        /* <DEDUP_REMOVED lines=14> */
[----:B------:R-:W0:Y:S02]  /*eab0*/  SHFL.IDX PT, R3, R9, 0x1f, 0x1f ;  /* 0x03e01f0009037f89 */ /* 0x000e2400000e0000 */
[----:B0-----:R-:W-:-:S05]  /*eac0*/  IMAD R3, R3, UR5, RZ ;  /* 0x0000000503037c24 */ /* 0x001fca000f8e02ff */
[----:B------:R-:W-:-:S04]  /*ead0*/  IADD3 R4, R3, R4, RZ ;  /* 0x0000000403047210 */ /* 0x000fc80007ffe0ff */
[----:B------:R-:W-:-:S13]  /*eae0*/  ISETP.GT.AND P6, PT, R4, UR6, PT ;  /* 0x0000000604007c0c */ /* 0x000fda000bfc4270 */
[----:B------:R-:W-:Y:S05]  /*eaf0*/  @!P6 BRA `(.L_x_235) ;  /* 0xfffffffc007ce947 */ /* 0x000fea000383ffff */
[----:B------:R-:W-:-:S07]  /*eb00*/  IMAD.MOV.U32 R7, RZ, RZ, R9 ;  /* 0x000000ffff077224 */ /* 0x000fce00078e0009 */
.L_x_231:
[----:B------:R-:W-:-:S04]  /*eb10*/  IMAD.IADD R8, R4, 0x1, -R3 ;  /* 0x0000000104087824 */ /* 0x000fc800078e0a03 */
[----:B------:R-:W-:-:S05]  /*eb20*/  IMAD R2, R7, UR5, R8 ;  /* 0x0000000507027c24 */ /* 0x000fca000f8e0208 */
[----:B------:R-:W-:-:S13]  /*eb30*/  ISETP.GT.AND P0, PT, R2, UR6, PT ;  /* 0x0000000602007c0c */ /* 0x000fda000bf04270 */
[----:B------:R-:W-:-:S04]  /*eb40*/  VOTE.ANY R4, PT, !P0 ;  /* 0x0000000000047806 */ /* 0x000fc800040e0100 */
[----:B------:R-:W0:Y:S01]  /*eb50*/  POPC R19, R4 ;  /* 0x0000000400137309 */ /* 0x000e220000000000 */
[----:B------:R-:W-:Y:S01]  /*eb60*/  ISETP.NE.AND P0, PT, R4, RZ, PT ;  /* 0x000000ff0400720c */ /* 0x000fe20003f05270 */
[----:B0-----:R-:W0:Y:S02]  /*eb70*/  SHFL.IDX PT, R10, R0, R19, 0x1f ;  /* 0x00001f13000a7589 */ /* 0x001e2400000e0000 */
[----:B0-----:R-:W-:-:S04]  /*eb80*/  IABS R9, R10 ;  /* 0x0000000a00097213 */ /* 0x001fc80000000000 */
[----:B------:R-:W0:Y:S08]  /*eb90*/  I2F.RP R6, R9 ;  /* 0x0000000900067306 */ /* 0x000e300000209400 */
[----:B0-----:R-:W0:Y:S02]  /*eba0*/  MUFU.RCP R6, R6 ;  /* 0x0000000600067308 */ /* 0x001e240000001000 */
[----:B0-----:R-:W-:-:S06]  /*ebb0*/  VIADD R2, R6, 0xffffffe ;  /* 0x0ffffffe06027836 */ /* 0x001fcc0000000000 */
[----:B------:R0:W1:Y:S01]  /*ebc0*/  F2I.FTZ.U32.TRUNC.NTZ R3, R2 ;  /* 0x0000000200037305 */ /* 0x000062000021f000 */
[----:B------:R-:W-:Y:S05]  /*ebd0*/  @!P0 BRA `(.L_x_236) ;  /* 0x0000000000088947 */ /* 0x000fea0003800000 */
[----:B------:R-:W-:-:S06]  /*ebe0*/  VIADD R16, R19, 0xffffffff ;  /* 0xffffffff13107836 */ /* 0x000fcc0000000000 */
[----:B------:R2:W3:Y:S02]  /*ebf0*/  SHFL.IDX PT, R16, R7, R16, 0x1f ;  /* 0x00001f1007107589 */ /* 0x0004e400000e0000 */
.L_x_236:
[----:B---3--:R-:W-:Y:S01]  /*ec00*/  IMAD R16, R16, UR5, R8 ;  /* 0x0000000510107c24 */ /* 0x008fe2000f8e0208 */
[----:B0-----:R-:W-:Y:S01]  /*ec10*/  IABS R2, R10 ;  /* 0x0000000a00027213 */ /* 0x001fe20000000000 */
[----:B-1----:R-:W-:Y:S02]  /*ec20*/  IMAD.MOV R0, RZ, RZ, -R3 ;  /* 0x000000ffff007224 */ /* 0x002fe400078e0a03 */
[----:B------:R-:W-:Y:S01]  /*ec30*/  VIADD R19, R19, UR4 ;  /* 0x0000000413137c36 */ /* 0x000fe20008000000 */
[----:B------:R-:W-:Y:S01]  /*ec40*/  IADD3 R11, -R16, UR6, RZ ;  /* 0x00000006100b7c10 */ /* 0x000fe2000fffe1ff */
[----:B--2---:R-:W-:Y:S01]  /*ec50*/  IMAD R7, R0, R9, RZ ;  /* 0x0000000900077224 */ /* 0x004fe200078e02ff */
[----:B------:R-:W-:Y:S01]  /*ec60*/  IADD3 R4, RZ, -R2, RZ ;  /* 0x80000002ff047210 */ /* 0x000fe20007ffe0ff */
[----:B------:R-:W-:Y:S01]  /*ec70*/  IMAD.MOV.U32 R2, RZ, RZ, RZ ;  /* 0x000000ffff027224 */ /* 0x000fe200078e00ff */
[----:B------:R-:W-:-:S03]  /*ec80*/  IABS R0, R11 ;  /* 0x0000000b00007213 */ /* 0x000fc60000000000 */
[----:B------:R-:W-:-:S04]  /*ec90*/  IMAD.HI.U32 R2, R3, R7, R2 ;  /* 0x0000000703027227 */ /* 0x000fc800078e0002 */
[----:B------:R-:W-:Y:S02]  /*eca0*/  IMAD.MOV.U32 R3, RZ, RZ, R0 ;  /* 0x000000ffff037224 */ /* 0x000fe400078e0000 */
[----:B------:R-:W-:Y:S02]  /*ecb0*/  IMAD.MOV.U32 R0, RZ, RZ, R4 ;  /* 0x000000ffff007224 */ /* 0x000fe400078e0004 */
[----:B------:R-:W-:-:S04]  /*ecc0*/  IMAD.HI.U32 R2, R2, R3, RZ ;  /* 0x0000000302027227 */ /* 0x000fc800078e00ff */
[----:B------:R-:W-:-:S05]  /*ecd0*/  IMAD R0, R2, R0, R3 ;  /* 0x0000000002007224 */ /* 0x000fca00078e0203 */
[----:B------:R-:W-:-:S13]  /*ece0*/  ISETP.GT.U32.AND P1, PT, R9, R0, PT ;  /* 0x000000000900720c */ /* 0x000fda0003f24070 */
[----:B------:R-:W-:Y:S02]  /*ecf0*/  @!P1 IMAD.IADD R0, R0, 0x1, -R9 ;  /* 0x0000000100009824 */ /* 0x000fe400078e0a09 */
[----:B------:R-:W-:Y:S01]  /*ed00*/  @!P1 VIADD R2, R2, 0x1 ;  /* 0x0000000102029836 */ /* 0x000fe20000000000 */
[----:B------:R-:W-:Y:S02]  /*ed10*/  ISETP.NE.AND P1, PT, R10, RZ, PT ;  /* 0x000000ff0a00720c */ /* 0x000fe40003f25270 */
[----:B------:R-:W-:Y:S02]  /*ed20*/  ISETP.GE.U32.AND P0, PT, R0, R9, PT ;  /* 0x000000090000720c */ /* 0x000fe40003f06070 */
[----:B------:R-:W-:-:S04]  /*ed30*/  LOP3.LUT R0, R11, R10, RZ, 0x3c, !PT ;  /* 0x0000000a0b007212 */ /* 0x000fc800078e3cff */
[----:B------:R-:W-:-:S07]  /*ed40*/  ISETP.GE.AND P2, PT, R0, RZ, PT ;  /* 0x000000ff0000720c */ /* 0x000fce0003f46270 */
[----:B------:R-:W-:-:S06]  /*ed50*/  @P0 IADD3 R2, R2, 0x1, RZ ;  /* 0x0000000102020810 */ /* 0x000fcc0007ffe0ff */
[----:B------:R-:W-:Y:S01]  /*ed60*/  @!P2 IMAD.MOV R2, RZ, RZ, -R2 ;  /* 0x000000ffff02a224 */ /* 0x000fe200078e0a02 */
[----:B------:R-:W-:-:S05]  /*ed70*/  @!P1 LOP3.LUT R2, RZ, R10, RZ, 0x33, !PT ;  /* 0x0000000aff029212 */ /* 0x000fca00078e33ff */
[--C-:B------:R-:W-:Y:S02]  /*ed80*/  IMAD.MOV R17, RZ, RZ, -R2.reuse ;  /* 0x000000ffff117224 */ /* 0x100fe400078e0a02 */
[----:B------:R-:W-:Y:S02]  /*ed90*/  IMAD.MOV.U32 R18, RZ, RZ, R2 ;  /* 0x000000ffff127224 */ /* 0x000fe400078e0002 */
[----:B------:R-:W-:Y:S01]  /*eda0*/  IMAD R17, R10, R17, R11 ;  /* 0x000000110a117224 */ /* 0x000fe200078e020b */
[----:B------:R-:W-:Y:S06]  /*edb0*/  BRA `(.L_x_237) ;  /* 0x0000000000147947 */ /* 0x000fec0003800000 */
.L_x_232:
[----:B------:R-:W-:Y:S01]  /*edc0*/  ULDC UR4, c[0x0][0xc3c] ;  /* 0x00030f0000047ab9 */ /* 0x000fe20000000800 */
[----:B------:R-:W-:Y:S01]  /*edd0*/  IMAD.MOV.U32 R17, RZ, RZ, RZ ;  /* 0x000000ffff117224 */ /* 0x000fe200078e00ff */
[----:B------:R-:W-:Y:S01]  /*ede0*/  MOV R16, UR6 ;  /* 0x0000000600107c02 */ /* 0x000fe20008000f00 */
[----:B------:R-:W-:Y:S02]  /*edf0*/  IMAD.MOV.U32 R18, RZ, RZ, RZ ;  /* 0x000000ffff127224 */ /* 0x000fe400078e00ff */
[----:B------:R-:W-:-:S07]  /*ee00*/  IMAD.U32 R19, RZ, RZ, UR4 ;  /* 0x00000004ff137e24 */ /* 0x000fce000f8e00ff */
.L_x_237:
[----:B------:R-:W-:-:S13]  /*ee10*/  ISETP.NE.AND P0, PT, R5, RZ, PT ;  /* 0x000000ff0500720c */ /* 0x000fda0003f05270 */
[----:B------:R-:W0:Y:S01]  /*ee20*/  @!P0 S2R R3, SR_CgaCtaId ;  /* 0x0000000000038919 */ /* 0x000e220000008800 */
[----:B------:R-:W-:-:S04]  /*ee30*/  @!P0 MOV R0, 0x400 ;  /* 0x0000040000008802 */ /* 0x000fc80000000f00 */
[----:B0-----:R-:W-:-:S05]  /*ee40*/  @!P0 LEA R0, R3, R0, 0x18 ;  /* 0x0000000003008211 */ /* 0x001fca00078ec0ff */
[----:B------:R0:W-:Y:S01]  /*ee50*/  @!P0 STS.128 [R0+0x388d0], R16 ;  /* 0x0388d01000008388 */ /* 0x0001e20000000c00 */
[----:B------:R-:W-:Y:S06]  /*ee60*/  BAR.ARV 0x5, 0x180 ;  /* 0x0146000000007b1d */ /* 0x000fec0000002000 */
.L_x_230:
[----:B------:R2:W-:Y:S01]  /*ee70*/  STL [R1+0x1c], RZ ;  /* 0x00001cff01007387 */ /* 0x0005e20000100800 */
[----:B------:R-:W-:Y:S01]  /*ee80*/  ULDC UR4, c[0x0][0xc3c] ;  /* 0x00030f0000047ab9 */ /* 0x000fe20000000800 */
[----:B------:R-:W-:Y:S01]  /*ee90*/  IMAD.MOV.U32 R28, RZ, RZ, 0x1 ;  /* 0x00000001ff1c7424 */ /* 0x000fe200078e00ff */
[----:B-1----:R-:W-:Y:S01]  /*eea0*/  ISETP.GE.AND P0, PT, R19, UR4, PT ;  /* 0x0000000413007c0c */ /* 0x002fe2000bf06270 */
[----:B------:R-:W-:-:S12]  /*eeb0*/  IMAD.MOV.U32 R27, RZ, RZ, RZ ;  /* 0x000000ffff1b7224 */ /* 0x000fd800078e00ff */
[----:B--2---:R-:W-:Y:S05]  /*eec0*/  @P0 BRA `(.L_x_238) ;  /* 0x0000004800140947 */ /* 0x004fea0003800000 */
[----:B0-----:R-:W2:Y:S01]  /*eed0*/  LDL R0, [R1+0x24] ;  /* 0x0000240001007983 */ /* 0x001ea20000100800 */
[----:B------:R-:W0:Y:S01]  /*eee0*/  S2UR UR5, SR_CgaCtaId ;  /* 0x00000000000579c3 */ /* 0x000e220000008800 */
[----:B------:R-:W-:Y:S01]  /*eef0*/  BSSY B8, `(.L_x_238) ;  /* 0x0000482000087945 */ /* 0x000fe20003800000 */
[----:B------:R-:W-:Y:S01]  /*ef00*/  IMAD.MOV.U32 R28, RZ, RZ, 0x1 ;  /* 0x00000001ff1c7424 */ /* 0x000fe200078e00ff */
[----:B------:R-:W1:Y:S01]  /*ef10*/  S2R R2, SR_TID.X ;  /* 0x0000000000027919 */ /* 0x000e620000002100 */
[----:B------:R-:W-:Y:S01]  /*ef20*/  IMAD.MOV.U32 R27, RZ, RZ, RZ ;  /* 0x000000ffff1b7224 */ /* 0x000fe200078e00ff */
[----:B------:R-:W-:Y:S01]  /*ef30*/  ULDC UR39, c[0x0][0xc] ;  /* 0x0000030000277ab9 */ /* 0x000fe20000000800 */
[----:B------:R3:W-:Y:S01]  /*ef40*/  STL [R1+0x1c], RZ ;  /* 0x00001cff01007387 */ /* 0x0007e20000100800 */
[C---:B-1----:R-:W-:Y:S01]  /*ef50*/  IMAD.SHL.U32 R33, R2.reuse, 0x8, RZ ;  /* 0x0000000802217824 */ /* 0x042fe200078e00ff */
[----:B------:R-:W-:-:S04]  /*ef60*/  LOP3.LUT R3, R2, 0x7f, RZ, 0xc0, !PT ;  /* 0x0000007f02037812 */ /* 0x000fc800078ec0ff */
[----:B------:R-:W-:Y:S02]  /*ef70*/  SHF.R.U32.HI R3, RZ, 0x3, R3 ;  /* 0x00000003ff037819 */ /* 0x000fe40000011603 */
[----:B--2---:R-:W-:Y:S02]  /*ef80*/  R2UR UR4, R0 ;  /* 0x00000000000472ca */ /* 0x004fe400000e0000 */
[----:B------:R-:W-:-:S04]  /*ef90*/  LOP3.LUT R0, R33, 0x1f8, RZ, 0xc0, !PT ;  /* 0x000001f821007812 */ /* 0x000fc800078ec0ff */
[----:B------:R-:W-:Y:S02]  /*efa0*/  LOP3.LUT R0, R0, 0x38, R2, 0x78, !PT ;  /* 0x0000003800007812 */ /* 0x000fe400078e7802 */
[----:B------:R-:W-:Y:S02]  /*efb0*/  SHF.L.U32 R2, R2, 0x4, RZ ;  /* 0x0000000402027819 */ /* 0x000fe400000006ff */
[----:B------:R-:W-:Y:S02]  /*efc0*/  LOP3.LUT R32, R0, 0x200, R33, 0xf8, !PT ;  /* 0x0000020000207812 */ /* 0x000fe400078ef821 */
[----:B------:R-:W-:Y:S01]  /*efd0*/  LOP3.LUT R33, R33, 0x38, RZ, 0xc0, !PT ;  /* 0x0000003821217812 */ /* 0x000fe200078ec0ff */
[----:B------:R-:W-:Y:S01]  /*efe0*/  ULOP3.LUT UR38, UR4, 0x2, URZ, 0xfc, !UPT ;  /* 0x0000000204267892 */ /* 0x000fe2000f8efc3f */
[----:B------:R-:W-:Y:S02]  /*eff0*/  LOP3.LUT R2, R3, 0x70, R2, 0xf8, !PT ;  /* 0x0000007003027812 */ /* 0x000fe400078ef802 */
[----:B------:R-:W-:Y:S01]  /*f000*/  UMOV UR4, 0x400 ;  /* 0x0000040000047882 */ /* 0x000fe20000000000 */
[C---:B------:R-:W-:Y:S01]  /*f010*/  LOP3.LUT R0, R33.reuse, 0x40, RZ, 0xfc, !PT ;  /* 0x0000004021007812 */ /* 0x040fe200078efcff */
[----:B0-----:R-:W-:Y:S01]  /*f020*/  ULEA UR4, UR5, UR4, 0x18 ;  /* 0x0000000405047291 */ /* 0x001fe2000f8ec03f */
[----:B------:R-:W-:-:S02]  /*f030*/  LOP3.LUT R37, R33, 0x80, RZ, 0xfc, !PT ;  /* 0x0000008021257812 */ /* 0x000fc400078efcff */
[----:B------:R-:W-:-:S03]  /*f040*/  LOP3.LUT R36, R33, 0xc0, RZ, 0xfc, !PT ;  /* 0x000000c021247812 */ /* 0x000fc600078efcff */
[----:B------:R-:W-:-:S04]  /*f050*/  IMAD.U32 R22, RZ, RZ, UR4 ;  /* 0x00000004ff167e24 */ /* 0x000fc8000f8e00ff */
[----:B---3--:R-:W-:-:S07]  /*f060*/  IMAD R34, R32, 0x2, R22 ;  /* 0x0000000220227824 */ /* 0x008fce00078e0216 */
.L_x_303:
[----:B0-----:R-:W0:Y:S02]  /*f070*/  LDC.64 R2, c[0x0][0xc88] ;  /* 0x00032200ff027b82 */ /* 0x001e240000000a00 */
[----:B0-----:R-:W-:-:S05]  /*f080*/  IMAD.WIDE R2, R19, 0x4, R2 ;  /* 0x0000000413027825 */ /* 0x001fca00078e0202 */
[----:B--2---:R-:W2:Y:S01]  /*f090*/  LDG.E R29, desc[UR36][R2.64] ;  /* 0x00000024021d7981 */ /* 0x004ea2000c1e1900 */
[----:B------:R-:W-:Y:S05]  /*f0a0*/  YIELD ;  /* 0x0000000000007946 */ /* 0x000fea0003800000 */
[----:B------:R-:W-:Y:S01]  /*f0b0*/  ULDC.64 UR4, c[0x0][0xa28] ;  /* 0x00028a0000047ab9 */ /* 0x000fe20000000a00 */
[----:B------:R-:W-:Y:S01]  /*f0c0*/  IMAD.MOV.U32 R30, RZ, RZ, RZ ;  /* 0x000000ffff1e7224 */ /* 0x000fe200078e00ff */
[----:B------:R-:W-:Y:S01]  /*f0d0*/  ISETP.NE.U32.AND P0, PT, RZ, UR4, PT ;  /* 0x00000004ff007c0c */ /* 0x000fe2000bf05070 */
[----:B------:R-:W-:-:S03]  /*f0e0*/  ULDC.64 UR6, c[0x0][0xa18] ;  /* 0x0002860000067ab9 */ /* 0x000fc60000000a00 */
[----:B------:R-:W-:Y:S01]  /*f0f0*/  ISETP.NE.AND.EX P0, PT, RZ, UR5, PT, P0 ;  /* 0x00000005ff007c0c */ /* 0x000fe2000bf05300 */
[----:B------:R-:W-:Y:S01]  /*f100*/  IMAD.MOV.U32 R35, RZ, RZ, RZ ;  /* 0x000000ffff237224 */ /* 0x000fe200078e00ff */
[----:B--2---:R-:W-:-:S11]  /*f110*/  SHF.R.S32.HI R0, RZ, 0x1f, R29 ;  /* 0x0000001fff007819 */ /* 0x004fd6000001141d */
[C---:B------:R-:W-:Y:S02]  /*f120*/  @P0 LEA R2, P1, R29.reuse, UR4, 0x2 ;  /* 0x000000041d020c11 */ /* 0x040fe4000f8210ff */
[C---:B------:R-:W-:Y:S01]  /*f130*/  SHF.L.U32 R24, R29.reuse, 0x2, RZ ;  /* 0x000000021d187819 */ /* 0x040fe200000006ff */
[----:B------:R0:W-:Y:S01]  /*f140*/  STL [R1+0xc], R0 ;  /* 0x00000c0001007387 */ /* 0x0001e20000100800 */
[----:B------:R-:W-:Y:S01]  /*f150*/  @P0 LEA.HI.X R3, R29, UR5, R0, 0x2, P1 ;  /* 0x000000051d030c11 */ /* 0x000fe200088f1400 */
[----:B------:R-:W-:-:S04]  /*f160*/  ULDC.64 UR4, c[0x0][0xa00] ;  /* 0x0002800000047ab9 */ /* 0x000fc80000000a00 */
[----:B-1----:R1:W2:Y:S01]  /*f170*/  @P0 LDG.E R30, desc[UR36][R2.64] ;  /* 0x00000024021e0981 */ /* 0x0022a2000c1e1900 */
[----:B------:R-:W-:Y:S02]  /*f180*/  ISETP.NE.U32.AND P0, PT, RZ, UR4, PT ;  /* 0x00000004ff007c0c */ /* 0x000fe4000bf05070 */
[----:B------:R-:W-:Y:S02]  /*f190*/  SHF.L.U64.HI R25, R29, 0x2, R0 ;  /* 0x000000021d197819 */ /* 0x000fe40000010200 */
[----:B------:R-:W-:Y:S02]  /*f1a0*/  ISETP.NE.AND.EX P2, PT, RZ, UR5, PT, P0 ;  /* 0x00000005ff007c0c */ /* 0x000fe4000bf45300 */
[----:B------:R-:W-:Y:S02]  /*f1b0*/  ISETP.NE.U32.AND P0, PT, RZ, UR6, PT ;  /* 0x00000006ff007c0c */ /* 0x000fe4000bf05070 */
[----:B------:R-:W-:Y:S02]  /*f1c0*/  LOP3.LUT R23, R23, 0xffffff7f, RZ, 0xc0, !PT ;  /* 0xffffff7f17177812 */ /* 0x000fe400078ec0ff */
[----:B------:R-:W-:-:S02]  /*f1d0*/  ISETP.NE.AND.EX P0, PT, RZ, UR7, PT, P0 ;  /* 0x00000007ff007c0c */ /* 0x000fc4000bf05300 */
[----:B-1----:R-:W-:-:S04]  /*f1e0*/  IADD3 R2, P1, R24, UR4, RZ ;  /* 0x0000000418027c10 */ /* 0x002fc8000ff3e0ff */
[----:B------:R-:W-:Y:S01]  /*f1f0*/  IADD3.X R3, R25, UR5, RZ, P1, !PT ;  /* 0x0000000519037c10 */ /* 0x000fe20008ffe4ff */
[----:B------:R-:W-:Y:S01]  /*f200*/  ULDC.64 UR4, c[0x0][0x418] ;  /* 0x0001060000047ab9 */ /* 0x000fe20000000a00 */
[----:B------:R-:W-:-:S03]  /*f210*/  @P2 LOP3.LUT R23, R23, 0x80, RZ, 0xfc, !PT ;  /* 0x0000008017172812 */ /* 0x000fc600078efcff */
[----:B------:R1:W5:Y:S02]  /*f220*/  @P2 LDG.E R35, desc[UR36][R2.64] ;  /* 0x0000002402232981 */ /* 0x000364000c1e1900 */
[----:B------:R-:W-:-:S04]  /*f230*/  @P0 IADD3 R4, P1, R24, UR6, RZ ;  /* 0x0000000618040c10 */ /* 0x000fc8000ff3e0ff */
[----:B------:R-:W-:-:S05]  /*f240*/  @P0 IADD3.X R5, R25, UR7, RZ, P1, !PT ;  /* 0x0000000719050c10 */ /* 0x000fca0008ffe4ff */
[----:B------:R-:W3:Y:S01]  /*f250*/  @P0 LDG.E R4, desc[UR36][R4.64] ;  /* 0x0000002404040981 */ /* 0x000ee2000c1e1900 */
[----:B------:R-:W-:-:S03]  /*f260*/  UISETP.NE.U32.AND UP0, UPT, UR4, URZ, UPT ;  /* 0x0000003f0400728c */ /* 0x000fc6000bf05070 */
[----:B------:R-:W-:Y:S01]  /*f270*/  ULDC UR4, c[0x0][0x424] ;  /* 0x0001090000047ab9 */ /* 0x000fe20000000800 */
[----:B------:R-:W-:-:S03]  /*f280*/  UISETP.NE.AND.EX UP0, UPT, UR5, URZ, UPT, UP0 ;  /* 0x0000003f0500728c */ /* 0x000fc6000bf05300 */
[----:B------:R-:W-:Y:S01]  /*f290*/  ULDC UR5, c[0x0][0x2f0] ;  /* 0x0000bc0000057ab9 */ /* 0x000fe20000000800 */
[----:B------:R-:W-:-:S04]  /*f2a0*/  USEL UR4, UR4, 0x1, UP0 ;  /* 0x0000000104047887 */ /* 0x000fc80008000000 */
[----:B------:R-:W-:-:S06]  /*f2b0*/  UIMAD UR4, UR4, UR5, URZ ;  /* 0x00000005040472a4 */ /* 0x000fcc000f8e023f */
[----:B0-----:R-:W-:Y:S01]  /*f2c0*/  IMAD.U32 R0, RZ, RZ, UR4 ;  /* 0x00000004ff007e24 */ /* 0x001fe2000f8e00ff */
[----:B--2---:R1:W-:Y:S04]  /*f2d0*/  STL [R1+0x4], R30 ;  /* 0x0000041e01007387 */ /* 0x0043e80000100800 */
[----:B---3--:R1:W-:Y:S01]  /*f2e0*/  @P0 STL [R1+0x18], R4 ;  /* 0x0000180401000387 */ /* 0x0083e20000100800 */
[----:B------:R-:W-:Y:S05]  /*f2f0*/  @P0 BRA `(.L_x_239) ;  /* 0x0000000000200947 */ /* 0x000fea0003800000 */
[----:B------:R-:W-:Y:S02]  /*f300*/  ULDC UR4, c[0x0][0x288] ;  /* 0x0000a20000047ab9 */ /* 0x000fe40000000800 */
[----:B-1----:R-:W-:-:S05]  /*f310*/  IMAD.U32 R4, RZ, RZ, UR4 ;  /* 0x00000004ff047e24 */ /* 0x002fca000f8e00ff */
[----:B------:R0:W-:Y:S01]  /*f320*/  STL [R1+0x18], R4 ;  /* 0x0000180401007387 */ /* 0x0001e20000100800 */
[----:B------:R-:W-:Y:S05]  /*f330*/  @!P2 BRA `(.L_x_239) ;  /* 0x000000000010a947 */ /* 0x000fea0003800000 */
[----:B------:R-:W2:Y:S04]  /*f340*/  LDG.E R5, desc[UR36][R2.64] ;  /* 0x0000002402057981 */ /* 0x000ea8000c1e1900 */
[----:B0-----:R-:W2:Y:S02]  /*f350*/  LDG.E R4, desc[UR36][R2.64+0x4] ;  /* 0x0000042402047981 */ /* 0x001ea4000c1e1900 */
[----:B--2---:R-:W-:-:S05]  /*f360*/  IMAD.IADD R2, R4, 0x1, -R5 ;  /* 0x0000000104027824 */ /* 0x004fca00078e0a05 */
[----:B------:R2:W-:Y:S02]  /*f370*/  STL [R1+0x18], R2 ;  /* 0x0000180201007387 */ /* 0x0005e40000100800 */
.L_x_239:
[----:B------:R-:W-:Y:S01]  /*f380*/  ULDC.64 UR4, c[0x0][0xa20] ;  /* 0x0002880000047ab9 */ /* 0x000fe20000000a00 */
[----:B------:R-:W-:Y:S01]  /*f390*/  IMAD.MOV.U32 R31, RZ, RZ, R29 ;  /* 0x000000ffff1f7224 */ /* 0x000fe200078e001d */
[----:B------:R-:W-:-:S04]  /*f3a0*/  ISETP.NE.U32.AND P0, PT, RZ, UR4, PT ;  /* 0x00000004ff007c0c */ /* 0x000fc8000bf05070 */
[----:B------:R-:W-:-:S13]  /*f3b0*/  ISETP.NE.AND.EX P0, PT, RZ, UR5, PT, P0 ;  /* 0x00000005ff007c0c */ /* 0x000fda000bf05300 */
[----:B------:R-:W-:Y:S05]  /*f3c0*/  @!P0 BRA `(.L_x_240) ;  /* 0x0000000000108947 */ /* 0x000fea0003800000 */
[----:B-12---:R-:W-:-:S04]  /*f3d0*/  IADD3 R2, P0, R24, UR4, RZ ;  /* 0x0000000418027c10 */ /* 0x006fc8000ff1e0ff */
[----:B------:R-:W-:-:S05]  /*f3e0*/  IADD3.X R3, R25, UR5, RZ, P0, !PT ;  /* 0x0000000519037c10 */ /* 0x000fca00087fe4ff */
[----:B------:R3:W5:Y:S01]  /*f3f0*/  LDG.E R0, desc[UR36][R2.64] ;  /* 0x0000002402007981 */ /* 0x000762000c1e1900 */
[----:B------:R-:W-:Y:S05]  /*f400*/  BRA `(.L_x_241) ;  /* 0x0000000000247947 */ /* 0x000fea0003800000 */
.L_x_240:
[----:B------:R-:W-:Y:S02]  /*f410*/  ULDC.64 UR4, c[0x0][0xa08] ;  /* 0x0002820000047ab9 */ /* 0x000fe40000000a00 */
[----:B------:R-:W-:-:S04]  /*f420*/  ISETP.NE.U32.AND P0, PT, RZ, UR4, PT ;  /* 0x00000004ff007c0c */ /* 0x000fc8000bf05070 */
[----:B------:R-:W-:-:S13]  /*f430*/  ISETP.NE.AND.EX P0, PT, RZ, UR5, PT, P0 ;  /* 0x00000005ff007c0c */ /* 0x000fda000bf05300 */
[----:B------:R-:W-:Y:S05]  /*f440*/  @!P0 BRA `(.L_x_241) ;  /* 0x0000000000148947 */ /* 0x000fea0003800000 */
[----:B-12---:R-:W1:Y:S02]  /*f450*/  LDC.64 R2, c[0x0][0xa08] ;  /* 0x00028200ff027b82 */ /* 0x006e640000000a00 */
[----:B-1----:R-:W-:-:S05]  /*f460*/  IMAD.WIDE R2, R31, 0x4, R2 ;  /* 0x000000041f027825 */ /* 0x002fca00078e0202 */
[----:B------:R-:W2:Y:S04]  /*f470*/  LDG.E R0, desc[UR36][R2.64] ;  /* 0x0000002402007981 */ /* 0x000ea8000c1e1900 */
[----:B------:R-:W2:Y:S02]  /*f480*/  LDG.E R5, desc[UR36][R2.64+0x4] ;  /* 0x0000042402057981 */ /* 0x000ea4000c1e1900 */
[----:B--2---:R-:W-:-:S07]  /*f490*/  IADD3 R0, -R0, R5, RZ ;  /* 0x0000000500007210 */ /* 0x004fce0007ffe1ff */
.L_x_241:
[----:B-123-5:R-:W-:Y:S01]  /*f4a0*/  IMAD.IADD R2, R0, 0x1, -R30 ;  /* 0x0000000100027824 */ /* 0x02efe200078e0a1e */
[----:B------:R-:W-:Y:S03]  /*f4b0*/  BSSY B7, `(.L_x_242) ;  /* 0x0000387000077945 */ /* 0x000fe60003800000 */
[C---:B------:R-:W-:Y:S01]  /*f4c0*/  VIADD R0, R2.reuse, 0x4f ;  /* 0x0000004f02007836 */ /* 0x040fe20000000000 */
[----:B------:R1:W-:Y:S01]  /*f4d0*/  STL [R1], R2 ;  /* 0x0000000201007387 */ /* 0x0003e20000100800 */
[----:B------:R-:W-:Y:S02]  /*f4e0*/  ISETP.GT.AND P0, PT, R2, RZ, PT ;  /* 0x000000ff0200720c */ /* 0x000fe40003f04270 */
[----:B------:R-:W-:-:S05]  /*f4f0*/  IMAD.HI R0, R0, 0x66666667, RZ ;  /* 0x6666666700007827 */ /* 0x000fca00078e02ff */
[----:B------:R-:W-:-:S04]  /*f500*/  SHF.R.U32.HI R3, RZ, 0x1f, R0 ;  /* 0x0000001fff037819 */ /* 0x000fc80000011600 */
[----:B------:R-:W-:-:S05]  /*f510*/  LEA.HI.SX32 R0, R0, R3, 0x1b ;  /* 0x0000000300007211 */ /* 0x000fca00078fdaff */
[----:B------:R1:W-:Y:S01]  /*f520*/  STL [R1+0x20], R0 ;  /* 0x0000200001007387 */ /* 0x0003e20000100800 */
[----:B------:R-:W-:Y:S05]  /*f530*/  @P0 BRA `(.L_x_243) ;  /* 0x0000000000440947 */ /* 0x000fea0003800000 */
[----:B-1----:R-:W1:Y:S02]  /*f540*/  S2R R2, SR_TID.X ;  /* 0x0000000000027919 */ /* 0x002e640000002100 */
[----:B-1----:R-:W-:-:S04]  /*f550*/  LOP3.LUT R2, R2, 0x7f, RZ, 0xc0, !PT ;  /* 0x0000007f02027812 */ /* 0x002fc800078ec0ff */
[----:B------:R-:W-:-:S13]  /*f560*/  ISETP.NE.AND P0, PT, R2, RZ, PT ;  /* 0x000000ff0200720c */ /* 0x000fda0003f05270 */
[----:B------:R-:W-:Y:S05]  /*f570*/  @P0 BRA `(.L_x_244) ;  /* 0x0000003400e80947 */ /* 0x000fea0003800000 */
[----:B------:R-:W1:Y:S01]  /*f580*/  S2R R5, SR_LANEID ;  /* 0x0000000000057919 */ /* 0x000e620000000000 */
[----:B------:R-:W-:Y:S01]  /*f590*/  VOTEU.ANY UR4, UPT, PT ;  /* 0x0000000000047886 */ /* 0x000fe200038e0100 */
[----:B------:R-:W2:Y:S01]  /*f5a0*/  LDC.64 R2, c[0x0][0xc60] ;  /* 0x00031800ff027b82 */ /* 0x000ea20000000a00 */
[----:B------:R-:W1:Y:S02]  /*f5b0*/  FLO.U32 R0, UR4 ;  /* 0x0000000400007d00 */ /* 0x000e6400080e0000 */
[----:B-1----:R-:W-:-:S06]  /*f5c0*/  ISETP.EQ.U32.AND P0, PT, R0, R5, PT ;  /* 0x000000050000720c */ /* 0x002fcc0003f02070 */
[----:B------:R-:W2:Y:S07]  /*f5d0*/  POPC R5, UR4 ;  /* 0x0000000400057d09 */ /* 0x000eae0008000000 */
[----:B--2---:R-:W2:Y:S01]  /*f5e0*/  @P0 ATOMG.E.ADD.STRONG.GPU PT, R3, desc[UR36][R2.64], R5 ;  /* 0x00000005020309a8 */ /* 0x004ea200081ee1e4 */
[----:B0-----:R-:W0:Y:S02]  /*f5f0*/  S2R R4, SR_LTMASK ;  /* 0x0000000000047919 */ /* 0x001e240000003900 */
[----:B0-----:R-:W-:-:S04]  /*f600*/  LOP3.LUT R4, R4, UR4, RZ, 0xc0, !PT ;  /* 0x0000000404047c12 */ /* 0x001fc8000f8ec0ff */
[----:B------:R-:W0:Y:S01]  /*f610*/  POPC R7, R4 ;  /* 0x0000000400077309 */ /* 0x000e220000000000 */
[----:B--2---:R-:W0:Y:S02]  /*f620*/  SHFL.IDX PT, R0, R3, R0, 0x1f ;  /* 0x00001f0003007589 */ /* 0x004e2400000e0000 */
[----:B0-----:R-:W-:Y:S01]  /*f630*/  IADD3 R16, R0, UR39, R7 ;  /* 0x0000002700107c10 */ /* 0x001fe2000fffe007 */
[----:B------:R-:W-:Y:S06]  /*f640*/  BRA `(.L_x_244) ;  /* 0x0000003400b47947 */ /* 0x000fec0003800000 */
.L_x_243:
[----:B-1----:R-:W-:Y:S01]  /*f650*/  VIADD R0, R22, 0x24400 ;  /* 0x0002440016007836 */ /* 0x002fe20000000000 */
[----:B------:R-:W-:Y:S04]  /*f660*/  BSSY B6, `(.L_x_245) ;  /* 0x0000013000067945 */ /* 0x000fe80003800000 */
[----:B------:R-:W-:-:S13]  /*f670*/  LOP3.LUT P0, RZ, R0, 0x3ff, RZ, 0xc0, !PT ;  /* 0x000003ff00ff7812 */ /* 0x000fda000780c0ff */
[----:B------:R-:W-:Y:S05]  /*f680*/  @!P0 BRA `(.L_x_246) ;  /* 0x0000000000408947 */ /* 0x000fea0003800000 */
[----:B------:R-:W-:Y:S01]  /*f690*/  MOV R2, 0x0 ;  /* 0x0000000000027802 */ /* 0x000fe20000000f00 */
[----:B------:R-:W-:Y:S01]  /*f6a0*/  ULDC.64 UR6, c[0x4][0xa8] ;  /* 0x01002a0000067ab9 */ /* 0x000fe20000000a00 */
[----:B------:R-:W-:Y:S01]  /*f6b0*/  ULDC.64 UR8, c[0x4][0xb0] ;  /* 0x01002c0000087ab9 */ /* 0x000fe20000000a00 */
[----:B------:R-:W-:Y:S01]  /*f6c0*/  ULDC.64 UR4, c[0x4][0x8] ;  /* 0x0100020000047ab9 */ /* 0x000fe20000000a00 */
[----:B0-----:R-:W-:Y:S01]  /*f6d0*/  IMAD.U32 R4, RZ, RZ, UR6 ;  /* 0x00000006ff047e24 */ /* 0x001fe2000f8e00ff */
[----:B------:R-:W-:Y:S01]  /*f6e0*/  MOV R6, UR8 ;  /* 0x0000000800067c02 */ /* 0x000fe20008000f00 */
[----:B------:R-:W0:Y:S01]  /*f6f0*/  LDC.64 R2, c[0x4][R2] ;  /* 0x0100000002027b82 */ /* 0x000e220000000a00 */
[----:B------:R-:W-:Y:S01]  /*f700*/  IMAD.U32 R5, RZ, RZ, UR7 ;  /* 0x00000007ff057e24 */ /* 0x000fe2000f8e00ff */
[----:B------:R-:W-:Y:S01]  /*f710*/  MOV R13, RZ ;  /* 0x000000ff000d7202 */ /* 0x000fe20000000f00 */
[----:B------:R-:W-:Y:S02]  /*f720*/  IMAD.U32 R7, RZ, RZ, UR9 ;  /* 0x00000009ff077e24 */ /* 0x000fe4000f8e00ff */
[----:B------:R-:W-:-:S02]  /*f730*/  IMAD.U32 R10, RZ, RZ, UR4 ;  /* 0x00000004ff0a7e24 */ /* 0x000fc4000f8e00ff */
[----:B------:R-:W-:Y:S02]  /*f740*/  IMAD.U32 R11, RZ, RZ, UR5 ;  /* 0x00000005ff0b7e24 */ /* 0x000fe4000f8e00ff */
[----:B------:R-:W-:Y:S02]  /*f750*/  IMAD.MOV.U32 R8, RZ, RZ, 0x70 ;  /* 0x00000070ff087424 */ /* 0x000fe400078e00ff */
[----:B------:R-:W-:-:S07]  /*f760*/  IMAD.MOV.U32 R12, RZ, RZ, 0x1 ;  /* 0x00000001ff0c7424 */ /* 0x000fce00078e00ff */
[----:B------:R-:W-:-:S07]  /*f770*/  LEPC R20, `(.L_x_246) ;  /* 0x000000001014794e */ /* 0x000fce0000000000 */
[----:B0-----:R-:W-:Y:S05]  /*f780*/  CALL.ABS.NOINC R2 ;  /* 0x0000000002007343 */ /* 0x001fea0003c00000 */
.L_x_246:
[----:B------:R-:W-:Y:S05]  /*f790*/  BSYNC B6 ;  /* 0x0000000000067941 */ /* 0x000fea0003800000 */
.L_x_245:
[----:B------:R-:W-:Y:S01]  /*f7a0*/  VIADD R0, R22, 0x400 ;  /* 0x0000040016007836 */ /* 0x000fe20000000000 */
[----:B------:R-:W-:Y:S04]  /*f7b0*/  BSSY B6, `(.L_x_247) ;  /* 0x0000022000067945 */ /* 0x000fe80003800000 */
[----:B------:R-:W-:-:S13]  /*f7c0*/  LOP3.LUT P0, RZ, R0, 0x3ff, RZ, 0xc0, !PT ;  /* 0x000003ff00ff7812 */ /* 0x000fda000780c0ff */
[----:B------:R-:W-:Y:S05]  /*f7d0*/  @!P0 BRA `(.L_x_248) ;  /* 0x00000000007c8947 */ /* 0x000fea0003800000 */
[----:B------:R-:W-:Y:S01]  /*f7e0*/  MOV R26, 0x0 ;  /* 0x00000000001a7802 */ /* 0x000fe20000000f00 */
[----:B------:R-:W-:Y:S01]  /*f7f0*/  ULDC.64 UR6, c[0x4][0xa8] ;  /* 0x01002a0000067ab9 */ /* 0x000fe20000000a00 */
[----:B------:R-:W-:Y:S01]  /*f800*/  ULDC.64 UR8, c[0x4][0xb0] ;  /* 0x01002c0000087ab9 */ /* 0x000fe20000000a00 */
[----:B------:R-:W-:Y:S01]  /*f810*/  ULDC.64 UR4, c[0x4][0x10] ;  /* 0x0100040000047ab9 */ /* 0x000fe20000000a00 */
[----:B------:R1:W2:Y:S01]  /*f820*/  LDC.64 R2, c[0x4][R26] ;  /* 0x010000001a027b82 */ /* 0x0002a20000000a00 */
[----:B0-----:R-:W-:Y:S01]  /*f830*/  IMAD.U32 R4, RZ, RZ, UR6 ;  /* 0x00000006ff047e24 */ /* 0x001fe2000f8e00ff */
[----:B------:R-:W-:Y:S01]  /*f840*/  MOV R10, UR4 ;  /* 0x00000004000a7c02 */ /* 0x000fe20008000f00 */
[----:B------:R-:W-:Y:S02]  /*f850*/  IMAD.U32 R5, RZ, RZ, UR7 ;  /* 0x00000007ff057e24 */ /* 0x000fe4000f8e00ff */
[----:B------:R-:W-:Y:S02]  /*f860*/  IMAD.U32 R6, RZ, RZ, UR8 ;  /* 0x00000008ff067e24 */ /* 0x000fe4000f8e00ff */
[----:B------:R-:W-:-:S02]  /*f870*/  IMAD.U32 R7, RZ, RZ, UR9 ;  /* 0x00000009ff077e24 */ /* 0x000fc4000f8e00ff */
[----:B------:R-:W-:Y:S02]  /*f880*/  IMAD.U32 R11, RZ, RZ, UR5 ;  /* 0x00000005ff0b7e24 */ /* 0x000fe4000f8e00ff */
[----:B------:R-:W-:Y:S02]  /*f890*/  IMAD.MOV.U32 R8, RZ, RZ, 0x70 ;  /* 0x00000070ff087424 */ /* 0x000fe400078e00ff */
[----:B------:R-:W-:Y:S02]  /*f8a0*/  IMAD.MOV.U32 R12, RZ, RZ, 0x1 ;  /* 0x00000001ff0c7424 */ /* 0x000fe400078e00ff */
[----:B-1----:R-:W-:-:S07]  /*f8b0*/  IMAD.MOV.U32 R13, RZ, RZ, RZ ;  /* 0x000000ffff0d7224 */ /* 0x002fce00078e00ff */
[----:B------:R-:W-:-:S07]  /*f8c0*/  LEPC R20, `(.L_x_249) ;  /* 0x000000001014794e */ /* 0x000fce0000000000 */
[----:B--2---:R-:W-:Y:S05]  /*f8d0*/  CALL.ABS.NOINC R2 ;  /* 0x0000000002007343 */ /* 0x004fea0003c00000 */
.L_x_249:
[----:B------:R0:W1:Y:S01]  /*f8e0*/  LDC.64 R2, c[0x4][R26] ;  /* 0x010000001a027b82 */ /* 0x0000620000000a00 */
[----:B------:R-:W-:Y:S01]  /*f8f0*/  ULDC.64 UR6, c[0x4][0xa8] ;  /* 0x01002a0000067ab9 */ /* 0x000fe20000000a00 */
[----:B------:R-:W-:Y:S01]  /*f900*/  ULDC.64 UR8, c[0x4][0xb0] ;  /* 0x01002c0000087ab9 */ /* 0x000fe20000000a00 */
[----:B------:R-:W-:Y:S01]  /*f910*/  ULDC.64 UR4, c[0x4][0x18] ;  /* 0x0100060000047ab9 */ /* 0x000fe20000000a00 */
[----:B------:R-:W-:Y:S01]  /*f920*/  IMAD.U32 R4, RZ, RZ, UR6 ;  /* 0x00000006ff047e24 */ /* 0x000fe2000f8e00ff */
[----:B------:R-:W-:Y:S01]  /*f930*/  MOV R5, UR7 ;  /* 0x0000000700057c02 */ /* 0x000fe20008000f00 */
[----:B------:R-:W-:Y:S01]  /*f940*/  IMAD.U32 R6, RZ, RZ, UR8 ;  /* 0x00000008ff067e24 */ /* 0x000fe2000f8e00ff */
[----:B------:R-:W-:Y:S01]  /*f950*/  MOV R12, 0x1 ;  /* 0x00000001000c7802 */ /* 0x000fe20000000f00 */
[----:B------:R-:W-:Y:S02]  /*f960*/  IMAD.U32 R7, RZ, RZ, UR9 ;  /* 0x00000009ff077e24 */ /* 0x000fe4000f8e00ff */
[----:B------:R-:W-:-:S02]  /*f970*/  IMAD.U32 R10, RZ, RZ, UR4 ;  /* 0x00000004ff0a7e24 */ /* 0x000fc4000f8e00ff */
[----:B------:R-:W-:Y:S02]  /*f980*/  IMAD.U32 R11, RZ, RZ, UR5 ;  /* 0x00000005ff0b7e24 */ /* 0x000fe4000f8e00ff */
[----:B------:R-:W-:Y:S02]  /*f990*/  IMAD.MOV.U32 R8, RZ, RZ, 0x70 ;  /* 0x00000070ff087424 */ /* 0x000fe400078e00ff */
[----:B0-----:R-:W-:-:S07]  /*f9a0*/  IMAD.MOV.U32 R13, RZ, RZ, RZ ;  /* 0x000000ffff0d7224 */ /* 0x001fce00078e00ff */
[----:B------:R-:W-:-:S07]  /*f9b0*/  LEPC R20, `(.L_x_248) ;  /* 0x000000001014794e */ /* 0x000fce0000000000 */
[----:B-1----:R-:W-:Y:S05]  /*f9c0*/  CALL.ABS.NOINC R2 ;  /* 0x0000000002007343 */ /* 0x002fea0003c00000 */
.L_x_248:
[----:B------:R-:W-:Y:S05]  /*f9d0*/  BSYNC B6 ;  /* 0x0000000000067941 */ /* 0x000fea0003800000 */
.L_x_247:
[----:B------:R-:W2:Y:S01]  /*f9e0*/  LDL R26, [R1+0x20] ;  /* 0x00002000011a7983 */ /* 0x000ea20000100800 */
[----:B------:R-:W-:Y:S01]  /*f9f0*/  ULDC.64 UR4, c[0x0][0x9f8] ;  /* 0x00027e0000047ab9 */ /* 0x000fe20000000a00 */
[----:B------:R-:W1:Y:S02]  /*fa00*/  LDC R6, c[0x0][0x430] ;  /* 0x00010c00ff067b82 */ /* 0x000e640000000800 */
[----:B------:R-:W3:Y:S01]  /*fa10*/  LDL R2, [R1] ;  /* 0x0000000001027983 */ /* 0x000ee20000100800 */
[----:B------:R-:W-:Y:S01]  /*fa20*/  ISETP.NE.U32.AND P0, PT, RZ, UR4, PT ;  /* 0x00000004ff007c0c */ /* 0x000fe2000bf05070 */
[----:B------:R-:W4:Y:S03]  /*fa30*/  S2R R20, SR_TID.X ;  /* 0x0000000000147919 */ /* 0x000f260000002100 */
[----:B------:R-:W-:-:S13]  /*fa40*/  ISETP.NE.AND.EX P0, PT, RZ, UR5, PT, P0 ;  /* 0x00000005ff007c0c */ /* 0x000fda000bf05300 */
[----:B------:R-:W-:Y:S01]  /*fa50*/  @P0 IADD3 R24, P1, R24, UR4, RZ ;  /* 0x0000000418180c10 */ /* 0x000fe2000ff3e0ff */
[----:B------:R-:W0:Y:S01]  /*fa60*/  S2R R21, SR_TID.X ;  /* 0x0000000000157919 */ /* 0x000e220000002100 */
[----:B------:R-:W-:Y:S02]  /*fa70*/  ULDC UR4, c[0x0][0x2f4] ;  /* 0x0000bd0000047ab9 */ /* 0x000fe40000000800 */
[----:B------:R-:W-:-:S05]  /*fa80*/  @P0 IADD3.X R25, R25, UR5, RZ, P1, !PT ;  /* 0x0000000519190c10 */ /* 0x000fca0008ffe4ff */
[----:B------:R-:W3:Y:S01]  /*fa90*/  @P0 LDG.E R31, desc[UR36][R24.64] ;  /* 0x00000024181f0981 */ /* 0x000ee2000c1e1900 */
[----:B-1----:R-:W-:Y:S02]  /*faa0*/  ISETP.NE.AND P2, PT, R6, 0x1, PT ;  /* 0x000000010600780c */ /* 0x002fe40003f45270 */
[----:B----4-:R-:W-:-:S04]  /*fab0*/  LOP3.LUT R20, R20, 0x7f, RZ, 0xc0, !PT ;  /* 0x0000007f14147812 */ /* 0x010fc800078ec0ff */
[----:B------:R-:W-:-:S07]  /*fac0*/  SHF.R.U32.HI R0, RZ, 0x3, R20 ;  /* 0x00000003ff007819 */ /* 0x000fce0000011614 */
[----:B0-----:R-:W0:Y:S01]  /*fad0*/  @P2 LDC R4, c[0x0][0x434] ;  /* 0x00010d00ff042b82 */ /* 0x001e220000000800 */
[----:B------:R-:W-:-:S05]  /*fae0*/  IMAD.SHL.U32 R20, R21, 0x10, RZ ;  /* 0x0000001015147824 */ /* 0x000fca00078e00ff */
[----:B------:R-:W-:Y:S02]  /*faf0*/  LOP3.LUT R20, R0, 0x70, R20, 0xf8, !PT ;  /* 0x0000007000147812 */ /* 0x000fe400078ef814 */
[----:B------:R-:W1:Y:S01]  /*fb00*/  @P2 LDC R0, c[0x0][0x438] ;  /* 0x00010e00ff002b82 */ /* 0x000e620000000800 */
[----:B------:R-:W-:Y:S02]  /*fb10*/  LOP3.LUT R23, R23, 0xffffffbf, RZ, 0xc0, !PT ;  /* 0xffffffbf17177812 */ /* 0x000fe400078ec0ff */
[----:B------:R-:W-:Y:S02]  /*fb20*/  LOP3.LUT R8, R33, 0x40, RZ, 0xfc, !PT ;  /* 0x0000004021087812 */ /* 0x000fe400078efcff */
[----:B------:R-:W-:-:S04]  /*fb30*/  @P2 LOP3.LUT R23, R23, 0x40, RZ, 0xfc, !PT ;  /* 0x0000004017172812 */ /* 0x000fc800078efcff */
[----:B------:R-:W-:Y:S01]  /*fb40*/  LOP3.LUT R23, R23, 0xffffffef, RZ, 0xc0, !PT ;  /* 0xffffffef17177812 */ /* 0x000fe200078ec0ff */
[----:B------:R-:W-:Y:S01]  /*fb50*/  UMOV UR5, 0xffffffff ;  /* 0xffffffff00057882 */ /* 0x000fe20000000000 */
[----:B--2---:R-:W-:-:S04]  /*fb60*/  VIADD R26, R26, 0xffffffff ;  /* 0xffffffff1a1a7836 */ /* 0x004fc80000000000 */
[----:B------:R-:W-:-:S05]  /*fb70*/  IMAD R5, R26, 0x50, R20 ;  /* 0x000000501a057824 */ /* 0x000fca00078e0214 */
[----:B---3--:R-:W-:-:S04]  /*fb80*/  ISETP.GE.AND P0, PT, R5, R2, PT ;  /* 0x000000020500720c */ /* 0x008fc80003f06270 */
[----:B------:R-:W-:Y:S01]  /*fb90*/  ISETP.GT.U32.OR P0, PT, R20, 0x4f, P0 ;  /* 0x0000004f1400780c */ /* 0x000fe20000704470 */
[----:B------:R-:W-:-:S04]  /*fba0*/  IMAD.IADD R5, R5, 0x1, R30 ;  /* 0x0000000105057824 */ /* 0x000fc800078e021e */
[----:B0-----:R-:W-:-:S08]  /*fbb0*/  @P2 IMAD.HI.U32 R7, R5, R4, RZ ;  /* 0x0000000405072227 */ /* 0x001fd000078e00ff */
[----:B------:R-:W0:Y:S01]  /*fbc0*/  @!P0 LDC.64 R2, c[0x0][0x428] ;  /* 0x00010a00ff028b82 */ /* 0x000e220000000a00 */
[----:B------:R-:W-:Y:S01]  /*fbd0*/  IMAD.MOV.U32 R4, RZ, RZ, R5 ;  /* 0x000000ffff047224 */ /* 0x000fe200078e0005 */
[----:B-1----:R-:W-:-:S04]  /*fbe0*/  @P2 SHF.R.U32.HI R4, RZ, R0, R7 ;  /* 0x00000000ff042219 */ /* 0x002fc80000011607 */
[----:B------:R-:W-:-:S05]  /*fbf0*/  IADD3 R0, -R4, RZ, RZ ;  /* 0x000000ff04007210 */ /* 0x000fca0007ffe1ff */
[----:B------:R-:W-:Y:S01]  /*fc00*/  IMAD R0, R6, R0, R5 ;  /* 0x0000000006007224 */ /* 0x000fe200078e0205 */
[----:B------:R-:W-:Y:S02]  /*fc10*/  SHF.R.S32.HI R6, RZ, 0x1f, R31 ;  /* 0x0000001fff067819 */ /* 0x000fe4000001141f */
[----:B------:R-:W-:-:S03]  /*fc20*/  @!P0 SHF.R.S32.HI R5, RZ, 0x1f, R4 ;  /* 0x0000001fff058819 */ /* 0x000fc60000011404 */
[----:B------:R0:W-:Y:S02]  /*fc30*/  STL [R1+0x8], R6 ;  /* 0x0000080601007387 */ /* 0x0001e40000100800 */
[-C--:B0-----:R-:W-:Y:S02]  /*fc40*/  @!P0 IMAD R6, R6, R2.reuse, RZ ;  /* 0x0000000206068224 */ /* 0x081fe400078e02ff */
[----:B------:R-:W-:-:S04]  /*fc50*/  @!P0 IMAD.WIDE.U32 R4, R31, R2, R4 ;  /* 0x000000021f048225 */ /* 0x000fc800078e0004 */
[----:B------:R-:W-:Y:S02]  /*fc60*/  @!P0 IMAD R6, R31, R3, R6 ;  /* 0x000000031f068224 */ /* 0x000fe400078e0206 */
[----:B------:R-:W0:Y:S02]  /*fc70*/  @!P0 LDC.64 R2, c[0x0][0x418] ;  /* 0x00010600ff028b82 */ /* 0x000e240000000a00 */
[----:B------:R-:W-:Y:S01]  /*fc80*/  @!P0 IMAD.IADD R6, R5, 0x1, R6 ;  /* 0x0000000105068824 */ /* 0x000fe200078e0206 */
[----:B------:R-:W-:Y:S02]  /*fc90*/  ISETP.GE.AND P2, PT, R8, UR4, PT ;  /* 0x0000000408007c0c */ /* 0x000fe4000bf46270 */
[----:B0-----:R-:W-:-:S04]  /*fca0*/  @!P0 LEA R2, P1, R4, R2, 0x2 ;  /* 0x0000000204028211 */ /* 0x001fc800078210ff */
[----:B------:R-:W-:Y:S01]  /*fcb0*/  @!P0 LEA.HI.X R3, R4, R3, R6, 0x2, P1 ;  /* 0x0000000304038211 */ /* 0x000fe200008f1406 */
[----:B------:R-:W-:-:S06]  /*fcc0*/  IMAD.MOV.U32 R4, RZ, RZ, RZ ;  /* 0x000000ffff047224 */ /* 0x000fcc00078e00ff */
[----:B------:R0:W5:Y:S01]  /*fcd0*/  @!P0 LDG.E R4, desc[UR36][R2.64] ;  /* 0x0000002402048981 */ /* 0x000162000c1e1900 */
[----:B------:R-:W-:Y:S02]  /*fce0*/  ISETP.GE.AND P0, PT, R33, UR4, PT ;  /* 0x0000000421007c0c */ /* 0x000fe4000bf06270 */
[----:B------:R-:W-:-:S11]  /*fcf0*/  ISETP.GE.AND P1, PT, R37, UR4, PT ;  /* 0x0000000425007c0c */ /* 0x000fd6000bf26270 */
[----:B------:R-:W-:-:S04]  /*fd00*/  @P0 LOP3.LUT R23, R23, 0x10, RZ, 0xfc, !PT ;  /* 0x0000001017170812 */ /* 0x000fc800078efcff */
[----:B------:R-:W-:-:S04]  /*fd10*/  LOP3.LUT R23, R23, 0xfffffff7, RZ, 0xc0, !PT ;  /* 0xfffffff717177812 */ /* 0x000fc800078ec0ff */
[----:B------:R-:W-:Y:S02]  /*fd20*/  @P2 LOP3.LUT R23, R23, 0x8, RZ, 0xfc, !PT ;  /* 0x0000000817172812 */ /* 0x000fe400078efcff */
[----:B------:R-:W-:Y:S02]  /*fd30*/  ISETP.GE.AND P0, PT, R36, UR4, PT ;  /* 0x0000000424007c0c */ /* 0x000fe4000bf06270 */
[----:B------:R-:W-:-:S04]  /*fd40*/  LOP3.LUT R23, R23, 0xfffffffb, RZ, 0xc0, !PT ;  /* 0xfffffffb17177812 */ /* 0x000fc800078ec0ff */
[----:B------:R-:W-:-:S04]  /*fd50*/  @P1 LOP3.LUT R23, R23, 0x4, RZ, 0xfc, !PT ;  /* 0x0000000417171812 */ /* 0x000fc800078efcff */
[----:B------:R-:W-:Y:S01]  /*fd60*/  LOP3.LUT R23, R23, 0xfffffffd, RZ, 0xc0, !PT ;  /* 0xfffffffd17177812 */ /* 0x000fe200078ec0ff */
[----:B0-----:R-:W-:-:S03]  /*fd70*/  IMAD.U32 R2, RZ, RZ, UR38 ;  /* 0x00000026ff027e24 */ /* 0x001fc6000f8e00ff */
[----:B------:R-:W-:Y:S01]  /*fd80*/  @P0 LOP3.LUT R23, R23, 0x2, RZ, 0xfc, !PT ;  /* 0x0000000217170812 */ /* 0x000fe200078efcff */
[----:B------:R-:W-:Y:S06]  /*fd90*/  BRA.DIV UR5, `(.L_x_250) ;  /* 0x0000003e05c47947 */ /* 0x000fec000b800000 */
.L_x_320:
[----:B------:R-:W-:Y:S02]  /*fda0*/  ISETP.NE.AND P0, PT, R2, 0x3, PT ;  /* 0x000000030200780c */ /* 0x000fe40003f05270 */
[----:B------:R-:W-:Y:S02]  /*fdb0*/  ISETP.GT.U32.AND P1, PT, R20, 0x4f, PT ;  /* 0x0000004f1400780c */ /* 0x000fe40003f24070 */
[----:B------:R-:W-:Y:S02]  /*fdc0*/  LOP3.LUT R23, R23, 0xffffffdf, RZ, 0xc0, !PT ;  /* 0xffffffdf17177812 */ /* 0x000fe400078ec0ff */
[----:B------:R-:W-:-:S07]  /*fdd0*/  SHF.R.S32.HI R30, RZ, 0x1f, R18 ;  /* 0x0000001fff1e7819 */ /* 0x000fce0000011412 */
[----:B------:R-:W-:-:S04]  /*fde0*/  @P0 LOP3.LUT R23, R23, 0x20, RZ, 0xfc, !PT ;  /* 0x0000002017170812 */ /* 0x000fc800078efcff */
[----:B------:R-:W-:-:S04]  /*fdf0*/  LOP3.LUT R23, R23, 0xfffffffe, RZ, 0xc0, !PT ;  /* 0xfffffffe17177812 */ /* 0x000fc800078ec0ff */
[----:B------:R-:W-:Y:S01]  /*fe00*/  @P1 LOP3.LUT R23, R23, 0x1, RZ, 0xfc, !PT ;  /* 0x0000000117171812 */ /* 0x000fe200078efcff */
[----:B------:R-:W-:Y:S06]  /*fe10*/  @!P0 BRA `(.L_x_251) ;  /* 0x0000000000048947 */ /* 0x000fec0003800000 */
[----:B------:R-:W-:Y:S01]  /*fe20*/  BPT.TRAP 0x1 ;  /* 0x000000040000795c */ /* 0x000fe20000300000 */
.L_x_251:
        /* <DEDUP_REMOVED lines=12> */
[----:B------:R-:W-:-:S03]  /*fef0*/  ULDC.64 UR4, c[0x0][0x330] ;  /* 0x0000cc0000047ab9 */ /* 0x000fc60000000a00 */
[----:B------:R-:W-:Y:S02]  /*ff00*/  IMAD.IADD R3, R3, 0x1, R5 ;  /* 0x0000000103037824 */ /* 0x000fe400078e0205 */
[----:B------:R-:W-:Y:S02]  /*ff10*/  IMAD R5, R30, UR4, RZ ;  /* 0x000000041e057c24 */ /* 0x000fe4000f8e02ff */
[----:B------:R-:W-:-:S04]  /*ff20*/  IMAD.WIDE.U32 R2, R18, UR4, R2 ;  /* 0x0000000412027c25 */ /* 0x000fc8000f8e0002 */
[----:B------:R-:W-:Y:S01]  /*ff30*/  IMAD R5, R18, UR5, R5 ;  /* 0x0000000512057c24 */ /* 0x000fe2000f8e0205 */
[----:B------:R-:W-:Y:S02]  /*ff40*/  ULDC.64 UR4, c[0x0][0x318] ;  /* 0x0000c60000047ab9 */ /* 0x000fe40000000a00 */
[----:B------:R-:W-:Y:S02]  /*ff50*/  LEA R24, P0, R2, UR4, 0x1 ;  /* 0x0000000402187c11 */ /* 0x000fe4000f8008ff */
[----:B------:R-:W-:-:S04]  /*ff60*/  IADD3 R5, R3, R5, RZ ;  /* 0x0000000503057210 */ /* 0x000fc80007ffe0ff */
[----:B------:R-:W-:Y:S01]  /*ff70*/  LEA.HI.X R25, R2, UR5, R5, 0x1, P0 ;  /* 0x0000000502197c11 */ /* 0x000fe200080f0c05 */
[----:B------:R-:W-:Y:S01]  /*ff80*/  IMAD R5, R27, 0x8, R22 ;  /* 0x000000081b057824 */ /* 0x000fe200078e0216 */
[----:B------:R-:W-:-:S04]  /*ff90*/  SHF.L.U32 R2, R28, 0x1f, RZ ;  /* 0x0000001f1c027819 */ /* 0x000fc800000006ff */
[----:B------:R-:W0:Y:S02]  /*ffa0*/  SYNCS.PHASECHK.TRANS64.TRYWAIT P0, [R5+URZ+0x38840], R2 ;  /* 0x03884002050075a7 */ /* 0x000e24000800017f */
[----:B0-----:R-:W-:Y:S05]  /*ffb0*/  @!P0 BRA `(.L_x_253) ;  /* 0x0000003c006c8947 */ /* 0x001fea0003800000 */
.L_x_321:
[----:B------:R-:W-:Y:S05]  /*ffc0*/  BSYNC B0 ;  /* 0x0000000000007941 */ /* 0x000fea0003800000 */
.L_x_252:
[----:B------:R-:W2:Y:S01]  /*ffd0*/  LDL R9, [R1] ;  /* 0x0000000001097983 */ /* 0x000ea20000100800 */
[----:B------:R-:W-:Y:S02]  /*ffe0*/  ULDC.64 UR4, c[0x0][0x300] ;  /* 0x0000c00000047ab9 */ /* 0x000fe40000000a00 */
[----:B------:R-:W-:Y:S01]  /*fff0*/  IMAD R6, R6, UR4, RZ ;  /* 0x0000000406067c24 */ /* 0x000fe2000f8e02ff */
[----:B------:R-:W1:Y:S01]  /*10000*/  S2R R8, SR_TID.X ;  /* 0x0000000000087919 */ /* 0x000e620000002100 */
[----:B0-----:R-:W-:-:S04]  /*10010*/  IMAD.WIDE.U32 R2, R0, UR4, RZ ;  /* 0x0000000400027c25 */ /* 0x001fc8000f8e00ff */
[----:B------:R-:W-:Y:S01]  /*10020*/  IMAD R6, R0, UR5, R6 ;  /* 0x0000000500067c24 */ /* 0x000fe2000f8e0206 */
[----:B------:R-:W-:Y:S02]  /*10030*/  ULDC.64 UR4, c[0x0][0x310] ;  /* 0x0000c40000047ab9 */ /* 0x000fe40000000a00 */
[----:B------:R-:W-:Y:S02]  /*10040*/  IMAD R7, R7, UR4, RZ ;  /* 0x0000000407077c24 */ /* 0x000fe4000f8e02ff */
[----:B------:R-:W-:Y:S02]  /*10050*/  IMAD.IADD R3, R3, 0x1, R6 ;  /* 0x0000000103037824 */ /* 0x000fe400078e0206 */
[C---:B------:R-:W-:Y:S02]  /*10060*/  IMAD R7, R4.reuse, UR5, R7 ;  /* 0x0000000504077c24 */ /* 0x040fe4000f8e0207 */
[----:B------:R-:W-:Y:S01]  /*10070*/  IMAD.WIDE.U32 R2, R4, UR4, R2 ;  /* 0x0000000404027c25 */ /* 0x000fe2000f8e0002 */
[----:B------:R-:W-:-:S03]  /*10080*/  ULDC.64 UR4, c[0x0][0x308] ;  /* 0x0000c20000047ab9 */ /* 0x000fc60000000a00 */
[----:B------:R-:W-:Y:S02]  /*10090*/  IMAD.IADD R3, R3, 0x1, R7 ;  /* 0x0000000103037824 */ /* 0x000fe400078e0207 */
[----:B------:R-:W-:Y:S02]  /*100a0*/  IMAD R0, R30, UR4, RZ ;  /* 0x000000041e007c24 */ /* 0x000fe4000f8e02ff */
[----:B------:R-:W-:-:S04]  /*100b0*/  IMAD.WIDE.U32 R2, R18, UR4, R2 ;  /* 0x0000000412027c25 */ /* 0x000fc8000f8e0002 */
[----:B------:R-:W-:Y:S01]  /*100c0*/  IMAD R0, R18, UR5, R0 ;  /* 0x0000000512007c24 */ /* 0x000fe2000f8e0200 */
[----:B------:R-:W-:Y:S01]  /*100d0*/  ULDC.64 UR4, c[0x0][0x2e8] ;  /* 0x0000ba0000047ab9 */ /* 0x000fe20000000a00 */
[----:B------:R-:W-:Y:S02]  /*100e0*/  IMAD R7, R27, 0x5000, R32 ;  /* 0x000050001b077824 */ /* 0x000fe400078e0220 */
[----:B------:R-:W-:Y:S01]  /*100f0*/  IMAD.IADD R6, R3, 0x1, R0 ;  /* 0x0000000103067824 */ /* 0x000fe200078e0200 */
[----:B------:R-:W-:Y:S01]  /*10100*/  LEA R0, P0, R2, UR4, 0x1 ;  /* 0x0000000402007c11 */ /* 0x000fe2000f8008ff */
[----:B------:R-:W-:Y:S01]  /*10110*/  UMOV UR4, 0xffffffff ;  /* 0xffffffff00047882 */ /* 0x000fe20000000000 */
[----:B-1----:R-:W-:Y:S02]  /*10120*/  LOP3.LUT R8, R8, 0x7f, RZ, 0xc0, !PT ;  /* 0x0000007f08087812 */ /* 0x002fe400078ec0ff */
[----:B------:R-:W-:Y:S02]  /*10130*/  LEA.HI.X R6, R2, UR5, R6, 0x1, P0 ;  /* 0x0000000502067c11 */ /* 0x000fe400080f0c06 */
[----:B------:R-:W-:Y:S01]  /*10140*/  SHF.R.U32.HI R8, RZ, 0x3, R8 ;  /* 0x00000003ff087819 */ /* 0x000fe20000011608 */
[----:B--2---:R-:W-:-:S04]  /*10150*/  IMAD R4, R26, -0x50, R9 ;  /* 0xffffffb01a047824 */ /* 0x004fc800078e0209 */
[----:B------:R-:W-:-:S05]  /*10160*/  IMAD.IADD R4, R4, 0x1, -R8 ;  /* 0x0000000104047824 */ /* 0x000fca00078e0a08 */
[----:B------:R-:W-:Y:S01]  /*10170*/  ISETP.GE.AND P0, PT, R4, 0x1, PT ;  /* 0x000000010400780c */ /* 0x000fe20003f06270 */
[----:B------:R-:W-:-:S12]  /*10180*/  BRA.DIV UR4, `(.L_x_254) ;  /* 0x0000003e040c7947 */ /* 0x000fd8000b800000 */
[----:B------:R-:W0:Y:S01]  /*10190*/  SHFL.IDX PT, R3, R0, RZ, 0x181f ;  /* 0x00181fff00037589 */ /* 0x000e2200000e0000 */
[----:B------:R-:W-:Y:S01]  /*101a0*/  LOP3.LUT P5, RZ, R23, 0x10, RZ, 0xc0, !PT ;  /* 0x0000001017ff7812 */ /* 0x000fe200078ac0ff */
[----:B------:R-:W-:Y:S01]  /*101b0*/  @P0 IMAD R9, R7, 0x2, R22 ;  /* 0x0000000207090824 */ /* 0x000fe200078e0216 */
[C---:B------:R-:W-:Y:S01]  /*101c0*/  LOP3.LUT P4, RZ, R23.reuse, 0x8, RZ, 0xc0, !PT ;  /* 0x0000000817ff7812 */ /* 0x040fe2000788c0ff */
[----:B------:R-:W1:Y:S01]  /*101d0*/  SHFL.IDX PT, R2, R6, RZ, 0x181f ;  /* 0x00181fff06027589 */ /* 0x000e6200000e0000 */
[C---:B------:R-:W-:Y:S02]  /*101e0*/  LOP3.LUT P3, RZ, R23.reuse, 0x4, RZ, 0xc0, !PT ;  /* 0x0000000417ff7812 */ /* 0x040fe4000786c0ff */
[----:B------:R-:W-:Y:S01]  /*101f0*/  LOP3.LUT P2, RZ, R23, 0x2, RZ, 0xc0, !PT ;  /* 0x0000000217ff7812 */ /* 0x000fe2000784c0ff */
[----:B------:R-:W-:Y:S01]  /*10200*/  SHFL.IDX PT, R8, R6, 0x1, 0x181f ;  /* 0x00381f0006087f89 */ /* 0x000fe200000e0000 */
[----:B0-----:R-:W-:-:S04]  /*10210*/  @P0 LEA R3, P1, R33, R3, 0x1 ;  /* 0x0000000321030211 */ /* 0x001fc800078208ff */
[----:B-1----:R-:W-:-:S04]  /*10220*/  @P0 IADD3.X R2, RZ, R2, RZ, P1, !PT ;  /* 0x00000002ff020210 */ /* 0x002fc80000ffe4ff */
[----:B------:R-:W-:-:S04]  /*10230*/  @P0 LOP3.LUT R3, R3, R2, RZ, 0x3c, !PT ;  /* 0x0000000203030212 */ /* 0x000fc800078e3cff */
[----:B------:R-:W-:-:S04]  /*10240*/  @P0 LOP3.LUT R2, R3, R2, RZ, 0x3c, !PT ;  /* 0x0000000203020212 */ /* 0x000fc800078e3cff */
[----:B------:R-:W-:-:S05]  /*10250*/  @P0 LOP3.LUT R3, R3, R2, RZ, 0x3c, !PT ;  /* 0x0000000203030212 */ /* 0x000fca00078e3cff */
[----:B------:R-:W-:Y:S04]  /*10260*/  @P0 LDGSTS.E.BYPASS.LTC128B.128 [R9+0x24400], desc[UR36][R2.64], !P5 ;  /* 0x2440000002090fae */ /* 0x000fe8000e901d64 */
[----:B------:R-:W-:Y:S04]  /*10270*/  @P0 LDGSTS.E.BYPASS.LTC128B.128 [R9+0x26c00], desc[UR36][R2.64+0x80], !P4 ;  /* 0x26c0008002090fae */ /* 0x000fe8000e101d64 */
[----:B------:R-:W-:Y:S04]  /*10280*/  @P0 LDGSTS.E.BYPASS.LTC128B.128 [R9+0x29400], desc[UR36][R2.64+0x100], !P3 ;  /* 0x2940010002090fae */ /* 0x000fe8000d901d64 */
[----:B------:R0:W-:Y:S01]  /*10290*/  @P0 LDGSTS.E.BYPASS.LTC128B.128 [R9+0x2bc00], desc[UR36][R2.64+0x180], !P2 ;  /* 0x2bc0018002090fae */ /* 0x0001e2000d101d64 */
[----:B------:R-:W-:-:S03]  /*102a0*/  ISETP.GE.AND P0, PT, R4, 0x11, PT ;  /* 0x000000110400780c */ /* 0x000fc60003f06270 */
[----:B0-----:R-:W0:Y:S10]  /*102b0*/  SHFL.IDX PT, R2, R0, 0x1, 0x181f ;  /* 0x00381f0000027f89 */ /* 0x001e3400000e0000 */
[----:B------:R-:W-:Y:S01]  /*102c0*/  @P0 IMAD R21, R7, 0x2, R22 ;  /* 0x0000000207150824 */ /* 0x000fe200078e0216 */
[----:B0-----:R-:W-:-:S05]  /*102d0*/  @P0 LEA R2, P1, R33, R2, 0x1 ;  /* 0x0000000221020211 */ /* 0x001fca00078208ff */
[----:B------:R-:W-:Y:S02]  /*102e0*/  @P0 IMAD.X R3, RZ, RZ, R8, P1 ;  /* 0x000000ffff030224 */ /* 0x000fe400008e0608 */
[----:B------:R-:W-:Y:S04]  /*102f0*/  SHFL.IDX PT, R8, R6, 0x2, 0x181f ;  /* 0x00581f0006087f89 */ /* 0x000fe800000e0000 */
        /* <DEDUP_REMOVED lines=17> */
[----:B------:R-:W1:Y:S01]  /*10410*/  SHFL.IDX PT, R0, R0, 0x4, 0x181f ;  /* 0x00981f0000007f89 */ /* 0x000e6200000e0000 */
[----:B0-----:R-:W-:-:S04]  /*10420*/  @P0 LEA R2, P1, R33, R2, 0x1 ;  /* 0x0000000221020211 */ /* 0x001fc800078208ff */
[----:B------:R-:W-:Y:S02]  /*10430*/  @P0 IADD3.X R3, RZ, R8, RZ, P1, !PT ;  /* 0x00000008ff030210 */ /* 0x000fe40000ffe4ff */
[----:B------:R0:W2:Y:S04]  /*10440*/  SHFL.IDX PT, R8, R6, 0x4, 0x181f ;  /* 0x00981f0006087f89 */ /* 0x0000a800000e0000 */
[----:B------:R0:W-:Y:S04]  /*10450*/  @P0 LDGSTS.E.BYPASS.LTC128B.128 [R21+0x25c00], desc[UR36][R2.64], !P5 ;  /* 0x25c0000002150fae */ /* 0x0001e8000e901d64 */
[----:B------:R0:W-:Y:S04]  /*10460*/  @P0 LDGSTS.E.BYPASS.LTC128B.128 [R21+0x28400], desc[UR36][R2.64+0x80], !P4 ;  /* 0x2840008002150fae */ /* 0x0001e8000e101d64 */
[----:B------:R0:W-:Y:S04]  /*10470*/  @P0 LDGSTS.E.BYPASS.LTC128B.128 [R21+0x2ac00], desc[UR36][R2.64+0x100], !P3 ;  /* 0x2ac0010002150fae */ /* 0x0001e8000d901d64 */
[----:B-1----:R0:W-:Y:S02]  /*10480*/  @P0 LDGSTS.E.BYPASS.LTC128B.128 [R21+0x2d400], desc[UR36][R2.64+0x180], !P2 ;  /* 0x2d40018002150fae */ /* 0x0021e4000d101d64 */
.L_x_333:
[----:B------:R-:W-:Y:S01]  /*10490*/  ISETP.GE.AND P0, PT, R4, 0x41, PT ;  /* 0x000000410400780c */ /* 0x000fe20003f06270 */
[----:B------:R-:W-:-:S12]  /*104a0*/  BSSY B0, `(.L_x_255) ;  /* 0x0000010000007945 */ /* 0x000fd80003800000 */
[----:B------:R-:W-:Y:S05]  /*104b0*/  @!P0 BRA `(.L_x_256) ;  /* 0x0000000000388947 */ /* 0x000fea0003800000 */
[----:B------:R-:W-:Y:S01]  /*104c0*/  LOP3.LUT P4, RZ, R23, 0x10, RZ, 0xc0, !PT ;  /* 0x0000001017ff7812 */ /* 0x000fe2000788c0ff */
[----:B------:R-:W-:Y:S01]  /*104d0*/  IMAD R7, R7, 0x2, R22 ;  /* 0x0000000207077824 */ /* 0x000fe200078e0216 */
[C---:B------:R-:W-:Y:S02]  /*104e0*/  LOP3.LUT P3, RZ, R23.reuse, 0x8, RZ, 0xc0, !PT ;  /* 0x0000000817ff7812 */ /* 0x040fe4000786c0ff */
[C---:B------:R-:W-:Y:S02]  /*104f0*/  LOP3.LUT P2, RZ, R23.reuse, 0x4, RZ, 0xc0, !PT ;  /* 0x0000000417ff7812 */ /* 0x040fe4000784c0ff */
[----:B------:R-:W-:Y:S02]  /*10500*/  LOP3.LUT P1, RZ, R23, 0x2, RZ, 0xc0, !PT ;  /* 0x0000000217ff7812 */ /* 0x000fe4000782c0ff */
[----:B0-----:R-:W-:-:S05]  /*10510*/  LEA R2, P0, R33, R0, 0x1 ;  /* 0x0000000021027211 */ /* 0x001fca00078008ff */
        /* <DEDUP_REMOVED lines=8> */
.L_x_256:
[----:B------:R-:W-:Y:S05]  /*105a0*/  BSYNC B0 ;  /* 0x0000000000007941 */ /* 0x000fea0003800000 */
.L_x_255:
[----:B------:R-:W-:Y:S01]  /*105b0*/  NOP ;  /* 0x0000000000007918 */ /* 0x000fe20000000000 */
[----:B------:R-:W-:-:S13]  /*105c0*/  PLOP3.LUT P0, PT, PT, PT, PT, 0x80, 0x0 ;  /* 0x000000000000781c */ /* 0x000fda0003f0f070 */
.L_x_257:
        /* <DEDUP_REMOVED lines=10> */
.L_x_258:
[----:B------:R3:W5:Y:S01]  /*10670*/  LDL.LU R0, [R1+0xc] ;  /* 0x00000c0001007983 */ /* 0x0007620000300800 */
[----:B------:R-:W-:Y:S01]  /*10680*/  LOP3.LUT P0, RZ, R23, 0x80, RZ, 0xc0, !PT ;  /* 0x0000008017ff7812 */ /* 0x000fe2000780c0ff */
[----:B------:R3:W-:-:S12]  /*10690*/  SYNCS.ARRIVE.TRANS64.A1T0 RZ, [R5+URZ+0x38830], RZ ;  /* 0x038830ff05ff79a7 */ /* 0x0007d8000810003f */
[----:B------:R-:W-:Y:S05]  /*106a0*/  WARPSYNC.ALL ;  /* 0x0000000000007948 */ /* 0x000fea0003800000 */
[----:B------:R-:W-:Y:S01]  /*106b0*/  ULDC.64 UR4, c[0x0][0x298] ;  /* 0x0000a60000047ab9 */ /* 0x000fe20000000a00 */
[----:B01----:R-:W-:Y:S01]  /*106c0*/  VIADD R2, R22, 0x14400 ;  /* 0x0001440016027836 */ /* 0x003fe20000000000 */
[----:B------:R-:W-:Y:S01]  /*106d0*/  SEL R29, R29, RZ, !P0 ;  /* 0x000000ff1d1d7207 */ /* 0x000fe20004000000 */
[----:B------:R-:W-:Y:S01]  /*106e0*/  IMAD.WIDE.U32 R6, R35, UR4, RZ ;  /* 0x0000000423067c25 */ /* 0x000fe2000f8e00ff */
[----:B------:R-:W-:Y:S01]  /*106f0*/  BSSY B6, `(.L_x_259) ;  /* 0x000001b000067945 */ /* 0x000fe20003800000 */
[----:B------:R-:W-:Y:S01]  /*10700*/  BAR.SYNC.DEFER_BLOCKING 0x8, 0x180 ;  /* 0x0206000000007b1d */ /* 0x000fe20000010000 */
[----:B-----5:R-:W-:-:S02]  /*10710*/  SEL R0, R0, RZ, !P0 ;  /* 0x000000ff00007207 */ /* 0x020fc40004000000 */
[----:B------:R-:W-:-:S03]  /*10720*/  LOP3.LUT P0, RZ, R2, 0x3ff, RZ, 0xc0, !PT ;  /* 0x000003ff02ff7812 */ /* 0x000fc6000780c0ff */
[----:B------:R0:W-:Y:S04]  /*10730*/  STL [R1+0xc], R0 ;  /* 0x00000c0001007387 */ /* 0x0001e80000100800 */
[----:B------:R1:W-:Y:S01]  /*10740*/  STL.64 [R1+0x10], R6 ;  /* 0x0000100601007387 */ /* 0x0003e20000100a00 */
[----:B0-----:R-:W-:-:S05]  /*10750*/  SHF.R.S32.HI R0, RZ, 0x1f, R35 ;  /* 0x0000001fff007819 */ /* 0x001fca0000011423 */
[----:B------:R-:W-:-:S04]  /*10760*/  IMAD R0, R0, UR4, RZ ;  /* 0x0000000400007c24 */ /* 0x000fc8000f8e02ff */
[----:B------:R-:W-:-:S04]  /*10770*/  IMAD R0, R35, UR5, R0 ;  /* 0x0000000523007c24 */ /* 0x000fc8000f8e0200 */
[----:B------:R-:W-:Y:S01]  /*10780*/  IMAD.IADD R35, R7, 0x1, R0 ;  /* 0x0000000107237824 */ /* 0x000fe200078e0200 */
[----:B-1----:R-:W-:Y:S06]  /*10790*/  @!P0 BRA `(.L_x_260) ;  /* 0x0000000000408947 */ /* 0x002fec0003800000 */
[----:B------:R-:W-:Y:S01]  /*107a0*/  MOV R2, 0x0 ;  /* 0x0000000000027802 */ /* 0x000fe20000000f00 */
[----:B------:R-:W-:Y:S01]  /*107b0*/  ULDC.64 UR6, c[0x4][0xa8] ;  /* 0x01002a0000067ab9 */ /* 0x000fe20000000a00 */
[----:B------:R-:W-:Y:S01]  /*107c0*/  ULDC.64 UR8, c[0x4][0xb0] ;  /* 0x01002c0000087ab9 */ /* 0x000fe20000000a00 */
[----:B------:R-:W-:Y:S01]  /*107d0*/  ULDC.64 UR4, c[0x4][0x20] ;  /* 0x0100080000047ab9 */ /* 0x000fe20000000a00 */
[----:B------:R-:W-:Y:S01]  /*107e0*/  MOV R4, UR6 ;  /* 0x0000000600047c02 */ /* 0x000fe20008000f00 */
[----:B---3--:R-:W-:Y:S01]  /*107f0*/  IMAD.U32 R5, RZ, RZ, UR7 ;  /* 0x00000007ff057e24 */ /* 0x008fe2000f8e00ff */
[----:B------:R-:W0:Y:S01]  /*10800*/  LDC.64 R2, c[0x4][R2] ;  /* 0x0100000002027b82 */ /* 0x000e220000000a00 */
[----:B------:R-:W-:Y:S01]  /*10810*/  IMAD.U32 R6, RZ, RZ, UR8 ;  /* 0x00000008ff067e24 */ /* 0x000fe2000f8e00ff */
[----:B--2---:R-:W-:Y:S01]  /*10820*/  MOV R8, 0x70 ;  /* 0x0000007000087802 */ /* 0x004fe20000000f00 */
[----:B------:R-:W-:Y:S02]  /*10830*/  IMAD.U32 R7, RZ, RZ, UR9 ;  /* 0x00000009ff077e24 */ /* 0x000fe4000f8e00ff */
[----:B------:R-:W-:-:S02]  /*10840*/  IMAD.U32 R10, RZ, RZ, UR4 ;  /* 0x00000004ff0a7e24 */ /* 0x000fc4000f8e00ff */
[----:B------:R-:W-:Y:S02]  /*10850*/  IMAD.U32 R11, RZ, RZ, UR5 ;  /* 0x00000005ff0b7e24 */ /* 0x000fe4000f8e00ff */
[----:B------:R-:W-:Y:S02]  /*10860*/  IMAD.MOV.U32 R12, RZ, RZ, 0x1 ;  /* 0x00000001ff0c7424 */ /* 0x000fe400078e00ff */
[----:B------:R-:W-:-:S07]  /*10870*/  IMAD.MOV.U32 R13, RZ, RZ, RZ ;  /* 0x000000ffff0d7224 */ /* 0x000fce00078e00ff */
[----:B------:R-:W-:-:S07]  /*10880*/  LEPC R20, `(.L_x_260) ;  /* 0x000000001014794e */ /* 0x000fce0000000000 */
[----:B0-----:R-:W-:Y:S05]  /*10890*/  CALL.ABS.NOINC R2 ;  /* 0x0000000002007343 */ /* 0x001fea0003c00000 */
.L_x_260:
[----:B------:R-:W-:Y:S05]  /*108a0*/  BSYNC B6 ;  /* 0x0000000000067941 */ /* 0x000fea0003800000 */
.L_x_259:
[----:B------:R-:W4:Y:S01]  /*108b0*/  LDL.LU R20, [R1+0xc] ;  /* 0x00000c0001147983 */ /* 0x000f220000300800 */
[----:B------:R-:W0:Y:S01]  /*108c0*/  LDC R6, c[0x0][0x448] ;  /* 0x00011200ff067b82 */ /* 0x000e220000000800 */
[----:B------:R-:W-:Y:S02]  /*108d0*/  ULDC.64 UR4, c[0x0][0x2d8] ;  /* 0x0000b60000047ab9 */ /* 0x000fe40000000a00 */
[----:B------:R-:W2:Y:S01]  /*108e0*/  LDL.LU.64 R2, [R1+0x10] ;  /* 0x0000100001027983 */ /* 0x000ea20000300a00 */
[----:B------:R-:W-:-:S03]  /*108f0*/  IMAD R0, R30, UR4, RZ ;  /* 0x000000041e007c24 */ /* 0x000fc6000f8e02ff */
[----:B------:R1:W5:Y:S01]  /*10900*/  LDL R10, [R1+0x18] ;  /* 0x00001800010a7983 */ /* 0x0003620000100800 */
[----:B---3--:R-:W-:Y:S01]  /*10910*/  IMAD R5, R18, UR5, R0 ;  /* 0x0000000512057c24 */ /* 0x008fe2000f8e0200 */
[----:B0-----:R-:W-:-:S13]  /*10920*/  ISETP.NE.AND P0, PT, R6, 0x1, PT ;  /* 0x000000010600780c */ /* 0x001fda0003f05270 */
[----:B------:R-:W0:Y:S01]  /*10930*/  @P0 LDC R4, c[0x0][0x450] ;  /* 0x00011400ff040b82 */ /* 0x000e220000000800 */
[----:B------:R-:W-:Y:S01]  /*10940*/  LOP3.LUT R9, R33, 0x40, RZ, 0xfc, !PT ;  /* 0x0000004021097812 */ /* 0x000fe200078efcff */
[----:B----4-:R-:W-:Y:S02]  /*10950*/  IMAD.MOV.U32 R21, RZ, RZ, R20 ;  /* 0x000000ffff157224 */ /* 0x010fe400078e0014 */
[----:B------:R-:W3:Y:S01]  /*10960*/  S2R R20, SR_TID.X ;  /* 0x0000000000147919 */ /* 0x000ee20000002100 */
[----:B--2---:R-:W-:Y:S02]  /*10970*/  IMAD.MOV.U32 R3, RZ, RZ, R35 ;  /* 0x000000ffff037224 */ /* 0x004fe400078e0023 */
[----:B------:R-:W-:Y:S01]  /*10980*/  IMAD.WIDE.U32 R2, R18, UR4, R2 ;  /* 0x0000000412027c25 */ /* 0x000fe2000f8e0002 */
[----:B------:R-:W-:-:S03]  /*10990*/  ULDC.64 UR4, c[0x0][0x2e0] ;  /* 0x0000b80000047ab9 */ /* 0x000fc60000000a00 */
[----:B------:R-:W-:Y:S02]  /*109a0*/  IMAD.IADD R3, R3, 0x1, R5 ;  /* 0x0000000103037824 */ /* 0x000fe400078e0205 */
[----:B------:R-:W2:Y:S01]  /*109b0*/  @P0 LDC R5, c[0x0][0x44c] ;  /* 0x00011300ff050b82 */ /* 0x000ea20000000800 */
[----:B------:R-:W-:Y:S02]  /*109c0*/  IMAD R0, R21, UR4, RZ ;  /* 0x0000000415007c24 */ /* 0x000fe4000f8e02ff */
[----:B------:R-:W-:-:S04]  /*109d0*/  IMAD.WIDE.U32 R2, R29, UR4, R2 ;  /* 0x000000041d027c25 */ /* 0x000fc8000f8e0002 */
[----:B------:R-:W-:Y:S01]  /*109e0*/  IMAD R0, R29, UR5, R0 ;  /* 0x000000051d007c24 */ /* 0x000fe2000f8e0200 */
[----:B------:R-:W-:-:S04]  /*109f0*/  ULDC.64 UR4, c[0x0][0x2d0] ;  /* 0x0000b40000047ab9 */ /* 0x000fc80000000a00 */
[----:B------:R-:W-:Y:S01]  /*10a00*/  IADD3 R3, R3, R0, RZ ;  /* 0x0000000003037210 */ /* 0x000fe20007ffe0ff */
[----:B------:R-:W-:Y:S01]  /*10a10*/  IMAD.SHL.U32 R0, R17, 0x80, RZ ;  /* 0x0000008011007824 */ /* 0x000fe200078e00ff */
[C---:B---3--:R-:W-:Y:S01]  /*10a20*/  LOP3.LUT R21, R20.reuse, 0x7f, RZ, 0xc0, !PT ;  /* 0x0000007f14157812 */ /* 0x048fe200078ec0ff */
[----:B------:R-:W-:-:S03]  /*10a30*/  IMAD.SHL.U32 R20, R20, 0x10, RZ ;  /* 0x0000001014147824 */ /* 0x000fc600078e00ff */
[----:B------:R-:W-:-:S04]  /*10a40*/  SHF.R.U32.HI R21, RZ, 0x3, R21 ;  /* 0x00000003ff157819 */ /* 0x000fc80000011615 */
[----:B------:R-:W-:-:S04]  /*10a50*/  LOP3.LUT R20, R21, 0x70, R20, 0xf8, !PT ;  /* 0x0000007015147812 */ /* 0x000fc800078ef814 */
[----:B------:R-:W-:-:S05]  /*10a60*/  LOP3.LUT R7, R20, R0, RZ, 0xfc, !PT ;  /* 0x0000000014077212 */ /* 0x000fca00078efcff */
[----:B--2---:R-:W-:-:S04]  /*10a70*/  @P0 IMAD.HI.U32 R8, R7, R5, RZ ;  /* 0x0000000507080227 */ /* 0x004fc800078e00ff */
[----:B------:R-:W-:Y:S01]  /*10a80*/  IMAD.MOV.U32 R5, RZ, RZ, R7 ;  /* 0x000000ffff057224 */ /* 0x000fe200078e0007 */
[----:B0-----:R-:W-:Y:S01]  /*10a90*/  @P0 SHF.R.U32.HI R5, RZ, R4, R8 ;  /* 0x00000004ff050219 */ /* 0x001fe20000011608 */
[----:B------:R-:W0:Y:S04]  /*10aa0*/  S2R R20, SR_TID.X ;  /* 0x0000000000147919 */ /* 0x000e280000002100 */
[----:B------:R-:W-:-:S04]  /*10ab0*/  IMAD.MOV R4, RZ, RZ, -R5 ;  /* 0x000000ffff047224 */ /* 0x000fc800078e0a05 */
[----:B------:R-:W-:Y:S01]  /*10ac0*/  IMAD R4, R6, R4, R7 ;  /* 0x0000000406047224 */ /* 0x000fe200078e0207 */
[----:B------:R-:W-:Y:S01]  /*10ad0*/  SHF.R.S32.HI R7, RZ, 0x1f, R5 ;  /* 0x0000001fff077819 */ /* 0x000fe20000011405 */
[----:B------:R-:W-:-:S04]  /*10ae0*/  IMAD.WIDE.U32 R2, R5, UR4, R2 ;  /* 0x0000000405027c25 */ /* 0x000fc8000f8e0002 */
[----:B------:R-:W-:-:S04]  /*10af0*/  IMAD R7, R7, UR4, RZ ;  /* 0x0000000407077c24 */ /* 0x000fc8000f8e02ff */
[----:B------:R-:W-:Y:S01]  /*10b00*/  IMAD R7, R5, UR5, R7 ;  /* 0x0000000505077c24 */ /* 0x000fe2000f8e0207 */
[----:B------:R-:W-:Y:S01]  /*10b10*/  SHF.R.S32.HI R5, RZ, 0x1f, R4 ;  /* 0x0000001fff057819 */ /* 0x000fe20000011404 */
[----:B------:R-:W-:Y:S02]  /*10b20*/  ULDC.64 UR4, c[0x0][0x2c8] ;  /* 0x0000b20000047ab9 */ /* 0x000fe40000000a00 */
[----:B------:R-:W-:Y:S02]  /*10b30*/  IMAD.IADD R3, R3, 0x1, R7 ;  /* 0x0000000103037824 */ /* 0x000fe400078e0207 */
[----:B------:R-:W-:Y:S02]  /*10b40*/  IMAD R5, R5, UR4, RZ ;  /* 0x0000000405057c24 */ /* 0x000fe4000f8e02ff */
[----:B------:R-:W-:-:S04]  /*10b50*/  IMAD.WIDE.U32 R2, R4, UR4, R2 ;  /* 0x0000000404027c25 */ /* 0x000fc8000f8e0002 */
[----:B------:R-:W-:Y:S01]  /*10b60*/  IMAD R5, R4, UR5, R5 ;  /* 0x0000000504057c24 */ /* 0x000fe2000f8e0205 */
[----:B------:R-:W-:-:S04]  /*10b70*/  ULDC.64 UR4, c[0x0][0x280] ;  /* 0x0000a00000047ab9 */ /* 0x000fc80000000a00 */
[----:B------:R-:W-:Y:S02]  /*10b80*/  IADD3 R3, R3, R5, RZ ;  /* 0x0000000503037210 */ /* 0x000fe40007ffe0ff */
[----:B------:R-:W-:Y:S01]  /*10b90*/  LEA R5, P0, R2, UR4, 0x1 ;  /* 0x0000000402057c11 */ /* 0x000fe2000f8008ff */
[----:B------:R-:W-:Y:S01]  /*10ba0*/  ULDC UR4, c[0x0][0x2b8] ;  /* 0x0000ae0000047ab9 */ /* 0x000fe20000000800 */
[----:B0-----:R-:W-:Y:S02]  /*10bb0*/  LOP3.LUT R20, R20, 0x7f, RZ, 0xc0, !PT ;  /* 0x0000007f14147812 */ /* 0x001fe400078ec0ff */
[----:B------:R-:W-:Y:S01]  /*10bc0*/  LEA.HI.X R4, R2, UR5, R3, 0x1, P0 ;  /* 0x0000000502047c11 */ /* 0x000fe200080f0c03 */
[----:B------:R-:W-:Y:S01]  /*10bd0*/  UMOV UR5, 0xffffffff ;  /* 0xffffffff00057882 */ /* 0x000fe20000000000 */
[----:B------:R-:W-:Y:S02]  /*10be0*/  ISETP.GE.AND P4, PT, R33, UR4, PT ;  /* 0x0000000421007c0c */ /* 0x000fe4000bf86270 */
[----:B------:R-:W-:-:S02]  /*10bf0*/  ISETP.GE.AND P3, PT, R9, UR4, PT ;  /* 0x0000000409007c0c */ /* 0x000fc4000bf66270 */
[----:B------:R-:W-:Y:S02]  /*10c00*/  ISETP.GE.AND P2, PT, R37, UR4, PT ;  /* 0x0000000425007c0c */ /* 0x000fe4000bf46270 */
[----:B------:R-:W-:Y:S02]  /*10c10*/  ISETP.GE.AND P1, PT, R36, UR4, PT ;  /* 0x0000000424007c0c */ /* 0x000fe4000bf26270 */
[----:B------:R-:W-:Y:S01]  /*10c20*/  SHF.R.U32.HI R9, RZ, 0x3, R20 ;  /* 0x00000003ff097819 */ /* 0x000fe20000011614 */
[----:B-1----:R-:W-:Y:S10]  /*10c30*/  BRA.DIV UR5, `(.L_x_261) ;  /* 0x0000003a05247947 */ /* 0x002ff4000b800000 */
[----:B------:R-:W0:Y:S01]  /*10c40*/  SHFL.IDX PT, R14, R5, RZ, 0x181f ;  /* 0x00181fff050e7589 */ /* 0x000e2200000e0000 */
[----:B-----5:R-:W-:Y:S02]  /*10c50*/  IMAD R6, R10, R6, RZ ;  /* 0x000000060a067224 */ /* 0x020fe400078e02ff */
[----:B------:R-:W-:Y:S01]  /*10c60*/  IMAD.IADD R0, R9, 0x1, R0 ;  /* 0x0000000109007824 */ /* 0x000fe200078e0200 */
[----:B------:R-:W1:Y:S03]  /*10c70*/  SHFL.IDX PT, R2, R4, RZ, 0x181f ;  /* 0x00181fff04027589 */ /* 0x000e6600000e0000 */
[C---:B------:R-:W-:Y:S01]  /*10c80*/  VIADD R7, R0.reuse, 0x10 ;  /* 0x0000001000077836 */ /* 0x040fe20000000000 */
[----:B------:R-:W-:-:S13]  /*10c90*/  ISETP.GE.AND P0, PT, R0, R6, PT ;  /* 0x000000060000720c */ /* 0x000fda0003f06270 */
[----:B0-----:R-:W-:-:S05]  /*10ca0*/  @!P0 LEA R14, P5, R33, R14, 0x1 ;  /* 0x0000000e210e8211 */ /* 0x001fca00078a08ff */
[----:B-1----:R-:W-:Y:S02]  /*10cb0*/  @!P0 IMAD.X R3, RZ, RZ, R2, P5 ;  /* 0x000000ffff038224 */ /* 0x002fe400028e0602 */
[----:B------:R-:W-:Y:S02]  /*10cc0*/  @!P0 IMAD.MOV.U32 R2, RZ, RZ, R14 ;  /* 0x000000ffff028224 */ /* 0x000fe400078e000e */
[----:B------:R-:W0:Y:S04]  /*10cd0*/  SHFL.IDX PT, R14, R5, 0x1, 0x181f ;  /* 0x00381f00050e7f89 */ /* 0x000e2800000e0000 */
[----:B------:R-:W-:Y:S04]  /*10ce0*/  @!P0 LDGSTS.E.BYPASS.LTC128B.128 [R34+0x14400], desc[UR36][R2.64], !P4 ;  /* 0x1440000002228fae */ /* 0x000fe8000e101d64 */
[----:B------:R-:W-:Y:S04]  /*10cf0*/  @!P0 LDGSTS.E.BYPASS.LTC128B.128 [R34+0x18400], desc[UR36][R2.64+0x80], !P3 ;  /* 0x1840008002228fae */ /* 0x000fe8000d901d64 */
[----:B------:R-:W-:Y:S04]  /*10d00*/  @!P0 LDGSTS.E.BYPASS.LTC128B.128 [R34+0x1c400], desc[UR36][R2.64+0x100], !P2 ;  /* 0x1c40010002228fae */ /* 0x000fe8000d101d64 */
[----:B------:R1:W-:Y:S01]  /*10d10*/  @!P0 LDGSTS.E.BYPASS.LTC128B.128 [R34+0x20400], desc[UR36][R2.64+0x180], !P1 ;  /* 0x2040018002228fae */ /* 0x0003e2000c901d64 */
[----:B------:R-:W-:-:S03]  /*10d20*/  ISETP.GE.AND P0, PT, R7, R6, PT ;  /* 0x000000060700720c */ /* 0x000fc60003f06270 */
[----:B-1----:R-:W1:Y:S10]  /*10d30*/  SHFL.IDX PT, R2, R4, 0x1, 0x181f ;  /* 0x00381f0004027f89 */ /* 0x002e7400000e0000 */
[----:B0-----:R-:W-:-:S05]  /*10d40*/  @!P0 LEA R14, P5, R33, R14, 0x1 ;  /* 0x0000000e210e8211 */ /* 0x001fca00078a08ff */
[----:B-1----:R-:W-:Y:S01]  /*10d50*/  @!P0 IMAD.X R7, RZ, RZ, R2, P5 ;  /* 0x000000ffff078224 */ /* 0x002fe200028e0602 */
[----:B------:R-:W-:Y:S02]  /*10d60*/  @!P0 MOV R2, R14 ;  /* 0x0000000e00028202 */ /* 0x000fe40000000f00 */
[----:B------:R-:W0:Y:S01]  /*10d70*/  SHFL.IDX PT, R14, R5, 0x2, 0x181f ;  /* 0x00581f00050e7f89 */ /* 0x000e2200000e0000 */
[----:B------:R-:W-:Y:S02]  /*10d80*/  @!P0 IMAD.MOV.U32 R3, RZ, RZ, R7 ;  /* 0x000000ffff038224 */ /* 0x000fe400078e0007 */
[----:B------:R-:W-:-:S03]  /*10d90*/  VIADD R7, R0, 0x20 ;  /* 0x0000002000077836 */ /* 0x000fc60000000000 */
[----:B------:R-:W-:Y:S04]  /*10da0*/  @!P0 LDGSTS.E.BYPASS.LTC128B.128 [R34+0x14c00], desc[UR36][R2.64], !P4 ;  /* 0x14c0000002228fae */ /* 0x000fe8000e101d64 */
[----:B------:R-:W-:Y:S04]  /*10db0*/  @!P0 LDGSTS.E.BYPASS.LTC128B.128 [R34+0x18c00], desc[UR36][R2.64+0x80], !P3 ;  /* 0x18c0008002228fae */ /* 0x000fe8000d901d64 */
[----:B------:R-:W-:Y:S04]  /*10dc0*/  @!P0 LDGSTS.E.BYPASS.LTC128B.128 [R34+0x1cc00], desc[UR36][R2.64+0x100], !P2 ;  /* 0x1cc0010002228fae */ /* 0x000fe8000d101d64 */
[----:B------:R1:W-:Y:S01]  /*10dd0*/  @!P0 LDGSTS.E.BYPASS.LTC128B.128 [R34+0x20c00], desc[UR36][R2.64+0x180], !P1 ;  /* 0x20c0018002228fae */ /* 0x0003e2000c901d64 */
[----:B------:R-:W-:-:S03]  /*10de0*/  ISETP.GE.AND P0, PT, R7, R6, PT ;  /* 0x000000060700720c */ /* 0x000fc60003f06270 */
[----:B-1----:R-:W1:Y:S10]  /*10df0*/  SHFL.IDX PT, R2, R4, 0x2, 0x181f ;  /* 0x00581f0004027f89 */ /* 0x002e7400000e0000 */
[----:B0-----:R-:W-:-:S05]  /*10e00*/  @!P0 LEA R14, P5, R33, R14, 0x1 ;  /* 0x0000000e210e8211 */ /* 0x001fca00078a08ff */
[----:B-1----:R-:W-:Y:S02]  /*10e10*/  @!P0 IMAD.X R7, RZ, RZ, R2, P5 ;  /* 0x000000ffff078224 */ /* 0x002fe400028e0602 */
[----:B------:R-:W-:Y:S02]  /*10e20*/  @!P0 IMAD.MOV.U32 R2, RZ, RZ, R14 ;  /* 0x000000ffff028224 */ /* 0x000fe400078e000e */
[----:B------:R-:W-:Y:S01]  /*10e30*/  @!P0 IMAD.MOV.U32 R3, RZ, RZ, R7 ;  /* 0x000000ffff038224 */ /* 0x000fe200078e0007 */
[----:B------:R-:W0:Y:S01]  /*10e40*/  SHFL.IDX PT, R14, R5, 0x3, 0x181f ;  /* 0x00781f00050e7f89 */ /* 0x000e2200000e0000 */
[----:B------:R-:W-:-:S03]  /*10e50*/  IADD3 R7, R0, 0x30, RZ ;  /* 0x0000003000077810 */ /* 0x000fc60007ffe0ff */
        /* <DEDUP_REMOVED lines=46> */
[----:B------:R0:W1:Y:S04]  /*11140*/  SHFL.IDX PT, R14, R5, 0x7, 0x181f ;  /* 0x00f81f00050e7f89 */ /* 0x00006800000e0000 */
[----:B------:R0:W-:Y:S04]  /*11150*/  @!P0 LDGSTS.E.BYPASS.LTC128B.128 [R34+0x17400], desc[UR36][R2.64], !P4 ;  /* 0x1740000002228fae */ /* 0x0001e8000e101d64 */
[----:B------:R0:W-:Y:S04]  /*11160*/  @!P0 LDGSTS.E.BYPASS.LTC128B.128 [R34+0x1b400], desc[UR36][R2.64+0x80], !P3 ;  /* 0x1b40008002228fae */ /* 0x0001e8000d901d64 */
[----:B------:R0:W-:Y:S04]  /*11170*/  @!P0 LDGSTS.E.BYPASS.LTC128B.128 [R34+0x1f400], desc[UR36][R2.64+0x100], !P2 ;  /* 0x1f40010002228fae */ /* 0x0001e8000d101d64 */
[----:B------:R0:W-:Y:S04]  /*11180*/  @!P0 LDGSTS.E.BYPASS.LTC128B.128 [R34+0x23400], desc[UR36][R2.64+0x180], !P1 ;  /* 0x2340018002228fae */ /* 0x0001e8000c901d64 */
[----:B------:R0:W2:Y:S02]  /*11190*/  SHFL.IDX PT, R7, R4, 0x7, 0x181f ;  /* 0x00f81f0004077f89 */ /* 0x0000a400000e0000 */
.L_x_350:
[----:B0-----:R-:W-:Y:S01]  /*111a0*/  VIADD R3, R0, 0x70 ;  /* 0x0000007000037836 */ /* 0x001fe20000000000 */
[----:B------:R-:W-:Y:S04]  /*111b0*/  BSSY B0, `(.L_x_262) ;  /* 0x000000c000007945 */ /* 0x000fe80003800000 */
[----:B------:R-:W-:-:S13]  /*111c0*/  ISETP.GE.AND P0, PT, R3, R6, PT ;  /* 0x000000060300720c */ /* 0x000fda0003f06270 */
[----:B------:R-:W-:Y:S05]  /*111d0*/  @P0 BRA `(.L_x_263) ;  /* 0x0000000000240947 */ /* 0x000fea0003800000 */
[----:B-1----:R-:W-:-:S05]  /*111e0*/  LEA R2, P0, R33, R14, 0x1 ;  /* 0x0000000e21027211 */ /* 0x002fca00078008ff */
        /* <DEDUP_REMOVED lines=8> */
.L_x_263:
[----:B------:R-:W-:Y:S05]  /*11270*/  BSYNC B0 ;  /* 0x0000000000007941 */ /* 0x000fea0003800000 */
.L_x_262:
[----:B------:R-:W-:Y:S01]  /*11280*/  NOP ;  /* 0x0000000000007918 */ /* 0x000fe20000000000 */
[----:B------:R-:W-:-:S13]  /*11290*/  PLOP3.LUT P0, PT, PT, PT, PT, 0x80, 0x0 ;  /* 0x000000000000781c */ /* 0x000fda0003f0f070 */
.L_x_264:
[----:B------:R-:W-:Y:S02]  /*112a0*/  PLOP3.LUT P1, PT, P1, P0, PT, 0xa2, 0x0 ;  /* 0x000000000000781c */ /* 0x000fe40000f21472 */
[----:B------:R-:W-:-:S08]  /*112b0*/  @P0 R2UR P1, UR4, R22 ;  /* 0x00000000160402ca */ /* 0x000fd00000020000 */
[----:B------:R-:W-:-:S05]  /*112c0*/  @P0 PLOP3.LUT P0, PT, P1, PT, PT, 0x80, 0x0 ;  /* 0x000000000000081c */ /* 0x000fca0000f0f070 */
[----:B------:R-:W-:Y:S01]  /*112d0*/  @!P1 SYNCS.ARRIVE.TRANS64.RED.A0T1 RZ, [UR4+0x38800], RZ ;  /* 0x038800ffffff99a7 */ /* 0x000fe20008200404 */
[----:B------:R-:W-:Y:S07]  /*112e0*/  @!P1 ARRIVES.LDGSTSBAR.64.TRANSCNT [UR4+0x38800] ;  /* 0x03880000ff0099b0 */ /* 0x000fee0008000a84 */
[----:B------:R-:W-:Y:S05]  /*112f0*/  @P0 BRA.U.ANY `(.L_x_264) ;  /* 0xfffffffd00e80947 */ /* 0x000fea000393ffff */
[----:B0-----:R-:W3:Y:S02]  /*11300*/  LDL.LU R2, [R1+0x1c] ;  /* 0x00001c0001027983 */ /* 0x001ee40000300800 */
[----:B---3--:R-:W-:-:S04]  /*11310*/  IADD3 R2, R2, 0x1, RZ ;  /* 0x0000000102027810 */ /* 0x008fc80007ffe0ff */
[----:B------:R-:W-:Y:S01]  /*11320*/  LEA.HI R0, R2, R2, RZ, 0x1 ;  /* 0x0000000202007211 */ /* 0x000fe200078f08ff */
[----:B------:R0:W-:Y:S03]  /*11330*/  STL [R1+0x1c], R2 ;  /* 0x00001c0201007387 */ /* 0x0001e60000100800 */
[----:B------:R-:W-:-:S05]  /*11340*/  LOP3.LUT R0, R0, 0xfffffffe, RZ, 0xc0, !PT ;  /* 0xfffffffe00007812 */ /* 0x000fca00078ec0ff */
[----:B------:R-:W-:-:S05]  /*11350*/  IMAD.IADD R0, R2, 0x1, -R0 ;  /* 0x0000000102007824 */ /* 0x000fca00078e0a00 */
[----:B------:R-:W-:Y:S01]  /*11360*/  SHF.L.U32 R3, R0, 0x1f, RZ ;  /* 0x0000001f00037819 */ /* 0x000fe200000006ff */
[----:B------:R-:W-:Y:S01]  /*11370*/  NOP ;  /* 0x0000000000007918 */ /* 0x000fe20000000000 */
[----:B------:R0:W-:Y:S01]  /*11380*/  SYNCS.ARRIVE.TRANS64.A1T0 RZ, [R22+URZ+0x38800], RZ ;  /* 0x038800ff16ff79a7 */ /* 0x0001e2000810003f */
[----:B------:R-:W-:Y:S01]  /*11390*/  BSSY B0, `(.L_x_265) ;  /* 0x0000003000007945 */ /* 0x000fe20003800000 */
[----:B------:R-:W3:Y:S03]  /*113a0*/  SYNCS.PHASECHK.TRANS64.TRYWAIT P0, [R22+URZ+0x38820], R3 ;  /* 0x03882003160075a7 */ /* 0x000ee6000800017f */
[----:B0--3--:R-:W-:Y:S05]  /*113b0*/  @!P0 BRA `(.L_x_266) ;  /* 0x0000003800fc8947 */ /* 0x009fea0003800000 */
.L_x_351:
[----:B------:R-:W-:Y:S05]  /*113c0*/  BSYNC B0 ;  /* 0x0000000000007941 */ /* 0x000fea0003800000 */
.L_x_265:
[----:B------:R-:W3:Y:S01]  /*113d0*/  LDL R0, [R1] ;  /* 0x0000000001007983 */ /* 0x000ee20000100800 */
[----:B------:R-:W-:Y:S01]  /*113e0*/  BSSY B0, `(.L_x_267) ;  /* 0x0000116000007945 */ /* 0x000fe20003800000 */
[----:B---3--:R-:W-:-:S13]  /*113f0*/  ISETP.GE.AND P0, PT, R0, 0x51, PT ;  /* 0x000000510000780c */ /* 0x008fda0003f06270 */
[----:B------:R-:W-:Y:S05]  /*11400*/  @!P0 BRA `(.L_x_268) ;  /* 0x00000010004c8947 */ /* 0x000fea0003800000 */
[----:B------:R-:W3:Y:S01]  /*11410*/  LDL.LU R0, [R1+0x20] ;  /* 0x0000200001007983 */ /* 0x000ee20000300800 */
[C---:B------:R-:W-:Y:S01]  /*11420*/  LOP3.LUT R2, R33.reuse, 0x40, RZ, 0xfc, !PT ;  /* 0x0000004021027812 */ /* 0x040fe200078efcff */
[----:B------:R-:W-:Y:S01]  /*11430*/  ULDC UR4, c[0x0][0x2f4] ;  /* 0x0000bd0000047ab9 */ /* 0x000fe20000000800 */
[----:B------:R-:W-:Y:S01]  /*11440*/  IMAD.MOV.U32 R17, RZ, RZ, R28 ;  /* 0x000000ffff117224 */ /* 0x000fe200078e001c */
[----:B------:R-:W-:Y:S01]  /*11450*/  ISETP.GE.AND P4, PT, R33, UR4, PT ;  /* 0x0000000421007c0c */ /* 0x000fe2000bf86270 */
[----:B--2---:R-:W-:Y:S01]  /*11460*/  IMAD.MOV.U32 R7, RZ, RZ, R27 ;  /* 0x000000ffff077224 */ /* 0x004fe200078e001b */
[----:B------:R-:W-:Y:S01]  /*11470*/  ISETP.GE.AND P3, PT, R2, UR4, PT ;  /* 0x0000000402007c0c */ /* 0x000fe2000bf66270 */
[----:B------:R-:W-:Y:S01]  /*11480*/  IMAD.MOV.U32 R29, RZ, RZ, R26 ;  /* 0x000000ffff1d7224 */ /* 0x000fe200078e001a */
[----:B------:R-:W-:Y:S02]  /*11490*/  ISETP.GE.AND P2, PT, R37, UR4, PT ;  /* 0x0000000425007c0c */ /* 0x000fe4000bf46270 */
[----:B------:R-:W-:Y:S01]  /*114a0*/  ISETP.GE.AND P1, PT, R36, UR4, PT ;  /* 0x0000000424007c0c */ /* 0x000fe2000bf26270 */
[----:B---3--:R-:W-:-:S12]  /*114b0*/  VIADD R0, R0, 0xfffffffe ;  /* 0xfffffffe00007836 */ /* 0x008fd80000000000 */
.L_x_281:
[----:B------:R-:W2:Y:S04]  /*114c0*/  LDL R6, [R1+0x4] ;  /* 0x0000040001067983 */ /* 0x000ea80000100800 */
[----:B------:R-:W3:Y:S01]  /*114d0*/  LDL R8, [R1+0x8] ;  /* 0x0000080001087983 */ /* 0x000ee20000100800 */
[----:B------:R-:W4:Y:S01]  /*114e0*/  S2R R2, SR_TID.X ;  /* 0x0000000000027919 */ /* 0x000f220000002100 */
[----:B------:R-:W1:Y:S01]  /*114f0*/  S2R R4, SR_TID.X ;  /* 0x0000000000047919 */ /* 0x000e620000002100 */
[----:B----4-:R-:W-:-:S04]  /*11500*/  LOP3.LUT R2, R2, 0x7f, RZ, 0xc0, !PT ;  /* 0x0000007f02027812 */ /* 0x010fc800078ec0ff */
[----:B0-----:R-:W-:Y:S02]  /*11510*/  SHF.R.U32.HI R3, RZ, 0x3, R2 ;  /* 0x00000003ff037819 */ /* 0x001fe40000011602 */
[----:B------:R-:W0:Y:S01]  /*11520*/  LDC R2, c[0x0][0x430] ;  /* 0x00010c00ff027b82 */ /* 0x000e220000000800 */
[----:B-1----:R-:W-:-:S04]  /*11530*/  SHF.L.U32 R9, R4, 0x4, RZ ;  /* 0x0000000404097819 */ /* 0x002fc800000006ff */
[----:B------:R-:W-:-:S04]  /*11540*/  LOP3.LUT R9, R3, 0x70, R9, 0xf8, !PT ;  /* 0x0000007003097812 */ /* 0x000fc800078ef809 */
[----:B------:R-:W-:-:S13]  /*11550*/  ISETP.GT.U32.AND P6, PT, R9, 0x4f, PT ;  /* 0x0000004f0900780c */ /* 0x000fda0003fc4070 */
[----:B------:R-:W3:Y:S01]  /*11560*/  @!P6 LDC.64 R4, c[0x0][0x428] ;  /* 0x00010a00ff04eb82 */ /* 0x000ee20000000a00 */
[----:B0-----:R-:W-:-:S13]  /*11570*/  ISETP.NE.AND P0, PT, R2, 0x1, PT ;  /* 0x000000010200780c */ /* 0x001fda0003f05270 */
[----:B------:R-:W0:Y:S08]  /*11580*/  @P0 LDC R3, c[0x0][0x434] ;  /* 0x00010d00ff030b82 */ /* 0x000e300000000800 */
[----:B------:R-:W1:Y:S01]  /*11590*/  @P0 LDC R2, c[0x0][0x438] ;  /* 0x00010e00ff020b82 */ /* 0x000e620000000800 */
[----:B--2---:R-:W-:-:S04]  /*115a0*/  IMAD R6, R0, 0x50, R6 ;  /* 0x0000005000067824 */ /* 0x004fc800078e0206 */
[----:B------:R-:W-:-:S04]  /*115b0*/  IMAD.IADD R6, R9, 0x1, R6 ;  /* 0x0000000109067824 */ /* 0x000fc800078e0206 */
[----:B0-----:R-:W-:-:S04]  /*115c0*/  @P0 IMAD.HI.U32 R3, R6, R3, RZ ;  /* 0x0000000306030227 */ /* 0x001fc800078e00ff */
[----:B------:R-:W-:Y:S01]  /*115d0*/  IMAD.MOV.U32 R10, RZ, RZ, R6 ;  /* 0x000000ffff0a7224 */ /* 0x000fe200078e0006 */
[----:B-1----:R-:W-:Y:S01]  /*115e0*/  @P0 SHF.R.U32.HI R10, RZ, R2, R3 ;  /* 0x00000002ff0a0219 */ /* 0x002fe20000011603 */
[----:B---3--:R-:W-:Y:S02]  /*115f0*/  @!P6 IMAD R2, R8, R4, RZ ;  /* 0x000000040802e224 */ /* 0x008fe400078e02ff */
[----:B------:R-:W0:Y:S01]  /*11600*/  @!P6 LDC.64 R8, c[0x0][0x418] ;  /* 0x00010600ff08eb82 */ /* 0x000e220000000a00 */
[----:B------:R-:W-:Y:S01]  /*11610*/  @!P6 SHF.R.S32.HI R3, RZ, 0x1f, R10 ;  /* 0x0000001fff03e819 */ /* 0x000fe2000001140a */
[----:B------:R-:W-:Y:S02]  /*11620*/  @!P6 IMAD R5, R31, R5, R2 ;  /* 0x000000051f05e224 */ /* 0x000fe400078e0202 */
[----:B------:R-:W-:-:S04]  /*11630*/  @!P6 IMAD.MOV.U32 R2, RZ, RZ, R10 ;  /* 0x000000ffff02e224 */ /* 0x000fc800078e000a */
[----:B------:R-:W-:-:S04]  /*11640*/  @!P6 IMAD.WIDE.U32 R2, R31, R4, R2 ;  /* 0x000000041f02e225 */ /* 0x000fc800078e0002 */
[----:B------:R-:W-:Y:S01]  /*11650*/  @!P6 IMAD.IADD R5, R5, 0x1, R3 ;  /* 0x000000010505e824 */ /* 0x000fe200078e0203 */
[----:B------:R-:W-:Y:S02]  /*11660*/  MOV R4, RZ ;  /* 0x000000ff00047202 */ /* 0x000fe40000000f00 */
[----:B0-----:R-:W-:-:S04]  /*11670*/  @!P6 LEA R8, P0, R2, R8, 0x2 ;  /* 0x000000080208e211 */ /* 0x001fc800078010ff */
[----:B------:R-:W-:-:S05]  /*11680*/  @!P6 LEA.HI.X R9, R2, R9, R5, 0x2, P0 ;  /* 0x000000090209e211 */ /* 0x000fca00000f1405 */
[----:B------:R0:W5:Y:S01]  /*11690*/  @!P6 LDG.E R4, desc[UR36][R8.64] ;  /* 0x000000240804e981 */ /* 0x000162000c1e1900 */
[----:B------:R-:W-:Y:S01]  /*116a0*/  LOP3.LUT P5, RZ, R23, 0x20, RZ, 0xc0, !PT ;  /* 0x0000002017ff7812 */ /* 0x000fe200078ac0ff */
[----:B------:R-:W-:Y:S01]  /*116b0*/  VIADD R27, R7, 0x1 ;  /* 0x00000001071b7836 */ /* 0x000fe20000000000 */
[----:B------:R-:W-:Y:S05]  /*116c0*/  YIELD ;  /* 0x0000000000007946 */ /* 0x000fea0003800000 */
[----:B------:R-:W-:Y:S01]  /*116d0*/  ISETP.NE.AND P0, PT, R27, 0x2, PT ;  /* 0x000000021b00780c */ /* 0x000fe20003f05270 */
[----:B------:R-:W-:Y:S01]  /*116e0*/  IMAD.MOV R5, RZ, RZ, -R10 ;  /* 0x000000ffff057224 */ /* 0x000fe200078e0a0a */
[----:B------:R-:W-:-:S02]  /*116f0*/  ULDC UR4, c[0x0][0x430] ;  /* 0x00010c0000047ab9 */ /* 0x000fc40000000800 */
[----:B------:R-:W-:Y:S01]  /*11700*/  SEL R28, RZ, 0x1, P0 ;  /* 0x00000001ff1c7807 */ /* 0x000fe20000000000 */
[----:B------:R-:W-:Y:S01]  /*11710*/  IMAD R5, R5, UR4, R6 ;  /* 0x0000000405057c24 */ /* 0x000fe2000f8e0206 */
[----:B------:R-:W-:Y:S01]  /*11720*/  SEL R27, R27, RZ, P0 ;  /* 0x000000ff1b1b7207 */ /* 0x000fe20000000000 */
[----:B------:R-:W-:Y:S01]  /*11730*/  IMAD.MOV.U32 R26, RZ, RZ, R0 ;  /* 0x000000ffff1a7224 */ /* 0x000fe200078e0000 */
[----:B------:R-:W-:Y:S01]  /*11740*/  LOP3.LUT R28, R17, R28, RZ, 0x3c, !PT ;  /* 0x0000001c111c7212 */ /* 0x000fe200078e3cff */
[----:B0-----:R-:W-:Y:S06]  /*11750*/  @!P5 BRA `(.L_x_269) ;  /* 0x000000000004d947 */ /* 0x001fec0003800000 */
[----:B------:R-:W-:Y:S01]  /*11760*/  BPT.TRAP 0x1 ;  /* 0x000000040000795c */ /* 0x000fe20000300000 */
.L_x_269:
[----:B------:R-:W-:Y:S01]  /*11770*/  IMAD R6, R27, 0x8, R22 ;  /* 0x000000081b067824 */ /* 0x000fe200078e0216 */
[----:B------:R-:W-:Y:S01]  /*11780*/  SHF.L.U32 R3, R28, 0x1f, RZ ;  /* 0x0000001f1c037819 */ /* 0x000fe200000006ff */
[----:B------:R-:W-:Y:S03]  /*11790*/  BSSY B1, `(.L_x_270) ;  /* 0x0000003000017945 */ /* 0x000fe60003800000 */
[----:B------:R-:W0:Y:S02]  /*117a0*/  SYNCS.PHASECHK.TRANS64.TRYWAIT P0, [R6+URZ+0x38840], R3 ;  /* 0x03884003060075a7 */ /* 0x000e24000800017f */
[----:B0-----:R-:W-:Y:S05]  /*117b0*/  @!P0 BRA `(.L_x_271) ;  /* 0x0000003800108947 */ /* 0x001fea0003800000 */
.L_x_352:
[----:B------:R-:W-:Y:S05]  /*117c0*/  BSYNC B1 ;  /* 0x0000000000017941 */ /* 0x000fea0003800000 */
.L_x_270:
[----:B------:R-:W-:Y:S01]  /*117d0*/  SHF.R.S32.HI R20, RZ, 0x1f, R5 ;  /* 0x0000001fff147819 */ /* 0x000fe20000011405 */
[----:B------:R-:W-:Y:S01]  /*117e0*/  ULDC.64 UR4, c[0x0][0x300] ;  /* 0x0000c00000047ab9 */ /* 0x000fe20000000a00 */
[----:B-----5:R-:W-:Y:S01]  /*117f0*/  SHF.R.S32.HI R21, RZ, 0x1f, R4 ;  /* 0x0000001fff157819 */ /* 0x020fe20000011404 */
[----:B0-----:R-:W-:Y:S01]  /*11800*/  IMAD.WIDE.U32 R2, R5, UR4, RZ ;  /* 0x0000000405027c25 */ /* 0x001fe2000f8e00ff */
[----:B------:R-:W-:-:S03]  /*11810*/  LOP3.LUT P5, RZ, R23, 0x2, RZ, 0xc0, !PT ;  /* 0x0000000217ff7812 */ /* 0x000fc600078ac0ff */
[----:B------:R-:W-:Y:S02]  /*11820*/  IMAD R0, R20, UR4, RZ ;  /* 0x0000000414007c24 */ /* 0x000fe4000f8e02ff */
[----:B------:R-:W-:Y:S02]  /*11830*/  IMAD R9, R27, 0x5000, R32 ;  /* 0x000050001b097824 */ /* 0x000fe400078e0220 */
        /* <DEDUP_REMOVED lines=16> */
[----:B------:R-:W-:Y:S06]  /*11940*/  BRA.DIV UR4, `(.L_x_272) ;  /* 0x0000003604c07947 */ /* 0x000fec000b800000 */
[----:B------:R-:W0:Y:S01]  /*11950*/  SHFL.IDX PT, R2, R8, RZ, 0x181f ;  /* 0x00181fff08027589 */ /* 0x000e2200000e0000 */
[----:B------:R-:W-:Y:S01]  /*11960*/  LOP3.LUT R23, R23, 0xfffffbff, RZ, 0xc0, !PT ;  /* 0xfffffbff17177812 */ /* 0x000fe200078ec0ff */
[----:B------:R-:W-:Y:S02]  /*11970*/  IMAD.SHL.U32 R0, R33, 0x2, RZ ;  /* 0x0000000221007824 */ /* 0x000fe400078e00ff */
[----:B------:R-:W1:Y:S01]  /*11980*/  SHFL.IDX PT, R3, R10, RZ, 0x181f ;  /* 0x00181fff0a037589 */ /* 0x000e6200000e0000 */
[----:B------:R-:W-:Y:S01]  /*11990*/  @P2 LOP3.LUT R23, R23, 0x400, RZ, 0xfc, !PT ;  /* 0x0000040017172812 */ /* 0x000fe200078efcff */
[----:B------:R-:W-:Y:S02]  /*119a0*/  IMAD R9, R9, 0x2, R22 ;  /* 0x0000000209097824 */ /* 0x000fe400078e0216 */
[----:B------:R-:W-:Y:S01]  /*119b0*/  SHFL.IDX PT, R35, R10, 0x1, 0x181f ;  /* 0x00381f000a237f89 */ /* 0x000fe200000e0000 */
[C---:B------:R-:W-:Y:S02]  /*119c0*/  LOP3.LUT P2, RZ, R23.reuse, 0x10, RZ, 0xc0, !PT ;  /* 0x0000001017ff7812 */ /* 0x040fe4000784c0ff */
[----:B------:R-:W-:-:S04]  /*119d0*/  LOP3.LUT R23, R23, 0xfffffdff, RZ, 0xc0, !PT ;  /* 0xfffffdff17177812 */ /* 0x000fc800078ec0ff */
[----:B------:R-:W-:-:S04]  /*119e0*/  @P1 LOP3.LUT R23, R23, 0x200, RZ, 0xfc, !PT ;  /* 0x0000020017171812 */ /* 0x000fc800078efcff */
[C---:B------:R-:W-:Y:S02]  /*119f0*/  LOP3.LUT P1, RZ, R23.reuse, 0x8, RZ, 0xc0, !PT ;  /* 0x0000000817ff7812 */ /* 0x040fe4000782c0ff */
[----:B------:R-:W-:Y:S02]  /*11a00*/  LOP3.LUT P6, RZ, R23, 0x4, RZ, 0xc0, !PT ;  /* 0x0000000417ff7812 */ /* 0x000fe400078cc0ff */
[----:B0-----:R-:W-:-:S05]  /*11a10*/  IADD3 R2, P0, R2, R0, RZ ;  /* 0x0000000002027210 */ /* 0x001fca0007f1e0ff */
[----:B-1----:R-:W-:-:S05]  /*11a20*/  IMAD.X R3, RZ, RZ, R3, P0 ;  /* 0x000000ffff037224 */ /* 0x002fca00000e0603 */
[----:B------:R-:W-:Y:S04]  /*11a30*/  LDGSTS.E.BYPASS.LTC128B.128 [R9+0x24400], desc[UR36][R2.64], !P2 ;  /* 0x2440000002097fae */ /* 0x000fe8000d101d64 */
[----:B------:R-:W-:Y:S04]  /*11a40*/  LDGSTS.E.BYPASS.LTC128B.128 [R9+0x26c00], desc[UR36][R2.64+0x80], !P1 ;  /* 0x26c0008002097fae */ /* 0x000fe8000c901d64 */
[----:B------:R-:W-:Y:S04]  /*11a50*/  LDGSTS.E.BYPASS.LTC128B.128 [R9+0x29400], desc[UR36][R2.64+0x100], !P6 ;  /* 0x2940010002097fae */ /* 0x000fe8000f101d64 */
[----:B------:R0:W-:Y:S04]  /*11a60*/  LDGSTS.E.BYPASS.LTC128B.128 [R9+0x2bc00], desc[UR36][R2.64+0x180], !P5 ;  /* 0x2bc0018002097fae */ /* 0x0001e8000e901d64 */
[----:B0-----:R-:W0:Y:S02]  /*11a70*/  SHFL.IDX PT, R2, R8, 0x1, 0x181f ;  /* 0x00381f0008027f89 */ /* 0x001e2400000e0000 */
[----:B0-----:R-:W-:-:S05]  /*11a80*/  IADD3 R2, P0, R2, R0, RZ ;  /* 0x0000000002027210 */ /* 0x001fca0007f1e0ff */
[----:B------:R-:W-:Y:S02]  /*11a90*/  IMAD.X R3, RZ, RZ, R35, P0 ;  /* 0x000000ffff037224 */ /* 0x000fe400000e0623 */
[----:B------:R-:W-:Y:S04]  /*11aa0*/  SHFL.IDX PT, R35, R10, 0x2, 0x181f ;  /* 0x00581f000a237f89 */ /* 0x000fe800000e0000 */
        /* <DEDUP_REMOVED lines=13> */
[----:B0-----:R-:W-:-:S04]  /*11b80*/  IADD3 R2, P0, R2, R0, RZ ;  /* 0x0000000002027210 */ /* 0x001fc80007f1e0ff */
[----:B------:R-:W-:Y:S02]  /*11b90*/  IADD3.X R3, RZ, R35, RZ, P0, !PT ;  /* 0x00000023ff037210 */ /* 0x000fe400007fe4ff */
[----:B------:R0:W1:Y:S04]  /*11ba0*/  SHFL.IDX PT, R35, R10, 0x4, 0x181f ;  /* 0x00981f000a237f89 */ /* 0x00006800000e0000 */
[----:B------:R-:W-:Y:S01]  /*11bb0*/  LDGSTS.E.BYPASS.LTC128B.128 [R9+0x25c00], desc[UR36][R2.64], !P2 ;  /* 0x25c0000002097fae */ /* 0x000fe2000d101d64 */
[----:B------:R-:W-:-:S03]  /*11bc0*/  LOP3.LUT P2, RZ, R23, 0x400, RZ, 0xc0, !PT ;  /* 0x0000040017ff7812 */ /* 0x000fc6000784c0ff */
[----:B------:R-:W-:Y:S01]  /*11bd0*/  LDGSTS.E.BYPASS.LTC128B.128 [R9+0x28400], desc[UR36][R2.64+0x80], !P1 ;  /* 0x2840008002097fae */ /* 0x000fe2000c901d64 */
[----:B------:R-:W-:-:S03]  /*11be0*/  LOP3.LUT P1, RZ, R23, 0x200, RZ, 0xc0, !PT ;  /* 0x0000020017ff7812 */ /* 0x000fc6000782c0ff */
[----:B------:R-:W-:Y:S04]  /*11bf0*/  LDGSTS.E.BYPASS.LTC128B.128 [R9+0x2ac00], desc[UR36][R2.64+0x100], !P6 ;  /* 0x2ac0010002097fae */ /* 0x000fe8000f101d64 */
[----:B------:R2:W-:Y:S04]  /*11c00*/  LDGSTS.E.BYPASS.LTC128B.128 [R9+0x2d400], desc[UR36][R2.64+0x180], !P5 ;  /* 0x2d40018002097fae */ /* 0x0005e8000e901d64 */
[----:B-12---:R0:W2:Y:S02]  /*11c10*/  SHFL.IDX PT, R2, R8, 0x4, 0x181f ;  /* 0x00981f0008027f89 */ /* 0x0060a400000e0000 */
.L_x_364:
[----:B------:R-:W-:Y:S02]  /*11c20*/  LOP3.LUT R23, R23, 0xfffffdff, RZ, 0xc0, !PT ;  /* 0xfffffdff17177812 */ /* 0x000fe400078ec0ff */
[----:B--2---:R-:W-:Y:S02]  /*11c30*/  IADD3 R2, P0, R2, R0, RZ ;  /* 0x0000000002027210 */ /* 0x004fe40007f1e0ff */
[----:B------:R-:W-:-:S03]  /*11c40*/  @P1 LOP3.LUT R23, R23, 0x200, RZ, 0xfc, !PT ;  /* 0x0000020017171812 */ /* 0x000fc600078efcff */
[----:B------:R-:W-:Y:S01]  /*11c50*/  IMAD.X R3, RZ, RZ, R35, P0 ;  /* 0x000000ffff037224 */ /* 0x000fe200000e0623 */
[C---:B------:R-:W-:Y:S02]  /*11c60*/  LOP3.LUT P1, RZ, R23.reuse, 0x10, RZ, 0xc0, !PT ;  /* 0x0000001017ff7812 */ /* 0x040fe4000782c0ff */
[C---:B------:R-:W-:Y:S02]  /*11c70*/  LOP3.LUT P0, RZ, R23.reuse, 0x8, RZ, 0xc0, !PT ;  /* 0x0000000817ff7812 */ /* 0x040fe4000780c0ff */
[----:B------:R-:W-:-:S09]  /*11c80*/  LOP3.LUT P6, RZ, R23, 0x4, RZ, 0xc0, !PT ;  /* 0x0000000417ff7812 */ /* 0x000fd200078cc0ff */
[----:B------:R-:W-:Y:S01]  /*11c90*/  @!PT LDS RZ, [RZ] ;  /* 0x00000000fffff984 */ /* 0x000fe20000000800 */
[----:B------:R-:W-:Y:S01]  /*11ca0*/  @!PT LDS RZ, [RZ] ;  /* 0x00000000fffff984 */ /* 0x000fe20000000800 */
[----:B------:R-:W-:Y:S01]  /*11cb0*/  @!PT LDS RZ, [RZ] ;  /* 0x00000000fffff984 */ /* 0x000fe20000000800 */
[----:B------:R1:W-:Y:S01]  /*11cc0*/  LDGSTS.E.BYPASS.LTC128B.128 [R9+0x26400], desc[UR36][R2.64], !P1 ;  /* 0x2640000002097fae */ /* 0x0003e2000c901d64 */
[----:B------:R-:W-:-:S03]  /*11cd0*/  LOP3.LUT P1, RZ, R23, 0x200, RZ, 0xc0, !PT ;  /* 0x0000020017ff7812 */ /* 0x000fc6000782c0ff */
[----:B------:R1:W-:Y:S01]  /*11ce0*/  LDGSTS.E.BYPASS.LTC128B.128 [R9+0x28c00], desc[UR36][R2.64+0x80], !P0 ;  /* 0x28c0008002097fae */ /* 0x0003e2000c101d64 */
[----:B------:R-:W-:-:S03]  /*11cf0*/  PLOP3.LUT P0, PT, PT, PT, PT, 0x80, 0x0 ;  /* 0x000000000000781c */ /* 0x000fc60003f0f070 */
[----:B------:R1:W-:Y:S04]  /*11d00*/  LDGSTS.E.BYPASS.LTC128B.128 [R9+0x2b400], desc[UR36][R2.64+0x100], !P6 ;  /* 0x2b40010002097fae */ /* 0x0003e8000f101d64 */
[----:B------:R1:W-:Y:S01]  /*11d10*/  LDGSTS.E.BYPASS.LTC128B.128 [R9+0x2dc00], desc[UR36][R2.64+0x180], !P5 ;  /* 0x2dc0018002097fae */ /* 0x0003e2000e901d64 */
[----:B------:R-:W-:-:S05]  /*11d20*/  NOP ;  /* 0x0000000000007918 */ /* 0x000fca0000000000 */
.L_x_273:
        /* <DEDUP_REMOVED lines=10> */
.L_x_274:
[----:B------:R2:W-:Y:S01]  /*11dd0*/  SYNCS.ARRIVE.TRANS64.A1T0 RZ, [R6+URZ+0x38830], RZ ;  /* 0x038830ff06ff79a7 */ /* 0x0005e2000810003f */
[----:B------:R-:W-:Y:S05]  /*11de0*/  @!P6 BRA `(.L_x_275) ;  /* 0x000000000004e947 */ /* 0x000fea0003800000 */
[----:B------:R-:W-:Y:S01]  /*11df0*/  BPT.TRAP 0x1 ;  /* 0x000000040000795c */ /* 0x000fe20000300000 */
.L_x_275:
[----:B-1----:R-:W-:Y:S01]  /*11e00*/  SHF.L.U32 R2, R17, 0x1f, RZ ;  /* 0x0000001f11027819 */ /* 0x002fe200000006ff */
[----:B--2---:R-:W-:Y:S01]  /*11e10*/  IMAD R6, R7, 0x8, R22 ;  /* 0x0000000807067824 */ /* 0x004fe200078e0216 */
[----:B------:R-:W-:Y:S03]  /*11e20*/  BSSY B1, `(.L_x_276) ;  /* 0x0000003000017945 */ /* 0x000fe60003800000 */
[----:B------:R-:W1:Y:S02]  /*11e30*/  SYNCS.PHASECHK.TRANS64.TRYWAIT P0, [R6+URZ+0x38860], R2 ;  /* 0x03886002060075a7 */ /* 0x000e64000800017f */
[----:B-1----:R-:W-:Y:S05]  /*11e40*/  @!P0 BRA `(.L_x_277) ;  /* 0x0000003800448947 */ /* 0x002fea0003800000 */
.L_x_365:
[----:B------:R-:W-:Y:S05]  /*11e50*/  BSYNC B1 ;  /* 0x0000000000017941 */ /* 0x000fea0003800000 */
.L_x_276:
[----:B0-----:R-:W2:Y:S01]  /*11e60*/  LDL R8, [R1] ;  /* 0x0000000001087983 */ /* 0x001ea20000100800 */
[----:B------:R-:W0:Y:S01]  /*11e70*/  S2R R3, SR_TID.X ;  /* 0x0000000000037919 */ /* 0x000e220000002100 */
[----:B------:R-:W-:Y:S01]  /*11e80*/  UMOV UR4, 0xffffffff ;  /* 0xffffffff00047882 */ /* 0x000fe20000000000 */
[----:B------:R-:W-:Y:S01]  /*11e90*/  IMAD R7, R7, 0x5000, R32 ;  /* 0x0000500007077824 */ /* 0x000fe200078e0220 */
[----:B0-----:R-:W-:-:S04]  /*11ea0*/  LOP3.LUT R3, R3, 0x7f, RZ, 0xc0, !PT ;  /* 0x0000007f03037812 */ /* 0x001fc800078ec0ff */
[----:B------:R-:W-:Y:S01]  /*11eb0*/  SHF.R.U32.HI R3, RZ, 0x3, R3 ;  /* 0x00000003ff037819 */ /* 0x000fe20000011603 */
[----:B--2---:R-:W-:-:S04]  /*11ec0*/  IMAD R8, R29, -0x50, R8 ;  /* 0xffffffb01d087824 */ /* 0x004fc800078e0208 */
[----:B------:R-:W-:Y:S01]  /*11ed0*/  IMAD.IADD R8, R8, 0x1, -R3 ;  /* 0x0000000108087824 */ /* 0x000fe200078e0a03 */
[----:B------:R-:W-:Y:S06]  /*11ee0*/  BRA.DIV UR4, `(.L_x_278) ;  /* 0x0000003a04307947 */ /* 0x000fec000b800000 */
[----:B-1----:R-:W0:Y:S01]  /*11ef0*/  SHFL.IDX PT, R2, R24, RZ, 0x181f ;  /* 0x00181fff18027589 */ /* 0x002e2200000e0000 */
[----:B------:R-:W-:-:S03]  /*11f00*/  IMAD R7, R7, 0x2, R22 ;  /* 0x0000000207077824 */ /* 0x000fc600078e0216 */
[----:B------:R-:W1:Y:S04]  /*11f10*/  SHFL.IDX PT, R3, R25, RZ, 0x181f ;  /* 0x00181fff19037589 */ /* 0x000e6800000e0000 */
[----:B------:R-:W-:Y:S01]  /*11f20*/  SHFL.IDX PT, R14, R24, 0x4, 0x181f ;  /* 0x00981f00180e7f89 */ /* 0x000fe200000e0000 */
[----:B0-----:R-:W-:-:S05]  /*11f30*/  IADD3 R2, P0, R2, R0, RZ ;  /* 0x0000000002027210 */ /* 0x001fca0007f1e0ff */
        /* <DEDUP_REMOVED lines=9> */
[----:B0-----:R-:W0:Y:S04]  /*11fd0*/  SHFL.IDX PT, R2, R24, 0x1, 0x181f ;  /* 0x00381f0018027f89 */ /* 0x001e2800000e0000 */
[----:B------:R-:W1:Y:S01]  /*11fe0*/  SHFL.IDX PT, R3, R25, 0x1, 0x181f ;  /* 0x00381f0019037f89 */ /* 0x000e6200000e0000 */
[----:B0-----:R-:W-:-:S04]  /*11ff0*/  IADD3 R2, P0, R2, R0, RZ ;  /* 0x0000000002027210 */ /* 0x001fc80007f1e0ff */
        /* <DEDUP_REMOVED lines=22> */
[----:B------:R-:W1:Y:S04]  /*12160*/  SHFL.IDX PT, R3, R25, 0x3, 0x181f ;  /* 0x00781f0019037f89 */ /* 0x000e6800000e0000 */
[----:B------:R-:W2:Y:S01]  /*12170*/  SHFL.IDX PT, R25, R25, 0x4, 0x181f ;  /* 0x00981f0019197f89 */ /* 0x000ea200000e0000 */
[----:B0-----:R-:W-:-:S05]  /*12180*/  IADD3 R2, P0, R2, R0, RZ ;  /* 0x0000000002027210 */ /* 0x001fca0007f1e0ff */
[----:B-1----:R-:W-:Y:S01]  /*12190*/  IMAD.X R3, RZ, RZ, R3, P0 ;  /* 0x000000ffff037224 */ /* 0x002fe200000e0603 */
[----:B------:R-:W-:-:S13]  /*121a0*/  ISETP.LT.OR P0, PT, R8, 0x31, P4 ;  /* 0x000000310800780c */ /* 0x000fda0002701670 */
[----:B------:R1:W-:Y:S01]  /*121b0*/  LDGSTS.E.BYPASS.LTC128B.128 [R7+0x1c00], desc[UR36][R2.64], !P0 ;  /* 0x01c0000002077fae */ /* 0x0003e2000c101d64 */
[----:B------:R-:W-:-:S13]  /*121c0*/  ISETP.LT.OR P0, PT, R8, 0x31, P3 ;  /* 0x000000310800780c */ /* 0x000fda0001f01670 */
[----:B------:R1:W-:Y:S01]  /*121d0*/  LDGSTS.E.BYPASS.LTC128B.128 [R7+0x4400], desc[UR36][R2.64+0x80], !P0 ;  /* 0x0440008002077fae */ /* 0x0003e2000c101d64 */
[----:B------:R-:W-:-:S13]  /*121e0*/  ISETP.LT.OR P0, PT, R8, 0x31, P2 ;  /* 0x000000310800780c */ /* 0x000fda0001701670 */
[----:B------:R1:W-:Y:S01]  /*121f0*/  LDGSTS.E.BYPASS.LTC128B.128 [R7+0x6c00], desc[UR36][R2.64+0x100], !P0 ;  /* 0x06c0010002077fae */ /* 0x0003e2000c101d64 */
[----:B------:R-:W-:-:S13]  /*12200*/  ISETP.LT.OR P0, PT, R8, 0x31, P1 ;  /* 0x000000310800780c */ /* 0x000fda0000f01670 */
[----:B--2---:R1:W-:Y:S02]  /*12210*/  LDGSTS.E.BYPASS.LTC128B.128 [R7+0x9400], desc[UR36][R2.64+0x180], !P0 ;  /* 0x0940018002077fae */ /* 0x0043e4000c101d64 */
.L_x_377:
[----:B01----:R-:W-:Y:S01]  /*12220*/  IADD3 R2, P0, R14, R0, RZ ;  /* 0x000000000e027210 */ /* 0x003fe20007f1e0ff */
[----:B------:R-:W-:Y:S02]  /*12230*/  ULDC.64 UR4, c[0x0][0x328] ;  /* 0x0000ca0000047ab9 */ /* 0x000fe40000000a00 */
[----:B------:R-:W-:Y:S02]  /*12240*/  IMAD R20, R20, UR4, RZ ;  /* 0x0000000414147c24 */ /* 0x000fe4000f8e02ff */
[----:B------:R-:W-:Y:S01]  /*12250*/  IMAD.X R3, RZ, RZ, R25, P0 ;  /* 0x000000ffff037224 */ /* 0x000fe200000e0619 */
[----:B------:R-:W-:Y:S01]  /*12260*/  ISETP.LT.OR P0, PT, R8, 0x41, P4 ;  /* 0x000000410800780c */ /* 0x000fe20002701670 */
[----:B------:R-:W-:-:S12]  /*12270*/  IMAD R9, R5, UR5, R20 ;  /* 0x0000000505097c24 */ /* 0x000fd8000f8e0214 */
        /* <DEDUP_REMOVED lines=9> */
[----:B------:R0:W-:Y:S01]  /*12310*/  LDGSTS.E.BYPASS.LTC128B.128 [R7+0x9c00], desc[UR36][R2.64+0x180], !P0 ;  /* 0x09c0018002077fae */ /* 0x0001e2000c101d64 */
[----:B------:R-:W-:Y:S01]  /*12320*/  NOP ;  /* 0x0000000000007918 */ /* 0x000fe20000000000 */
        /* <DEDUP_REMOVED lines=13> */
[----:B------:R-:W-:-:S04]  /*12400*/  LEA R24, P0, R2, UR4, 0x1 ;  /* 0x0000000402187c11 */ /* 0x000fc8000f8008ff */
[----:B------:R-:W-:Y:S02]  /*12410*/  LEA.HI.X R25, R2, UR5, R3, 0x1, P0 ;  /* 0x0000000502197c11 */ /* 0x000fe400080f0c03 */
[----:B------:R-:W-:-:S13]  /*12420*/  PLOP3.LUT P0, PT, PT, PT, PT, 0x80, 0x0 ;  /* 0x000000000000781c */ /* 0x000fda0003f0f070 */
.L_x_279:
        /* <DEDUP_REMOVED lines=10> */
.L_x_280:
[C---:B------:R-:W-:Y:S01]  /*124d0*/  ISETP.GT.AND P0, PT, R26.reuse, RZ, PT ;  /* 0x000000ff1a00720c */ /* 0x040fe20003f04270 */
[----:B------:R3:W-:Y:S01]  /*124e0*/  SYNCS.ARRIVE.TRANS64.A1T0 RZ, [R6+URZ+0x38850], RZ ;  /* 0x038850ff06ff79a7 */ /* 0x0007e2000810003f */
[----:B------:R-:W-:Y:S02]  /*124f0*/  VIADD R0, R26, 0xffffffff ;  /* 0xffffffff1a007836 */ /* 0x000fe40000000000 */
[----:B------:R-:W-:Y:S02]  /*12500*/  IMAD.MOV.U32 R17, RZ, RZ, R28 ;  /* 0x000000ffff117224 */ /* 0x000fe400078e001c */
[----:B------:R-:W-:Y:S02]  /*12510*/  IMAD.MOV.U32 R7, RZ, RZ, R27 ;  /* 0x000000ffff077224 */ /* 0x000fe400078e001b */
[----:B------:R-:W-:-:S05]  /*12520*/  IMAD.MOV.U32 R29, RZ, RZ, R26 ;  /* 0x000000ffff1d7224 */ /* 0x000fca00078e001a */
[----:B---3--:R-:W-:Y:S05]  /*12530*/  @P0 BRA `(.L_x_281) ;  /* 0xffffffec00e00947 */ /* 0x008fea000383ffff */
.L_x_268:
[----:B------:R-:W-:Y:S05]  /*12540*/  BSYNC B0 ;  /* 0x0000000000007941 */ /* 0x000fea0003800000 */
.L_x_267:
[----:B------:R-:W3:Y:S01]  /*12550*/  S2R R2, SR_TID.X ;  /* 0x0000000000027919 */ /* 0x000ee20000002100 */
[----:B------:R-:W-:Y:S01]  /*12560*/  BSSY B0, `(.L_x_282) ;  /* 0x0000010000007945 */ /* 0x000fe20003800000 */
[----:B---3--:R-:W-:-:S04]  /*12570*/  LOP3.LUT R2, R2, 0x7f, RZ, 0xc0, !PT ;  /* 0x0000007f02027812 */ /* 0x008fc800078ec0ff */
[----:B------:R-:W-:-:S13]  /*12580*/  ISETP.NE.AND P0, PT, R2, RZ, PT ;  /* 0x000000ff0200720c */ /* 0x000fda0003f05270 */
[----:B------:R-:W-:Y:S05]  /*12590*/  @P0 BRA `(.L_x_283) ;  /* 0x0000000000300947 */ /* 0x000fea0003800000 */
[----:B------:R-:W3:Y:S01]  /*125a0*/  S2R R5, SR_LANEID ;  /* 0x0000000000057919 */ /* 0x000ee20000000000 */
[----:B------:R-:W-:Y:S01]  /*125b0*/  VOTEU.ANY UR4, UPT, PT ;  /* 0x0000000000047886 */ /* 0x000fe200038e0100 */
[----:B0-----:R-:W0:Y:S01]  /*125c0*/  LDC.64 R2, c[0x0][0xc60] ;  /* 0x00031800ff027b82 */ /* 0x001e220000000a00 */
[----:B------:R-:W3:Y:S02]  /*125d0*/  FLO.U32 R0, UR4 ;  /* 0x0000000400007d00 */ /* 0x000ee400080e0000 */
[----:B---3--:R-:W-:-:S06]  /*125e0*/  ISETP.EQ.U32.AND P0, PT, R0, R5, PT ;  /* 0x000000050000720c */ /* 0x008fcc0003f02070 */
[----:B------:R-:W0:Y:S07]  /*125f0*/  POPC R5, UR4 ;  /* 0x0000000400057d09 */ /* 0x000e2e0008000000 */
[----:B0-----:R-:W3:Y:S01]  /*12600*/  @P0 ATOMG.E.ADD.STRONG.GPU PT, R3, desc[UR36][R2.64], R5 ;  /* 0x00000005020309a8 */ /* 0x001ee200081ee1e4 */
[----:B------:R-:W0:Y:S02]  /*12610*/  S2R R4, SR_LTMASK ;  /* 0x0000000000047919 */ /* 0x000e240000003900 */
[----:B0-----:R-:W-:-:S04]  /*12620*/  LOP3.LUT R4, R4, UR4, RZ, 0xc0, !PT ;  /* 0x0000000404047c12 */ /* 0x001fc8000f8ec0ff */
[----:B--2---:R-:W0:Y:S01]  /*12630*/  POPC R7, R4 ;  /* 0x0000000400077309 */ /* 0x004e220000000000 */
[----:B---3--:R-:W0:Y:S02]  /*12640*/  SHFL.IDX PT, R0, R3, R0, 0x1f ;  /* 0x00001f0003007589 */ /* 0x008e2400000e0000 */
[----:B0-----:R-:W-:-:S07]  /*12650*/  IADD3 R16, R0, UR39, R7 ;  /* 0x0000002700107c10 */ /* 0x001fce000fffe007 */
.L_x_283:
[----:B------:R-:W-:Y:S05]  /*12660*/  BSYNC B0 ;  /* 0x0000000000007941 */ /* 0x000fea0003800000 */
.L_x_282:
[----:B------:R-:W-:-:S13]  /*12670*/  LOP3.LUT P0, RZ, R23, 0x20, RZ, 0xc0, !PT ;  /* 0x0000002017ff7812 */ /* 0x000fda000780c0ff */
[----:B------:R-:W-:Y:S05]  /*12680*/  @!P0 BRA `(.L_x_284) ;  /* 0x0000000000048947 */ /* 0x000fea0003800000 */
[----:B------:R-:W-:Y:S01]  /*12690*/  BPT.TRAP 0x1 ;  /* 0x000000040000795c */ /* 0x000fe20000300000 */
.L_x_284:
[----:B------:R-:W3:Y:S01]  /*126a0*/  LDL.LU R0, [R1] ;  /* 0x0000000001007983 */ /* 0x000ee20000300800 */
[----:B------:R-:W-:Y:S01]  /*126b0*/  IMAD R4, R27, 0x8, R22 ;  /* 0x000000081b047824 */ /* 0x000fe200078e0216 */
[----:B0-----:R-:W-:Y:S01]  /*126c0*/  SHF.L.U32 R3, R28, 0x1f, RZ ;  /* 0x0000001f1c037819 */ /* 0x001fe200000006ff */
[----:B------:R-:W-:Y:S03]  /*126d0*/  BSSY B0, `(.L_x_285) ;  /* 0x0000004000007945 */ /* 0x000fe60003800000 */
[----:B------:R-:W0:Y:S01]  /*126e0*/  SYNCS.PHASECHK.TRANS64.TRYWAIT P0, [R4+URZ+0x38860], R3 ;  /* 0x03886003040075a7 */ /* 0x000e22000800017f */
[----:B---3--:R-:W-:Y:S01]  /*126f0*/  IMAD R5, R26, -0x50, R0 ;  /* 0xffffffb01a057824 */ /* 0x008fe200078e0200 */
[----:B0-----:R-:W-:Y:S06]  /*12700*/  @!P0 BRA `(.L_x_286) ;  /* 0x0000003800008947 */ /* 0x001fec0003800000 */
.L_x_378:
[----:B------:R-:W-:Y:S05]  /*12710*/  BSYNC B0 ;  /* 0x0000000000007941 */ /* 0x000fea0003800000 */
.L_x_285:
[----:B------:R-:W3:Y:S01]  /*12720*/  S2R R0, SR_TID.X ;  /* 0x0000000000007919 */ /* 0x000ee20000002100 */
[----:B------:R-:W-:Y:S01]  /*12730*/  UMOV UR4, 0xffffffff ;  /* 0xffffffff00047882 */ /* 0x000fe20000000000 */
[----:B--2---:R-:W-:Y:S01]  /*12740*/  IMAD R7, R27, 0x5000, R32 ;  /* 0x000050001b077824 */ /* 0x004fe200078e0220 */
[----:B---3--:R-:W-:-:S04]  /*12750*/  LOP3.LUT R0, R0, 0x7f, RZ, 0xc0, !PT ;  /* 0x0000007f00007812 */ /* 0x008fc800078ec0ff */
[----:B------:R-:W-:-:S04]  /*12760*/  SHF.R.U32.HI R0, RZ, 0x3, R0 ;  /* 0x00000003ff007819 */ /* 0x000fc80000011600 */
[----:B------:R-:W-:Y:S01]  /*12770*/  IADD3 R5, -R0, R5, RZ ;  /* 0x0000000500057210 */ /* 0x000fe20007ffe1ff */
[----:B------:R-:W-:Y:S06]  /*12780*/  BRA.DIV UR4, `(.L_x_287) ;  /* 0x0000003604f47947 */ /* 0x000fec000b800000 */
[----:B-1----:R-:W1:Y:S01]  /*12790*/  SHFL.IDX PT, R14, R24, RZ, 0x181f ;  /* 0x00181fff180e7589 */ /* 0x002e6200000e0000 */
[----:B------:R-:W-:Y:S01]  /*127a0*/  ULDC UR4, c[0x0][0x2f4] ;  /* 0x0000bd0000047ab9 */ /* 0x000fe20000000800 */
[C---:B------:R-:W-:Y:S01]  /*127b0*/  IMAD.SHL.U32 R8, R33.reuse, 0x2, RZ ;  /* 0x0000000221087824 */ /* 0x040fe200078e00ff */
[C---:B------:R-:W-:Y:S01]  /*127c0*/  ISETP.GE.AND P3, PT, R33.reuse, UR4, PT ;  /* 0x0000000421007c0c */ /* 0x040fe2000bf66270 */
[----:B0-----:R-:W0:Y:S01]  /*127d0*/  SHFL.IDX PT, R3, R25, RZ, 0x181f ;  /* 0x00181fff19037589 */ /* 0x001e2200000e0000 */
[----:B------:R-:W-:Y:S01]  /*127e0*/  LOP3.LUT R6, R33, 0x40, RZ, 0xfc, !PT ;  /* 0x0000004021067812 */ /* 0x000fe200078efcff */
[----:B------:R-:W-:Y:S01]  /*127f0*/  IMAD R0, R7, 0x2, R22 ;  /* 0x0000000207007824 */ /* 0x000fe200078e0216 */
[----:B------:R-:W-:Y:S01]  /*12800*/  ISETP.LT.OR P4, PT, R5, 0x1, P3 ;  /* 0x000000010500780c */ /* 0x000fe20001f81670 */
[----:B------:R-:W-:Y:S01]  /*12810*/  SHFL.IDX PT, R7, R25, 0x1, 0x181f ;  /* 0x00381f0019077f89 */ /* 0x000fe200000e0000 */
[----:B------:R-:W-:Y:S02]  /*12820*/  ISETP.GE.AND P2, PT, R6, UR4, PT ;  /* 0x0000000406007c0c */ /* 0x000fe4000bf46270 */
[----:B------:R-:W-:Y:S01]  /*12830*/  ISETP.GE.AND P1, PT, R37, UR4, PT ;  /* 0x0000000425007c0c */ /* 0x000fe2000bf26270 */
[----:B------:R-:W-:Y:S01]  /*12840*/  SHFL.IDX PT, R9, R25, 0x2, 0x181f ;  /* 0x00581f0019097f89 */ /* 0x000fe200000e0000 */
[----:B-1----:R-:W-:-:S03]  /*12850*/  IADD3 R2, P0, R14, R8, RZ ;  /* 0x000000080e027210 */ /* 0x002fc60007f1e0ff */
[----:B------:R-:W1:Y:S02]  /*12860*/  SHFL.IDX PT, R14, R24, 0x1, 0x181f ;  /* 0x00381f00180e7f89 */ /* 0x000e6400000e0000 */
[----:B0-----:R-:W-:Y:S01]  /*12870*/  IMAD.X R3, RZ, RZ, R3, P0 ;  /* 0x000000ffff037224 */ /* 0x001fe200000e0603 */
[----:B------:R-:W-:-:S04]  /*12880*/  ISETP.LT.OR P0, PT, R5, 0x1, P2 ;  /* 0x000000010500780c */ /* 0x000fc80001701670 */
[----:B------:R-:W-:Y:S01]  /*12890*/  LDGSTS.E.BYPASS.LTC128B.128 [R0+0x400], desc[UR36][R2.64], !P4 ;  /* 0x0040000002007fae */ /* 0x000fe2000e101d64 */
[----:B------:R-:W-:-:S08]  /*128a0*/  ISETP.LT.OR P4, PT, R5, 0x1, P1 ;  /* 0x000000010500780c */ /* 0x000fd00000f81670 */
[----:B------:R-:W-:Y:S01]  /*128b0*/  LDGSTS.E.BYPASS.LTC128B.128 [R0+0x2c00], desc[UR36][R2.64+0x80], !P0 ;  /* 0x02c0008002007fae */ /* 0x000fe2000c101d64 */
[----:B------:R-:W-:-:S04]  /*128c0*/  ISETP.GE.AND P0, PT, R36, UR4, PT ;  /* 0x0000000424007c0c */ /* 0x000fc8000bf06270 */
[----:B------:R-:W-:Y:S01]  /*128d0*/  LDGSTS.E.BYPASS.LTC128B.128 [R0+0x5400], desc[UR36][R2.64+0x100], !P4 ;  /* 0x0540010002007fae */ /* 0x000fe2000e101d64 */
[----:B------:R-:W-:-:S13]  /*128e0*/  ISETP.LT.OR P4, PT, R5, 0x1, P0 ;  /* 0x000000010500780c */ /* 0x000fda0000781670 */
[----:B------:R0:W-:Y:S01]  /*128f0*/  LDGSTS.E.BYPASS.LTC128B.128 [R0+0x7c00], desc[UR36][R2.64+0x180], !P4 ;  /* 0x07c0018002007fae */ /* 0x0001e2000e101d64 */
[----:B-1----:R-:W-:-:S03]  /*12900*/  IADD3 R6, P4, R14, R8, RZ ;  /* 0x000000080e067210 */ /* 0x002fc60007f9e0ff */
[----:B------:R-:W0:Y:S02]  /*12910*/  SHFL.IDX PT, R14, R24, 0x2, 0x181f ;  /* 0x00581f00180e7f89 */ /* 0x000e2400000e0000 */
[----:B------:R-:W-:Y:S01]  /*12920*/  IMAD.X R7, RZ, RZ, R7, P4 ;  /* 0x000000ffff077224 */ /* 0x000fe200020e0607 */
[----:B------:R-:W-:-:S13]  /*12930*/  ISETP.LT.OR P4, PT, R5, 0x11, P3 ;  /* 0x000000110500780c */ /* 0x000fda0001f81670 */
[----:B------:R-:W-:Y:S01]  /*12940*/  LDGSTS.E.BYPASS.LTC128B.128 [R0+0xc00], desc[UR36][R6.64], !P4 ;  /* 0x00c0000006007fae */ /* 0x000fe2000e101d64 */
[----:B------:R-:W-:-:S13]  /*12950*/  ISETP.LT.OR P4, PT, R5, 0x11, P2 ;  /* 0x000000110500780c */ /* 0x000fda0001781670 */
[----:B------:R-:W-:Y:S01]  /*12960*/  LDGSTS.E.BYPASS.LTC128B.128 [R0+0x3400], desc[UR36][R6.64+0x80], !P4 ;  /* 0x0340008006007fae */ /* 0x000fe2000e101d64 */
[----:B------:R-:W-:-:S13]  /*12970*/  ISETP.LT.OR P4, PT, R5, 0x11, P1 ;  /* 0x000000110500780c */ /* 0x000fda0000f81670 */
[----:B------:R-:W-:Y:S01]  /*12980*/  LDGSTS.E.BYPASS.LTC128B.128 [R0+0x5c00], desc[UR36][R6.64+0x100], !P4 ;  /* 0x05c0010006007fae */ /* 0x000fe2000e101d64 */
[----:B------:R-:W-:-:S13]  /*12990*/  ISETP.LT.OR P4, PT, R5, 0x11, P0 ;  /* 0x000000110500780c */ /* 0x000fda0000781670 */
[----:B------:R-:W-:Y:S01]  /*129a0*/  LDGSTS.E.BYPASS.LTC128B.128 [R0+0x8400], desc[UR36][R6.64+0x180], !P4 ;  /* 0x0840018006007fae */ /* 0x000fe2000e101d64 */
[----:B0-----:R-:W-:-:S03]  /*129b0*/  IADD3 R2, P4, R14, R8, RZ ;  /* 0x000000080e027210 */ /* 0x001fc60007f9e0ff */
[----:B------:R-:W0:Y:S02]  /*129c0*/  SHFL.IDX PT, R14, R24, 0x3, 0x181f ;  /* 0x00781f00180e7f89 */ /* 0x000e2400000e0000 */
[----:B------:R-:W-:Y:S01]  /*129d0*/  IMAD.X R3, RZ, RZ, R9, P4 ;  /* 0x000000ffff037224 */ /* 0x000fe200020e0609 */
[C---:B------:R-:W-:Y:S01]  /*129e0*/  ISETP.LT.OR P4, PT, R5.reuse, 0x21, P3 ;  /* 0x000000210500780c */ /* 0x040fe20001f81670 */
[----:B------:R-:W1:Y:S04]  /*129f0*/  SHFL.IDX PT, R9, R25, 0x3, 0x181f ;  /* 0x00781f0019097f89 */ /* 0x000e6800000e0000 */
        /* <DEDUP_REMOVED lines=8> */
[----:B0-----:R-:W-:Y:S02]  /*12a80*/  IADD3 R2, P4, R14, R8, RZ ;  /* 0x000000080e027210 */ /* 0x001fe40007f9e0ff */
[----:B------:R3:W4:Y:S02]  /*12a90*/  SHFL.IDX PT, R14, R24, 0x4, 0x181f ;  /* 0x00981f00180e7f89 */ /* 0x00072400000e0000 */
        /* <DEDUP_REMOVED lines=9> */
.L_x_390:
[C---:B------:R-:W-:Y:S02]  /*12b30*/  ISETP.LT.OR P3, PT, R5.reuse, 0x41, P3 ;  /* 0x000000410500780c */ /* 0x040fe40001f61670 */
[C---:B------:R-:W-:Y:S02]  /*12b40*/  ISETP.LT.OR P2, PT, R5.reuse, 0x41, P2 ;  /* 0x000000410500780c */ /* 0x040fe40001741670 */
[C---:B------:R-:W-:Y:S02]  /*12b50*/  ISETP.LT.OR P1, PT, R5.reuse, 0x41, P1 ;  /* 0x000000410500780c */ /* 0x040fe40000f21670 */
[----:B0--3--:R-:W-:Y:S02]  /*12b60*/  IADD3 R2, P4, R14, R8, RZ ;  /* 0x000000080e027210 */ /* 0x009fe40007f9e0ff */
[----:B------:R-:W-:-:S03]  /*12b70*/  ISETP.LT.OR P0, PT, R5, 0x41, P0 ;  /* 0x000000410500780c */ /* 0x000fc60000701670 */
[----:B------:R-:W-:-:S05]  /*12b80*/  IMAD.X R3, RZ, RZ, R25, P4 ;  /* 0x000000ffff037224 */ /* 0x000fca00020e0619 */
[----:B------:R-:W-:Y:S01]  /*12b90*/  @!PT LDS RZ, [RZ] ;  /* 0x00000000fffff984 */ /* 0x000fe20000000800 */
[----:B------:R-:W-:Y:S01]  /*12ba0*/  @!PT LDS RZ, [RZ] ;  /* 0x00000000fffff984 */ /* 0x000fe20000000800 */
[----:B------:R-:W-:Y:S01]  /*12bb0*/  @!PT LDS RZ, [RZ] ;  /* 0x00000000fffff984 */ /* 0x000fe20000000800 */
[----:B------:R0:W-:Y:S04]  /*12bc0*/  LDGSTS.E.BYPASS.LTC128B.128 [R0+0x2400], desc[UR36][R2.64], !P3 ;  /* 0x0240000002007fae */ /* 0x0001e8000d901d64 */
[----:B------:R0:W-:Y:S04]  /*12bd0*/  LDGSTS.E.BYPASS.LTC128B.128 [R0+0x4c00], desc[UR36][R2.64+0x80], !P2 ;  /* 0x04c0008002007fae */ /* 0x0001e8000d101d64 */
[----:B------:R0:W-:Y:S04]  /*12be0*/  LDGSTS.E.BYPASS.LTC128B.128 [R0+0x7400], desc[UR36][R2.64+0x100], !P1 ;  /* 0x0740010002007fae */ /* 0x0001e8000c901d64 */
[----:B------:R0:W-:Y:S01]  /*12bf0*/  LDGSTS.E.BYPASS.LTC128B.128 [R0+0x9c00], desc[UR36][R2.64+0x180], !P0 ;  /* 0x09c0018002007fae */ /* 0x0001e2000c101d64 */
[----:B------:R-:W-:Y:S01]  /*12c00*/  PLOP3.LUT P0, PT, PT, PT, PT, 0x80, 0x0 ;  /* 0x000000000000781c */ /* 0x000fe20003f0f070 */
[----:B------:R-:W-:-:S12]  /*12c10*/  NOP ;  /* 0x0000000000007918 */ /* 0x000fd80000000000 */
.L_x_288:
        /* <DEDUP_REMOVED lines=10> */
.L_x_289:
[----:B------:R1:W-:Y:S01]  /*12cc0*/  SYNCS.ARRIVE.TRANS64.A1T0 RZ, [R4+URZ+0x38850], RZ ;  /* 0x038850ff04ff79a7 */ /* 0x0003e2000810003f */
[----:B------:R-:W-:-:S05]  /*12cd0*/  VIADD R27, R27, 0x1 ;  /* 0x000000011b1b7836 */ /* 0x000fca0000000000 */
[----:B------:R-:W-:-:S04]  /*12ce0*/  ISETP.NE.AND P0, PT, R27, 0x2, PT ;  /* 0x000000021b00780c */ /* 0x000fc80003f05270 */
[----:B0-----:R-:W-:Y:S02]  /*12cf0*/  SEL R3, RZ, 0x1, P0 ;  /* 0x00000001ff037807 */ /* 0x001fe40000000000 */
[----:B------:R-:W-:Y:S02]  /*12d00*/  SEL R27, R27, RZ, P0 ;  /* 0x000000ff1b1b7207 */ /* 0x000fe40000000000 */
[----:B-1----:R-:W-:-:S07]  /*12d10*/  LOP3.LUT R28, R28, R3, RZ, 0x3c, !PT ;  /* 0x000000031c1c7212 */ /* 0x002fce00078e3cff */
.L_x_244:
[----:B------:R-:W-:Y:S05]  /*12d20*/  BSYNC B7 ;  /* 0x0000000000077941 */ /* 0x000fea0003800000 */
.L_x_242:
[----:B------:R-:W-:-:S13]  /*12d30*/  LOP3.LUT P0, RZ, R23, 0x100, RZ, 0xc0, !PT ;  /* 0x0000010017ff7812 */ /* 0x000fda000780c0ff */
[----:B------:R-:W-:Y:S05]  /*12d40*/  @!P0 BRA `(.L_x_290) ;  /* 0x0000000000248947 */ /* 0x000fea0003800000 */
[----:B------:R-:W-:Y:S05]  /*12d50*/  WARPSYNC.ALL ;  /* 0x0000000000007948 */ /* 0x000fea0003800000 */
[----:B------:R-:W1:Y:S08]  /*12d60*/  S2UR UR5, SR_CgaCtaId ;  /* 0x00000000000579c3 */ /* 0x000e700000008800 */
[----:B------:R-:W-:Y:S06]  /*12d70*/  BAR.SYNC.DEFER_BLOCKING 0x5, 0x180 ;  /* 0x0146000000007b1d */ /* 0x000fec0000010000 */
[----:B------:R-:W-:-:S02]  /*12d80*/  UMOV UR4, 0x400 ;  /* 0x0000040000047882 */ /* 0x000fc40000000000 */
[----:B-1----:R-:W-:-:S06]  /*12d90*/  ULEA UR4, UR5, UR4, 0x18 ;  /* 0x0000000405047291 */ /* 0x002fcc000f8ec03f */
[----:B------:R-:W-:-:S05]  /*12da0*/  IMAD.U32 R22, RZ, RZ, UR4 ;  /* 0x00000004ff167e24 */ /* 0x000fca000f8e00ff */
[----:B------:R2:W3:Y:S01]  /*12db0*/  LDS.128 R16, [R22+0x388d0] ;  /* 0x0388d00016107984 */ /* 0x0004e20000000c00 */
[----:B------:R-:W-:Y:S06]  /*12dc0*/  BAR.ARV 0x4, 0x180 ;  /* 0x0106000000007b1d */ /* 0x000fec0000002000 */
[----:B------:R-:W-:Y:S05]  /*12dd0*/  BRA `(.L_x_291) ;  /* 0x0000000800407947 */ /* 0x000fea0003800000 */
.L_x_290:
[----:B------:R-:W1:Y:S01]  /*12de0*/  S2R R0, SR_TID.X ;  /* 0x0000000000007919 */ /* 0x000e620000002100 */
[----:B------:R-:W-:Y:S01]  /*12df0*/  UMOV UR4, 0xffffffff ;  /* 0xffffffff00047882 */ /* 0x000fe20000000000 */
[----:B-1----:R-:W-:-:S04]  /*12e00*/  LOP3.LUT R8, R0, 0x1f, RZ, 0xc0, !PT ;  /* 0x0000001f00087812 */ /* 0x002fc800078ec0ff */
[----:B------:R-:W-:Y:S01]  /*12e10*/  ISETP.NE.AND P0, PT, R8, 0x1f, PT ;  /* 0x0000001f0800780c */ /* 0x000fe20003f05270 */
[----:B------:R-:W-:-:S12]  /*12e20*/  BRA.DIV UR4, `(.L_x_292) ;  /* 0x0000003a04547947 */ /* 0x000fd8000b800000 */
[----:B------:R-:W-:Y:S01]  /*12e30*/  IMAD.IADD R5, R19, 0x1, R8 ;  /* 0x0000000113057824 */ /* 0x000fe200078e0208 */
[----:B------:R-:W-:-:S04]  /*12e40*/  ULDC UR4, c[0x0][0xc3c] ;  /* 0x00030f0000047ab9 */ /* 0x000fc80000000800 */
[----:B------:R-:W-:-:S13]  /*12e50*/  ISETP.GE.OR P1, PT, R5, UR4, !P0 ;  /* 0x0000000405007c0c */ /* 0x000fda000c726670 */
[----:B------:R-:W1:Y:S02]  /*12e60*/  @!P1 LDC.64 R2, c[0x0][0xc80] ;  /* 0x00032000ff029b82 */ /* 0x000e640000000a00 */
[----:B-1----:R-:W-:-:S06]  /*12e70*/  @!P1 IMAD.WIDE R2, R5, 0x4, R2 ;  /* 0x0000000405029825 */ /* 0x002fcc00078e0202 */
[----:B------:R-:W2:Y:S01]  /*12e80*/  @!P1 LDG.E R2, desc[UR36][R2.64] ;  /* 0x0000002402029981 */ /* 0x000ea2000c1e1900 */
[----:B0-----:R-:W-:Y:S01]  /*12e90*/  IMAD.MOV.U32 R4, RZ, RZ, RZ ;  /* 0x000000ffff047224 */ /* 0x001fe200078e00ff */
[C---:B------:R-:W-:Y:S02]  /*12ea0*/  ISETP.GE.U32.AND P2, PT, R8.reuse, 0x2, PT ;  /* 0x000000020800780c */ /* 0x040fe40003f46070 */
[C---:B------:R-:W-:Y:S01]  /*12eb0*/  ISETP.GE.U32.AND P3, PT, R8.reuse, 0x4, PT ;  /* 0x000000040800780c */ /* 0x040fe20003f66070 */
[----:B------:R-:W-:Y:S01]  /*12ec0*/  SHFL.IDX PT, R0, R16, 0x1, 0x1f ;  /* 0x00201f0010007f89 */ /* 0x000fe200000e0000 */
[C---:B------:R-:W-:Y:S02]  /*12ed0*/  ISETP.GE.U32.AND P4, PT, R8.reuse, 0x8, PT ;  /* 0x000000080800780c */ /* 0x040fe40003f86070 */
[----:B------:R-:W-:Y:S02]  /*12ee0*/  ISETP.GE.U32.AND P5, PT, R8, 0x10, PT ;  /* 0x000000100800780c */ /* 0x000fe40003fa6070 */
[----:B--2---:R-:W-:-:S02]  /*12ef0*/  @!P1 MOV R4, R2 ;  /* 0x0000000200049202 */ /* 0x004fc40000000f00 */
[----:B------:R-:W-:-:S03]  /*12f00*/  ISETP.NE.AND P1, PT, R8, RZ, PT ;  /* 0x000000ff0800720c */ /* 0x000fc60003f25270 */
[----:B------:R-:W0:Y:S02]  /*12f10*/  SHFL.UP PT, R14, R4, 0x1, RZ ;  /* 0x04200000040e7989 */ /* 0x000e2400000e00ff */
[----:B0-----:R-:W-:-:S05]  /*12f20*/  SEL R5, R14, RZ, P1 ;  /* 0x000000ff0e057207 */ /* 0x001fca0000800000 */
[----:B------:R-:W-:Y:S02]  /*12f30*/  IMAD.IADD R6, R4, 0x1, R5 ;  /* 0x0000000104067824 */ /* 0x000fe400078e0205 */
[----:B------:R-:W-:Y:S04]  /*12f40*/  SHFL.IDX PT, R5, R16, RZ, 0x1f ;  /* 0x00001fff10057589 */ /* 0x000fe800000e0000 */
        /* <DEDUP_REMOVED lines=12> */
[----:B------:R0:W1:Y:S02]  /*13010*/  SHFL.IDX PT, R14, R6, 0x1f, 0x1f ;  /* 0x03e01f00060e7f89 */ /* 0x00006400000e0000 */
.L_x_400:
[----:B------:R-:W-:Y:S02]  /*13020*/  ULDC UR4, c[0x0][0xc38] ;  /* 0x00030e0000047ab9 */ /* 0x000fe40000000800 */
[----:B------:R-:W-:-:S05]  /*13030*/  MOV R7, UR4 ;  /* 0x0000000400077c02 */ /* 0x000fca0008000f00 */
[----:B-1----:R-:W-:-:S04]  /*13040*/  IMAD R3, R14, R7, RZ ;  /* 0x000000070e037224 */ /* 0x002fc800078e02ff */
[----:B------:R-:W-:-:S05]  /*13050*/  IMAD.IADD R8, R0, 0x1, R3 ;  /* 0x0000000100087824 */ /* 0x000fca00078e0203 */
[----:B------:R-:W-:-:S13]  /*13060*/  ISETP.GT.AND P6, PT, R8, R5, PT ;  /* 0x000000050800720c */ /* 0x000fda0003fc4270 */
[----:B------:R-:W-:Y:S05]  /*13070*/  @P6 BRA `(.L_x_293) ;  /* 0x00000000009c6947 */ /* 0x000fea0003800000 */
.L_x_298:
[----:B------:R-:W1:Y:S01]  /*13080*/  LDC R0, c[0x0][0xc3c] ;  /* 0x00030f00ff007b82 */ /* 0x000e620000000800 */
[----:B------:R-:W-:-:S05]  /*13090*/  VIADD R19, R19, 0x1f ;  /* 0x0000001f13137836 */ /* 0x000fca0000000000 */
[----:B-1----:R-:W-:-:S13]  /*130a0*/  ISETP.GE.AND P6, PT, R19, R0, PT ;  /* 0x000000001300720c */ /* 0x002fda0003fc6270 */
[----:B------:R-:W-:Y:S05]  /*130b0*/  @P6 BRA `(.L_x_294) ;  /* 0x0000000400446947 */ /* 0x000fea0003800000 */
[----:B------:R-:W1:Y:S01]  /*130c0*/  S2R R2, SR_TID.X ;  /* 0x0000000000027919 */ /* 0x000e620000002100 */
[----:B------:R-:W-:Y:S01]  /*130d0*/  BSSY B0, `(.L_x_295) ;  /* 0x0000009000007945 */ /* 0x000fe20003800000 */
[----:B------:R-:W-:Y:S01]  /*130e0*/  IMAD.MOV.U32 R4, RZ, RZ, RZ ;  /* 0x000000ffff047224 */ /* 0x000fe200078e00ff */
[----:B-1----:R-:W-:-:S05]  /*130f0*/  LOP3.LUT R2, R2, 0x1f, RZ, 0xc0, !PT ;  /* 0x0000001f02027812 */ /* 0x002fca00078ec0ff */
[----:B------:R-:W-:-:S05]  /*13100*/  IMAD.IADD R7, R19, 0x1, R2 ;  /* 0x0000000113077824 */ /* 0x000fca00078e0202 */
[----:B------:R-:W-:-:S13]  /*13110*/  ISETP.GE.OR P6, PT, R7, R0, !P0 ;  /* 0x000000000700720c */ /* 0x000fda00047c6670 */
[----:B------:R-:W-:Y:S05]  /*13120*/  @P6 BRA `(.L_x_296) ;  /* 0x00000000000c6947 */ /* 0x000fea0003800000 */
[----:B------:R-:W1:Y:S02]  /*13130*/  LDC.64 R2, c[0x0][0xc80] ;  /* 0x00032000ff027b82 */ /* 0x000e640000000a00 */
[----:B-1----:R-:W-:-:S05]  /*13140*/  IMAD.WIDE R2, R7, 0x4, R2 ;  /* 0x0000000407027825 */ /* 0x002fca00078e0202 */
[----:B------:R1:W5:Y:S02]  /*13150*/  LDG.E R4, desc[UR36][R2.64] ;  /* 0x0000002402047981 */ /* 0x000364000c1e1900 */
.L_x_296:
[----:B------:R-:W-:Y:S05]  /*13160*/  BSYNC B0 ;  /* 0x0000000000007941 */ /* 0x000fea0003800000 */
.L_x_295:
[----:B------:R-:W-:-:S03]  /*13170*/  UMOV UR4, 0xffffffff ;  /* 0xffffffff00047882 */ /* 0x000fc60000000000 */
[----:B------:R-:W-:Y:S05]  /*13180*/  BRA.DIV UR4, `(.L_x_297) ;  /* 0x0000003a04a07947 */ /* 0x000fea000b800000 */
[----:B-----5:R-:W2:Y:S02]  /*13190*/  SHFL.UP PT, R14, R4, 0x1, RZ ;  /* 0x04200000040e7989 */ /* 0x020ea400000e00ff */
[----:B--2---:R-:W-:-:S05]  /*131a0*/  SEL R13, R14, RZ, P1 ;  /* 0x000000ff0e0d7207 */ /* 0x004fca0000800000 */
[----:B------:R-:W-:-:S05]  /*131b0*/  IMAD.IADD R13, R4, 0x1, R13 ;  /* 0x00000001040d7824 */ /* 0x000fca00078e020d */
[----:B------:R-:W2:Y:S02]  /*131c0*/  SHFL.UP PT, R14, R13, 0x2, RZ ;  /* 0x044000000d0e7989 */ /* 0x000ea400000e00ff */
[----:B--2---:R-:W-:-:S04]  /*131d0*/  SEL R0, R14, RZ, P2 ;  /* 0x000000ff0e007207 */ /* 0x004fc80001000000 */
[----:B------:R-:W-:-:S05]  /*131e0*/  IADD3 R0, R13, R0, RZ ;  /* 0x000000000d007210 */ /* 0x000fca0007ffe0ff */
[----:B------:R-:W1:Y:S02]  /*131f0*/  SHFL.UP PT, R14, R0, 0x4, RZ ;  /* 0x04800000000e7989 */ /* 0x000e6400000e00ff */
[----:B-1----:R-:W-:-:S05]  /*13200*/  SEL R3, R14, RZ, P3 ;  /* 0x000000ff0e037207 */ /* 0x002fca0001800000 */
[----:B------:R-:W-:-:S05]  /*13210*/  IMAD.IADD R2, R0, 0x1, R3 ;  /* 0x0000000100027824 */ /* 0x000fca00078e0203 */
[----:B------:R-:W1:Y:S02]  /*13220*/  SHFL.UP PT, R14, R2, 0x8, RZ ;  /* 0x05000000020e7989 */ /* 0x000e6400000e00ff */
[----:B-1----:R-:W-:-:S05]  /*13230*/  SEL R3, R14, RZ, P4 ;  /* 0x000000ff0e037207 */ /* 0x002fca0002000000 */
[----:B------:R-:W-:-:S05]  /*13240*/  IMAD.IADD R3, R2, 0x1, R3 ;  /* 0x0000000102037824 */ /* 0x000fca00078e0203 */
[----:B------:R-:W0:Y:S02]  /*13250*/  SHFL.UP PT, R14, R3, 0x10, RZ ;  /* 0x06000000030e7989 */ /* 0x000e2400000e00ff */
[----:B0-----:R-:W-:-:S05]  /*13260*/  SEL R6, R14, RZ, P5 ;  /* 0x000000ff0e067207 */ /* 0x001fca0002800000 */
[----:B------:R-:W-:-:S05]  /*13270*/  IMAD.IADD R6, R3, 0x1, R6 ;  /* 0x0000000103067824 */ /* 0x000fca00078e0206 */
[----:B------:R0:W1:Y:S02]  /*13280*/  SHFL.IDX PT, R14, R6, 0x1f, 0x1f ;  /* 0x03e01f00060e7f89 */ /* 0x00006400000e0000 */
.L_x_408:
[----:B------:R-:W-:Y:S02]  /*13290*/  ULDC UR4, c[0x0][0xc38] ;  /* 0x00030e0000047ab9 */ /* 0x000fe40000000800 */
[----:B------:R-:W-:-:S04]  /*132a0*/  IMAD.U32 R7, RZ, RZ, UR4 ;  /* 0x00000004ff077e24 */ /* 0x000fc8000f8e00ff */
[----:B-1----:R-:W-:-:S04]  /*132b0*/  IMAD R3, R14, R7, RZ ;  /* 0x000000070e037224 */ /* 0x002fc800078e02ff */
[----:B------:R-:W-:-:S05]  /*132c0*/  IMAD.IADD R8, R3, 0x1, R8 ;  /* 0x0000000103087824 */ /* 0x000fca00078e0208 */
[----:B------:R-:W-:-:S13]  /*132d0*/  ISETP.GT.AND P6, PT, R8, R5, PT ;  /* 0x000000050800720c */ /* 0x000fda0003fc4270 */
[----:B------:R-:W-:Y:S05]  /*132e0*/  @!P6 BRA `(.L_x_298) ;  /* 0xfffffffc0064e947 */ /* 0x000fea000383ffff */
.L_x_293:
[----:B------:R-:W-:Y:S01]  /*132f0*/  IADD3 R8, -R3, R8, RZ ;  /* 0x0000000803087210 */ /* 0x000fe20007ffe1ff */
[----:B------:R-:W-:-:S04]  /*13300*/  UMOV UR4, 0xffffffff ;  /* 0xffffffff00047882 */ /* 0x000fc80000000000 */
[----:B------:R-:W-:-:S05]  /*13310*/  IMAD R0, R6, R7, R8 ;  /* 0x0000000706007224 */ /* 0x000fca00078e0208 */
[----:B------:R-:W-:Y:S01]  /*13320*/  ISETP.GT.AND P6, PT, R0, R5, PT ;  /* 0x000000050000720c */ /* 0x000fe20003fc4270 */
[----:B------:R-:W-:-:S12]  /*13330*/  BRA.DIV UR4, `(.L_x_299) ;  /* 0x0000003a04f07947 */ /* 0x000fd8000b800000 */
[----:B------:R-:W-:-:S04]  /*13340*/  VOTE.ANY R2, PT, !P6 ;  /* 0x0000000000027806 */ /* 0x000fc800070e0100 */
[----:B------:R-:W1:Y:S02]  /*13350*/  POPC R0, R2 ;  /* 0x0000000200007309 */ /* 0x000e640000000000 */
[----:B-1----:R1:W2:Y:S02]  /*13360*/  SHFL.IDX PT, R4, R4, R0, 0x1f ;  /* 0x00001f0004047589 */ /* 0x0022a400000e0000 */
.L_x_412:
[----:B------:R-:W-:Y:S01]  /*13370*/  ISETP.NE.AND P0, PT, R2, RZ, PT ;  /* 0x000000ff0200720c */ /* 0x000fe20003f05270 */
[----:B------:R-:W-:-:S12]  /*13380*/  IMAD.MOV.U32 R14, RZ, RZ, RZ ;  /* 0x000000ffff0e7224 */ /* 0x000fd800078e00ff */
[----:B------:R-:W-:Y:S05]  /*13390*/  @!P0 BRA `(.L_x_300) ;  /* 0x0000000000108947 */ /* 0x000fea0003800000 */
[----:B------:R-:W-:Y:S01]  /*133a0*/  UMOV UR4, 0xffffffff ;  /* 0xffffffff00047882 */ /* 0x000fe20000000000 */
[----:B------:R-:W-:Y:S02]  /*133b0*/  VIADD R12, R0, 0xffffffff ;  /* 0xffffffff000c7836 */ /* 0x000fe40000000000 */
[----:B------:R-:W-:Y:S05]  /*133c0*/  BRA.DIV UR4, `(.L_x_301) ;  /* 0x0000003e04147947 */ /* 0x000fea000b800000 */
[----:B------:R3:W4:Y:S02]  /*133d0*/  SHFL.IDX PT, R14, R6, R12, 0x1f ;  /* 0x00001f0c060e7589 */ /* 0x00072400000e0000 */
.L_x_300:
[----:B0-23--:R-:W-:Y:S01]  /*133e0*/  IABS R6, R4 ;  /* 0x0000000400067213 */ /* 0x00dfe20000000000 */
[----:B----4-:R-:W-:Y:S02]  /*133f0*/  IMAD R16, R14, R7, R8 ;  /* 0x000000070e107224 */ /* 0x010fe400078e0208 */
[----:B------:R-:W-:Y:S01]  /*13400*/  IMAD.IADD R19, R0, 0x1, R19 ;  /* 0x0000000100137824 */ /* 0x000fe200078e0213 */
[----:B------:R-:W0:Y:S08]  /*13410*/  I2F.RP R9, R6 ;  /* 0x0000000600097306 */ /* 0x000e300000209400 */
[----:B0-----:R-:W0:Y:S02]  /*13420*/  MUFU.RCP R9, R9 ;  /* 0x0000000900097308 */ /* 0x001e240000001000 */
[----:B0-----:R-:W-:-:S06]  /*13430*/  VIADD R2, R9, 0xffffffe ;  /* 0x0ffffffe09027836 */ /* 0x001fcc0000000000 */
[----:B------:R0:W2:Y:S02]  /*13440*/  F2I.FTZ.U32.TRUNC.NTZ R3, R2 ;  /* 0x0000000200037305 */ /* 0x0000a4000021f000 */
[----:B0-----:R-:W-:Y:S02]  /*13450*/  IMAD.MOV.U32 R2, RZ, RZ, RZ ;  /* 0x000000ffff027224 */ /* 0x001fe400078e00ff */
[----:B--2---:R-:W-:-:S04]  /*13460*/  IMAD.MOV R7, RZ, RZ, -R3 ;  /* 0x000000ffff077224 */ /* 0x004fc800078e0a03 */
[----:B------:R-:W-:-:S04]  /*13470*/  IMAD R7, R7, R6, RZ ;  /* 0x0000000607077224 */ /* 0x000fc800078e02ff */
[----:B------:R-:W-:Y:S01]  /*13480*/  IMAD.HI.U32 R3, R3, R7, R2 ;  /* 0x0000000703037227 */ /* 0x000fe200078e0002 */
[----:B------:R-:W-:Y:S02]  /*13490*/  IADD3 R7, R5, -R16, RZ ;  /* 0x8000001005077210 */ /* 0x000fe40007ffe0ff */
[----:B------:R-:W-:Y:S02]  /*134a0*/  IABS R5, R4 ;  /* 0x0000000400057213 */ /* 0x000fe40000000000 */
[----:B------:R-:W-:-:S03]  /*134b0*/  IABS R2, R7 ;  /* 0x0000000700027213 */ /* 0x000fc60000000000 */
[----:B------:R-:W-:Y:S02]  /*134c0*/  IMAD.MOV R5, RZ, RZ, -R5 ;  /* 0x000000ffff057224 */ /* 0x000fe400078e0a05 */
[----:B------:R-:W-:-:S04]  /*134d0*/  IMAD.HI.U32 R3, R3, R2, RZ ;  /* 0x0000000203037227 */ /* 0x000fc800078e00ff */
[----:B------:R-:W-:Y:S01]  /*134e0*/  IMAD R5, R3, R5, R2 ;  /* 0x0000000503057224 */ /* 0x000fe200078e0202 */
[----:B------:R-:W-:-:S04]  /*134f0*/  LOP3.LUT R2, R7, R4, RZ, 0x3c, !PT ;  /* 0x0000000407027212 */ /* 0x000fc800078e3cff */
[----:B------:R-:W-:Y:S02]  /*13500*/  ISETP.GT.U32.AND P1, PT, R6, R5, PT ;  /* 0x000000050600720c */ /* 0x000fe40003f24070 */
[----:B------:R-:W-:-:S11]  /*13510*/  ISETP.GE.AND P2, PT, R2, RZ, PT ;  /* 0x000000ff0200720c */ /* 0x000fd60003f46270 */
[----:B------:R-:W-:Y:S02]  /*13520*/  @!P1 IMAD.IADD R5, R5, 0x1, -R6 ;  /* 0x0000000105059824 */ /* 0x000fe400078e0a06 */
[----:B------:R-:W-:Y:S01]  /*13530*/  @!P1 VIADD R3, R3, 0x1 ;  /* 0x0000000103039836 */ /* 0x000fe20000000000 */
[----:B------:R-:W-:Y:S02]  /*13540*/  ISETP.NE.AND P1, PT, R4, RZ, PT ;  /* 0x000000ff0400720c */ /* 0x000fe40003f25270 */
[----:B------:R-:W-:-:S13]  /*13550*/  ISETP.GE.U32.AND P0, PT, R5, R6, PT ;  /* 0x000000060500720c */ /* 0x000fda0003f06070 */
[----:B------:R-:W-:-:S04]  /*13560*/  @P0 VIADD R3, R3, 0x1 ;  /* 0x0000000103030836 */ /* 0x000fc80000000000 */
[----:B------:R-:W-:Y:S01]  /*13570*/  @!P2 IMAD.MOV R3, RZ, RZ, -R3 ;  /* 0x000000ffff03a224 */ /* 0x000fe200078e0a03 */
[----:B------:R-:W-:-:S04]  /*13580*/  @!P1 LOP3.LUT R3, RZ, R4, RZ, 0x33, !PT ;  /* 0x00000004ff039212 */ /* 0x000fc800078e33ff */
[----:B------:R-:W-:Y:S01]  /*13590*/  IADD3 R17, -R3, RZ, RZ ;  /* 0x000000ff03117210 */ /* 0x000fe20007ffe1ff */
[----:B------:R-:W-:-:S04]  /*135a0*/  IMAD.MOV.U32 R18, RZ, RZ, R3 ;  /* 0x000000ffff127224 */ /* 0x000fc800078e0003 */
[----:B------:R-:W-:Y:S01]  /*135b0*/  IMAD R17, R4, R17, R7 ;  /* 0x0000001104117224 */ /* 0x000fe200078e0207 */
[----:B------:R-:W-:Y:S06]  /*135c0*/  BRA `(.L_x_302) ;  /* 0x00000000001c7947 */ /* 0x000fec0003800000 */
.L_x_294:
[----:B------:R-:W-:Y:S01]  /*135d0*/  UMOV UR4, URZ ;  /* 0x0000003f00047c82 */ /* 0x000fe20008000000 */
[----:B------:R-:W-:Y:S01]  /*135e0*/  UMOV UR5, URZ ;  /* 0x0000003f00057c82 */ /* 0x000fe20008000000 */
[----:B------:R-:W-:Y:S01]  /*135f0*/  ULDC UR6, c[0x0][0xc3c] ;  /* 0x00030f0000067ab9 */ /* 0x000fe20000000800 */
[----:B------:R-:W-:Y:S01]  /*13600*/  IMAD.MOV.U32 R16, RZ, RZ, R5 ;  /* 0x000000ffff107224 */ /* 0x000fe200078e0005 */
[----:B------:R-:W-:Y:S01]  /*13610*/  MOV R19, UR6 ;  /* 0x0000000600137c02 */ /* 0x000fe20008000f00 */
[----:B------:R-:W-:Y:S02]  /*13620*/  IMAD.U32 R17, RZ, RZ, UR4 ;  /* 0x00000004ff117e24 */ /* 0x000fe4000f8e00ff */
[----:B------:R-:W-:-:S07]  /*13630*/  IMAD.U32 R18, RZ, RZ, UR5 ;  /* 0x00000005ff127e24 */ /* 0x000fce000f8e00ff */
.L_x_302:
[----:B-1----:R-:W1:Y:S01]  /*13640*/  S2R R0, SR_TID.X ;  /* 0x0000000000007919 */ /* 0x002e620000002100 */
[----:B------:R-:W-:Y:S05]  /*13650*/  WARPSYNC.ALL ;  /* 0x0000000000007948 */ /* 0x000fea0003800000 */
[----:B------:R-:W-:Y:S01]  /*13660*/  BAR.SYNC.DEFER_BLOCKING 0x4, 0x180 ;  /* 0x0106000000007b1d */ /* 0x000fe20000010000 */
[----:B-1----:R-:W-:-:S04]  /*13670*/  LOP3.LUT R0, R0, 0x1f, RZ, 0xc0, !PT ;  /* 0x0000001f00007812 */ /* 0x002fc800078ec0ff */
[----:B------:R-:W-:-:S13]  /*13680*/  ISETP.NE.AND P0, PT, R0, RZ, PT ;  /* 0x000000ff0000720c */ /* 0x000fda0003f05270 */
[----:B------:R-:W1:Y:S01]  /*13690*/  @!P0 S2R R3, SR_CgaCtaId ;  /* 0x0000000000038919 */ /* 0x000e620000008800 */
[----:B------:R-:W-:-:S04]  /*136a0*/  @!P0 MOV R0, 0x400 ;  /* 0x0000040000008802 */ /* 0x000fc80000000f00 */
[----:B-1----:R-:W-:-:S05]  /*136b0*/  @!P0 LEA R22, R3, R0, 0x18 ;  /* 0x0000000003168211 */ /* 0x002fca00078ec0ff */
[----:B------:R1:W-:Y:S01]  /*136c0*/  @!P0 STS.128 [R22+0x388d0], R16 ;  /* 0x0388d01016008388 */ /* 0x0003e20000000c00 */
[----:B------:R-:W-:Y:S06]  /*136d0*/  BAR.ARV 0x5, 0x180 ;  /* 0x0146000000007b1d */ /* 0x000fec0000002000 */
.L_x_291:
[----:B------:R-:W-:Y:S02]  /*136e0*/  ULDC UR4, c[0x0][0xc3c] ;  /* 0x00030f0000047ab9 */ /* 0x000fe40000000800 */
[----:B---3--:R-:W-:-:S13]  /*136f0*/  ISETP.GE.AND P0, PT, R19, UR4, PT ;  /* 0x0000000413007c0c */ /* 0x008fda000bf06270 */
[----:B------:R-:W-:Y:S05]  /*13700*/  @!P0 BRA `(.L_x_303) ;  /* 0xffffffb800588947 */ /* 0x000fea000383ffff */
[----:B------:R-:W-:Y:S05]  /*13710*/  BSYNC B8 ;  /* 0x0000000000087941 */ /* 0x000fea0003800000 */
.L_x_238:
[----:B0-----:R-:W3:Y:S01]  /*13720*/  LDL.LU R0, [R1+0x1c] ;  /* 0x00001c0001007983 */ /* 0x001ee20000300800 */
[----:B------:R-:W-:Y:S01]  /*13730*/  BSSY B0, `(.L_x_304) ;  /* 0x000000b000007945 */ /* 0x000fe20003800000 */
[----:B------:R-:W0:Y:S01]  /*13740*/  S2R R5, SR_CgaCtaId ;  /* 0x0000000000057919 */ /* 0x000e220000008800 */
[----:B---3--:R-:W-:-:S05]  /*13750*/  VIADD R0, R0, 0x1 ;  /* 0x0000000100007836 */ /* 0x008fca0000000000 */
[----:B------:R-:W-:-:S04]  /*13760*/  LEA.HI R2, R0, R0, RZ, 0x1 ;  /* 0x0000000000027211 */ /* 0x000fc800078f08ff */
[----:B------:R-:W-:Y:S02]  /*13770*/  LOP3.LUT R3, R2, 0xfffffffe, RZ, 0xc0, !PT ;  /* 0xfffffffe02037812 */ /* 0x000fe400078ec0ff */
[----:B------:R-:W-:-:S03]  /*13780*/  MOV R2, 0x400 ;  /* 0x0000040000027802 */ /* 0x000fc60000000f00 */
[----:B------:R-:W-:Y:S01]  /*13790*/  IMAD.IADD R0, R0, 0x1, -R3 ;  /* 0x0000000100007824 */ /* 0x000fe200078e0a03 */
[----:B0-----:R-:W-:-:S04]  /*137a0*/  LEA R4, R5, R2, 0x18 ;  /* 0x0000000205047211 */ /* 0x001fc800078ec0ff */
[----:B------:R-:W-:-:S04]  /*137b0*/  SHF.L.U32 R0, R0, 0x1f, RZ ;  /* 0x0000001f00007819 */ /* 0x000fc800000006ff */
[----:B------:R-:W0:Y:S02]  /*137c0*/  SYNCS.PHASECHK.TRANS64.TRYWAIT P0, [R4+URZ+0x38820], R0 ;  /* 0x03882000040075a7 */ /* 0x000e24000800017f */
[----:B0-----:R-:W-:Y:S05]  /*137d0*/  @!P0 BRA `(.L_x_305) ;  /* 0x0000003800348947 */ /* 0x001fea0003800000 */
.L_x_415:
[----:B------:R-:W-:Y:S05]  /*137e0*/  BSYNC B0 ;  /* 0x0000000000007941 */ /* 0x000fea0003800000 */
.L_x_304:
[----:B------:R-:W-:-:S03]  /*137f0*/  UMOV UR4, 0xffffffff ;  /* 0xffffffff00047882 */ /* 0x000fc60000000000 */
[----:B------:R-:W-:Y:S05]  /*13800*/  BRA.DIV UR4, `(.L_x_306) ;  /* 0x0000003a043c7947 */ /* 0x000fea000b800000 */
[----:B0-----:R-:W0:Y:S02]  /*13810*/  S2R R0, SR_TID.X ;  /* 0x0000000000007919 */ /* 0x001e240000002100 */
[----:B0-----:R-:W-:-:S04]  /*13820*/  SHF.R.U32.HI R0, RZ, 0x5, R0 ;  /* 0x00000005ff007819 */ /* 0x001fc80000011600 */
[----:B------:R-:W-:-:S05]  /*13830*/  LOP3.LUT R0, R0, 0x3, RZ, 0xc0, !PT ;  /* 0x0000000300007812 */ /* 0x000fca00078ec0ff */
[----:B------:R0:W3:Y:S02]  /*13840*/  SHFL.IDX PT, R14, R0, RZ, 0x1f ;  /* 0x00001fff000e7589 */ /* 0x0000e400000e0000 */
.L_x_418:
[----:B---3--:R-:W-:Y:S01]  /*13850*/  ISETP.NE.AND P0, PT, R14, RZ, PT ;  /* 0x000000ff0e00720c */ /* 0x008fe20003f05270 */
[----:B------:R-:W-:-:S12]  /*13860*/  BSSY B0, `(.L_x_307) ;  /* 0x0000026000007945 */ /* 0x000fd80003800000 */
[----:B------:R-:W-:Y:S05]  /*13870*/  @P0 BRA `(.L_x_308) ;  /* 0x0000000000900947 */ /* 0x000fea0003800000 */
[----:B------:R-:W-:-:S03]  /*13880*/  UMOV UR4, 0xffffffff ;  /* 0xffffffff00047882 */ /* 0x000fc60000000000 */
[----:B------:R-:W-:Y:S05]  /*13890*/  BRA.DIV UR4, `(.L_x_309) ;  /* 0x0000003a044c7947 */ /* 0x000fea000b800000 */
[----:B------:R-:W-:-:S13]  /*138a0*/  ELECT P6, URZ, PT ;  /* 0x00000000003f782f */ /* 0x000fda00038c0000 */
.L_x_421:
[----:B------:R-:W-:Y:S05]  /*138b0*/  @!P6 BRA `(.L_x_308) ;  /* 0x000000000080e947 */ /* 0x000fea0003800000 */
[----:B0-----:R-:W3:Y:S02]  /*138c0*/  LDL R0, [R1+0x24] ;  /* 0x0000240001007983 */ /* 0x001ee40000100800 */
[----:B---3--:R-:W-:-:S13]  /*138d0*/  R2UR UR4, R0 ;  /* 0x00000000000472ca */ /* 0x008fda00000e0000 */
[----:B------:R-:W-:-:S06]  /*138e0*/  ULOP3.LUT UR4, UR4, 0x2, URZ, 0xfc, !UPT ;  /* 0x0000000204047892 */ /* 0x000fcc000f8efc3f */
[----:B------:R-:W-:-:S05]  /*138f0*/  IMAD.U32 R0, RZ, RZ, UR4 ;  /* 0x00000004ff007e24 */ /* 0x000fca000f8e00ff */
[----:B------:R-:W-:-:S13]  /*13900*/  ISETP.NE.AND P0, PT, R0, 0x3, PT ;  /* 0x000000030000780c */ /* 0x000fda0003f05270 */
[----:B------:R-:W-:Y:S05]  /*13910*/  @!P0 BRA `(.L_x_310) ;  /* 0x0000000000048947 */ /* 0x000fea0003800000 */
[----:B------:R-:W-:Y:S01]  /*13920*/  BPT.TRAP 0x1 ;  /* 0x000000040000795c */ /* 0x000fe20000300000 */
.L_x_310:
[C---:B------:R-:W-:Y:S01]  /*13930*/  IMAD R5, R27.reuse, 0x8, R4 ;  /* 0x000000081b057824 */ /* 0x040fe200078e0204 */
[----:B------:R-:W-:Y:S01]  /*13940*/  SHF.L.U32 R0, R28, 0x1f, RZ ;  /* 0x0000001f1c007819 */ /* 0x000fe200000006ff */
[----:B------:R-:W-:-:S03]  /*13950*/  VIADD R27, R27, 0x1 ;  /* 0x000000011b1b7836 */ /* 0x000fc60000000000 */
[----:B------:R-:W0:Y:S02]  /*13960*/  SYNCS.PHASECHK.TRANS64.TRYWAIT P1, [R5+URZ+0x38840], R0 ;  /* 0x03884000050075a7 */ /* 0x000e24000802017f */
[----:B------:R-:W-:-:S04]  /*13970*/  ISETP.NE.AND P2, PT, R27, 0x2, PT ;  /* 0x000000021b00780c */ /* 0x000fc80003f45270 */
[----:B------:R-:W-:Y:S01]  /*13980*/  SEL R3, RZ, 0x1, P2 ;  /* 0x00000001ff037807 */ /* 0x000fe20001000000 */
[----:B0-----:R-:W-:Y:S08]  /*13990*/  @!P1 BRA `(.L_x_311) ;  /* 0x00000038002c9947 */ /* 0x001ff00003800000 */
.L_x_422:
[----:B------:R-:W-:Y:S02]  /*139a0*/  SEL R27, R27, RZ, P2 ;  /* 0x000000ff1b1b7207 */ /* 0x000fe40001000000 */
[----:B------:R-:W-:Y:S01]  /*139b0*/  LOP3.LUT R2, R28, R3, RZ, 0x3c, !PT ;  /* 0x000000031c027212 */ /* 0x000fe200078e3cff */
[----:B------:R-:W-:Y:S06]  /*139c0*/  @!P0 BRA `(.L_x_312) ;  /* 0x0000000000048947 */ /* 0x000fec0003800000 */
[----:B------:R-:W-:Y:S01]  /*139d0*/  BPT.TRAP 0x1 ;  /* 0x000000040000795c */ /* 0x000fe20000300000 */
.L_x_312:
[----:B------:R-:W-:Y:S02]  /*139e0*/  LEA R27, R27, R4, 0x3 ;  /* 0x000000041b1b7211 */ /* 0x000fe400078e18ff */
[----:B------:R-:W-:-:S04]  /*139f0*/  SHF.L.U32 R2, R2, 0x1f, RZ ;  /* 0x0000001f02027819 */ /* 0x000fc800000006ff */
[----:B------:R-:W3:Y:S02]  /*13a00*/  SYNCS.PHASECHK.TRANS64.TRYWAIT P1, [R27+URZ+0x38840], R2 ;  /* 0x038840021b0075a7 */ /* 0x000ee4000802017f */
[----:B---3--:R-:W-:Y:S05]  /*13a10*/  @!P1 BRA `(.L_x_313) ;  /* 0x0000003800209947 */ /* 0x008fea0003800000 */
.L_x_423:
[----:B------:R-:W-:Y:S05]  /*13a20*/  @!P0 BRA `(.L_x_314) ;  /* 0x0000000000048947 */ /* 0x000fea0003800000 */
[----:B------:R-:W-:Y:S01]  /*13a30*/  BPT.TRAP 0x1 ;  /* 0x000000040000795c */ /* 0x000fe20000300000 */
.L_x_314:
[----:B------:R-:W4:Y:S02]  /*13a40*/  SYNCS.PHASECHK.TRANS64.TRYWAIT P1, [R5+URZ+0x38860], R0 ;  /* 0x03886000050075a7 */ /* 0x000f24000802017f */
[----:B----4-:R-:W-:Y:S05]  /*13a50*/  @!P1 BRA `(.L_x_315) ;  /* 0x0000003800249947 */ /* 0x010fea0003800000 */
.L_x_424:
[----:B------:R-:W-:Y:S05]  /*13a60*/  @!P0 BRA `(.L_x_316) ;  /* 0x0000000000048947 */ /* 0x000fea0003800000 */
[----:B------:R-:W-:Y:S01]  /*13a70*/  BPT.TRAP 0x1 ;  /* 0x000000040000795c */ /* 0x000fe20000300000 */
.L_x_316:
[----:B------:R0:W0:Y:S02]  /*13a80*/  SYNCS.PHASECHK.TRANS64.TRYWAIT P0, [R27+URZ+0x38860], R2 ;  /* 0x038860021b0075a7 */ /* 0x000024000800017f */
[----:B0-----:R-:W-:Y:S05]  /*13a90*/  @!P0 NANOSLEEP.SYNCS 0x989680 ;  /* 0x009896800000895d */ /* 0x001fea0003900000 */
[----:B------:R-:W0:Y:S02]  /*13aa0*/  @!P0 SYNCS.PHASECHK.TRANS64 P0, [R27+URZ+0x38860], R2 ;  /* 0x038860021b0085a7 */ /* 0x000e24000800007f */
[----:B0-----:R-:W-:Y:S05]  /*13ab0*/  @!P0 BRA `(.L_x_316) ;  /* 0xfffffffc00f08947 */ /* 0x001fea000383ffff */
.L_x_308:
[----:B------:R-:W-:Y:S05]  /*13ac0*/  BSYNC B0 ;  /* 0x0000000000007941 */ /* 0x000fea0003800000 */
.L_x_307:
[----:B------:R-:W-:Y:S05]  /*13ad0*/  EXIT ;  /* 0x000000000000794d */ /* 0x000fea0003800000 */
.L_x_186:
[----:B0-----:R-:W-:-:S04]  /*13ae0*/  IMAD.U32 R3, RZ, RZ, UR40 ;  /* 0x00000028ff037e24 */ /* 0x001fc8000f8e00ff */
[----:B------:R0:W1:Y:S03]  /*13af0*/  SYNCS.PHASECHK.TRANS64.TRYWAIT P1, [R3+URZ+0x38800], R0 ;  /* 0x03880000030075a7 */ /* 0x000066000802017f */
[----:B-1----:R-:W-:Y:S05]  /*13b00*/  @!P1 NANOSLEEP.SYNCS 0x989680 ;  /* 0x009896800000995d */ /* 0x002fea0003900000 */
[----:B------:R-:W1:Y:S02]  /*13b10*/  @!P1 SYNCS.PHASECHK.TRANS64 P1, [R3+URZ+0x38800], R0 ;  /* 0x03880000030095a7 */ /* 0x000e64000802007f */
[----:B-1----:R-:W-:Y:S05]  /*13b20*/  @!P1 BRA `(.L_x_186) ;  /* 0xfffffffc00ec9947 */ /* 0x002fea000383ffff */
[----:B------:R-:W-:Y:S05]  /*13b30*/  BRA `(.L_x_317) ;  /* 0xfffffedc00547947 */ /* 0x000fea000383ffff */
.L_x_190:
[----:B-1----:R1:W2:Y:S02]  /*13b40*/  SYNCS.PHASECHK.TRANS64.TRYWAIT P1, [R0+URZ+0x38830], R3 ;  /* 0x03883003000075a7 */ /* 0x0022a4000802017f */
[----:B--2---:R-:W-:Y:S05]  /*13b50*/  @!P1 NANOSLEEP.SYNCS 0x989680 ;  /* 0x009896800000995d */ /* 0x004fea0003900000 */
[----:B------:R-:W2:Y:S02]  /*13b60*/  @!P1 SYNCS.PHASECHK.TRANS64 P1, [R0+URZ+0x38830], R3 ;  /* 0x03883003000095a7 */ /* 0x000ea4000802007f */
[----:B--2---:R-:W-:Y:S05]  /*13b70*/  @!P1 BRA `(.L_x_190) ;  /* 0xfffffffc00f09947 */ /* 0x004fea000383ffff */
[----:B------:R-:W-:Y:S05]  /*13b80*/  BRA `(.L_x_189) ;  /* 0xfffffedc00787947 */ /* 0x000fea000383ffff */
.L_x_196:
[----:B-1----:R-:W-:-:S04]  /*13b90*/  IMAD.U32 R153, RZ, RZ, UR61 ;  /* 0x0000003dff997e24 */ /* 0x002fc8000f8e00ff */
[----:B------:R1:W2:Y:S03]  /*13ba0*/  SYNCS.PHASECHK.TRANS64.TRYWAIT P1, [R153+URZ+0x38830], R4 ;  /* 0x03883004990075a7 */ /* 0x0002a6000802017f */
[----:B--2---:R-:W-:Y:S05]  /*13bb0*/  @!P1 NANOSLEEP.SYNCS 0x989680 ;  /* 0x009896800000995d */ /* 0x004fea0003900000 */
[----:B------:R-:W2:Y:S02]  /*13bc0*/  @!P1 SYNCS.PHASECHK.TRANS64 P1, [R153+URZ+0x38830], R4 ;  /* 0x03883004990095a7 */ /* 0x000ea4000802007f */
[----:B--2---:R-:W-:Y:S05]  /*13bd0*/  @!P1 BRA `(.L_x_196) ;  /* 0xfffffffc00ec9947 */ /* 0x004fea000383ffff */
[----:B------:R-:W-:Y:S05]  /*13be0*/  BRA `(.L_x_195) ;  /* 0xffffff2400547947 */ /* 0x000fea000383ffff */
.L_x_200:
[----:B--2---:R-:W-:-:S04]  /*13bf0*/  IMAD.U32 R2, RZ, RZ, UR4 ;  /* 0x00000004ff027e24 */ /* 0x004fc8000f8e00ff */
[----:B------:R2:W3:Y:S03]  /*13c00*/  SYNCS.PHASECHK.TRANS64.TRYWAIT P1, [R2+URZ+0x38850], R0 ;  /* 0x03885000020075a7 */ /* 0x0004e6000802017f */
[----:B---3--:R-:W-:Y:S05]  /*13c10*/  @!P1 NANOSLEEP.SYNCS 0x989680 ;  /* 0x009896800000995d */ /* 0x008fea0003900000 */
[----:B------:R-:W3:Y:S02]  /*13c20*/  @!P1 SYNCS.PHASECHK.TRANS64 P1, [R2+URZ+0x38850], R0 ;  /* 0x03885000020095a7 */ /* 0x000ee4000802007f */
[----:B---3--:R-:W-:Y:S05]  /*13c30*/  @!P1 BRA `(.L_x_200) ;  /* 0xfffffffc00ec9947 */ /* 0x008fea000383ffff */
[----:B------:R-:W-:Y:S05]  /*13c40*/  BRA `(.L_x_199) ;  /* 0xffffff4c00a47947 */ /* 0x000fea000383ffff */
.L_x_207:
[----:B-1----:R-:W-:-:S04]  /*13c50*/  IMAD.U32 R7, RZ, RZ, UR7 ;  /* 0x00000007ff077e24 */ /* 0x002fc8000f8e00ff */
[----:B------:R1:W2:Y:S03]  /*13c60*/  SYNCS.PHASECHK.TRANS64.TRYWAIT P1, [R7+URZ+0x38850], R0 ;  /* 0x03885000070075a7 */ /* 0x0002a6000802017f */
[----:B--2---:R-:W-:Y:S05]  /*13c70*/  @!P1 NANOSLEEP.SYNCS 0x989680 ;  /* 0x009896800000995d */ /* 0x004fea0003900000 */
[----:B------:R-:W2:Y:S02]  /*13c80*/  @!P1 SYNCS.PHASECHK.TRANS64 P1, [R7+URZ+0x38850], R0 ;  /* 0x03885000070095a7 */ /* 0x000ea4000802007f */
[----:B--2---:R-:W-:Y:S05]  /*13c90*/  @!P1 BRA `(.L_x_207) ;  /* 0xfffffffc00ec9947 */ /* 0x004fea000383ffff */
[----:B------:R-:W-:Y:S05]  /*13ca0*/  BRA `(.L_x_206) ;  /* 0xffffff6c00047947 */ /* 0x000fea000383ffff */
.L_x_250:
[----:B------:R-:W-:Y:S01]  /*13cb0*/  SHF.R.U32.HI R8, RZ, 0x5, R21 ;  /* 0x00000005ff087819 */ /* 0x000fe20000011615 */
[----:B------:R-:W-:Y:S01]  /*13cc0*/  BSSY B0, `(.L_x_318) ;  /* 0x0000009000007945 */ /* 0x000fe20003800000 */
[----:B------:R-:W-:Y:S01]  /*13cd0*/  MOV R12, RZ ;  /* 0x000000ff000c7202 */ /* 0x000fe20000000f00 */
[----:B------:R-:W-:Y:S01]  /*13ce0*/  IMAD.MOV.U32 R11, RZ, RZ, 0x1f ;  /* 0x0000001fff0b7424 */ /* 0x000fe200078e00ff */
[----:B------:R-:W-:Y:S01]  /*13cf0*/  LOP3.LUT R8, R8, 0x3, RZ, 0xc0, !PT ;  /* 0x0000000308087812 */ /* 0x000fe200078ec0ff */
[----:B------:R-:W-:-:S04]  /*13d00*/  IMAD.MOV.U32 R15, RZ, RZ, -0x1 ;  /* 0xffffffffff0f7424 */ /* 0x000fc800078e00ff */
[----:B------:R-:W-:-:S07]  /*13d10*/  IMAD.MOV.U32 R13, RZ, RZ, R8 ;  /* 0x000000ffff0d7224 */ /* 0x000fce00078e0008 */
[----:B-----5:R-:W-:Y:S05]  /*13d20*/  WARPSYNC.COLLECTIVE R15, `(.L_x_319) ;  /* 0x000000000f087348 */ /* 0x020fea0003c00000 */
[----:B------:R0:W1:Y:S02]  /*13d30*/  SHFL.IDX P6, R14, R13, R12, R11 ;  /* 0x0000000c0d0e7389 */ /* 0x00006400000c000b */
[----:B01---5:R-:W-:Y:S01]  /*13d40*/  ENDCOLLECTIVE ;  /* 0x000000000000791b */ /* 0x023fe20003800000 */
.L_x_319:
[----:B------:R-:W-:Y:S05]  /*13d50*/  BSYNC B0 ;  /* 0x0000000000007941 */ /* 0x000fea0003800000 */
.L_x_318:
[----:B------:R-:W-:Y:S05]  /*13d60*/  BRA `(.L_x_320) ;  /* 0xffffffc0000c7947 */ /* 0x000fea000383ffff */
.L_x_253:
[----:B0-----:R0:W1:Y:S02]  /*13d70*/  SYNCS.PHASECHK.TRANS64.TRYWAIT P0, [R5+URZ+0x38840], R2 ;  /* 0x03884002050075a7 */ /* 0x001064000800017f */
[----:B-1----:R-:W-:Y:S05]  /*13d80*/  @!P0 NANOSLEEP.SYNCS 0x989680 ;  /* 0x009896800000895d */ /* 0x002fea0003900000 */
[----:B------:R-:W1:Y:S02]  /*13d90*/  @!P0 SYNCS.PHASECHK.TRANS64 P0, [R5+URZ+0x38840], R2 ;  /* 0x03884002050085a7 */ /* 0x000e64000800007f */
[----:B-1----:R-:W-:Y:S05]  /*13da0*/  @!P0 BRA `(.L_x_253) ;  /* 0xfffffffc00f08947 */ /* 0x002fea000383ffff */
[----:B------:R-:W-:Y:S05]  /*13db0*/  BRA `(.L_x_321) ;  /* 0xffffffc000807947 */ /* 0x000fea000383ffff */
.L_x_254:
[----:B------:R-:W-:Y:S01]  /*13dc0*/  BSSY B0, `(.L_x_322) ;  /* 0x0000008000007945 */ /* 0x000fe20003800000 */
[----:B------:R-:W-:Y:S01]  /*13dd0*/  IMAD.MOV.U32 R13, RZ, RZ, R6 ;  /* 0x000000ffff0d7224 */ /* 0x000fe200078e0006 */
[----:B------:R-:W-:Y:S01]  /*13de0*/  MOV R15, 0xffffffff ;  /* 0xffffffff000f7802 */ /* 0x000fe20000000f00 */
[----:B------:R-:W-:Y:S02]  /*13df0*/  IMAD.MOV.U32 R12, RZ, RZ, RZ ;  /* 0x000000ffff0c7224 */ /* 0x000fe400078e00ff */
[----:B------:R-:W-:-:S07]  /*13e00*/  IMAD.MOV.U32 R11, RZ, RZ, 0x181f ;  /* 0x0000181fff0b7424 */ /* 0x000fce00078e00ff */
[----:B------:R-:W-:Y:S05]  /*13e10*/  WARPSYNC.COLLECTIVE R15, `(.L_x_323) ;  /* 0x000000000f087348 */ /* 0x000fea0003c00000 */
[----:B------:R0:W1:Y:S02]  /*13e20*/  SHFL.IDX P6, R14, R13, R12, R11 ;  /* 0x0000000c0d0e7389 */ /* 0x00006400000c000b */
[----:B01----:R-:W-:Y:S01]  /*13e30*/  ENDCOLLECTIVE ;  /* 0x000000000000791b */ /* 0x003fe20003800000 */
.L_x_323:
[----:B------:R-:W-:Y:S05]  /*13e40*/  BSYNC B0 ;  /* 0x0000000000007941 */ /* 0x000fea0003800000 */
.L_x_322:
[----:B------:R-:W-:Y:S01]  /*13e50*/  IMAD.MOV.U32 R13, RZ, RZ, R0 ;  /* 0x000000ffff0d7224 */ /* 0x000fe200078e0000 */
[----:B------:R-:W-:Y:S01]  /*13e60*/  MOV R15, 0xffffffff ;  /* 0xffffffff000f7802 */ /* 0x000fe20000000f00 */
[----:B------:R-:W-:Y:S01]  /*13e70*/  IMAD.MOV.U32 R12, RZ, RZ, RZ ;  /* 0x000000ffff0c7224 */ /* 0x000fe200078e00ff */
[C---:B------:R-:W-:Y:S01]  /*13e80*/  LOP3.LUT P5, RZ, R23.reuse, 0x10, RZ, 0xc0, !PT ;  /* 0x0000001017ff7812 */ /* 0x040fe200078ac0ff */
[----:B------:R-:W-:Y:S01]  /*13e90*/  IMAD.MOV.U32 R11, RZ, RZ, 0x181f ;  /* 0x0000181fff0b7424 */ /* 0x000fe200078e00ff */
[C---:B------:R-:W-:Y:S01]  /*13ea0*/  LOP3.LUT P4, RZ, R23.reuse, 0x8, RZ, 0xc0, !PT ;  /* 0x0000000817ff7812 */ /* 0x040fe2000788c0ff */
[----:B------:R-:W-:Y:S01]  /*13eb0*/  IMAD.MOV.U32 R2, RZ, RZ, R14 ;  /* 0x000000ffff027224 */ /* 0x000fe200078e000e */
[----:B------:R-:W-:Y:S01]  /*13ec0*/  LOP3.LUT P3, RZ, R23, 0x4, RZ, 0xc0, !PT ;  /* 0x0000000417ff7812 */ /* 0x000fe2000786c0ff */
[----:B------:R-:W-:-:S12]  /*13ed0*/  @P0 IMAD R9, R7, 0x2, R22 ;  /* 0x0000000207090824 */ /* 0x000fd800078e0216 */
[----:B------:R-:W-:Y:S05]  /*13ee0*/  WARPSYNC.COLLECTIVE R15, `(.L_x_324) ;  /* 0x000000000f087348 */ /* 0x000fea0003c00000 */
[----:B------:R0:W1:Y:S02]  /*13ef0*/  SHFL.IDX P6, R14, R13, R12, R11 ;  /* 0x0000000c0d0e7389 */ /* 0x00006400000c000b */
[----:B01----:R-:W-:Y:S01]  /*13f00*/  ENDCOLLECTIVE ;  /* 0x000000000000791b */ /* 0x003fe20003800000 */
.L_x_324:
[----:B------:R-:W-:Y:S01]  /*13f10*/  LOP3.LUT P2, RZ, R23, 0x2, RZ, 0xc0, !PT ;  /* 0x0000000217ff7812 */ /* 0x000fe2000784c0ff */
[----:B------:R-:W-:Y:S01]  /*13f20*/  IMAD.MOV.U32 R13, RZ, RZ, R6 ;  /* 0x000000ffff0d7224 */ /* 0x000fe200078e0006 */
[----:B------:R-:W-:Y:S01]  /*13f30*/  MOV R12, 0x1 ;  /* 0x00000001000c7802 */ /* 0x000fe20000000f00 */
[----:B------:R-:W-:-:S10]  /*13f40*/  IMAD.MOV.U32 R3, RZ, RZ, R14 ;  /* 0x000000ffff037224 */ /* 0x000fd400078e000e */
[----:B------:R-:W-:Y:S05]  /*13f50*/  WARPSYNC.COLLECTIVE R15, `(.L_x_325) ;  /* 0x000000000f087348 */ /* 0x000fea0003c00000 */
[----:B------:R0:W1:Y:S02]  /*13f60*/  SHFL.IDX P6, R14, R13, R12, R11 ;  /* 0x0000000c0d0e7389 */ /* 0x00006400000c000b */
[----:B01----:R-:W-:Y:S01]  /*13f70*/  ENDCOLLECTIVE ;  /* 0x000000000000791b */ /* 0x003fe20003800000 */
.L_x_325:
[----:B------:R-:W-:-:S05]  /*13f80*/  @P0 LEA R3, P1, R33, R3, 0x1 ;  /* 0x0000000321030211 */ /* 0x000fca00078208ff */
[----:B------:R-:W-:-:S05]  /*13f90*/  @P0 IMAD.X R2, RZ, RZ, R2, P1 ;  /* 0x000000ffff020224 */ /* 0x000fca00008e0602 */
[----:B------:R-:W-:Y:S01]  /*13fa0*/  @P0 LOP3.LUT R3, R3, R2, RZ, 0x3c, !PT ;  /* 0x0000000203030212 */ /* 0x000fe200078e3cff */
[----:B------:R-:W-:-:S03]  /*13fb0*/  IMAD.MOV.U32 R13, RZ, RZ, R0 ;  /* 0x000000ffff0d7224 */ /* 0x000fc600078e0000 */
[----:B------:R-:W-:-:S04]  /*13fc0*/  @P0 LOP3.LUT R2, R3, R2, RZ, 0x3c, !PT ;  /* 0x0000000203020212 */ /* 0x000fc800078e3cff */
[----:B------:R-:W-:Y:S01]  /*13fd0*/  @P0 LOP3.LUT R3, R3, R2, RZ, 0x3c, !PT ;  /* 0x0000000203030212 */ /* 0x000fe200078e3cff */
[----:B------:R-:W-:-:S07]  /*13fe0*/  IMAD.MOV.U32 R8, RZ, RZ, R14 ;  /* 0x000000ffff087224 */ /* 0x000fce00078e000e */
[----:B------:R-:W-:Y:S05]  /*13ff0*/  WARPSYNC.COLLECTIVE R15, `(.L_x_326) ;  /* 0x000000000f087348 */ /* 0x000fea0003c00000 */
[----:B------:R0:W1:Y:S02]  /*14000*/  SHFL.IDX P6, R14, R13, R12, R11 ;  /* 0x0000000c0d0e7389 */ /* 0x00006400000c000b */
[----:B01----:R-:W-:Y:S01]  /*14010*/  ENDCOLLECTIVE ;  /* 0x000000000000791b */ /* 0x003fe20003800000 */
.L_x_326:
[----:B------:R-:W-:Y:S01]  /*14020*/  @!PT LDS RZ, [RZ] ;  /* 0x00000000fffff984 */ /* 0x000fe20000000800 */
[----:B------:R-:W-:Y:S01]  /*14030*/  @!PT LDS RZ, [RZ] ;  /* 0x00000000fffff984 */ /* 0x000fe20000000800 */
[----:B------:R-:W-:Y:S01]  /*14040*/  @!PT LDS RZ, [RZ] ;  /* 0x00000000fffff984 */ /* 0x000fe20000000800 */
[----:B------:R-:W-:Y:S04]  /*14050*/  @P0 LDGSTS.E.BYPASS.LTC128B.128 [R9+0x24400], desc[UR36][R2.64], !P5 ;  /* 0x2440000002090fae */ /* 0x000fe8000e901d64 */
[----:B------:R-:W-:Y:S04]  /*14060*/  @P0 LDGSTS.E.BYPASS.LTC128B.128 [R9+0x26c00], desc[UR36][R2.64+0x80], !P4 ;  /* 0x26c0008002090fae */ /* 0x000fe8000e101d64 */
[----:B------:R-:W-:Y:S01]  /*14070*/  @P0 LDGSTS.E.BYPASS.LTC128B.128 [R9+0x29400], desc[UR36][R2.64+0x100], !P3 ;  /* 0x2940010002090fae */ /* 0x000fe2000d901d64 */
[----:B------:R-:W-:Y:S02]  /*14080*/  IMAD.MOV.U32 R13, RZ, RZ, R6 ;  /* 0x000000ffff0d7224 */ /* 0x000fe400078e0006 */
[----:B------:R-:W-:Y:S01]  /*14090*/  IMAD.MOV.U32 R12, RZ, RZ, 0x2 ;  /* 0x00000002ff0c7424 */ /* 0x000fe200078e00ff */
[----:B------:R0:W-:Y:S01]  /*140a0*/  @P0 LDGSTS.E.BYPASS.LTC128B.128 [R9+0x2bc00], desc[UR36][R2.64+0x180], !P2 ;  /* 0x2bc0018002090fae */ /* 0x0001e2000d101d64 */
[----:B------:R-:W-:Y:S01]  /*140b0*/  ISETP.GE.AND P0, PT, R4, 0x11, PT ;  /* 0x000000110400780c */ /* 0x000fe20003f06270 */
[----:B0-----:R-:W-:-:S12]  /*140c0*/  IMAD.MOV.U32 R2, RZ, RZ, R14 ;  /* 0x000000ffff027224 */ /* 0x001fd800078e000e */
[----:B------:R-:W-:Y:S05]  /*140d0*/  WARPSYNC.COLLECTIVE R15, `(.L_x_327) ;  /* 0x000000000f087348 */ /* 0x000fea0003c00000 */
[----:B------:R0:W1:Y:S02]  /*140e0*/  SHFL.IDX P6, R14, R13, R12, R11 ;  /* 0x0000000c0d0e7389 */ /* 0x00006400000c000b */
[----:B01----:R-:W-:Y:S01]  /*140f0*/  ENDCOLLECTIVE ;  /* 0x000000000000791b */ /* 0x003fe20003800000 */
.L_x_327:
[----:B------:R-:W-:Y:S02]  /*14100*/  @P0 LEA R21, R7, R22, 0x1 ;  /* 0x0000001607150211 */ /* 0x000fe400078e08ff */
[----:B------:R-:W-:-:S05]  /*14110*/  @P0 LEA R2, P1, R33, R2, 0x1 ;  /* 0x0000000221020211 */ /* 0x000fca00078208ff */
[----:B------:R-:W-:-:S05]  /*14120*/  @P0 IMAD.X R3, RZ, RZ, R8, P1 ;  /* 0x000000ffff030224 */ /* 0x000fca00008e0608 */
[----:B------:R-:W-:Y:S01]  /*14130*/  @!PT LDS RZ, [RZ] ;  /* 0x00000000fffff984 */ /* 0x000fe20000000800 */
[----:B------:R-:W-:Y:S01]  /*14140*/  @!PT LDS RZ, [RZ] ;  /* 0x00000000fffff984 */ /* 0x000fe20000000800 */
[----:B------:R-:W-:Y:S01]  /*14150*/  @!PT LDS RZ, [RZ] ;  /* 0x00000000fffff984 */ /* 0x000fe20000000800 */
[----:B------:R0:W-:Y:S01]  /*14160*/  @P0 LDGSTS.E.BYPASS.LTC128B.128 [R21+0x24c00], desc[UR36][R2.64], !P5 ;  /* 0x24c0000002150fae */ /* 0x0001e2000e901d64 */
[----:B------:R-:W-:-:S03]  /*14170*/  IMAD.MOV.U32 R13, RZ, RZ, R0 ;  /* 0x000000ffff0d7224 */ /* 0x000fc600078e0000 */
[----:B------:R0:W-:Y:S04]  /*14180*/  @P0 LDGSTS.E.BYPASS.LTC128B.128 [R21+0x27400], desc[UR36][R2.64+0x80], !P4 ;  /* 0x2740008002150fae */ /* 0x0001e8000e101d64 */
[----:B------:R0:W-:Y:S01]  /*14190*/  @P0 LDGSTS.E.BYPASS.LTC128B.128 [R21+0x29c00], desc[UR36][R2.64+0x100], !P3 ;  /* 0x29c0010002150fae */ /* 0x0001e2000d901d64 */
[----:B------:R-:W-:-:S03]  /*141a0*/  IMAD.MOV.U32 R8, RZ, RZ, R14 ;  /* 0x000000ffff087224 */ /* 0x000fc600078e000e */
[----:B------:R0:W-:Y:S01]  /*141b0*/  @P0 LDGSTS.E.BYPASS.LTC128B.128 [R21+0x2c400], desc[UR36][R2.64+0x180], !P2 ;  /* 0x2c40018002150fae */ /* 0x0001e2000d101d64 */
[----:B------:R-:W-:-:S13]  /*141c0*/  ISETP.GE.AND P0, PT, R4, 0x21, PT ;  /* 0x000000210400780c */ /* 0x000fda0003f06270 */
[----:B0-----:R-:W-:Y:S05]  /*141d0*/  WARPSYNC.COLLECTIVE R15, `(.L_x_328) ;  /* 0x000000000f087348 */ /* 0x001fea0003c00000 */
[----:B------:R1:W2:Y:S02]  /*141e0*/  SHFL.IDX P6, R14, R13, R12, R11 ;  /* 0x0000000c0d0e7389 */ /* 0x0002a400000c000b */
[----:B012---:R-:W-:Y:S01]  /*141f0*/  ENDCOLLECTIVE ;  /* 0x000000000000791b */ /* 0x007fe20003800000 */
.L_x_328:
[----:B------:R-:W-:Y:S02]  /*14200*/  @P0 IMAD R9, R7, 0x2, R22 ;  /* 0x0000000207090824 */ /* 0x000fe400078e0216 */
[----:B------:R-:W-:Y:S02]  /*14210*/  IMAD.MOV.U32 R13, RZ, RZ, R6 ;  /* 0x000000ffff0d7224 */ /* 0x000fe400078e0006 */
[----:B------:R-:W-:Y:S01]  /*14220*/  IMAD.MOV.U32 R12, RZ, RZ, 0x3 ;  /* 0x00000003ff0c7424 */ /* 0x000fe200078e00ff */
[----:B------:R-:W-:-:S07]  /*14230*/  MOV R2, R14 ;  /* 0x0000000e00027202 */ /* 0x000fce0000000f00 */
[----:B------:R-:W-:Y:S05]  /*14240*/  WARPSYNC.COLLECTIVE R15, `(.L_x_329) ;  /* 0x000000000f087348 */ /* 0x000fea0003c00000 */
[----:B------:R0:W1:Y:S02]  /*14250*/  SHFL.IDX P6, R14, R13, R12, R11 ;  /* 0x0000000c0d0e7389 */ /* 0x00006400000c000b */
[----:B01----:R-:W-:Y:S01]  /*14260*/  ENDCOLLECTIVE ;  /* 0x000000000000791b */ /* 0x003fe20003800000 */
.L_x_329:
        /* <DEDUP_REMOVED lines=9> */
[----:B------:R-:W-:-:S03]  /*14300*/  MOV R8, R14 ;  /* 0x0000000e00087202 */ /* 0x000fc60000000f00 */
[----:B------:R0:W-:Y:S01]  /*14310*/  @P0 LDGSTS.E.BYPASS.LTC128B.128 [R9+0x2cc00], desc[UR36][R2.64+0x180], !P2 ;  /* 0x2cc0018002090fae */ /* 0x0001e2000d101d64 */
[----:B------:R-:W-:-:S13]  /*14320*/  ISETP.GE.AND P0, PT, R4, 0x31, PT ;  /* 0x000000310400780c */ /* 0x000fda0003f06270 */
[----:B0-----:R-:W-:Y:S05]  /*14330*/  WARPSYNC.COLLECTIVE R15, `(.L_x_330) ;  /* 0x000000000f087348 */ /* 0x001fea0003c00000 */
[----:B------:R1:W2:Y:S02]  /*14340*/  SHFL.IDX P6, R14, R13, R12, R11 ;  /* 0x0000000c0d0e7389 */ /* 0x0002a400000c000b */
[----:B012---:R-:W-:Y:S01]  /*14350*/  ENDCOLLECTIVE ;  /* 0x000000000000791b */ /* 0x007fe20003800000 */
.L_x_330:
[----:B------:R-:W-:Y:S01]  /*14360*/  @P0 IMAD R21, R7, 0x2, R22 ;  /* 0x0000000207150824 */ /* 0x000fe200078e0216 */
[----:B------:R-:W-:Y:S01]  /*14370*/  MOV R13, R6 ;  /* 0x00000006000d7202 */ /* 0x000fe20000000f00 */
[----:B------:R-:W-:Y:S02]  /*14380*/  IMAD.MOV.U32 R12, RZ, RZ, 0x4 ;  /* 0x00000004ff0c7424 */ /* 0x000fe400078e00ff */
[----:B------:R-:W-:-:S07]  /*14390*/  IMAD.MOV.U32 R2, RZ, RZ, R14 ;  /* 0x000000ffff027224 */ /* 0x000fce00078e000e */
[----:B------:R-:W-:Y:S05]  /*143a0*/  WARPSYNC.COLLECTIVE R15, `(.L_x_331) ;  /* 0x000000000f087348 */ /* 0x000fea0003c00000 */
[----:B------:R0:W1:Y:S02]  /*143b0*/  SHFL.IDX P6, R14, R13, R12, R11 ;  /* 0x0000000c0d0e7389 */ /* 0x00006400000c000b */
[----:B01----:R-:W-:Y:S01]  /*143c0*/  ENDCOLLECTIVE ;  /* 0x000000000000791b */ /* 0x003fe20003800000 */
.L_x_331:
        /* <DEDUP_REMOVED lines=10> */
[----:B------:R0:W-:Y:S04]  /*14470*/  @P0 LDGSTS.E.BYPASS.LTC128B.128 [R21+0x2d400], desc[UR36][R2.64+0x180], !P2 ;  /* 0x2d40018002150fae */ /* 0x0001e8000d101d64 */
[----:B0-----:R-:W-:Y:S05]  /*14480*/  WARPSYNC.COLLECTIVE R15, `(.L_x_332) ;  /* 0x000000000f087348 */ /* 0x001fea0003c00000 */
[----:B------:R1:W2:Y:S02]  /*14490*/  SHFL.IDX P6, R14, R13, R12, R11 ;  /* 0x0000000c0d0e7389 */ /* 0x0002a400000c000b */
[----:B012---:R-:W-:Y:S01]  /*144a0*/  ENDCOLLECTIVE ;  /* 0x000000000000791b */ /* 0x007fe20003800000 */
.L_x_332:
[----:B------:R-:W-:Y:S01]  /*144b0*/  IMAD.MOV.U32 R0, RZ, RZ, R14 ;  /* 0x000000ffff007224 */ /* 0x000fe200078e000e */
[----:B------:R-:W-:Y:S06]  /*144c0*/  BRA `(.L_x_333) ;  /* 0xffffffbc00f07947 */ /* 0x000fec000383ffff */
.L_x_261:
[----:B------:R-:W-:Y:S01]  /*144d0*/  MOV R13, R4 ;  /* 0x00000004000d7202 */ /* 0x000fe20000000f00 */
[----:B------:R-:W-:Y:S02]  /*144e0*/  IMAD.MOV.U32 R12, RZ, RZ, RZ ;  /* 0x000000ffff0c7224 */ /* 0x000fe400078e00ff */
[----:B------:R-:W-:Y:S02]  /*144f0*/  IMAD.MOV.U32 R11, RZ, RZ, 0x181f ;  /* 0x0000181fff0b7424 */ /* 0x000fe400078e00ff */
[----:B------:R-:W-:Y:S02]  /*14500*/  IMAD.MOV.U32 R15, RZ, RZ, -0x1 ;  /* 0xffffffffff0f7424 */ /* 0x000fe400078e00ff */
[----:B-----5:R-:W-:Y:S02]  /*14510*/  IMAD R6, R10, R6, RZ ;  /* 0x000000060a067224 */ /* 0x020fe400078e02ff */
[----:B------:R-:W-:-:S07]  /*14520*/  IMAD.IADD R0, R9, 0x1, R0 ;  /* 0x0000000109007824 */ /* 0x000fce00078e0200 */
[----:B------:R-:W-:Y:S05]  /*14530*/  WARPSYNC.COLLECTIVE R15, `(.L_x_334) ;  /* 0x000000000f087348 */ /* 0x000fea0003c00000 */
[----:B------:R0:W1:Y:S02]  /*14540*/  SHFL.IDX P6, R14, R13, R12, R11 ;  /* 0x0000000c0d0e7389 */ /* 0x00006400000c000b */
[----:B01----:R-:W-:Y:S01]  /*14550*/  ENDCOLLECTIVE ;  /* 0x000000000000791b */ /* 0x003fe20003800000 */
.L_x_334:
[C---:B------:R-:W-:Y:S01]  /*14560*/  VIADD R7, R0.reuse, 0x10 ;  /* 0x0000001000077836 */ /* 0x040fe20000000000 */
[----:B------:R-:W-:Y:S02]  /*14570*/  ISETP.GE.AND P0, PT, R0, R6, PT ;  /* 0x000000060000720c */ /* 0x000fe40003f06270 */
[----:B------:R-:W-:Y:S01]  /*14580*/  MOV R13, R5 ;  /* 0x00000005000d7202 */ /* 0x000fe20000000f00 */
[----:B------:R-:W-:-:S10]  /*14590*/  IMAD.MOV.U32 R2, RZ, RZ, R14 ;  /* 0x000000ffff027224 */ /* 0x000fd400078e000e */
[----:B------:R-:W-:Y:S05]  /*145a0*/  WARPSYNC.COLLECTIVE R15, `(.L_x_335) ;  /* 0x000000000f087348 */ /* 0x000fea0003c00000 */
[----:B------:R0:W1:Y:S02]  /*145b0*/  SHFL.IDX P6, R14, R13, R12, R11 ;  /* 0x0000000c0d0e7389 */ /* 0x00006400000c000b */
[----:B01----:R-:W-:Y:S01]  /*145c0*/  ENDCOLLECTIVE ;  /* 0x000000000000791b */ /* 0x003fe20003800000 */
.L_x_335:
[----:B------:R-:W-:Y:S01]  /*145d0*/  MOV R13, R4 ;  /* 0x00000004000d7202 */ /* 0x000fe20000000f00 */
[----:B------:R-:W-:Y:S01]  /*145e0*/  IMAD.MOV.U32 R12, RZ, RZ, 0x1 ;  /* 0x00000001ff0c7424 */ /* 0x000fe200078e00ff */
[----:B------:R-:W-:-:S05]  /*145f0*/  @!P0 LEA R14, P5, R33, R14, 0x1 ;  /* 0x0000000e210e8211 */ /* 0x000fca00078a08ff */
[----:B------:R-:W-:Y:S02]  /*14600*/  @!P0 IMAD.X R3, RZ, RZ, R2, P5 ;  /* 0x000000ffff038224 */ /* 0x000fe400028e0602 */
[----:B------:R-:W-:-:S07]  /*14610*/  @!P0 IMAD.MOV.U32 R2, RZ, RZ, R14 ;  /* 0x000000ffff028224 */ /* 0x000fce00078e000e */
[----:B------:R-:W-:Y:S05]  /*14620*/  WARPSYNC.COLLECTIVE R15, `(.L_x_336) ;  /* 0x000000000f087348 */ /* 0x000fea0003c00000 */
[----:B------:R0:W1:Y:S02]  /*14630*/  SHFL.IDX P6, R14, R13, R12, R11 ;  /* 0x0000000c0d0e7389 */ /* 0x00006400000c000b */
[----:B01----:R-:W-:Y:S01]  /*14640*/  ENDCOLLECTIVE ;  /* 0x000000000000791b */ /* 0x003fe20003800000 */
.L_x_336:
[----:B------:R-:W-:Y:S01]  /*14650*/  @!PT LDS RZ, [RZ] ;  /* 0x00000000fffff984 */ /* 0x000fe20000000800 */
[----:B------:R-:W-:Y:S01]  /*14660*/  @!PT LDS RZ, [RZ] ;  /* 0x00000000fffff984 */ /* 0x000fe20000000800 */
[----:B------:R-:W-:Y:S01]  /*14670*/  @!PT LDS RZ, [RZ] ;  /* 0x00000000fffff984 */ /* 0x000fe20000000800 */
[----:B------:R-:W-:Y:S04]  /*14680*/  @!P0 LDGSTS.E.BYPASS.LTC128B.128 [R34+0x14400], desc[UR36][R2.64], !P4 ;  /* 0x1440000002228fae */ /* 0x000fe8000e101d64 */
[----:B------:R-:W-:Y:S04]  /*14690*/  @!P0 LDGSTS.E.BYPASS.LTC128B.128 [R34+0x18400], desc[UR36][R2.64+0x80], !P3 ;  /* 0x1840008002228fae */ /* 0x000fe8000d901d64 */
[----:B------:R-:W-:Y:S01]  /*146a0*/  @!P0 LDGSTS.E.BYPASS.LTC128B.128 [R34+0x1c400], desc[UR36][R2.64+0x100], !P2 ;  /* 0x1c40010002228fae */ /* 0x000fe2000d101d64 */
[----:B------:R-:W-:-:S03]  /*146b0*/  IMAD.MOV.U32 R13, RZ, RZ, R5 ;  /* 0x000000ffff0d7224 */ /* 0x000fc600078e0005 */
[----:B------:R0:W-:Y:S01]  /*146c0*/  @!P0 LDGSTS.E.BYPASS.LTC128B.128 [R34+0x20400], desc[UR36][R2.64+0x180], !P1 ;  /* 0x2040018002228fae */ /* 0x0001e2000c901d64 */
[----:B------:R-:W-:Y:S01]  /*146d0*/  ISETP.GE.AND P0, PT, R7, R6, PT ;  /* 0x000000060700720c */ /* 0x000fe20003f06270 */
[----:B0-----:R-:W-:-:S12]  /*146e0*/  IMAD.MOV.U32 R2, RZ, RZ, R14 ;  /* 0x000000ffff027224 */ /* 0x001fd800078e000e */
[----:B------:R-:W-:Y:S05]  /*146f0*/  WARPSYNC.COLLECTIVE R15, `(.L_x_337) ;  /* 0x000000000f087348 */ /* 0x000fea0003c00000 */
[----:B------:R0:W1:Y:S02]  /*14700*/  SHFL.IDX P6, R14, R13, R12, R11 ;  /* 0x0000000c0d0e7389 */ /* 0x00006400000c000b */
[----:B01----:R-:W-:Y:S01]  /*14710*/  ENDCOLLECTIVE ;  /* 0x000000000000791b */ /* 0x003fe20003800000 */
.L_x_337:
[----:B------:R-:W-:Y:S02]  /*14720*/  IMAD.MOV.U32 R13, RZ, RZ, R4 ;  /* 0x000000ffff0d7224 */ /* 0x000fe400078e0004 */
[----:B------:R-:W-:Y:S01]  /*14730*/  IMAD.MOV.U32 R12, RZ, RZ, 0x2 ;  /* 0x00000002ff0c7424 */ /* 0x000fe200078e00ff */
[----:B------:R-:W-:-:S05]  /*14740*/  @!P0 LEA R14, P5, R33, R14, 0x1 ;  /* 0x0000000e210e8211 */ /* 0x000fca00078a08ff */
[----:B------:R-:W-:Y:S01]  /*14750*/  @!P0 IMAD.X R7, RZ, RZ, R2, P5 ;  /* 0x000000ffff078224 */ /* 0x000fe200028e0602 */
[----:B------:R-:W-:-:S07]  /*14760*/  @!P0 MOV R2, R14 ;  /* 0x0000000e00028202 */ /* 0x000fce0000000f00 */
[----:B------:R-:W-:Y:S05]  /*14770*/  WARPSYNC.COLLECTIVE R15, `(.L_x_338) ;  /* 0x000000000f087348 */ /* 0x000fea0003c00000 */
[----:B------:R0:W1:Y:S02]  /*14780*/  SHFL.IDX P6, R14, R13, R12, R11 ;  /* 0x0000000c0d0e7389 */ /* 0x00006400000c000b */
[----:B01----:R-:W-:Y:S01]  /*14790*/  ENDCOLLECTIVE ;  /* 0x000000000000791b */ /* 0x003fe20003800000 */
.L_x_338:
[----:B------:R-:W-:Y:S02]  /*147a0*/  @!P0 IMAD.MOV.U32 R3, RZ, RZ, R7 ;  /* 0x000000ffff038224 */ /* 0x000fe400078e0007 */
[----:B------:R-:W-:-:S03]  /*147b0*/  VIADD R7, R0, 0x20 ;  /* 0x0000002000077836 */ /* 0x000fc60000000000 */
[----:B------:R-:W-:Y:S01]  /*147c0*/  @!PT LDS RZ, [RZ] ;  /* 0x00000000fffff984 */ /* 0x000fe20000000800 */
[----:B------:R-:W-:Y:S01]  /*147d0*/  @!PT LDS RZ, [RZ] ;  /* 0x00000000fffff984 */ /* 0x000fe20000000800 */
[----:B------:R-:W-:Y:S01]  /*147e0*/  @!PT LDS RZ, [RZ] ;  /* 0x00000000fffff984 */ /* 0x000fe20000000800 */
[----:B------:R-:W-:Y:S04]  /*147f0*/  @!P0 LDGSTS.E.BYPASS.LTC128B.128 [R34+0x14c00], desc[UR36][R2.64], !P4 ;  /* 0x14c0000002228fae */ /* 0x000fe8000e101d64 */
[----:B------:R-:W-:Y:S01]  /*14800*/  @!P0 LDGSTS.E.BYPASS.LTC128B.128 [R34+0x18c00], desc[UR36][R2.64+0x80], !P3 ;  /* 0x18c0008002228fae */ /* 0x000fe2000d901d64 */
[----:B------:R-:W-:-:S03]  /*14810*/  IMAD.MOV.U32 R13, RZ, RZ, R5 ;  /* 0x000000ffff0d7224 */ /* 0x000fc600078e0005 */
[----:B------:R-:W-:Y:S04]  /*14820*/  @!P0 LDGSTS.E.BYPASS.LTC128B.128 [R34+0x1cc00], desc[UR36][R2.64+0x100], !P2 ;  /* 0x1cc0010002228fae */ /* 0x000fe8000d101d64 */
[----:B------:R0:W-:Y:S01]  /*14830*/  @!P0 LDGSTS.E.BYPASS.LTC128B.128 [R34+0x20c00], desc[UR36][R2.64+0x180], !P1 ;  /* 0x20c0018002228fae */ /* 0x0001e2000c901d64 */
[----:B------:R-:W-:Y:S02]  /*14840*/  ISETP.GE.AND P0, PT, R7, R6, PT ;  /* 0x000000060700720c */ /* 0x000fe40003f06270 */
[----:B0-----:R-:W-:-:S11]  /*14850*/  MOV R2, R14 ;  /* 0x0000000e00027202 */ /* 0x001fd60000000f00 */
[----:B------:R-:W-:Y:S05]  /*14860*/  WARPSYNC.COLLECTIVE R15, `(.L_x_339) ;  /* 0x000000000f087348 */ /* 0x000fea0003c00000 */
[----:B------:R0:W1:Y:S02]  /*14870*/  SHFL.IDX P6, R14, R13, R12, R11 ;  /* 0x0000000c0d0e7389 */ /* 0x00006400000c000b */
[----:B01----:R-:W-:Y:S01]  /*14880*/  ENDCOLLECTIVE ;  /* 0x000000000000791b */ /* 0x003fe20003800000 */
.L_x_339:
[----:B------:R-:W-:Y:S02]  /*14890*/  IMAD.MOV.U32 R13, RZ, RZ, R4 ;  /* 0x000000ffff0d7224 */ /* 0x000fe400078e0004 */
[----:B------:R-:W-:Y:S01]  /*148a0*/  IMAD.MOV.U32 R12, RZ, RZ, 0x3 ;  /* 0x00000003ff0c7424 */ /* 0x000fe200078e00ff */
[----:B------:R-:W-:-:S05]  /*148b0*/  @!P0 LEA R14, P5, R33, R14, 0x1 ;  /* 0x0000000e210e8211 */ /* 0x000fca00078a08ff */
[----:B------:R-:W-:Y:S02]  /*148c0*/  @!P0 IMAD.X R7, RZ, RZ, R2, P5 ;  /* 0x000000ffff078224 */ /* 0x000fe400028e0602 */
[----:B------:R-:W-:-:S07]  /*148d0*/  @!P0 IMAD.MOV.U32 R2, RZ, RZ, R14 ;  /* 0x000000ffff028224 */ /* 0x000fce00078e000e */
[----:B------:R-:W-:Y:S05]  /*148e0*/  WARPSYNC.COLLECTIVE R15, `(.L_x_340) ;  /* 0x000000000f087348 */ /* 0x000fea0003c00000 */
[----:B------:R0:W1:Y:S02]  /*148f0*/  SHFL.IDX P6, R14, R13, R12, R11 ;  /* 0x0000000c0d0e7389 */ /* 0x00006400000c000b */
[----:B01----:R-:W-:Y:S01]  /*14900*/  ENDCOLLECTIVE ;  /* 0x000000000000791b */ /* 0x003fe20003800000 */
.L_x_340:
[----:B------:R-:W-:Y:S01]  /*14910*/  @!P0 IMAD.MOV.U32 R3, RZ, RZ, R7 ;  /* 0x000000ffff038224 */ /* 0x000fe200078e0007 */
[----:B------:R-:W-:-:S04]  /*14920*/  IADD3 R7, R0, 0x30, RZ ;  /* 0x0000003000077810 */ /* 0x000fc80007ffe0ff */
        /* <DEDUP_REMOVED lines=8> */
[----:B------:R-:W-:Y:S01]  /*149b0*/  ISETP.GE.AND P0, PT, R7, R6, PT ;  /* 0x000000060700720c */ /* 0x000fe20003f06270 */
[----:B0-----:R-:W-:-:S12]  /*149c0*/  IMAD.MOV.U32 R2, RZ, RZ, R14 ;  /* 0x000000ffff027224 */ /* 0x001fd800078e000e */
[----:B------:R-:W-:Y:S05]  /*149d0*/  WARPSYNC.COLLECTIVE R15, `(.L_x_341) ;  /* 0x000000000f087348 */ /* 0x000fea0003c00000 */
[----:B------:R0:W1:Y:S02]  /*149e0*/  SHFL.IDX P6, R14, R13, R12, R11 ;  /* 0x0000000c0d0e7389 */ /* 0x00006400000c000b */
[----:B01----:R-:W-:Y:S01]  /*149f0*/  ENDCOLLECTIVE ;  /* 0x000000000000791b */ /* 0x003fe20003800000 */
.L_x_341:
[----:B------:R-:W-:Y:S01]  /*14a00*/  IMAD.MOV.U32 R13, RZ, RZ, R4 ;  /* 0x000000ffff0d7224 */ /* 0x000fe200078e0004 */
[----:B------:R-:W-:Y:S02]  /*14a10*/  MOV R12, 0x4 ;  /* 0x00000004000c7802 */ /* 0x000fe40000000f00 */
[----:B------:R-:W-:-:S04]  /*14a20*/  @!P0 LEA R14, P5, R33, R14, 0x1 ;  /* 0x0000000e210e8211 */ /* 0x000fc800078a08ff */
[----:B------:R-:W-:Y:S01]  /*14a30*/  @!P0 IADD3.X R7, RZ, R2, RZ, P5, !PT ;  /* 0x00000002ff078210 */ /* 0x000fe20002ffe4ff */
[----:B------:R-:W-:-:S08]  /*14a40*/  @!P0 IMAD.MOV.U32 R2, RZ, RZ, R14 ;  /* 0x000000ffff028224 */ /* 0x000fd000078e000e */
[----:B------:R-:W-:Y:S05]  /*14a50*/  WARPSYNC.COLLECTIVE R15, `(.L_x_342) ;  /* 0x000000000f087348 */ /* 0x000fea0003c00000 */
[----:B------:R0:W1:Y:S02]  /*14a60*/  SHFL.IDX P6, R14, R13, R12, R11 ;  /* 0x0000000c0d0e7389 */ /* 0x00006400000c000b */
[----:B01----:R-:W-:Y:S01]  /*14a70*/  ENDCOLLECTIVE ;  /* 0x000000000000791b */ /* 0x003fe20003800000 */
.L_x_342:
        /* <DEDUP_REMOVED lines=15> */
.L_x_343:
        /* <DEDUP_REMOVED lines=8> */
.L_x_344:
[----:B------:R-:W-:Y:S01]  /*14bf0*/  @!P0 MOV R3, R7 ;  /* 0x0000000700038202 */ /* 0x000fe20000000f00 */
[----:B------:R-:W-:-:S04]  /*14c00*/  VIADD R7, R0, 0x50 ;  /* 0x0000005000077836 */ /* 0x000fc80000000000 */
[----:B------:R-:W-:Y:S01]  /*14c10*/  @!PT LDS RZ, [RZ] ;  /* 0x00000000fffff984 */ /* 0x000fe20000000800 */
[----:B------:R-:W-:Y:S01]  /*14c20*/  @!PT LDS RZ, [RZ] ;  /* 0x00000000fffff984 */ /* 0x000fe20000000800 */
[----:B------:R-:W-:Y:S01]  /*14c30*/  @!PT LDS RZ, [RZ] ;  /* 0x00000000fffff984 */ /* 0x000fe20000000800 */
[----:B------:R-:W-:Y:S04]  /*14c40*/  @!P0 LDGSTS.E.BYPASS.LTC128B.128 [R34+0x16400], desc[UR36][R2.64], !P4 ;  /* 0x1640000002228fae */ /* 0x000fe8000e101d64 */
[----:B------:R-:W-:Y:S01]  /*14c50*/  @!P0 LDGSTS.E.BYPASS.LTC128B.128 [R34+0x1a400], desc[UR36][R2.64+0x80], !P3 ;  /* 0x1a40008002228fae */ /* 0x000fe2000d901d64 */
[----:B------:R-:W-:-:S03]  /*14c60*/  MOV R13, R5 ;  /* 0x00000005000d7202 */ /* 0x000fc60000000f00 */
[----:B------:R-:W-:Y:S04]  /*14c70*/  @!P0 LDGSTS.E.BYPASS.LTC128B.128 [R34+0x1e400], desc[UR36][R2.64+0x100], !P2 ;  /* 0x1e40010002228fae */ /* 0x000fe8000d101d64 */
[----:B------:R0:W-:Y:S01]  /*14c80*/  @!P0 LDGSTS.E.BYPASS.LTC128B.128 [R34+0x22400], desc[UR36][R2.64+0x180], !P1 ;  /* 0x2240018002228fae */ /* 0x0001e2000c901d64 */
[----:B------:R-:W-:Y:S01]  /*14c90*/  ISETP.GE.AND P0, PT, R7, R6, PT ;  /* 0x000000060700720c */ /* 0x000fe20003f06270 */
[----:B0-----:R-:W-:-:S12]  /*14ca0*/  IMAD.MOV.U32 R2, RZ, RZ, R14 ;  /* 0x000000ffff027224 */ /* 0x001fd800078e000e */
[----:B------:R-:W-:Y:S05]  /*14cb0*/  WARPSYNC.COLLECTIVE R15, `(.L_x_345) ;  /* 0x000000000f087348 */ /* 0x000fea0003c00000 */
[----:B------:R0:W1:Y:S02]  /*14cc0*/  SHFL.IDX P6, R14, R13, R12, R11 ;  /* 0x0000000c0d0e7389 */ /* 0x00006400000c000b */
[----:B01----:R-:W-:Y:S01]  /*14cd0*/  ENDCOLLECTIVE ;  /* 0x000000000000791b */ /* 0x003fe20003800000 */
.L_x_345:
        /* <DEDUP_REMOVED lines=8> */
.L_x_346:
        /* <DEDUP_REMOVED lines=15> */
.L_x_347:
        /* <DEDUP_REMOVED lines=8> */
.L_x_348:
        /* <DEDUP_REMOVED lines=9> */
[----:B------:R-:W-:-:S07]  /*14f60*/  IMAD.MOV.U32 R7, RZ, RZ, R14 ;  /* 0x000000ffff077224 */ /* 0x000fce00078e000e */
[----:B0-----:R-:W-:Y:S05]  /*14f70*/  WARPSYNC.COLLECTIVE R15, `(.L_x_349) ;  /* 0x000000000f087348 */ /* 0x001fea0003c00000 */
[----:B------:R1:W2:Y:S02]  /*14f80*/  SHFL.IDX P6, R14, R13, R12, R11 ;  /* 0x0000000c0d0e7389 */ /* 0x0002a400000c000b */
[----:B012---:R-:W-:Y:S01]  /*14f90*/  ENDCOLLECTIVE ;  /* 0x000000000000791b */ /* 0x007fe20003800000 */
.L_x_349:
[----:B------:R-:W-:Y:S05]  /*14fa0*/  BRA `(.L_x_350) ;  /* 0xffffffc0007c7947 */ /* 0x000fea000383ffff */
.L_x_266:
[----:B0-----:R0:W3:Y:S02]  /*14fb0*/  SYNCS.PHASECHK.TRANS64.TRYWAIT P0, [R22+URZ+0x38820], R3 ;  /* 0x03882003160075a7 */ /* 0x0010e4000800017f */
[----:B---3--:R-:W-:Y:S05]  /*14fc0*/  @!P0 NANOSLEEP.SYNCS 0x989680 ;  /* 0x009896800000895d */ /* 0x008fea0003900000 */
[----:B------:R-:W3:Y:S02]  /*14fd0*/  @!P0 SYNCS.PHASECHK.TRANS64 P0, [R22+URZ+0x38820], R3 ;  /* 0x03882003160085a7 */ /* 0x000ee4000800007f */
[----:B---3--:R-:W-:Y:S05]  /*14fe0*/  @!P0 BRA `(.L_x_266) ;  /* 0xfffffffc00f08947 */ /* 0x008fea000383ffff */
[----:B------:R-:W-:Y:S05]  /*14ff0*/  BRA `(.L_x_351) ;  /* 0xffffffc000f07947 */ /* 0x000fea000383ffff */
.L_x_271:
[----:B0-----:R0:W1:Y:S02]  /*15000*/  SYNCS.PHASECHK.TRANS64.TRYWAIT P0, [R6+URZ+0x38840], R3 ;  /* 0x03884003060075a7 */ /* 0x001064000800017f */
[----:B-1----:R-:W-:Y:S05]  /*15010*/  @!P0 NANOSLEEP.SYNCS 0x989680 ;  /* 0x009896800000895d */ /* 0x002fea0003900000 */
[----:B------:R-:W1:Y:S02]  /*15020*/  @!P0 SYNCS.PHASECHK.TRANS64 P0, [R6+URZ+0x38840], R3 ;  /* 0x03884003060085a7 */ /* 0x000e64000800007f */
[----:B-1----:R-:W-:Y:S05]  /*15030*/  @!P0 BRA `(.L_x_271) ;  /* 0xfffffffc00f08947 */ /* 0x002fea000383ffff */
[----:B------:R-:W-:Y:S05]  /*15040*/  BRA `(.L_x_352) ;  /* 0xffffffc400dc7947 */ /* 0x000fea000383ffff */
.L_x_272:
[----:B------:R-:W-:Y:S01]  /*15050*/  BSSY B1, `(.L_x_353) ;  /* 0x0000008000017945 */ /* 0x000fe20003800000 */
[----:B------:R-:W-:Y:S02]  /*15060*/  IMAD.MOV.U32 R13, RZ, RZ, R10 ;  /* 0x000000ffff0d7224 */ /* 0x000fe400078e000a */
[----:B------:R-:W-:Y:S02]  /*15070*/  IMAD.MOV.U32 R12, RZ, RZ, RZ ;  /* 0x000000ffff0c7224 */ /* 0x000fe400078e00ff */
[----:B------:R-:W-:Y:S02]  /*15080*/  IMAD.MOV.U32 R11, RZ, RZ, 0x181f ;  /* 0x0000181fff0b7424 */ /* 0x000fe400078e00ff */
[----:B------:R-:W-:-:S07]  /*15090*/  IMAD.MOV.U32 R15, RZ, RZ, -0x1 ;  /* 0xffffffffff0f7424 */ /* 0x000fce00078e00ff */
[----:B------:R-:W-:Y:S05]  /*150a0*/  WARPSYNC.COLLECTIVE R15, `(.L_x_354) ;  /* 0x000000000f087348 */ /* 0x000fea0003c00000 */
[----:B------:R0:W1:Y:S02]  /*150b0*/  SHFL.IDX P6, R14, R13, R12, R11 ;  /* 0x0000000c0d0e7389 */ /* 0x00006400000c000b */
[----:B01----:R-:W-:Y:S01]  /*150c0*/  ENDCOLLECTIVE ;  /* 0x000000000000791b */ /* 0x003fe20003800000 */
.L_x_354:
[----:B------:R-:W-:Y:S05]  /*150d0*/  BSYNC B1 ;  /* 0x0000000000017941 */ /* 0x000fea0003800000 */
.L_x_353:
[----:B------:R-:W-:Y:S01]  /*150e0*/  IMAD.MOV.U32 R13, RZ, RZ, R8 ;  /* 0x000000ffff0d7224 */ /* 0x000fe200078e0008 */
[----:B------:R-:W-:Y:S01]  /*150f0*/  MOV R3, R14 ;  /* 0x0000000e00037202 */ /* 0x000fe20000000f00 */
[----:B------:R-:W-:Y:S01]  /*15100*/  IMAD.MOV.U32 R12, RZ, RZ, RZ ;  /* 0x000000ffff0c7224 */ /* 0x000fe200078e00ff */
[----:B------:R-:W-:Y:S01]  /*15110*/  LOP3.LUT R23, R23, 0xfffff7ff, RZ, 0xc0, !PT ;  /* 0xfffff7ff17177812 */ /* 0x000fe200078ec0ff */
[----:B------:R-:W-:Y:S02]  /*15120*/  IMAD.MOV.U32 R11, RZ, RZ, 0x181f ;  /* 0x0000181fff0b7424 */ /* 0x000fe400078e00ff */
[----:B------:R-:W-:Y:S01]  /*15130*/  IMAD.MOV.U32 R15, RZ, RZ, -0x1 ;  /* 0xffffffffff0f7424 */ /* 0x000fe200078e00ff */
[----:B------:R-:W-:Y:S01]  /*15140*/  @P3 LOP3.LUT R23, R23, 0x800, RZ, 0xfc, !PT ;  /* 0x0000080017173812 */ /* 0x000fe200078efcff */
[----:B------:R-:W-:Y:S02]  /*15150*/  IMAD.SHL.U32 R0, R33, 0x2, RZ ;  /* 0x0000000221007824 */ /* 0x000fe400078e00ff */
[----:B------:R-:W-:-:S07]  /*15160*/  IMAD R9, R9, 0x2, R22 ;  /* 0x0000000209097824 */ /* 0x000fce00078e0216 */
[----:B------:R-:W-:Y:S05]  /*15170*/  WARPSYNC.COLLECTIVE R15, `(.L_x_355) ;  /* 0x000000000f087348 */ /* 0x000fea0003c00000 */
[----:B------:R0:W1:Y:S02]  /*15180*/  SHFL.IDX P6, R14, R13, R12, R11 ;  /* 0x0000000c0d0e7389 */ /* 0x00006400000c000b */
[----:B01----:R-:W-:Y:S01]  /*15190*/  ENDCOLLECTIVE ;  /* 0x000000000000791b */ /* 0x003fe20003800000 */
.L_x_355:
[C---:B------:R-:W-:Y:S02]  /*151a0*/  LOP3.LUT P3, RZ, R23.reuse, 0x10, RZ, 0xc0, !PT ;  /* 0x0000001017ff7812 */ /* 0x040fe4000786c0ff */
[----:B------:R-:W-:-:S04]  /*151b0*/  LOP3.LUT R23, R23, 0xfffffbff, RZ, 0xc0, !PT ;  /* 0xfffffbff17177812 */ /* 0x000fc800078ec0ff */
[----:B------:R-:W-:-:S04]  /*151c0*/  @P2 LOP3.LUT R23, R23, 0x400, RZ, 0xfc, !PT ;  /* 0x0000040017172812 */ /* 0x000fc800078efcff */
[C---:B------:R-:W-:Y:S02]  /*151d0*/  LOP3.LUT P2, RZ, R23.reuse, 0x8, RZ, 0xc0, !PT ;  /* 0x0000000817ff7812 */ /* 0x040fe4000784c0ff */
[----:B------:R-:W-:Y:S01]  /*151e0*/  LOP3.LUT R23, R23, 0xfffffdff, RZ, 0xc0, !PT ;  /* 0xfffffdff17177812 */ /* 0x000fe200078ec0ff */
[----:B------:R-:W-:Y:S01]  /*151f0*/  IMAD.MOV.U32 R13, RZ, RZ, R10 ;  /* 0x000000ffff0d7224 */ /* 0x000fe200078e000a */
[----:B------:R-:W-:Y:S02]  /*15200*/  MOV R12, 0x1 ;  /* 0x00000001000c7802 */ /* 0x000fe40000000f00 */
[----:B------:R-:W-:-:S04]  /*15210*/  @P1 LOP3.LUT R23, R23, 0x200, RZ, 0xfc, !PT ;  /* 0x0000020017171812 */ /* 0x000fc800078efcff */
[----:B------:R-:W-:Y:S02]  /*15220*/  LOP3.LUT P1, RZ, R23, 0x4, RZ, 0xc0, !PT ;  /* 0x0000000417ff7812 */ /* 0x000fe4000782c0ff */
[----:B------:R-:W-:-:S11]  /*15230*/  MOV R2, R14 ;  /* 0x0000000e00027202 */ /* 0x000fd60000000f00 */
[----:B------:R-:W-:Y:S05]  /*15240*/  WARPSYNC.COLLECTIVE R15, `(.L_x_356) ;  /* 0x000000000f087348 */ /* 0x000fea0003c00000 */
[----:B------:R0:W1:Y:S02]  /*15250*/  SHFL.IDX P6, R14, R13, R12, R11 ;  /* 0x0000000c0d0e7389 */ /* 0x00006400000c000b */
[----:B01----:R-:W-:Y:S01]  /*15260*/  ENDCOLLECTIVE ;  /* 0x000000000000791b */ /* 0x003fe20003800000 */
.L_x_356:
[----:B------:R-:W-:-:S05]  /*15270*/  IADD3 R2, P0, R2, R0, RZ ;  /* 0x0000000002027210 */ /* 0x000fca0007f1e0ff */
[----:B------:R-:W-:-:S05]  /*15280*/  IMAD.X R3, RZ, RZ, R3, P0 ;  /* 0x000000ffff037224 */ /* 0x000fca00000e0603 */
[----:B------:R-:W-:Y:S01]  /*15290*/  @!PT LDS RZ, [RZ] ;  /* 0x00000000fffff984 */ /* 0x000fe20000000800 */
[----:B------:R-:W-:Y:S01]  /*152a0*/  @!PT LDS RZ, [RZ] ;  /* 0x00000000fffff984 */ /* 0x000fe20000000800 */
[----:B------:R-:W-:Y:S01]  /*152b0*/  @!PT LDS RZ, [RZ] ;  /* 0x00000000fffff984 */ /* 0x000fe20000000800 */
[----:B------:R0:W-:Y:S01]  /*152c0*/  LDGSTS.E.BYPASS.LTC128B.128 [R9+0x24400], desc[UR36][R2.64], !P3 ;  /* 0x2440000002097fae */ /* 0x0001e2000d901d64 */
[----:B------:R-:W-:-:S03]  /*152d0*/  IMAD.MOV.U32 R13, RZ, RZ, R8 ;  /* 0x000000ffff0d7224 */ /* 0x000fc600078e0008 */
[----:B------:R0:W-:Y:S04]  /*152e0*/  LDGSTS.E.BYPASS.LTC128B.128 [R9+0x26c00], desc[UR36][R2.64+0x80], !P2 ;  /* 0x26c0008002097fae */ /* 0x0001e8000d101d64 */
[----:B------:R0:W-:Y:S01]  /*152f0*/  LDGSTS.E.BYPASS.LTC128B.128 [R9+0x29400], desc[UR36][R2.64+0x100], !P1 ;  /* 0x2940010002097fae */ /* 0x0001e2000c901d64 */
[----:B------:R-:W-:-:S03]  /*15300*/  IMAD.MOV.U32 R35, RZ, RZ, R14 ;  /* 0x000000ffff237224 */ /* 0x000fc600078e000e */
[----:B------:R0:W-:Y:S04]  /*15310*/  LDGSTS.E.BYPASS.LTC128B.128 [R9+0x2bc00], desc[UR36][R2.64+0x180], !P5 ;  /* 0x2bc0018002097fae */ /* 0x0001e8000e901d64 */
[----:B0-----:R-:W-:Y:S05]  /*15320*/  WARPSYNC.COLLECTIVE R15, `(.L_x_357) ;  /* 0x000000000f087348 */ /* 0x001fea0003c00000 */
[----:B------:R1:W2:Y:S02]  /*15330*/  SHFL.IDX P6, R14, R13, R12, R11 ;  /* 0x0000000c0d0e7389 */ /* 0x0002a400000c000b */
[----:B012---:R-:W-:Y:S01]  /*15340*/  ENDCOLLECTIVE ;  /* 0x000000000000791b */ /* 0x007fe20003800000 */
.L_x_357:
[----:B------:R-:W-:Y:S01]  /*15350*/  MOV R13, R10 ;  /* 0x0000000a000d7202 */ /* 0x000fe20000000f00 */
[----:B------:R-:W-:Y:S02]  /*15360*/  IMAD.MOV.U32 R12, RZ, RZ, 0x2 ;  /* 0x00000002ff0c7424 */ /* 0x000fe400078e00ff */
[----:B------:R-:W-:-:S07]  /*15370*/  IMAD.MOV.U32 R2, RZ, RZ, R14 ;  /* 0x000000ffff027224 */ /* 0x000fce00078e000e */
[----:B------:R-:W-:Y:S05]  /*15380*/  WARPSYNC.COLLECTIVE R15, `(.L_x_358) ;  /* 0x000000000f087348 */ /* 0x000fea0003c00000 */
[----:B------:R0:W1:Y:S02]  /*15390*/  SHFL.IDX P6, R14, R13, R12, R11 ;  /* 0x0000000c0d0e7389 */ /* 0x00006400000c000b */
[----:B01----:R-:W-:Y:S01]  /*153a0*/  ENDCOLLECTIVE ;  /* 0x000000000000791b */ /* 0x003fe20003800000 */
.L_x_358:
        /* <DEDUP_REMOVED lines=14> */
.L_x_359:
[----:B------:R-:W-:Y:S02]  /*15490*/  IMAD.MOV.U32 R13, RZ, RZ, R10 ;  /* 0x000000ffff0d7224 */ /* 0x000fe400078e000a */
[----:B------:R-:W-:Y:S02]  /*154a0*/  IMAD.MOV.U32 R12, RZ, RZ, 0x3 ;  /* 0x00000003ff0c7424 */ /* 0x000fe400078e00ff */
[----:B------:R-:W-:-:S07]  /*154b0*/  IMAD.MOV.U32 R2, RZ, RZ, R14 ;  /* 0x000000ffff027224 */ /* 0x000fce00078e000e */
[----:B------:R-:W-:Y:S05]  /*154c0*/  WARPSYNC.COLLECTIVE R15, `(.L_x_360) ;  /* 0x000000000f087348 */ /* 0x000fea0003c00000 */
[----:B------:R0:W1:Y:S02]  /*154d0*/  SHFL.IDX P6, R14, R13, R12, R11 ;  /* 0x0000000c0d0e7389 */ /* 0x00006400000c000b */
[----:B01----:R-:W-:Y:S01]  /*154e0*/  ENDCOLLECTIVE ;  /* 0x000000000000791b */ /* 0x003fe20003800000 */
.L_x_360:
[----:B------:R-:W-:-:S04]  /*154f0*/  IADD3 R2, P0, R2, R0, RZ ;  /* 0x0000000002027210 */ /* 0x000fc80007f1e0ff */
[----:B------:R-:W-:-:S05]  /*15500*/  IADD3.X R3, RZ, R35, RZ, P0, !PT ;  /* 0x00000023ff037210 */ /* 0x000fca00007fe4ff */
        /* <DEDUP_REMOVED lines=12> */
.L_x_361:
[----:B------:R-:W-:Y:S02]  /*155d0*/  IMAD.MOV.U32 R13, RZ, RZ, R10 ;  /* 0x000000ffff0d7224 */ /* 0x000fe400078e000a */
[----:B------:R-:W-:Y:S01]  /*155e0*/  IMAD.MOV.U32 R12, RZ, RZ, 0x4 ;  /* 0x00000004ff0c7424 */ /* 0x000fe200078e00ff */
[----:B------:R-:W-:-:S07]  /*155f0*/  MOV R2, R14 ;  /* 0x0000000e00027202 */ /* 0x000fce0000000f00 */
[----:B------:R-:W-:Y:S05]  /*15600*/  WARPSYNC.COLLECTIVE R15, `(.L_x_362) ;  /* 0x000000000f087348 */ /* 0x000fea0003c00000 */
[----:B------:R0:W1:Y:S02]  /*15610*/  SHFL.IDX P6, R14, R13, R12, R11 ;  /* 0x0000000c0d0e7389 */ /* 0x00006400000c000b */
[----:B01----:R-:W-:Y:S01]  /*15620*/  ENDCOLLECTIVE ;  /* 0x000000000000791b */ /* 0x003fe20003800000 */
.L_x_362:
[----:B------:R-:W-:-:S05]  /*15630*/  IADD3 R2, P0, R2, R0, RZ ;  /* 0x0000000002027210 */ /* 0x000fca0007f1e0ff */
[----:B------:R-:W-:-:S05]  /*15640*/  IMAD.X R3, RZ, RZ, R35, P0 ;  /* 0x000000ffff037224 */ /* 0x000fca00000e0623 */
[----:B------:R-:W-:Y:S01]  /*15650*/  @!PT LDS RZ, [RZ] ;  /* 0x00000000fffff984 */ /* 0x000fe20000000800 */
[----:B------:R-:W-:Y:S01]  /*15660*/  @!PT LDS RZ, [RZ] ;  /* 0x00000000fffff984 */ /* 0x000fe20000000800 */
[----:B------:R-:W-:Y:S01]  /*15670*/  @!PT LDS RZ, [RZ] ;  /* 0x00000000fffff984 */ /* 0x000fe20000000800 */
[----:B------:R0:W-:Y:S01]  /*15680*/  LDGSTS.E.BYPASS.LTC128B.128 [R9+0x25c00], desc[UR36][R2.64], !P3 ;  /* 0x25c0000002097fae */ /* 0x0001e2000d901d64 */
[C---:B------:R-:W-:Y:S02]  /*15690*/  LOP3.LUT P3, RZ, R23.reuse, 0x800, RZ, 0xc0, !PT ;  /* 0x0000080017ff7812 */ /* 0x040fe4000786c0ff */
[----:B------:R-:W-:Y:S01]  /*156a0*/  MOV R13, R8 ;  /* 0x00000008000d7202 */ /* 0x000fe20000000f00 */
[----:B------:R0:W-:Y:S01]  /*156b0*/  LDGSTS.E.BYPASS.LTC128B.128 [R9+0x28400], desc[UR36][R2.64+0x80], !P2 ;  /* 0x2840008002097fae */ /* 0x0001e2000d101d64 */
[----:B------:R-:W-:-:S03]  /*156c0*/  LOP3.LUT P2, RZ, R23, 0x400, RZ, 0xc0, !PT ;  /* 0x0000040017ff7812 */ /* 0x000fc6000784c0ff */
[----:B------:R0:W-:Y:S01]  /*156d0*/  LDGSTS.E.BYPASS.LTC128B.128 [R9+0x2ac00], desc[UR36][R2.64+0x100], !P1 ;  /* 0x2ac0010002097fae */ /* 0x0001e2000c901d64 */
[----:B------:R-:W-:Y:S01]  /*156e0*/  LOP3.LUT P1, RZ, R23, 0x200, RZ, 0xc0, !PT ;  /* 0x0000020017ff7812 */ /* 0x000fe2000782c0ff */
[----:B------:R-:W-:Y:S02]  /*156f0*/  IMAD.MOV.U32 R35, RZ, RZ, R14 ;  /* 0x000000ffff237224 */ /* 0x000fe400078e000e */
[----:B------:R0:W-:Y:S10]  /*15700*/  LDGSTS.E.BYPASS.LTC128B.128 [R9+0x2d400], desc[UR36][R2.64+0x180], !P5 ;  /* 0x2d40018002097fae */ /* 0x0001f4000e901d64 */
[----:B0-----:R-:W-:Y:S05]  /*15710*/  WARPSYNC.COLLECTIVE R15, `(.L_x_363) ;  /* 0x000000000f087348 */ /* 0x001fea0003c00000 */
[----:B------:R1:W2:Y:S02]  /*15720*/  SHFL.IDX P6, R14, R13, R12, R11 ;  /* 0x0000000c0d0e7389 */ /* 0x0002a400000c000b */
[----:B012---:R-:W-:Y:S01]  /*15730*/  ENDCOLLECTIVE ;  /* 0x000000000000791b */ /* 0x007fe20003800000 */
.L_x_363:
[----:B------:R-:W-:Y:S01]  /*15740*/  IMAD.MOV.U32 R2, RZ, RZ, R14 ;  /* 0x000000ffff027224 */ /* 0x000fe200078e000e */
[----:B------:R-:W-:Y:S06]  /*15750*/  BRA `(.L_x_364) ;  /* 0xffffffc400307947 */ /* 0x000fec000383ffff */
.L_x_277:
[----:B-1----:R1:W2:Y:S02]  /*15760*/  SYNCS.PHASECHK.TRANS64.TRYWAIT P0, [R6+URZ+0x38860], R2 ;  /* 0x03886002060075a7 */ /* 0x0022a4000800017f */
[----:B--2---:R-:W-:Y:S05]  /*15770*/  @!P0 NANOSLEEP.SYNCS 0x989680 ;  /* 0x009896800000895d */ /* 0x004fea0003900000 */
[----:B------:R-:W2:Y:S02]  /*15780*/  @!P0 SYNCS.PHASECHK.TRANS64 P0, [R6+URZ+0x38860], R2 ;  /* 0x03886002060085a7 */ /* 0x000ea4000800007f */
[----:B--2---:R-:W-:Y:S05]  /*15790*/  @!P0 BRA `(.L_x_277) ;  /* 0xfffffffc00f08947 */ /* 0x004fea000383ffff */
[----:B------:R-:W-:Y:S05]  /*157a0*/  BRA `(.L_x_365) ;  /* 0xffffffc400a87947 */ /* 0x000fea000383ffff */
.L_x_278:
[----:B------:R-:W-:Y:S01]  /*157b0*/  BSSY B1, `(.L_x_366) ;  /* 0x0000008000017945 */ /* 0x000fe20003800000 */
[----:B------:R-:W-:Y:S01]  /*157c0*/  IMAD.MOV.U32 R13, RZ, RZ, R25 ;  /* 0x000000ffff0d7224 */ /* 0x000fe200078e0019 */
[----:B------:R-:W-:Y:S01]  /*157d0*/  MOV R15, 0xffffffff ;  /* 0xffffffff000f7802 */ /* 0x000fe20000000f00 */
[----:B------:R-:W-:Y:S02]  /*157e0*/  IMAD.MOV.U32 R12, RZ, RZ, RZ ;  /* 0x000000ffff0c7224 */ /* 0x000fe400078e00ff */
[----:B------:R-:W-:-:S07]  /*157f0*/  IMAD.MOV.U32 R11, RZ, RZ, 0x181f ;  /* 0x0000181fff0b7424 */ /* 0x000fce00078e00ff */
[----:B-1----:R-:W-:Y:S05]  /*15800*/  WARPSYNC.COLLECTIVE R15, `(.L_x_367) ;  /* 0x000000000f087348 */ /* 0x002fea0003c00000 */
[----:B------:R0:W2:Y:S02]  /*15810*/  SHFL.IDX P6, R14, R13, R12, R11 ;  /* 0x0000000c0d0e7389 */ /* 0x0000a400000c000b */
[----:B012---:R-:W-:Y:S01]  /*15820*/  ENDCOLLECTIVE ;  /* 0x000000000000791b */ /* 0x007fe20003800000 */
.L_x_367:
[----:B------:R-:W-:Y:S05]  /*15830*/  BSYNC B1 ;  /* 0x0000000000017941 */ /* 0x000fea0003800000 */
.L_x_366:
[----:B------:R-:W-:Y:S01]  /*15840*/  IMAD.MOV.U32 R13, RZ, RZ, R24 ;  /* 0x000000ffff0d7224 */ /* 0x000fe200078e0018 */
[----:B------:R-:W-:Y:S01]  /*15850*/  MOV R15, 0xffffffff ;  /* 0xffffffff000f7802 */ /* 0x000fe20000000f00 */
[----:B------:R-:W-:Y:S02]  /*15860*/  IMAD.MOV.U32 R12, RZ, RZ, RZ ;  /* 0x000000ffff0c7224 */ /* 0x000fe400078e00ff */
[----:B------:R-:W-:Y:S02]  /*15870*/  IMAD.MOV.U32 R11, RZ, RZ, 0x181f ;  /* 0x0000181fff0b7424 */ /* 0x000fe400078e00ff */
[----:B------:R-:W-:Y:S02]  /*15880*/  IMAD.MOV.U32 R3, RZ, RZ, R14 ;  /* 0x000000ffff037224 */ /* 0x000fe400078e000e */
[----:B------:R-:W-:-:S07]  /*15890*/  IMAD R7, R7, 0x2, R22 ;  /* 0x0000000207077824 */ /* 0x000fce00078e0216 */
[----:B------:R-:W-:Y:S05]  /*158a0*/  WARPSYNC.COLLECTIVE R15, `(.L_x_368) ;  /* 0x000000000f087348 */ /* 0x000fea0003c00000 */
[----:B------:R0:W1:Y:S02]  /*158b0*/  SHFL.IDX P6, R14, R13, R12, R11 ;  /* 0x0000000c0d0e7389 */ /* 0x00006400000c000b */
[----:B01----:R-:W-:Y:S01]  /*158c0*/  ENDCOLLECTIVE ;  /* 0x000000000000791b */ /* 0x003fe20003800000 */
.L_x_368:
[----:B------:R-:W-:Y:S01]  /*158d0*/  IMAD.MOV.U32 R13, RZ, RZ, R25 ;  /* 0x000000ffff0d7224 */ /* 0x000fe200078e0019 */
[----:B------:R-:W-:Y:S01]  /*158e0*/  MOV R12, 0x1 ;  /* 0x00000001000c7802 */ /* 0x000fe20000000f00 */
[----:B------:R-:W-:-:S07]  /*158f0*/  IMAD.MOV.U32 R2, RZ, RZ, R14 ;  /* 0x000000ffff027224 */ /* 0x000fce00078e000e */
[----:B------:R-:W-:Y:S05]  /*15900*/  WARPSYNC.COLLECTIVE R15, `(.L_x_369) ;  /* 0x000000000f087348 */ /* 0x000fea0003c00000 */
[----:B------:R0:W1:Y:S02]  /*15910*/  SHFL.IDX P6, R14, R13, R12, R11 ;  /* 0x0000000c0d0e7389 */ /* 0x00006400000c000b */
[----:B01----:R-:W-:Y:S01]  /*15920*/  ENDCOLLECTIVE ;  /* 0x000000000000791b */ /* 0x003fe20003800000 */
.L_x_369:
[----:B------:R-:W-:-:S05]  /*15930*/  IADD3 R2, P0, R2, R0, RZ ;  /* 0x0000000002027210 */ /* 0x000fca0007f1e0ff */
        /* <DEDUP_REMOVED lines=17> */
.L_x_370:
[----:B------:R-:W-:Y:S01]  /*15a50*/  MOV R13, R25 ;  /* 0x00000019000d7202 */ /* 0x000fe20000000f00 */
[----:B------:R-:W-:Y:S02]  /*15a60*/  IMAD.MOV.U32 R12, RZ, RZ, 0x2 ;  /* 0x00000002ff0c7424 */ /* 0x000fe400078e00ff */
[----:B------:R-:W-:-:S07]  /*15a70*/  IMAD.MOV.U32 R2, RZ, RZ, R14 ;  /* 0x000000ffff027224 */ /* 0x000fce00078e000e */
[----:B------:R-:W-:Y:S05]  /*15a80*/  WARPSYNC.COLLECTIVE R15, `(.L_x_371) ;  /* 0x000000000f087348 */ /* 0x000fea0003c00000 */
[----:B------:R0:W1:Y:S02]  /*15a90*/  SHFL.IDX P6, R14, R13, R12, R11 ;  /* 0x0000000c0d0e7389 */ /* 0x00006400000c000b */
[----:B01----:R-:W-:Y:S01]  /*15aa0*/  ENDCOLLECTIVE ;  /* 0x000000000000791b */ /* 0x003fe20003800000 */
.L_x_371:
        /* <DEDUP_REMOVED lines=18> */
.L_x_372:
[----:B------:R-:W-:Y:S02]  /*15bd0*/  IMAD.MOV.U32 R13, RZ, RZ, R25 ;  /* 0x000000ffff0d7224 */ /* 0x000fe400078e0019 */
[----:B------:R-:W-:Y:S02]  /*15be0*/  IMAD.MOV.U32 R12, RZ, RZ, 0x3 ;  /* 0x00000003ff0c7424 */ /* 0x000fe400078e00ff */
[----:B------:R-:W-:-:S07]  /*15bf0*/  IMAD.MOV.U32 R2, RZ, RZ, R14 ;  /* 0x000000ffff027224 */ /* 0x000fce00078e000e */
[----:B------:R-:W-:Y:S05]  /*15c00*/  WARPSYNC.COLLECTIVE R15, `(.L_x_373) ;  /* 0x000000000f087348 */ /* 0x000fea0003c00000 */
[----:B------:R0:W1:Y:S02]  /*15c10*/  SHFL.IDX P6, R14, R13, R12, R11 ;  /* 0x0000000c0d0e7389 */ /* 0x00006400000c000b */
[----:B01----:R-:W-:Y:S01]  /*15c20*/  ENDCOLLECTIVE ;  /* 0x000000000000791b */ /* 0x003fe20003800000 */
.L_x_373:
[----:B------:R-:W-:-:S04]  /*15c30*/  IADD3 R2, P0, R2, R0, RZ ;  /* 0x0000000002027210 */ /* 0x000fc80007f1e0ff */
        /* <DEDUP_REMOVED lines=17> */
.L_x_374:
[----:B------:R-:W-:Y:S02]  /*15d50*/  IMAD.MOV.U32 R13, RZ, RZ, R25 ;  /* 0x000000ffff0d7224 */ /* 0x000fe400078e0019 */
[----:B------:R-:W-:Y:S01]  /*15d60*/  IMAD.MOV.U32 R12, RZ, RZ, 0x4 ;  /* 0x00000004ff0c7424 */ /* 0x000fe200078e00ff */
[----:B------:R-:W-:-:S07]  /*15d70*/  MOV R2, R14 ;  /* 0x0000000e00027202 */ /* 0x000fce0000000f00 */
[----:B------:R-:W-:Y:S05]  /*15d80*/  WARPSYNC.COLLECTIVE R15, `(.L_x_375) ;  /* 0x000000000f087348 */ /* 0x000fea0003c00000 */
[----:B------:R0:W1:Y:S02]  /*15d90*/  SHFL.IDX P6, R14, R13, R12, R11 ;  /* 0x0000000c0d0e7389 */ /* 0x00006400000c000b */
[----:B01----:R-:W-:Y:S01]  /*15da0*/  ENDCOLLECTIVE ;  /* 0x000000000000791b */ /* 0x003fe20003800000 */
.L_x_375:
[----:B------:R-:W-:-:S05]  /*15db0*/  IADD3 R2, P0, R2, R0, RZ ;  /* 0x0000000002027210 */ /* 0x000fca0007f1e0ff */
        /* <DEDUP_REMOVED lines=12> */
.L_x_376:
        /* <DEDUP_REMOVED lines=9> */
.L_x_286:
[----:B0-----:R0:W3:Y:S02]  /*15f10*/  SYNCS.PHASECHK.TRANS64.TRYWAIT P0, [R4+URZ+0x38860], R3 ;  /* 0x03886003040075a7 */ /* 0x0010e4000800017f */
[----:B---3--:R-:W-:Y:S05]  /*15f20*/  @!P0 NANOSLEEP.SYNCS 0x989680 ;  /* 0x009896800000895d */ /* 0x008fea0003900000 */
[----:B------:R-:W3:Y:S02]  /*15f30*/  @!P0 SYNCS.PHASECHK.TRANS64 P0, [R4+URZ+0x38860], R3 ;  /* 0x03886003040085a7 */ /* 0x000ee4000800007f */
[----:B---3--:R-:W-:Y:S05]  /*15f40*/  @!P0 BRA `(.L_x_286) ;  /* 0xfffffffc00f08947 */ /* 0x008fea000383ffff */
[----:B------:R-:W-:Y:S05]  /*15f50*/  BRA `(.L_x_378) ;  /* 0xffffffc400ec7947 */ /* 0x000fea000383ffff */
.L_x_287:
[----:B------:R-:W-:Y:S01]  /*15f60*/  BSSY B0, `(.L_x_379) ;  /* 0x0000008000007945 */ /* 0x000fe20003800000 */
[----:B------:R-:W-:Y:S02]  /*15f70*/  IMAD.MOV.U32 R13, RZ, RZ, R25 ;  /* 0x000000ffff0d7224 */ /* 0x000fe400078e0019 */
[----:B------:R-:W-:Y:S02]  /*15f80*/  IMAD.MOV.U32 R12, RZ, RZ, RZ ;  /* 0x000000ffff0c7224 */ /* 0x000fe400078e00ff */
[----:B------:R-:W-:Y:S02]  /*15f90*/  IMAD.MOV.U32 R11, RZ, RZ, 0x181f ;  /* 0x0000181fff0b7424 */ /* 0x000fe400078e00ff */
[----:B------:R-:W-:-:S07]  /*15fa0*/  IMAD.MOV.U32 R15, RZ, RZ, -0x1 ;  /* 0xffffffffff0f7424 */ /* 0x000fce00078e00ff */
[----:B01----:R-:W-:Y:S05]  /*15fb0*/  WARPSYNC.COLLECTIVE R15, `(.L_x_380) ;  /* 0x000000000f087348 */ /* 0x003fea0003c00000 */
[----:B-1----:R1:W2:Y:S02]  /*15fc0*/  SHFL.IDX P6, R14, R13, R12, R11 ;  /* 0x0000000c0d0e7389 */ /* 0x0022a400000c000b */
[----:B012---:R-:W-:Y:S01]  /*15fd0*/  ENDCOLLECTIVE ;  /* 0x000000000000791b */ /* 0x007fe20003800000 */
.L_x_380:
[----:B------:R-:W-:Y:S05]  /*15fe0*/  BSYNC B0 ;  /* 0x0000000000007941 */ /* 0x000fea0003800000 */
.L_x_379:
[----:B------:R-:W-:Y:S01]  /*15ff0*/  IMAD.MOV.U32 R13, RZ, RZ, R24 ;  /* 0x000000ffff0d7224 */ /* 0x000fe200078e0018 */
[----:B------:R-:W-:Y:S01]  /*16000*/  MOV R3, R14 ;  /* 0x0000000e00037202 */ /* 0x000fe20000000f00 */
[----:B------:R-:W-:Y:S01]  /*16010*/  IMAD.MOV.U32 R12, RZ, RZ, RZ ;  /* 0x000000ffff0c7224 */ /* 0x000fe200078e00ff */
[C---:B------:R-:W-:Y:S01]  /*16020*/  SHF.L.U32 R8, R33.reuse, 0x1, RZ ;  /* 0x0000000121087819 */ /* 0x040fe200000006ff */
[----:B------:R-:W-:Y:S01]  /*16030*/  IMAD.MOV.U32 R11, RZ, RZ, 0x181f ;  /* 0x0000181fff0b7424 */ /* 0x000fe200078e00ff */
[----:B------:R-:W-:Y:S01]  /*16040*/  LOP3.LUT R0, R33, 0x40, RZ, 0xfc, !PT ;  /* 0x0000004021007812 */ /* 0x000fe200078efcff */
[----:B------:R-:W-:-:S07]  /*16050*/  IMAD.MOV.U32 R15, RZ, RZ, -0x1 ;  /* 0xffffffffff0f7424 */ /* 0x000fce00078e00ff */
[----:B------:R-:W-:Y:S05]  /*16060*/  WARPSYNC.COLLECTIVE R15, `(.L_x_381) ;  /* 0x000000000f087348 */ /* 0x000fea0003c00000 */
[----:B------:R0:W1:Y:S02]  /*16070*/  SHFL.IDX P6, R14, R13, R12, R11 ;  /* 0x0000000c0d0e7389 */ /* 0x00006400000c000b */
[----:B01----:R-:W-:Y:S01]  /*16080*/  ENDCOLLECTIVE ;  /* 0x000000000000791b */ /* 0x003fe20003800000 */
.L_x_381:
[----:B------:R-:W-:Y:S02]  /*16090*/  ULDC UR4, c[0x0][0x2f4] ;  /* 0x0000bd0000047ab9 */ /* 0x000fe40000000800 */
[----:B------:R-:W-:Y:S02]  /*160a0*/  ISETP.GE.AND P3, PT, R33, UR4, PT ;  /* 0x0000000421007c0c */ /* 0x000fe4000bf66270 */
[----:B------:R-:W-:Y:S01]  /*160b0*/  ISETP.GE.AND P2, PT, R0, UR4, PT ;  /* 0x0000000400007c0c */ /* 0x000fe2000bf46270 */
[----:B------:R-:W-:Y:S01]  /*160c0*/  IMAD R0, R7, 0x2, R22 ;  /* 0x0000000207007824 */ /* 0x000fe200078e0216 */
[----:B------:R-:W-:Y:S02]  /*160d0*/  ISETP.LT.OR P4, PT, R5, 0x1, P3 ;  /* 0x000000010500780c */ /* 0x000fe40001f81670 */
[----:B------:R-:W-:Y:S01]  /*160e0*/  ISETP.GE.AND P1, PT, R37, UR4, PT ;  /* 0x0000000425007c0c */ /* 0x000fe2000bf26270 */
[----:B------:R-:W-:Y:S02]  /*160f0*/  IMAD.MOV.U32 R13, RZ, RZ, R25 ;  /* 0x000000ffff0d7224 */ /* 0x000fe400078e0019 */
[----:B------:R-:W-:Y:S01]  /*16100*/  IMAD.MOV.U32 R12, RZ, RZ, 0x1 ;  /* 0x00000001ff0c7424 */ /* 0x000fe200078e00ff */
[----:B------:R-:W-:-:S05]  /*16110*/  IADD3 R2, P0, R14, R8, RZ ;  /* 0x000000080e027210 */ /* 0x000fca0007f1e0ff */
[----:B------:R-:W-:Y:S01]  /*16120*/  IMAD.X R3, RZ, RZ, R3, P0 ;  /* 0x000000ffff037224 */ /* 0x000fe200000e0603 */
[----:B------:R-:W-:-:S04]  /*16130*/  ISETP.LT.OR P0, PT, R5, 0x1, P2 ;  /* 0x000000010500780c */ /* 0x000fc80001701670 */
[----:B------:R-:W-:Y:S01]  /*16140*/  @!PT LDS RZ, [RZ] ;  /* 0x00000000fffff984 */ /* 0x000fe20000000800 */
[----:B------:R-:W-:Y:S01]  /*16150*/  @!PT LDS RZ, [RZ] ;  /* 0x00000000fffff984 */ /* 0x000fe20000000800 */
[----:B------:R-:W-:Y:S01]  /*16160*/  @!PT LDS RZ, [RZ] ;  /* 0x00000000fffff984 */ /* 0x000fe20000000800 */
[----:B------:R0:W-:Y:S01]  /*16170*/  LDGSTS.E.BYPASS.LTC128B.128 [R0+0x400], desc[UR36][R2.64], !P4 ;  /* 0x0040000002007fae */ /* 0x0001e2000e101d64 */
[----:B------:R-:W-:-:S08]  /*16180*/  ISETP.LT.OR P4, PT, R5, 0x1, P1 ;  /* 0x000000010500780c */ /* 0x000fd00000f81670 */
[----:B------:R0:W-:Y:S01]  /*16190*/  LDGSTS.E.BYPASS.LTC128B.128 [R0+0x2c00], desc[UR36][R2.64+0x80], !P0 ;  /* 0x02c0008002007fae */ /* 0x0001e2000c101d64 */
[----:B------:R-:W-:-:S13]  /*161a0*/  ISETP.GE.AND P0, PT, R36, UR4, PT ;  /* 0x0000000424007c0c */ /* 0x000fda000bf06270 */
[----:B0-----:R-:W-:Y:S05]  /*161b0*/  WARPSYNC.COLLECTIVE R15, `(.L_x_382) ;  /* 0x000000000f087348 */ /* 0x001fea0003c00000 */
[----:B------:R1:W2:Y:S02]  /*161c0*/  SHFL.IDX P6, R14, R13, R12, R11 ;  /* 0x0000000c0d0e7389 */ /* 0x0002a400000c000b */
[----:B012---:R-:W-:Y:S01]  /*161d0*/  ENDCOLLECTIVE ;  /* 0x000000000000791b */ /* 0x007fe20003800000 */
.L_x_382:
[----:B------:R-:W-:Y:S01]  /*161e0*/  @!PT LDS RZ, [RZ] ;  /* 0x00000000fffff984 */ /* 0x000fe20000000800 */
[----:B------:R-:W-:Y:S01]  /*161f0*/  @!PT LDS RZ, [RZ] ;  /* 0x00000000fffff984 */ /* 0x000fe20000000800 */
[----:B------:R-:W-:Y:S01]  /*16200*/  @!PT LDS RZ, [RZ] ;  /* 0x00000000fffff984 */ /* 0x000fe20000000800 */
[----:B------:R0:W-:Y:S01]  /*16210*/  LDGSTS.E.BYPASS.LTC128B.128 [R0+0x5400], desc[UR36][R2.64+0x100], !P4 ;  /* 0x0540010002007fae */ /* 0x0001e2000e101d64 */
[----:B------:R-:W-:Y:S01]  /*16220*/  ISETP.LT.OR P4, PT, R5, 0x1, P0 ;  /* 0x000000010500780c */ /* 0x000fe20000781670 */
[----:B------:R-:W-:-:S12]  /*16230*/  IMAD.MOV.U32 R13, RZ, RZ, R24 ;  /* 0x000000ffff0d7224 */ /* 0x000fd800078e0018 */
[----:B------:R0:W-:Y:S01]  /*16240*/  LDGSTS.E.BYPASS.LTC128B.128 [R0+0x7c00], desc[UR36][R2.64+0x180], !P4 ;  /* 0x07c0018002007fae */ /* 0x0001e2000e101d64 */
[----:B------:R-:W-:-:S07]  /*16250*/  MOV R7, R14 ;  /* 0x0000000e00077202 */ /* 0x000fce0000000f00 */
[----:B0-----:R-:W-:Y:S05]  /*16260*/  WARPSYNC.COLLECTIVE R15, `(.L_x_383) ;  /* 0x000000000f087348 */ /* 0x001fea0003c00000 */
[----:B------:R1:W2:Y:S02]  /*16270*/  SHFL.IDX P6, R14, R13, R12, R11 ;  /* 0x0000000c0d0e7389 */ /* 0x0002a400000c000b */
[----:B012---:R-:W-:Y:S01]  /*16280*/  ENDCOLLECTIVE ;  /* 0x000000000000791b */ /* 0x007fe20003800000 */
.L_x_383:
[----:B------:R-:W-:Y:S02]  /*16290*/  IMAD.MOV.U32 R13, RZ, RZ, R25 ;  /* 0x000000ffff0d7224 */ /* 0x000fe400078e0019 */
[----:B------:R-:W-:Y:S01]  /*162a0*/  IMAD.MOV.U32 R12, RZ, RZ, 0x2 ;  /* 0x00000002ff0c7424 */ /* 0x000fe200078e00ff */
[----:B------:R-:W-:-:S13]  /*162b0*/  IADD3 R2, P4, R14, R8, RZ ;  /* 0x000000080e027210 */ /* 0x000fda0007f9e0ff */
[----:B------:R-:W-:Y:S05]  /*162c0*/  WARPSYNC.COLLECTIVE R15, `(.L_x_384) ;  /* 0x000000000f087348 */ /* 0x000fea0003c00000 */
[----:B------:R0:W1:Y:S02]  /*162d0*/  SHFL.IDX P6, R14, R13, R12, R11 ;  /* 0x0000000c0d0e7389 */ /* 0x00006400000c000b */
[----:B01----:R-:W-:Y:S01]  /*162e0*/  ENDCOLLECTIVE ;  /* 0x000000000000791b */ /* 0x003fe20003800000 */
.L_x_384:
[----:B------:R-:W-:Y:S01]  /*162f0*/  IMAD.X R3, RZ, RZ, R7, P4 ;  /* 0x000000ffff037224 */ /* 0x000fe200020e0607 */
        /* <DEDUP_REMOVED lines=11> */
.L_x_385:
        /* <DEDUP_REMOVED lines=14> */
.L_x_386:
        /* <DEDUP_REMOVED lines=12> */
.L_x_387:
        /* <DEDUP_REMOVED lines=14> */
.L_x_388:
        /* <DEDUP_REMOVED lines=12> */
.L_x_389:
        /* <DEDUP_REMOVED lines=9> */
.L_x_292:
[----:B------:R-:W-:Y:S01]  /*16780*/  BSSY B0, `(.L_x_391) ;  /* 0x0000008000007945 */ /* 0x000fe20003800000 */
[----:B------:R-:W-:Y:S01]  /*16790*/  IMAD.MOV.U32 R13, RZ, RZ, R16 ;  /* 0x000000ffff0d7224 */ /* 0x000fe200078e0010 */
[----:B------:R-:W-:Y:S01]  /*167a0*/  MOV R15, 0xffffffff ;  /* 0xffffffff000f7802 */ /* 0x000fe20000000f00 */
[----:B------:R-:W-:Y:S02]  /*167b0*/  IMAD.MOV.U32 R12, RZ, RZ, RZ ;  /* 0x000000ffff0c7224 */ /* 0x000fe400078e00ff */
[----:B------:R-:W-:-:S07]  /*167c0*/  IMAD.MOV.U32 R11, RZ, RZ, 0x1f ;  /* 0x0000001fff0b7424 */ /* 0x000fce00078e00ff */
[----:B0-----:R-:W-:Y:S05]  /*167d0*/  WARPSYNC.COLLECTIVE R15, `(.L_x_392) ;  /* 0x000000000f087348 */ /* 0x001fea0003c00000 */
[----:B------:R1:W2:Y:S02]  /*167e0*/  SHFL.IDX P6, R14, R13, R12, R11 ;  /* 0x0000000c0d0e7389 */ /* 0x0002a400000c000b */
[----:B012---:R-:W-:Y:S01]  /*167f0*/  ENDCOLLECTIVE ;  /* 0x000000000000791b */ /* 0x007fe20003800000 */
.L_x_392:
[----:B------:R-:W-:Y:S05]  /*16800*/  BSYNC B0 ;  /* 0x0000000000007941 */ /* 0x000fea0003800000 */
.L_x_391:
[----:B------:R-:W-:Y:S01]  /*16810*/  IMAD.MOV.U32 R13, RZ, RZ, R16 ;  /* 0x000000ffff0d7224 */ /* 0x000fe200078e0010 */
[----:B------:R-:W-:Y:S01]  /*16820*/  MOV R15, 0xffffffff ;  /* 0xffffffff000f7802 */ /* 0x000fe20000000f00 */
[----:B------:R-:W-:Y:S02]  /*16830*/  IMAD.MOV.U32 R12, RZ, RZ, 0x1 ;  /* 0x00000001ff0c7424 */ /* 0x000fe400078e00ff */
[----:B------:R-:W-:Y:S02]  /*16840*/  IMAD.MOV.U32 R11, RZ, RZ, 0x1f ;  /* 0x0000001fff0b7424 */ /* 0x000fe400078e00ff */
[----:B------:R-:W-:Y:S02]  /*16850*/  IMAD.IADD R7, R19, 0x1, R8 ;  /* 0x0000000113077824 */ /* 0x000fe400078e0208 */
[----:B------:R-:W-:-:S07]  /*16860*/  IMAD.MOV.U32 R5, RZ, RZ, R14 ;  /* 0x000000ffff057224 */ /* 0x000fce00078e000e */
[----:B------:R-:W-:Y:S05]  /*16870*/  WARPSYNC.COLLECTIVE R15, `(.L_x_393) ;  /* 0x000000000f087348 */ /* 0x000fea0003c00000 */
[----:B------:R0:W1:Y:S02]  /*16880*/  SHFL.IDX P6, R14, R13, R12, R11 ;  /* 0x0000000c0d0e7389 */ /* 0x00006400000c000b */
[----:B01----:R-:W-:Y:S01]  /*16890*/  ENDCOLLECTIVE ;  /* 0x000000000000791b */ /* 0x003fe20003800000 */
.L_x_393:
[----:B------:R-:W-:Y:S02]  /*168a0*/  ULDC UR4, c[0x0][0xc3c] ;  /* 0x00030f0000047ab9 */ /* 0x000fe40000000800 */
[----:B------:R-:W-:-:S13]  /*168b0*/  ISETP.GE.OR P1, PT, R7, UR4, !P0 ;  /* 0x0000000407007c0c */ /* 0x000fda000c726670 */
[----:B------:R-:W0:Y:S01]  /*168c0*/  @!P1 LDC.64 R2, c[0x0][0xc80] ;  /* 0x00032000ff029b82 */ /* 0x000e220000000a00 */
[----:B------:R-:W-:Y:S02]  /*168d0*/  IMAD.MOV.U32 R4, RZ, RZ, RZ ;  /* 0x000000ffff047224 */ /* 0x000fe400078e00ff */
[----:B------:R-:W-:Y:S02]  /*168e0*/  IMAD.MOV.U32 R11, RZ, RZ, RZ ;  /* 0x000000ffff0b7224 */ /* 0x000fe400078e00ff */
[----:B------:R-:W-:Y:S02]  /*168f0*/  IMAD.MOV.U32 R0, RZ, RZ, R14 ;  /* 0x000000ffff007224 */ /* 0x000fe400078e000e */
[----:B0-----:R-:W-:-:S06]  /*16900*/  @!P1 IMAD.WIDE R2, R7, 0x4, R2 ;  /* 0x0000000407029825 */ /* 0x001fcc00078e0202 */
[----:B------:R-:W2:Y:S01]  /*16910*/  @!P1 LDG.E R2, desc[UR36][R2.64] ;  /* 0x0000002402029981 */ /* 0x000ea2000c1e1900 */
[C---:B------:R-:W-:Y:S02]  /*16920*/  ISETP.GE.U32.AND P2, PT, R8.reuse, 0x2, PT ;  /* 0x000000020800780c */ /* 0x040fe40003f46070 */
[C---:B------:R-:W-:Y:S02]  /*16930*/  ISETP.GE.U32.AND P3, PT, R8.reuse, 0x4, PT ;  /* 0x000000040800780c */ /* 0x040fe40003f66070 */
[C---:B------:R-:W-:Y:S02]  /*16940*/  ISETP.GE.U32.AND P4, PT, R8.reuse, 0x8, PT ;  /* 0x000000080800780c */ /* 0x040fe40003f86070 */
[C---:B------:R-:W-:Y:S01]  /*16950*/  ISETP.GE.U32.AND P5, PT, R8.reuse, 0x10, PT ;  /* 0x000000100800780c */ /* 0x040fe20003fa6070 */
[----:B--2---:R-:W-:Y:S01]  /*16960*/  @!P1 IMAD.MOV.U32 R4, RZ, RZ, R2 ;  /* 0x000000ffff049224 */ /* 0x004fe200078e0002 */
[----:B------:R-:W-:-:S04]  /*16970*/  ISETP.NE.AND P1, PT, R8, RZ, PT ;  /* 0x000000ff0800720c */ /* 0x000fc80003f25270 */
[----:B------:R-:W-:-:S09]  /*16980*/  MOV R13, R4 ;  /* 0x00000004000d7202 */ /* 0x000fd20000000f00 */
[----:B------:R-:W-:Y:S05]  /*16990*/  WARPSYNC.COLLECTIVE R15, `(.L_x_394) ;  /* 0x000000000f087348 */ /* 0x000fea0003c00000 */
[----:B------:R0:W1:Y:S02]  /*169a0*/  SHFL.UP P6, R14, R13, R12, R11 ;  /* 0x0400000c0d0e7389 */ /* 0x00006400000c000b */
[----:B01----:R-:W-:Y:S01]  /*169b0*/  ENDCOLLECTIVE ;  /* 0x000000000000791b */ /* 0x003fe20003800000 */
.L_x_394:
[----:B------:R-:W-:Y:S01]  /*169c0*/  IMAD.MOV.U32 R12, RZ, RZ, 0x2 ;  /* 0x00000002ff0c7424 */ /* 0x000fe200078e00ff */
[----:B------:R-:W-:-:S05]  /*169d0*/  SEL R7, R14, RZ, P1 ;  /* 0x000000ff0e077207 */ /* 0x000fca0000800000 */
[----:B------:R-:W-:-:S04]  /*169e0*/  IMAD.IADD R6, R4, 0x1, R7 ;  /* 0x0000000104067824 */ /* 0x000fc800078e0207 */
[----:B------:R-:W-:-:S07]  /*169f0*/  IMAD.MOV.U32 R13, RZ, RZ, R6 ;  /* 0x000000ffff0d7224 */ /* 0x000fce00078e0006 */
[----:B------:R-:W-:Y:S05]  /*16a00*/  WARPSYNC.COLLECTIVE R15, `(.L_x_395) ;  /* 0x000000000f087348 */ /* 0x000fea0003c00000 */
[----:B------:R0:W1:Y:S02]  /*16a10*/  SHFL.UP P6, R14, R13, R12, R11 ;  /* 0x0400000c0d0e7389 */ /* 0x00006400000c000b */
[----:B01----:R-:W-:Y:S01]  /*16a20*/  ENDCOLLECTIVE ;  /* 0x000000000000791b */ /* 0x003fe20003800000 */
.L_x_395:
[----:B------:R-:W-:Y:S01]  /*16a30*/  IMAD.MOV.U32 R12, RZ, RZ, 0x4 ;  /* 0x00000004ff0c7424 */ /* 0x000fe200078e00ff */
[----:B------:R-:W-:-:S04]  /*16a40*/  SEL R7, R14, RZ, P2 ;  /* 0x000000ff0e077207 */ /* 0x000fc80001000000 */
[----:B------:R-:W-:-:S05]  /*16a50*/  IADD3 R7, R6, R7, RZ ;  /* 0x0000000706077210 */ /* 0x000fca0007ffe0ff */
[----:B------:R-:W-:-:S07]  /*16a60*/  IMAD.MOV.U32 R13, RZ, RZ, R7 ;  /* 0x000000ffff0d7224 */ /* 0x000fce00078e0007 */
[----:B------:R-:W-:Y:S05]  /*16a70*/  WARPSYNC.COLLECTIVE R15, `(.L_x_396) ;  /* 0x000000000f087348 */ /* 0x000fea0003c00000 */
[----:B------:R0:W1:Y:S02]  /*16a80*/  SHFL.UP P6, R14, R13, R12, R11 ;  /* 0x0400000c0d0e7389 */ /* 0x00006400000c000b */
[----:B01----:R-:W-:Y:S01]  /*16a90*/  ENDCOLLECTIVE ;  /* 0x000000000000791b */ /* 0x003fe20003800000 */
.L_x_396:
[----:B------:R-:W-:Y:S02]  /*16aa0*/  MOV R12, 0x8 ;  /* 0x00000008000c7802 */ /* 0x000fe40000000f00 */
[----:B------:R-:W-:-:S05]  /*16ab0*/  SEL R2, R14, RZ, P3 ;  /* 0x000000ff0e027207 */ /* 0x000fca0001800000 */
[----:B------:R-:W-:-:S04]  /*16ac0*/  IMAD.IADD R2, R7, 0x1, R2 ;  /* 0x0000000107027824 */ /* 0x000fc800078e0202 */
[----:B------:R-:W-:-:S07]  /*16ad0*/  IMAD.MOV.U32 R13, RZ, RZ, R2 ;  /* 0x000000ffff0d7224 */ /* 0x000fce00078e0002 */
[----:B------:R-:W-:Y:S05]  /*16ae0*/  WARPSYNC.COLLECTIVE R15, `(.L_x_397) ;  /* 0x000000000f087348 */ /* 0x000fea0003c00000 */
[----:B------:R0:W1:Y:S02]  /*16af0*/  SHFL.UP P6, R14, R13, R12, R11 ;  /* 0x0400000c0d0e7389 */ /* 0x00006400000c000b */
[----:B01----:R-:W-:Y:S01]  /*16b00*/  ENDCOLLECTIVE ;  /* 0x000000000000791b */ /* 0x003fe20003800000 */
.L_x_397:
[----:B------:R-:W-:Y:S01]  /*16b10*/  IMAD.MOV.U32 R12, RZ, RZ, 0x10 ;  /* 0x00000010ff0c7424 */ /* 0x000fe200078e00ff */
[----:B------:R-:W-:-:S05]  /*16b20*/  SEL R3, R14, RZ, P4 ;  /* 0x000000ff0e037207 */ /* 0x000fca0002000000 */
[----:B------:R-:W-:-:S04]  /*16b30*/  IMAD.IADD R3, R2, 0x1, R3 ;  /* 0x0000000102037824 */ /* 0x000fc800078e0203 */
[----:B------:R-:W-:-:S07]  /*16b40*/  IMAD.MOV.U32 R13, RZ, RZ, R3 ;  /* 0x000000ffff0d7224 */ /* 0x000fce00078e0003 */
[----:B------:R-:W-:Y:S05]  /*16b50*/  WARPSYNC.COLLECTIVE R15, `(.L_x_398) ;  /* 0x000000000f087348 */ /* 0x000fea0003c00000 */
[----:B------:R0:W1:Y:S02]  /*16b60*/  SHFL.UP P6, R14, R13, R12, R11 ;  /* 0x0400000c0d0e7389 */ /* 0x00006400000c000b */
[----:B01----:R-:W-:Y:S01]  /*16b70*/  ENDCOLLECTIVE ;  /* 0x000000000000791b */ /* 0x003fe20003800000 */
.L_x_398:
[----:B------:R-:W-:Y:S02]  /*16b80*/  IMAD.MOV.U32 R12, RZ, RZ, 0x1f ;  /* 0x0000001fff0c7424 */ /* 0x000fe400078e00ff */
[----:B------:R-:W-:Y:S01]  /*16b90*/  IMAD.MOV.U32 R11, RZ, RZ, 0x1f ;  /* 0x0000001fff0b7424 */ /* 0x000fe200078e00ff */
[----:B------:R-:W-:-:S05]  /*16ba0*/  SEL R6, R14, RZ, P5 ;  /* 0x000000ff0e067207 */ /* 0x000fca0002800000 */
[----:B------:R-:W-:-:S05]  /*16bb0*/  IMAD.IADD R6, R3, 0x1, R6 ;  /* 0x0000000103067824 */ /* 0x000fca00078e0206 */
[----:B------:R-:W-:-:S07]  /*16bc0*/  MOV R13, R6 ;  /* 0x00000006000d7202 */ /* 0x000fce0000000f00 */
[----:B------:R-:W-:Y:S05]  /*16bd0*/  WARPSYNC.COLLECTIVE R15, `(.L_x_399) ;  /* 0x000000000f087348 */ /* 0x000fea0003c00000 */
[----:B------:R0:W1:Y:S02]  /*16be0*/  SHFL.IDX P6, R14, R13, R12, R11 ;  /* 0x0000000c0d0e7389 */ /* 0x00006400000c000b */
[----:B01----:R-:W-:Y:S01]  /*16bf0*/  ENDCOLLECTIVE ;  /* 0x000000000000791b */ /* 0x003fe20003800000 */
.L_x_399:
[----:B------:R-:W-:Y:S05]  /*16c00*/  BRA `(.L_x_400) ;  /* 0xffffffc400047947 */ /* 0x000fea000383ffff */
.L_x_297:
[----:B------:R-:W-:Y:S01]  /*16c10*/  BSSY B0, `(.L_x_401) ;  /* 0x0000008000007945 */ /* 0x000fe20003800000 */
[----:B-----5:R-:W-:Y:S01]  /*16c20*/  IMAD.MOV.U32 R13, RZ, RZ, R4 ;  /* 0x000000ffff0d7224 */ /* 0x020fe200078e0004 */
[----:B------:R-:W-:Y:S01]  /*16c30*/  MOV R11, RZ ;  /* 0x000000ff000b7202 */ /* 0x000fe20000000f00 */
[----:B------:R-:W-:Y:S02]  /*16c40*/  IMAD.MOV.U32 R12, RZ, RZ, 0x1 ;  /* 0x00000001ff0c7424 */ /* 0x000fe400078e00ff */
[----:B------:R-:W-:-:S07]  /*16c50*/  IMAD.MOV.U32 R15, RZ, RZ, -0x1 ;  /* 0xffffffffff0f7424 */ /* 0x000fce00078e00ff */
[----:B01----:R-:W-:Y:S05]  /*16c60*/  WARPSYNC.COLLECTIVE R15, `(.L_x_402) ;  /* 0x000000000f087348 */ /* 0x003fea0003c00000 */
[----:B------:R2:W3:Y:S02]  /*16c70*/  SHFL.UP P6, R14, R13, R12, R11 ;  /* 0x0400000c0d0e7389 */ /* 0x0004e400000c000b */
[----:B0123--:R-:W-:Y:S01]  /*16c80*/  ENDCOLLECTIVE ;  /* 0x000000000000791b */ /* 0x00ffe20003800000 */
.L_x_402:
[----:B------:R-:W-:Y:S05]  /*16c90*/  BSYNC B0 ;  /* 0x0000000000007941 */ /* 0x000fea0003800000 */
.L_x_401:
[----:B------:R-:W-:Y:S01]  /*16ca0*/  SEL R13, R14, RZ, P1 ;  /* 0x000000ff0e0d7207 */ /* 0x000fe20000800000 */
[----:B------:R-:W-:Y:S01]  /*16cb0*/  IMAD.MOV.U32 R12, RZ, RZ, 0x2 ;  /* 0x00000002ff0c7424 */ /* 0x000fe200078e00ff */
[----:B------:R-:W-:Y:S01]  /*16cc0*/  MOV R15, 0xffffffff ;  /* 0xffffffff000f7802 */ /* 0x000fe20000000f00 */
[----:B------:R-:W-:Y:S02]  /*16cd0*/  IMAD.MOV.U32 R11, RZ, RZ, RZ ;  /* 0x000000ffff0b7224 */ /* 0x000fe400078e00ff */
[----:B------:R-:W-:-:S07]  /*16ce0*/  IMAD.IADD R13, R4, 0x1, R13 ;  /* 0x00000001040d7824 */ /* 0x000fce00078e020d */
[----:B------:R-:W-:Y:S05]  /*16cf0*/  WARPSYNC.COLLECTIVE R15, `(.L_x_403) ;  /* 0x000000000f087348 */ /* 0x000fea0003c00000 */
[----:B------:R0:W1:Y:S02]  /*16d00*/  SHFL.UP P6, R14, R13, R12, R11 ;  /* 0x0400000c0d0e7389 */ /* 0x00006400000c000b */
[----:B01----:R-:W-:Y:S01]  /*16d10*/  ENDCOLLECTIVE ;  /* 0x000000000000791b */ /* 0x003fe20003800000 */
.L_x_403:
[----:B------:R-:W-:Y:S01]  /*16d20*/  IMAD.MOV.U32 R12, RZ, RZ, 0x4 ;  /* 0x00000004ff0c7424 */ /* 0x000fe200078e00ff */
[----:B------:R-:W-:-:S05]  /*16d30*/  SEL R0, R14, RZ, P2 ;  /* 0x000000ff0e007207 */ /* 0x000fca0001000000 */
[----:B------:R-:W-:-:S04]  /*16d40*/  IMAD.IADD R0, R13, 0x1, R0 ;  /* 0x000000010d007824 */ /* 0x000fc800078e0200 */
[----:B------:R-:W-:-:S07]  /*16d50*/  IMAD.MOV.U32 R13, RZ, RZ, R0 ;  /* 0x000000ffff0d7224 */ /* 0x000fce00078e0000 */
[----:B------:R-:W-:Y:S05]  /*16d60*/  WARPSYNC.COLLECTIVE R15, `(.L_x_404) ;  /* 0x000000000f087348 */ /* 0x000fea0003c00000 */
[----:B------:R0:W1:Y:S02]  /*16d70*/  SHFL.UP P6, R14, R13, R12, R11 ;  /* 0x0400000c0d0e7389 */ /* 0x00006400000c000b */
[----:B01----:R-:W-:Y:S01]  /*16d80*/  ENDCOLLECTIVE ;  /* 0x000000000000791b */ /* 0x003fe20003800000 */
.L_x_404:
[----:B------:R-:W-:Y:S01]  /*16d90*/  IMAD.MOV.U32 R12, RZ, RZ, 0x8 ;  /* 0x00000008ff0c7424 */ /* 0x000fe200078e00ff */
[----:B------:R-:W-:-:S05]  /*16da0*/  SEL R3, R14, RZ, P3 ;  /* 0x000000ff0e037207 */ /* 0x000fca0001800000 */
[----:B------:R-:W-:-:S05]  /*16db0*/  IMAD.IADD R2, R0, 0x1, R3 ;  /* 0x0000000100027824 */ /* 0x000fca00078e0203 */
[----:B------:R-:W-:-:S07]  /*16dc0*/  MOV R13, R2 ;  /* 0x00000002000d7202 */ /* 0x000fce0000000f00 */
[----:B------:R-:W-:Y:S05]  /*16dd0*/  WARPSYNC.COLLECTIVE R15, `(.L_x_405) ;  /* 0x000000000f087348 */ /* 0x000fea0003c00000 */
[----:B------:R0:W1:Y:S02]  /*16de0*/  SHFL.UP P6, R14, R13, R12, R11 ;  /* 0x0400000c0d0e7389 */ /* 0x00006400000c000b */
[----:B01----:R-:W-:Y:S01]  /*16df0*/  ENDCOLLECTIVE ;  /* 0x000000000000791b */ /* 0x003fe20003800000 */
.L_x_405:
[----:B------:R-:W-:Y:S01]  /*16e00*/  IMAD.MOV.U32 R12, RZ, RZ, 0x10 ;  /* 0x00000010ff0c7424 */ /* 0x000fe200078e00ff */
[----:B------:R-:W-:-:S05]  /*16e10*/  SEL R3, R14, RZ, P4 ;  /* 0x000000ff0e037207 */ /* 0x000fca0002000000 */
[----:B------:R-:W-:-:S04]  /*16e20*/  IMAD.IADD R3, R2, 0x1, R3 ;  /* 0x0000000102037824 */ /* 0x000fc800078e0203 */
[----:B------:R-:W-:-:S07]  /*16e30*/  IMAD.MOV.U32 R13, RZ, RZ, R3 ;  /* 0x000000ffff0d7224 */ /* 0x000fce00078e0003 */
[----:B------:R-:W-:Y:S05]  /*16e40*/  WARPSYNC.COLLECTIVE R15, `(.L_x_406) ;  /* 0x000000000f087348 */ /* 0x000fea0003c00000 */
[----:B------:R0:W1:Y:S02]  /*16e50*/  SHFL.UP P6, R14, R13, R12, R11 ;  /* 0x0400000c0d0e7389 */ /* 0x00006400000c000b */
[----:B01----:R-:W-:Y:S01]  /*16e60*/  ENDCOLLECTIVE ;  /* 0x000000000000791b */ /* 0x003fe20003800000 */
.L_x_406:
[----:B------:R-:W-:Y:S02]  /*16e70*/  IMAD.MOV.U32 R12, RZ, RZ, 0x1f ;  /* 0x0000001fff0c7424 */ /* 0x000fe400078e00ff */
[----:B------:R-:W-:Y:S01]  /*16e80*/  IMAD.MOV.U32 R11, RZ, RZ, 0x1f ;  /* 0x0000001fff0b7424 */ /* 0x000fe200078e00ff */
[----:B------:R-:W-:-:S04]  /*16e90*/  SEL R6, R14, RZ, P5 ;  /* 0x000000ff0e067207 */ /* 0x000fc80002800000 */
[----:B------:R-:W-:-:S05]  /*16ea0*/  IADD3 R6, R3, R6, RZ ;  /* 0x0000000603067210 */ /* 0x000fca0007ffe0ff */
[----:B------:R-:W-:-:S07]  /*16eb0*/  IMAD.MOV.U32 R13, RZ, RZ, R6 ;  /* 0x000000ffff0d7224 */ /* 0x000fce00078e0006 */
[----:B------:R-:W-:Y:S05]  /*16ec0*/  WARPSYNC.COLLECTIVE R15, `(.L_x_407) ;  /* 0x000000000f087348 */ /* 0x000fea0003c00000 */
[----:B------:R0:W1:Y:S02]  /*16ed0*/  SHFL.IDX P6, R14, R13, R12, R11 ;  /* 0x0000000c0d0e7389 */ /* 0x00006400000c000b */
[----:B01----:R-:W-:Y:S01]  /*16ee0*/  ENDCOLLECTIVE ;  /* 0x000000000000791b */ /* 0x003fe20003800000 */
.L_x_407:
[----:B------:R-:W-:Y:S05]  /*16ef0*/  BRA `(.L_x_408) ;  /* 0xffffffc000e47947 */ /* 0x000fea000383ffff */
.L_x_299:
[----:B------:R-:W-:Y:S01]  /*16f00*/  BSSY B0, `(.L_x_409) ;  /* 0x0000006000007945 */ /* 0x000fe20003800000 */
[----:B------:R-:W-:Y:S01]  /*16f10*/  PLOP3.LUT P6, PT, P6, PT, PT, 0x8, 0x0 ;  /* 0x000000000000781c */ /* 0x000fe200037ce170 */
[----:B------:R-:W-:-:S12]  /*16f20*/  IMAD.MOV.U32 R15, RZ, RZ, -0x1 ;  /* 0xffffffffff0f7424 */ /* 0x000fd800078e00ff */
[----:B0-----:R-:W-:Y:S05]  /*16f30*/  WARPSYNC.COLLECTIVE R15, `(.L_x_410) ;  /* 0x000000000f087348 */ /* 0x001fea0003c00000 */
[----:B------:R-:W-:Y:S01]  /*16f40*/  VOTE.ANY R14, PT, P6 ;  /* 0x00000000000e7806 */ /* 0x000fe200030e0100 */
[----:B0-----:R-:W-:Y:S06]  /*16f50*/  ENDCOLLECTIVE ;  /* 0x000000000000791b */ /* 0x001fec0003800000 */
.L_x_410:
[----:B------:R-:W-:Y:S05]  /*16f60*/  BSYNC B0 ;  /* 0x0000000000007941 */ /* 0x000fea0003800000 */
.L_x_409:
[----:B------:R-:W-:Y:S01]  /*16f70*/  MOV R2, R14 ;  /* 0x0000000e00027202 */ /* 0x000fe20000000f00 */
[----:B------:R-:W-:Y:S02]  /*16f80*/  IMAD.MOV.U32 R13, RZ, RZ, R4 ;  /* 0x000000ffff0d7224 */ /* 0x000fe400078e0004 */
[----:B------:R-:W-:Y:S01]  /*16f90*/  IMAD.MOV.U32 R11, RZ, RZ, 0x1f ;  /* 0x0000001fff0b7424 */ /* 0x000fe200078e00ff */
[----:B------:R-:W0:Y:S01]  /*16fa0*/  POPC R0, R2 ;  /* 0x0000000200007309 */ /* 0x000e220000000000 */
[----:B------:R-:W-:Y:S02]  /*16fb0*/  IMAD.MOV.U32 R15, RZ, RZ, -0x1 ;  /* 0xffffffffff0f7424 */ /* 0x000fe400078e00ff */
[----:B0-----:R-:W-:-:S07]  /*16fc0*/  IMAD.MOV.U32 R12, RZ, RZ, R0 ;  /* 0x000000ffff0c7224 */ /* 0x001fce00078e0000 */
[----:B------:R-:W-:Y:S05]  /*16fd0*/  WARPSYNC.COLLECTIVE R15, `(.L_x_411) ;  /* 0x000000000f087348 */ /* 0x000fea0003c00000 */
[----:B------:R0:W1:Y:S02]  /*16fe0*/  SHFL.IDX P6, R14, R13, R12, R11 ;  /* 0x0000000c0d0e7389 */ /* 0x00006400000c000b */
[----:B01----:R-:W-:Y:S01]  /*16ff0*/  ENDCOLLECTIVE ;  /* 0x000000000000791b */ /* 0x003fe20003800000 */
.L_x_411:
[----:B------:R-:W-:Y:S01]  /*17000*/  MOV R4, R14 ;  /* 0x0000000e00047202 */ /* 0x000fe20000000f00 */
[----:B------:R-:W-:Y:S06]  /*17010*/  BRA `(.L_x_412) ;  /* 0xffffffc000d47947 */ /* 0x000fec000383ffff */
.L_x_301:
[----:B------:R-:W-:Y:S01]  /*17020*/  BSSY B0, `(.L_x_413) ;  /* 0x0000007000007945 */ /* 0x000fe20003800000 */
[----:B------:R-:W-:Y:S02]  /*17030*/  IMAD.MOV.U32 R13, RZ, RZ, R6 ;  /* 0x000000ffff0d7224 */ /* 0x000fe400078e0006 */
[----:B------:R-:W-:Y:S02]  /*17040*/  IMAD.MOV.U32 R11, RZ, RZ, 0x1f ;  /* 0x0000001fff0b7424 */ /* 0x000fe400078e00ff */
[----:B------:R-:W-:-:S07]  /*17050*/  IMAD.MOV.U32 R15, RZ, RZ, -0x1 ;  /* 0xffffffffff0f7424 */ /* 0x000fce00078e00ff */
[----:B012---:R-:W-:Y:S05]  /*17060*/  WARPSYNC.COLLECTIVE R15, `(.L_x_414) ;  /* 0x000000000f087348 */ /* 0x007fea0003c00000 */
[----:B------:R3:W4:Y:S02]  /*17070*/  SHFL.IDX P6, R14, R13, R12, R11 ;  /* 0x0000000c0d0e7389 */ /* 0x00072400000c000b */
[----:B01234-:R-:W-:Y:S01]  /*17080*/  ENDCOLLECTIVE ;  /* 0x000000000000791b */ /* 0x01ffe20003800000 */
.L_x_414:
[----:B------:R-:W-:Y:S05]  /*17090*/  BSYNC B0 ;  /* 0x0000000000007941 */ /* 0x000fea0003800000 */
.L_x_413:
[----:B------:R-:W-:Y:S05]  /*170a0*/  BRA `(.L_x_300) ;  /* 0xffffffc000cc7947 */ /* 0x000fea000383ffff */
.L_x_305:
[----:B0-----:R0:W3:Y:S02]  /*170b0*/  SYNCS.PHASECHK.TRANS64.TRYWAIT P0, [R4+URZ+0x38820], R0 ;  /* 0x03882000040075a7 */ /* 0x0010e4000800017f */
[----:B---3--:R-:W-:Y:S05]  /*170c0*/  @!P0 NANOSLEEP.SYNCS 0x989680 ;  /* 0x009896800000895d */ /* 0x008fea0003900000 */
[----:B------:R-:W3:Y:S02]  /*170d0*/  @!P0 SYNCS.PHASECHK.TRANS64 P0, [R4+URZ+0x38820], R0 ;  /* 0x03882000040085a7 */ /* 0x000ee4000800007f */
[----:B---3--:R-:W-:Y:S05]  /*170e0*/  @!P0 BRA `(.L_x_305) ;  /* 0xfffffffc00f08947 */ /* 0x008fea000383ffff */
[----:B------:R-:W-:Y:S05]  /*170f0*/  BRA `(.L_x_415) ;  /* 0xffffffc400b87947 */ /* 0x000fea000383ffff */
.L_x_306:
[----:B------:R-:W3:Y:S01]  /*17100*/  S2R R2, SR_TID.X ;  /* 0x0000000000027919 */ /* 0x000ee20000002100 */
[----:B------:R-:W-:Y:S01]  /*17110*/  BSSY B0, `(.L_x_416) ;  /* 0x000000a000007945 */ /* 0x000fe20003800000 */
[----:B------:R-:W-:Y:S01]  /*17120*/  MOV R12, RZ ;  /* 0x000000ff000c7202 */ /* 0x000fe20000000f00 */
[----:B------:R-:W-:Y:S02]  /*17130*/  IMAD.MOV.U32 R11, RZ, RZ, 0x1f ;  /* 0x0000001fff0b7424 */ /* 0x000fe400078e00ff */
[----:B------:R-:W-:Y:S01]  /*17140*/  IMAD.MOV.U32 R15, RZ, RZ, -0x1 ;  /* 0xffffffffff0f7424 */ /* 0x000fe200078e00ff */
[----:B---3--:R-:W-:-:S04]  /*17150*/  SHF.R.U32.HI R2, RZ, 0x5, R2 ;  /* 0x00000005ff027819 */ /* 0x008fc80000011602 */
[----:B------:R-:W-:-:S05]  /*17160*/  LOP3.LUT R2, R2, 0x3, RZ, 0xc0, !PT ;  /* 0x0000000302027812 */ /* 0x000fca00078ec0ff */
[----:B------:R-:W-:-:S07]  /*17170*/  IMAD.MOV.U32 R13, RZ, RZ, R2 ;  /* 0x000000ffff0d7224 */ /* 0x000fce00078e0002 */
[----:B012---:R-:W-:Y:S05]  /*17180*/  WARPSYNC.COLLECTIVE R15, `(.L_x_417) ;  /* 0x000000000f087348 */ /* 0x007fea0003c00000 */
[----:B------:R3:W4:Y:S02]  /*17190*/  SHFL.IDX P6, R14, R13, R12, R11 ;  /* 0x0000000c0d0e7389 */ /* 0x00072400000c000b */
[----:B01234-:R-:W-:Y:S01]  /*171a0*/  ENDCOLLECTIVE ;  /* 0x000000000000791b */ /* 0x01ffe20003800000 */
.L_x_417:
[----:B------:R-:W-:Y:S05]  /*171b0*/  BSYNC B0 ;  /* 0x0000000000007941 */ /* 0x000fea0003800000 */
.L_x_416:
[----:B------:R-:W-:Y:S05]  /*171c0*/  BRA `(.L_x_418) ;  /* 0xffffffc400a07947 */ /* 0x000fea000383ffff */
.L_x_309:
[----:B------:R-:W-:Y:S01]  /*171d0*/  BSSY B1, `(.L_x_419) ;  /* 0x0000006000017945 */ /* 0x000fe20003800000 */
[----:B------:R-:W-:-:S07]  /*171e0*/  IMAD.MOV.U32 R15, RZ, RZ, -0x1 ;  /* 0xffffffffff0f7424 */ /* 0x000fce00078e00ff */
[----:B012---:R-:W-:Y:S05]  /*171f0*/  WARPSYNC.COLLECTIVE R15, `(.L_x_420) ;  /* 0x000000000f0c7348 */ /* 0x007fea0003c00000 */
[----:B------:R-:W-:Y:S02]  /*17200*/  ELECT P6, UR62, PT ;  /* 0x00000000003e782f */ /* 0x000fe400038c0000 */
[----:B------:R-:W-:Y:S01]  /*17210*/  MOV R14, UR62 ;  /* 0x0000003e000e7c02 */ /* 0x000fe20008000f00 */
[----:B012---:R-:W-:Y:S10]  /*17220*/  ENDCOLLECTIVE ;  /* 0x000000000000791b */ /* 0x007ff40003800000 */
.L_x_420:
[----:B------:R-:W-:Y:S05]  /*17230*/  BSYNC B1 ;  /* 0x0000000000017941 */ /* 0x000fea0003800000 */
.L_x_419:
[----:B------:R-:W-:Y:S05]  /*17240*/  BRA `(.L_x_421) ;  /* 0xffffffc400987947 */ /* 0x000fea000383ffff */
.L_x_311:
[----:B0-----:R0:W3:Y:S02]  /*17250*/  SYNCS.PHASECHK.TRANS64.TRYWAIT P1, [R5+URZ+0x38840], R0 ;  /* 0x03884000050075a7 */ /* 0x0010e4000802017f */
[----:B---3--:R-:W-:Y:S05]  /*17260*/  @!P1 NANOSLEEP.SYNCS 0x989680 ;  /* 0x009896800000995d */ /* 0x008fea0003900000 */
[----:B------:R-:W3:Y:S02]  /*17270*/  @!P1 SYNCS.PHASECHK.TRANS64 P1, [R5+URZ+0x38840], R0 ;  /* 0x03884000050095a7 */ /* 0x000ee4000802007f */
[----:B---3--:R-:W-:Y:S05]  /*17280*/  @!P1 BRA `(.L_x_311) ;  /* 0xfffffffc00f09947 */ /* 0x008fea000383ffff */
[----:B------:R-:W-:Y:S05]  /*17290*/  BRA `(.L_x_422) ;  /* 0xffffffc400c07947 */ /* 0x000fea000383ffff */
.L_x_313:
[----:B---3--:R3:W4:Y:S02]  /*172a0*/  SYNCS.PHASECHK.TRANS64.TRYWAIT P1, [R27+URZ+0x38840], R2 ;  /* 0x038840021b0075a7 */ /* 0x008724000802017f */
[----:B----4-:R-:W-:Y:S05]  /*172b0*/  @!P1 NANOSLEEP.SYNCS 0x989680 ;  /* 0x009896800000995d */ /* 0x010fea0003900000 */
[----:B------:R-:W4:Y:S02]  /*172c0*/  @!P1 SYNCS.PHASECHK.TRANS64 P1, [R27+URZ+0x38840], R2 ;  /* 0x038840021b0095a7 */ /* 0x000f24000802007f */
[----:B----4-:R-:W-:Y:S05]  /*172d0*/  @!P1 BRA `(.L_x_313) ;  /* 0xfffffffc00f09947 */ /* 0x010fea000383ffff */
[----:B------:R-:W-:Y:S05]  /*172e0*/  BRA `(.L_x_423) ;  /* 0xffffffc400cc7947 */ /* 0x000fea000383ffff */
.L_x_315:
[----:B----4-:R4:W0:Y:S02]  /*172f0*/  SYNCS.PHASECHK.TRANS64.TRYWAIT P1, [R5+URZ+0x38860], R0 ;  /* 0x03886000050075a7 */ /* 0x010824000802017f */
[----:B0-----:R-:W-:Y:S05]  /*17300*/  @!P1 NANOSLEEP.SYNCS 0x989680 ;  /* 0x009896800000995d */ /* 0x001fea0003900000 */
[----:B------:R-:W0:Y:S02]  /*17310*/  @!P1 SYNCS.PHASECHK.TRANS64 P1, [R5+URZ+0x38860], R0 ;  /* 0x03886000050095a7 */ /* 0x000e24000802007f */
[----:B0-----:R-:W-:Y:S05]  /*17320*/  @!P1 BRA `(.L_x_315) ;  /* 0xfffffffc00f09947 */ /* 0x001fea000383ffff */
[----:B------:R-:W-:Y:S05]  /*17330*/  BRA `(.L_x_424) ;  /* 0xffffffc400c87947 */ /* 0x000fea000383ffff */
.L_x_425:
        /* <DEDUP_REMOVED lines=12> */
.L_x_3295:


//--------------------- .text._ZN7cutlass13device_kernelIN5flash11enable_sm90INS1_16FlashAttnFwdSm90INS1_25CollectiveMainloopFwdSm90ILi2EN4cute5tupleIJNS5_1CILi1EEES8_S8_EEENS6_IJNS7_ILi128EEENS7_ILi80EEENS7_ILi256EEEEEELi256ENS_10bfloat16_tEfNS_4arch4Sm90ELb0ELb0ELb1ELb1ELb1ELb1ELb0ELb1ELb1ELb1ELb0ELb0EEENS1_21CollectiveEpilogueFwdINS6_IJSA_SC_SB_EEES9_SE_SG_Li256ELb1ELb1ELb0ELb0EEENS1_36VarlenDynamicPersistentTileSchedulerILi128ELi80ELi256ELi128ELb0ELb1ELb1ELb0ELb1ELb1EEEEEEEEEvNT_6ParamsE --------------------------
	.section	.text._ZN7cutlass13device_kernelIN5flash11enable_sm90INS1_16FlashAttnFwdSm90INS1_25CollectiveMainloopFwdSm90ILi2EN4cute5tupleIJNS5_1CILi1EEES8_S8_EEENS6_IJNS7_ILi128EEENS7_ILi80EEENS7_ILi256EEEEEELi256ENS_10bfloat16_tEfNS_4arch4Sm90ELb0ELb0ELb1ELb1ELb1ELb1ELb0ELb1ELb1ELb1ELb0ELb0EEENS1_21CollectiveEpilogueFwdINS6_IJSA_SC_SB_EEES9_SE_SG_Li256ELb1ELb1ELb0ELb0EEENS1_36VarlenDynamicPersistentTileSchedulerILi128ELi80ELi256ELi128ELb0ELb1ELb1ELb0ELb1ELb1EEEEEEEEEvNT_6ParamsE,"ax",@progbits
	.align	128
.text._ZN7cutlass13device_kernelIN5flash11enable_sm90INS1_16FlashAttnFwdSm90INS1_25CollectiveMainloopFwdSm90ILi2EN4cute5tupleIJNS5_1CILi1EEES8_S8_EEENS6_IJNS7_ILi128EEENS7_ILi80EEENS7_ILi256EEEEEELi256ENS_10bfloat16_tEfNS_4arch4Sm90ELb0ELb0ELb1ELb1ELb1ELb1ELb0ELb1ELb1ELb1ELb0ELb0EEENS1_21CollectiveEpilogueFwdINS6_IJSA_SC_SB_EEES9_SE_SG_Li256ELb1ELb1ELb0ELb0EEENS1_36VarlenDynamicPersistentTileSchedulerILi128ELi80ELi256ELi128ELb0ELb1ELb1ELb0ELb1ELb1EEEEEEEEEvNT_6ParamsE:
        .type           _ZN7cutlass13device_kernelIN5flash11enable_sm90INS1_16FlashAttnFwdSm90INS1_25CollectiveMainloopFwdSm90ILi2EN4cute5tupleIJNS5_1CILi1EEES8_S8_EEENS6_IJNS7_ILi128EEENS7_ILi80EEENS7_ILi256EEEEEELi256ENS_10bfloat16_tEfNS_4arch4Sm90ELb0ELb0ELb1ELb1ELb1ELb1ELb0ELb1ELb1ELb1ELb0ELb0EEENS1_21CollectiveEpilogueFwdINS6_IJSA_SC_SB_EEES9_SE_SG_Li256ELb1ELb1ELb0ELb0EEENS1_36VarlenDynamicPersistentTileSchedulerILi128ELi80ELi256ELi128ELb0ELb1ELb1ELb0ELb1ELb1EEEEEEEEEvNT_6ParamsE,@function
        .size           _ZN7cutlass13device_kernelIN5flash11enable_sm90INS1_16FlashAttnFwdSm90INS1_25CollectiveMainloopFwdSm90ILi2EN4cute5tupleIJNS5_1CILi1EEES8_S8_EEENS6_IJNS7_ILi128EEENS7_ILi80EEENS7_ILi256EEEEEELi256ENS_10bfloat16_tEfNS_4arch4Sm90ELb0ELb0ELb1ELb1ELb1ELb1ELb0ELb1ELb1ELb1ELb0ELb0EEENS1_21CollectiveEpilogueFwdINS6_IJSA_SC_SB_EEES9_SE_SG_Li256ELb1ELb1ELb0ELb0EEENS1_36VarlenDynamicPersistentTileSchedulerILi128ELi80ELi256ELi128ELb0ELb1ELb1ELb0ELb1ELb1EEEEEEEEEvNT_6ParamsE,(.L_x_3296 - _ZN7cutlass13device_kernelIN5flash11enable_sm90INS1_16FlashAttnFwdSm90INS1_25CollectiveMainloopFwdSm90ILi2EN4cute5tupleIJNS5_1CILi1EEES8_S8_EEENS6_IJNS7_ILi128EEENS7_ILi80EEENS7_ILi256EEEEEELi256ENS_10bfloat16_tEfNS_4arch4Sm90ELb0ELb0ELb1ELb1ELb1ELb1ELb0ELb1ELb1ELb1ELb0ELb0EEENS1_21CollectiveEpilogueFwdINS6_IJSA_SC_SB_EEES9_SE_SG_Li256ELb1ELb1ELb0ELb0EEENS1_36VarlenDynamicPersistentTileSchedulerILi128ELi80ELi256ELi128ELb0ELb1ELb1ELb0ELb1ELb1EEEEEEEEEvNT_6ParamsE)
        .other          _ZN7cutlass13device_kernelIN5flash11enable_sm90INS1_16FlashAttnFwdSm90INS1_25CollectiveMainloopFwdSm90ILi2EN4cute5tupleIJNS5_1CILi1EEES8_S8_EEENS6_IJNS7_ILi128EEENS7_ILi80EEENS7_ILi256EEEEEELi256ENS_10bfloat16_tEfNS_4arch4Sm90ELb0ELb0ELb1ELb1ELb1ELb1ELb0ELb1ELb1ELb1ELb0ELb0EEENS1_21CollectiveEpilogueFwdINS6_IJSA_SC_SB_EEES9_SE_SG_Li256ELb1ELb1ELb0ELb0EEENS1_36VarlenDynamicPersistentTileSchedulerILi128ELi80ELi256ELi128ELb0ELb1ELb1ELb0ELb1ELb1EEEEEEEEEvNT_6ParamsE,@"STO_CUDA_ENTRY STV_DEFAULT"
_ZN7cutlass13device_kernelIN5flash11enable_sm90INS1_16FlashAttnFwdSm90INS1_25CollectiveMainloopFwdSm90ILi2EN4cute5tupleIJNS5_1CILi1EEES8_S8_EEENS6_IJNS7_ILi128EEENS7_ILi80EEENS7_ILi256EEEEEELi256ENS_10bfloat16_tEfNS_4arch4Sm90ELb0ELb0ELb1ELb1ELb1ELb1ELb0ELb1ELb1ELb1ELb0ELb0EEENS1_21CollectiveEpilogueFwdINS6_IJSA_SC_SB_EEES9_SE_SG_Li256ELb1ELb1ELb0ELb0EEENS1_36VarlenDynamicPersistentTileSchedulerILi128ELi80ELi256ELi128ELb0ELb1ELb1ELb0ELb1ELb1EEEEEEEEEvNT_6ParamsE:
[----:B------:R-:W0:Y:S02]  /*0000*/  LDC R1, c[0x0][0x28] ;  /* 0x00000a00ff017b82 */ /* 0x000e240000000800 */
[----:B0-----:R-:W-:Y:S01]  /*0010*/  VIADD R1, R1, 0xffffff80 ;  /* 0xffffff8001017836 */ /* 0x001fe20000000000 */
[----:B------:R-:W0:Y:S01]  /*0020*/  S2R R0, SR_TID.X ;  /* 0x0000000000007919 */ /* 0x000e220000002100 */
[----:B------:R-:W-:Y:S01]  /*0030*/  ELECT P0, URZ, PT ;  /* 0x00000000003f782f */ /* 0x000fe20003800000 */
[----:B------:R-:W-:Y:S01]  /*0040*/  BSSY B0, `(.L_x_426) ;  /* 0x000000e000007945 */ /* 0x000fe20003800000 */
[----:B0-----:R-:W-:-:S05]  /*0050*/  SHF.R.U32.HI R2, RZ, 0x5, R0 ;  /* 0x00000005ff027819 */ /* 0x001fca0000011600 */
[----:B------:R-:W0:Y:S02]  /*0060*/  SHFL.IDX PT, R3, R2, RZ, 0x1f ;  /* 0x00001fff02037589 */ /* 0x000e2400000e0000 */
[----:B0-----:R-:W-:Y:S02]  /*0070*/  ISETP.EQ.AND P0, PT, R3, RZ, P0 ;  /* 0x000000ff0300720c */ /* 0x001fe40000702270 */
[----:B------:R-:W-:-:S11]  /*0080*/  SHF.R.U32.HI R3, RZ, 0x7, R0 ;  /* 0x00000007ff037819 */ /* 0x000fd60000011600 */
[----:B------:R-:W-:Y:S05]  /*0090*/  @!P0 BRA `(.L_x_427) ;  /* 0x0000000000208947 */ /* 0x000fea0003800000 */
[----:B------:R-:W-:Y:S02]  /*00a0*/  ULDC.64 UR4, c[0x0][0x198] ;  /* 0x0000660000047ab9 */ /* 0x000fe40000000a00 */
[----:B------:R-:W-:Y:S02]  /*00b0*/  UIADD3 UR6, UP0, UR4, 0x570, URZ ;  /* 0x0000057004067890 */ /* 0x000fe4000ff1e03f */
[----:B------:R-:W-:Y:S02]  /*00c0*/  UIADD3 UR4, UP1, UR4, 0x670, URZ ;  /* 0x0000067004047890 */ /* 0x000fe4000ff3e03f */
[----:B------:R-:W-:Y:S02]  /*00d0*/  UIADD3.X UR7, URZ, UR5, URZ, UP0, !UPT ;  /* 0x000000053f077290 */ /* 0x000fe400087fe43f */
[----:B------:R-:W-:-:S07]  /*00e0*/  UIADD3.X UR5, URZ, UR5, URZ, UP1, !UPT ;  /* 0x000000053f057290 */ /* 0x000fce0008ffe43f */
[----:B------:R0:W-:Y:S02]  /*00f0*/  UTMACCTL.PF [UR6] ;  /* 0x00000000060079b9 */ /* 0x0001e40008040000 */
[----:B------:R0:W-:Y:S02]  /*0100*/  UTMACCTL.PF [UR4] ;  /* 0x00000000040079b9 */ /* 0x0001e40008040000 */
[----:B0-----:R-:W-:Y:S01]  /*0110*/  NOP ;  /* 0x0000000000007918 */ /* 0x001fe20000000000 */
.L_x_427:
[----:B------:R-:W-:Y:S05]  /*0120*/  BSYNC B0 ;  /* 0x0000000000007941 */ /* 0x000fea0003800000 */
.L_x_426:
[----:B------:R-:W-:Y:S01]  /*0130*/  VOTEU.ANY UP0, P0 ;  /* 0x00000000003f7886 */ /* 0x000fe20000000100 */
[----:B------:R-:W0:Y:S01]  /*0140*/  SHFL.IDX PT, R3, R3, RZ, 0x1f ;  /* 0x00001fff03037589 */ /* 0x000e2200000e0000 */
[----:B------:R-:W-:Y:S01]  /*0150*/  UMOV UR4, 0x80 ;  /* 0x0000008000047882 */ /* 0x000fe20000000000 */
[----:B------:R-:W-:Y:S01]  /*0160*/  UMOV UR7, 0x100 ;  /* 0x0000010000077882 */ /* 0x000fe20000000000 */
[----:B------:R-:W-:Y:S01]  /*0170*/  VOTEU.ANY UP1, P0 ;  /* 0x00000000003f7886 */ /* 0x000fe20000020100 */
[----:B------:R-:W1:Y:S01]  /*0180*/  @UP0 S2UR UR8, SR_CgaCtaId ;  /* 0x00000000000809c3 */ /* 0x000e620000008800 */
[----:B------:R-:W2:Y:S01]  /*0190*/  SHFL.IDX PT, R4, R2, RZ, 0x1f ;  /* 0x00001fff02047589 */ /* 0x000ea200000e0000 */
[----:B------:R-:W-:Y:S01]  /*01a0*/  @UP0 UMOV UR6, 0x400 ;  /* 0x0000040000060882 */ /* 0x000fe20000000000 */
[----:B------:R-:W-:-:S04]  /*01b0*/  @UP0 UIADD3 UR4, -UR4, 0x100000, URZ ;  /* 0x0010000004040890 */ /* 0x000fc8000fffe13f */
[----:B------:R-:W-:Y:S02]  /*01c0*/  @UP0 USHF.L.U32 UR5, UR4, 0xb, URZ ;  /* 0x0000000b04050899 */ /* 0x000fe4000800063f */
[----:B------:R-:W-:Y:S01]  /*01d0*/  @UP0 USHF.L.U32 UR4, UR4, 0x1, URZ ;  /* 0x0000000104040899 */ /* 0x000fe2000800063f */
[----:B------:R-:W-:Y:S01]  /*01e0*/  VOTEU.ANY UP2, P0 ;  /* 0x00000000003f7886 */ /* 0x000fe20000040100 */
[----:B0-----:R-:W-:Y:S01]  /*01f0*/  R2UR UR9, R3 ;  /* 0x00000000030972ca */ /* 0x001fe200000e0000 */
[----:B-1----:R-:W-:Y:S01]  /*0200*/  @UP0 ULEA UR8, UR8, UR6, 0x18 ;  /* 0x0000000608080291 */ /* 0x002fe2000f8ec03f */
[----:B--2---:R-:W-:Y:S01]  /*0210*/  ISETP.NE.AND P1, PT, R4, RZ, PT ;  /* 0x000000ff0400720c */ /* 0x004fe20003f25270 */
[----:B------:R-:W-:-:S04]  /*0220*/  @UP0 UIADD3 UR6, -UR7, 0x100000, URZ ;  /* 0x0010000007060890 */ /* 0x000fc8000fffe13f */
[----:B------:R-:W-:Y:S02]  /*0230*/  @UP0 USHF.L.U32 UR7, UR6, 0xb, URZ ;  /* 0x0000000b06070899 */ /* 0x000fe4000800063f */
[----:B------:R-:W-:-:S04]  /*0240*/  @UP0 USHF.L.U32 UR6, UR6, 0x1, URZ ;  /* 0x0000000106060899 */ /* 0x000fc8000800063f */
[----:B------:R-:W-:Y:S01]  /*0250*/  UISETP.NE.AND UP0, UPT, UR9, URZ, UPT ;  /* 0x0000003f0900728c */ /* 0x000fe2000bf05270 */
[----:B------:R-:W0:Y:S02]  /*0260*/  FENCE.VIEW.ASYNC.S ;  /* 0x00000000000073c6 */ /* 0x000e240000000000 */
[----:B0-----:R0:W1:Y:S05]  /*0270*/  @UP1 SYNCS.EXCH.64 URZ, [UR8+0x38800], UR4 ;  /* 0x03880004083f15b2 */ /* 0x00106a0008000100 */
[----:B------:R0:W2:Y:S01]  /*0280*/  @UP2 SYNCS.EXCH.64 URZ, [UR8+0x38820], UR6 ;  /* 0x03882006083f25b2 */ /* 0x0000a20008000100 */
        /* <DEDUP_REMOVED lines=14> */
[----:B0-----:R3:W4:Y:S08]  /*0370*/  SYNCS.EXCH.64 URZ, [UR8+0x38830], UR4 ;  /* 0x03883004083f75b2 */ /* 0x0017300008000100 */
[----:B------:R3:W0:Y:S01]  /*0380*/  SYNCS.EXCH.64 URZ, [UR8+0x38840], UR6 ;  /* 0x03884006083f75b2 */ /* 0x0006220008000100 */
[----:B------:R3:W0:Y:S01]  /*0390*/  SYNCS.EXCH.64 URZ, [UR8+0x38838], UR4 ;  /* 0x03883804083f75b2 */ /* 0x0006220008000100 */
[----:B------:R3:W0:Y:S02]  /*03a0*/  SYNCS.EXCH.64 URZ, [UR8+0x38848], UR6 ;  /* 0x03884806083f75b2 */ /* 0x0006240008000100 */
[----:B---3--:R-:W-:Y:S01]  /*03b0*/  NOP ;  /* 0x0000000000007918 */ /* 0x008fe20000000000 */
.L_x_428:
[----:B------:R-:W3:Y:S01]  /*03c0*/  SHFL.IDX PT, R3, R2, RZ, 0x1f ;  /* 0x00001fff02037589 */ /* 0x000ee200000e0000 */
[----:B------:R-:W-:Y:S01]  /*03d0*/  NOP ;  /* 0x0000000000007918 */ /* 0x000fe20000000000 */
[----:B---3--:R-:W-:-:S13]  /*03e0*/  ISETP.NE.AND P0, PT, R3, RZ, PT ;  /* 0x000000ff0300720c */ /* 0x008fda0003f05270 */
        /* <DEDUP_REMOVED lines=17> */
[----:B------:R3:W0:Y:S02]  /*0500*/  SYNCS.EXCH.64 URZ, [UR8+0x38868], UR6 ;  /* 0x03886806083f75b2 */ /* 0x0006240008000100 */
[----:B---3--:R-:W-:Y:S01]  /*0510*/  NOP ;  /* 0x0000000000007918 */ /* 0x008fe20000000000 */
.L_x_429:
[----:B------:R-:W3:Y:S01]  /*0520*/  SHFL.IDX PT, R3, R2, RZ, 0x1f ;  /* 0x00001fff02037589 */ /* 0x000ee200000e0000 */
[----:B------:R-:W-:Y:S01]  /*0530*/  NOP ;  /* 0x0000000000007918 */ /* 0x000fe20000000000 */
[----:B---3--:R-:W-:-:S13]  /*0540*/  ISETP.NE.AND P0, PT, R3, RZ, PT ;  /* 0x000000ff0300720c */ /* 0x008fda0003f05270 */
        /* <DEDUP_REMOVED lines=13> */
[----:B------:R3:W0:Y:S02]  /*0620*/  SYNCS.EXCH.64 URZ, [UR6+0x38888], UR4 ;  /* 0x03888804063f75b2 */ /* 0x0006240008000100 */
[----:B---3--:R-:W-:Y:S01]  /*0630*/  NOP ;  /* 0x0000000000007918 */ /* 0x008fe20000000000 */
.L_x_430:
        /* <DEDUP_REMOVED lines=22> */
.L_x_431:
        /* <DEDUP_REMOVED lines=22> */
.L_x_432:
[----:B------:R-:W-:Y:S01]  /*0900*/  PLOP3.LUT P0, PT, PT, PT, UP0, 0x80, 0x0 ;  /* 0x000000000000781c */ /* 0x000fe20003f0f008 */
[----:B------:R-:W-:Y:S01]  /*0910*/  UMOV UR60, 0x1 ;  /* 0x00000001003c7882 */ /* 0x000fe20000000000 */
[----:B------:R-:W-:Y:S01]  /*0920*/  NOP ;  /* 0x0000000000007918 */ /* 0x000fe20000000000 */
[----:B------:R-:W-:Y:S01]  /*0930*/  USEL UR60, UR60, 0x2, !UP0 ;  /* 0x000000023c3c7887 */ /* 0x000fe2000c000000 */
[----:B------:R-:W-:Y:S01]  /*0940*/  BSSY B9, `(.L_x_433) ;  /* 0x000277e000097945 */ /* 0x000fe20003800000 */
[----:B012-4-:R-:W-:Y:S08]  /*0950*/  BAR.SYNC.DEFER_BLOCKING 0x0 ;  /* 0x0000000000007b1d */ /* 0x017ff00000010000 */
[----:B------:R-:W-:Y:S05]  /*0960*/  @!P0 BRA `(.L_x_434) ;  /* 0x00000204009c8947 */ /* 0x000fea0003800000 */
.L_x_435:
[----:B------:R-:W-:-:S08]  /*0970*/  NOP ;  /* 0x0000000000007918 */ /* 0x000fd00000000000 */
[----:B------:R-:W0:Y:S02]  /*0980*/  USETMAXREG.TRY_ALLOC.CTAPOOL UP0, 0xe8 ;  /* 0x000000e8000079c8 */ /* 0x000e240008000600 */
[----:B0-----:R-:W-:-:S13]  /*0990*/  PLOP3.LUT P0, PT, PT, PT, UP0, 0x80, 0x0 ;  /* 0x000000000000781c */ /* 0x001fda0003f0f008 */
[----:B------:R-:W-:Y:S05]  /*09a0*/  @!P0 BRA `(.L_x_435) ;  /* 0xfffffffc00f08947 */ /* 0x000fea000383ffff */
[----:B------:R-:W0:Y:S08]  /*09b0*/  S2UR UR4, SR_CgaCtaId ;  /* 0x00000000000479c3 */ /* 0x000e300000008800 */
[----:B------:R-:W-:Y:S06]  /*09c0*/  BAR.ARV 0x8, 0x180 ;  /* 0x0206000000007b1d */ /* 0x000fec0000002000 */
[----:B------:R-:W-:-:S02]  /*09d0*/  MOV R22, 0x400 ;  /* 0x0000040000167802 */ /* 0x000fc40000000f00 */
[----:B------:R-:W-:Y:S01]  /*09e0*/  BAR.SYNC.DEFER_BLOCKING 0x5, 0x180 ;  /* 0x0146000000007b1d */ /* 0x000fe20000010000 */
[----:B0-----:R-:W-:-:S05]  /*09f0*/  IMAD.U32 R2, RZ, RZ, UR4 ;  /* 0x00000004ff027e24 */ /* 0x001fca000f8e00ff */
[----:B------:R-:W-:Y:S01]  /*0a00*/  ULDC UR4, c[0x0][0xc3c] ;  /* 0x00030f0000047ab9 */ /* 0x000fe20000000800 */
[----:B------:R-:W-:Y:S01]  /*0a10*/  LEA R22, R2, R22, 0x18 ;  /* 0x0000001602167211 */ /* 0x000fe200078ec0ff */
[----:B------:R-:W-:Y:S04]  /*0a20*/  STL [R1+0x58], R2 ;  /* 0x0000580201007387 */ /* 0x000fe80000100800 */
[----:B------:R-:W0:Y:S01]  /*0a30*/  LDS.128 R28, [R22+0x388d0] ;  /* 0x0388d000161c7984 */ /* 0x000e220000000c00 */
[----:B------:R-:W-:Y:S06]  /*0a40*/  BAR.ARV 0x4, 0x180 ;  /* 0x0106000000007b1d */ /* 0x000fec0000002000 */
[----:B0-----:R-:W-:-:S13]  /*0a50*/  ISETP.GE.AND P0, PT, R31, UR4, PT ;  /* 0x000000041f007c0c */ /* 0x001fda000bf06270 */
[----:B------:R-:W-:Y:S05]  /*0a60*/  @P0 BRA `(.L_x_436) ;  /* 0x0000027400ac0947 */ /* 0x000fea0003800000 */
[----:B------:R-:W-:Y:S01]  /*0a70*/  VIADD R0, R0, 0xffffff80 ;  /* 0xffffff8000007836 */ /* 0x000fe20000000000 */
[----:B------:R-:W-:Y:S01]  /*0a80*/  R2UR UR4, R22 ;  /* 0x00000000160472ca */ /* 0x000fe200000e0000 */
[----:B------:R-:W-:Y:S01]  /*0a90*/  ULOP3.LUT UR5, UR60, 0x1, URZ, 0xfc, !UPT ;  /* 0x000000013c057892 */ /* 0x000fe2000f8efc3f */
[----:B------:R-:W-:Y:S01]  /*0aa0*/  IMAD.MOV.U32 R212, RZ, RZ, RZ ;  /* 0x000000ffffd47224 */ /* 0x000fe200078e00ff */
[----:B------:R-:W-:Y:S01]  /*0ab0*/  MOV R229, RZ ;  /* 0x000000ff00e57202 */ /* 0x000fe20000000f00 */
[----:B------:R-:W-:Y:S01]  /*0ac0*/  IMAD.MOV.U32 R223, RZ, RZ, RZ ;  /* 0x000000ffffdf7224 */ /* 0x000fe200078e00ff */
[----:B------:R-:W-:Y:S01]  /*0ad0*/  SHF.R.S32.HI R3, RZ, 0x1f, R0 ;  /* 0x0000001fff037819 */ /* 0x000fe20000011400 */
[----:B------:R-:W-:-:S03]  /*0ae0*/  IMAD.MOV.U32 R225, RZ, RZ, RZ ;  /* 0x000000ffffe17224 */ /* 0x000fc600078e00ff */
[CC--:B------:R-:W-:Y:S02]  /*0af0*/  LEA.HI R2, R3.reuse, R0.reuse, RZ, 0x4 ;  /* 0x0000000003027211 */ /* 0x0c0fe400078f20ff */
[CC--:B------:R-:W-:Y:S02]  /*0b00*/  LEA.HI R4, R3.reuse, R0.reuse, RZ, 0x5 ;  /* 0x0000000003047211 */ /* 0x0c0fe400078f28ff */
[----:B------:R-:W-:Y:S01]  /*0b10*/  SHF.R.S32.HI R7, RZ, 0x4, R2 ;  /* 0x00000004ff077819 */ /* 0x000fe20000011402 */
[----:B------:R-:W-:Y:S01]  /*0b20*/  UIADD3 UR4, UR4, 0x14400, URZ ;  /* 0x0001440004047890 */ /* 0x000fe2000fffe03f */
[----:B------:R-:W-:Y:S01]  /*0b30*/  LOP3.LUT R5, R2, 0x3fffff0, RZ, 0xc0, !PT ;  /* 0x03fffff002057812 */ /* 0x000fe200078ec0ff */
[----:B------:R-:W-:Y:S01]  /*0b40*/  IMAD.SHL.U32 R4, R4, 0x20, RZ ;  /* 0x0000002004047824 */ /* 0x000fe200078e00ff */
[----:B------:R-:W-:Y:S02]  /*0b50*/  LEA.HI R2, R2, R7, RZ, 0x1 ;  /* 0x0000000702027211 */ /* 0x000fe400078f08ff */
[----:B------:R-:W-:Y:S01]  /*0b60*/  LEA.HI R219, R3, R0, RZ, 0x3 ;  /* 0x0000000003db7211 */ /* 0x000fe200078f18ff */
[----:B------:R-:W-:Y:S01]  /*0b70*/  IMAD.IADD R5, R0, 0x1, -R5 ;  /* 0x0000000100057824 */ /* 0x000fe200078e0a05 */
[----:B------:R-:W-:-:S02]  /*0b80*/  LOP3.LUT R4, R4, 0xfffffc00, RZ, 0xc0, !PT ;  /* 0xfffffc0004047812 */ /* 0x000fc400078ec0ff */
[----:B------:R-:W-:Y:S02]  /*0b90*/  LOP3.LUT R2, R2, 0x1ffffffe, RZ, 0xc0, !PT ;  /* 0x1ffffffe02027812 */ /* 0x000fe400078ec0ff */
[----:B------:R-:W-:Y:S01]  /*0ba0*/  LOP3.LUT R9, R219, 0xfffffff8, RZ, 0xc0, !PT ;  /* 0xfffffff8db097812 */ /* 0x000fe200078ec0ff */
[----:B------:R-:W-:Y:S01]  /*0bb0*/  IMAD R5, R5, 0x40, R4 ;  /* 0x0000004005057824 */ /* 0x000fe200078e0204 */
[----:B------:R-:W-:Y:S01]  /*0bc0*/  LEA.HI R3, R3, R0, RZ, 0x6 ;  /* 0x0000000003037211 */ /* 0x000fe200078f30ff */
[----:B------:R-:W-:Y:S01]  /*0bd0*/  IMAD.IADD R2, R7, 0x1, -R2 ;  /* 0x0000000107027824 */ /* 0x000fe200078e0a02 */
[----:B------:R-:W-:Y:S01]  /*0be0*/  SHF.R.S32.HI R219, RZ, 0x3, R219 ;  /* 0x00000003ffdb7819 */ /* 0x000fe200000114db */
[----:B------:R-:W-:Y:S02]  /*0bf0*/  IMAD.IADD R8, R0, 0x1, -R9 ;  /* 0x0000000100087824 */ /* 0x000fe400078e0a09 */
[----:B------:R-:W-:Y:S02]  /*0c00*/  IMAD R0, R2, 0x8, R5 ;  /* 0x0000000802007824 */ /* 0x000fe400078e0205 */
[----:B------:R-:W-:-:S02]  /*0c10*/  IMAD.SHL.U32 R214, R8, 0x4, RZ ;  /* 0x0000000408d67824 */ /* 0x000fc400078e00ff */
[----:B------:R-:W-:Y:S01]  /*0c20*/  IMAD.SHL.U32 R3, R3, 0x8, RZ ;  /* 0x0000000803037824 */ /* 0x000fe200078e00ff */
[----:B------:R0:W-:Y:S01]  /*0c30*/  STL [R1+0x78], R0 ;  /* 0x0000780001007387 */ /* 0x0001e20000100800 */
[C---:B------:R-:W-:Y:S01]  /*0c40*/  IMAD.SHL.U32 R224, R219.reuse, 0x40, RZ ;  /* 0x00000040dbe07824 */ /* 0x040fe200078e00ff */
[C---:B------:R-:W-:Y:S01]  /*0c50*/  IADD3 R221, R214.reuse, 0x20, RZ ;  /* 0x00000020d6dd7810 */ /* 0x040fe20007ffe0ff */
[----:B------:R-:W-:Y:S01]  /*0c60*/  VIADD R6, R219, 0x40 ;  /* 0x00000040db067836 */ /* 0x000fe20000000000 */
[----:B------:R-:W-:Y:S01]  /*0c70*/  LOP3.LUT R228, R3, 0xfffffe00, RZ, 0xc0, !PT ;  /* 0xfffffe0003e47812 */ /* 0x000fe200078ec0ff */
[----:B------:R-:W-:Y:S01]  /*0c80*/  VIADD R220, R214, 0x40 ;  /* 0x00000040d6dc7836 */ /* 0x000fe20000000000 */
[----:B------:R-:W-:Y:S01]  /*0c90*/  STL [R1+0x64], R8 ;  /* 0x0000640801007387 */ /* 0x000fe20000100800 */
[----:B------:R-:W-:Y:S01]  /*0ca0*/  IMAD.U32 R2, RZ, RZ, UR4 ;  /* 0x00000004ff027e24 */ /* 0x000fe2000f8e00ff */
[----:B------:R-:W-:Y:S01]  /*0cb0*/  LOP3.LUT R224, R224, 0x1c0, RZ, 0xc0, !PT ;  /* 0x000001c0e0e07812 */ /* 0x000fe200078ec0ff */
[----:B------:R-:W-:Y:S01]  /*0cc0*/  IMAD.IADD R213, R214, 0x1, R220 ;  /* 0x00000001d6d57824 */ /* 0x000fe200078e02dc */
[----:B------:R-:W-:Y:S01]  /*0cd0*/  SHF.R.S32.HI R3, RZ, 0x1f, R6 ;  /* 0x0000001fff037819 */ /* 0x000fe20000011406 */
[----:B0-----:R-:W-:Y:S01]  /*0ce0*/  IMAD.U32 R0, RZ, RZ, UR5 ;  /* 0x00000005ff007e24 */ /* 0x001fe2000f8e00ff */
[----:B------:R-:W-:Y:S01]  /*0cf0*/  STL [R1+0x70], RZ ;  /* 0x000070ff01007387 */ /* 0x000fe20000100800 */
[----:B------:R-:W-:Y:S01]  /*0d00*/  VIADD R0, R219, 0x20 ;  /* 0x00000020db007836 */ /* 0x000fe20000000000 */
[----:B------:R-:W-:Y:S01]  /*0d10*/  LEA.HI R3, R3, R6, RZ, 0x3 ;  /* 0x0000000603037211 */ /* 0x000fe200078f18ff */
[----:B------:R-:W-:Y:S01]  /*0d20*/  IMAD.SHL.U32 R16, R8, 0x8, RZ ;  /* 0x0000000808107824 */ /* 0x000fe200078e00ff */
[----:B------:R0:W-:Y:S01]  /*0d30*/  STL [R1+0x6c], R2 ;  /* 0x00006c0201007387 */ /* 0x0001e20000100800 */
[----:B------:R-:W-:Y:S01]  /*0d40*/  VIADD R222, R214, 0x60 ;  /* 0x00000060d6de7836 */ /* 0x000fe20000000000 */
[----:B------:R-:W-:Y:S01]  /*0d50*/  SHF.R.S32.HI R5, RZ, 0x1f, R0 ;  /* 0x0000001fff057819 */ /* 0x000fe20000011400 */
[----:B------:R-:W-:Y:S01]  /*0d60*/  IMAD.SHL.U32 R3, R3, 0x40, RZ ;  /* 0x0000004003037824 */ /* 0x000fe200078e00ff */
[----:B------:R-:W-:Y:S01]  /*0d70*/  SHF.R.S32.HI R17, RZ, 0x1f, R16 ;  /* 0x0000001fff117819 */ /* 0x000fe20000011410 */
[----:B------:R-:W-:Y:S01]  /*0d80*/  VIADD R18, R16, 0x80 ;  /* 0x0000008010127836 */ /* 0x000fe20000000000 */
[----:B------:R-:W-:Y:S01]  /*0d90*/  LEA.HI R5, R5, R0, RZ, 0x3 ;  /* 0x0000000005057211 */ /* 0x000fe200078f18ff */
[----:B------:R-:W-:-:S02]  /*0da0*/  IMAD.SHL.U32 R0, R0, 0x40, RZ ;  /* 0x0000004000007824 */ /* 0x000fc400078e00ff */
[----:B------:R-:W-:Y:S01]  /*0db0*/  VIADD R19, R16, 0xc0 ;  /* 0x000000c010137836 */ /* 0x000fe20000000000 */
[----:B------:R-:W-:Y:S01]  /*0dc0*/  SHF.R.S32.HI R218, RZ, 0x1f, R18 ;  /* 0x0000001fffda7819 */ /* 0x000fe20000011412 */
[----:B0-----:R-:W-:Y:S01]  /*0dd0*/  IMAD.SHL.U32 R2, R6, 0x40, RZ ;  /* 0x0000004006027824 */ /* 0x001fe200078e00ff */
[----:B------:R-:W-:Y:S01]  /*0de0*/  LOP3.LUT R4, R0, 0x1c0, RZ, 0xc0, !PT ;  /* 0x000001c000047812 */ /* 0x000fe200078ec0ff */
[----:B------:R-:W-:Y:S01]  /*0df0*/  IMAD.SHL.U32 R5, R5, 0x40, RZ ;  /* 0x0000004005057824 */ /* 0x000fe200078e00ff */
[----:B------:R-:W-:Y:S02]  /*0e00*/  SHF.R.U32.HI R0, RZ, 0x3, R224 ;  /* 0x00000003ff007819 */ /* 0x000fe400000116e0 */
[----:B------:R-:W-:Y:S02]  /*0e10*/  SHF.R.S32.HI R0, RZ, 0x1f, R213 ;  /* 0x0000001fff007819 */ /* 0x000fe400000114d5 */
[----:B------:R-:W-:Y:S02]  /*0e20*/  LOP3.LUT R2, R2, 0x1c0, RZ, 0xc0, !PT ;  /* 0x000001c002027812 */ /* 0x000fe400078ec0ff */
[----:B------:R-:W-:-:S02]  /*0e30*/  LEA.HI R0, R0, R213, RZ, 0x3 ;  /* 0x000000d500007211 */ /* 0x000fc400078f18ff */
[----:B------:R-:W-:Y:S02]  /*0e40*/  SHF.R.U32.HI R6, RZ, 0x3, R4 ;  /* 0x00000003ff067819 */ /* 0x000fe40000011604 */
[----:B------:R-:W-:Y:S02]  /*0e50*/  SHF.R.U32.HI R4, RZ, 0x3, R2 ;  /* 0x00000003ff047819 */ /* 0x000fe40000011602 */
[----:B------:R-:W-:Y:S02]  /*0e60*/  LOP3.LUT R23, R0, 0xfffffff8, RZ, 0xc0, !PT ;  /* 0xfffffff800177812 */ /* 0x000fe400078ec0ff */
[----:B------:R-:W-:Y:S02]  /*0e70*/  LOP3.LUT R2, R5, 0xfffffe00, RZ, 0xc0, !PT ;  /* 0xfffffe0005027812 */ /* 0x000fe400078ec0ff */
[----:B------:R-:W-:Y:S02]  /*0e80*/  LOP3.LUT R0, R3, 0xfffffe00, RZ, 0xc0, !PT ;  /* 0xfffffe0003007812 */ /* 0x000fe400078ec0ff */
[----:B------:R-:W-:Y:S01]  /*0e90*/  SHF.R.S32.HI R217, RZ, 0x1f, R19 ;  /* 0x0000001fffd97819 */ /* 0x000fe20000011413 */
[----:B------:R0:W-:Y:S01]  /*0ea0*/  STL [R1+0x54], R2 ;  /* 0x0000540201007387 */ /* 0x0001e20000100800 */
[----:B------:R-:W-:-:S03]  /*0eb0*/  SHF.R.S32.HI R216, RZ, 0x1f, R23 ;  /* 0x0000001fffd87819 */ /* 0x000fc60000011417 */
[----:B------:R0:W-:Y:S04]  /*0ec0*/  STL [R1+0x50], R0 ;  /* 0x0000500001007387 */ /* 0x0001e80000100800 */
.L_x_674:
[----:B012-4-:R-:W0:Y:S01]  /*0ed0*/  LDC.64 R2, c[0x0][0xc88] ;  /* 0x00032200ff027b82 */ /* 0x017e220000000a00 */
[----:B------:R-:W-:Y:S01]  /*0ee0*/  ULDC.64 UR10, c[0x0][0x208] ;  /* 0x00008200000a7ab9 */ /* 0x000fe20000000a00 */
[----:B------:R-:W-:Y:S01]  /*0ef0*/  ULDC.64 UR4, c[0x0][0xa28] ;  /* 0x00028a0000047ab9 */ /* 0x000fe20000000a00 */
[----:B------:R-:W-:Y:S01]  /*0f00*/  ULDC.64 UR8, c[0x0][0xa18] ;  /* 0x0002860000087ab9 */ /* 0x000fe20000000a00 */
[----:B------:R-:W-:Y:S01]  /*0f10*/  ULDC.64 UR6, c[0x0][0xa08] ;  /* 0x0002820000067ab9 */ /* 0x000fe20000000a00 */
[----:B0-----:R-:W-:-:S05]  /*0f20*/  IMAD.WIDE R2, R31, 0x4, R2 ;  /* 0x000000041f027825 */ /* 0x001fca00078e0202 */
[----:B------:R-:W2:Y:S01]  /*0f30*/  LDG.E R8, desc[UR10][R2.64] ;  /* 0x0000000a02087981 */ /* 0x000ea2000c1e1900 */
[----:B------:R-:W-:Y:S01]  /*0f40*/  ISETP.NE.U32.AND P2, PT, RZ, UR4, PT ;  /* 0x00000004ff007c0c */ /* 0x000fe2000bf45070 */
[----:B------:R-:W-:Y:S01]  /*0f50*/  IMAD.MOV.U32 R120, RZ, RZ, RZ ;  /* 0x000000ffff787224 */ /* 0x000fe200078e00ff */
[----:B------:R-:W-:Y:S02]  /*0f60*/  ISETP.NE.U32.AND P1, PT, RZ, UR8, PT ;  /* 0x00000008ff007c0c */ /* 0x000fe4000bf25070 */
[----:B------:R-:W-:Y:S02]  /*0f70*/  ISETP.NE.AND.EX P2, PT, RZ, UR5, PT, P2 ;  /* 0x00000005ff007c0c */ /* 0x000fe4000bf45320 */
[----:B------:R-:W-:Y:S02]  /*0f80*/  ISETP.NE.AND.EX P1, PT, RZ, UR9, PT, P1 ;  /* 0x00000009ff007c0c */ /* 0x000fe4000bf25310 */
[----:B------:R-:W-:-:S04]  /*0f90*/  ISETP.NE.U32.AND P0, PT, RZ, UR6, PT ;  /* 0x00000006ff007c0c */ /* 0x000fc8000bf05070 */
[----:B------:R-:W-:Y:S02]  /*0fa0*/  ISETP.NE.AND.EX P0, PT, RZ, UR7, PT, P0 ;  /* 0x00000007ff007c0c */ /* 0x000fe4000bf05300 */
[----:B--2---:R-:W-:Y:S01]  /*0fb0*/  SHF.R.S32.HI R0, RZ, 0x1f, R8 ;  /* 0x0000001fff007819 */ /* 0x004fe20000011408 */
[----:B------:R0:W-:Y:S02]  /*0fc0*/  STL [R1+0x60], R8 ;  /* 0x0000600801007387 */ /* 0x0001e40000100800 */
[C---:B------:R-:W-:Y:S01]  /*0fd0*/  @P2 LEA R2, P3, R8.reuse, UR4, 0x2 ;  /* 0x0000000408022c11 */ /* 0x040fe2000f8610ff */
[----:B------:R-:W-:Y:S01]  /*0fe0*/  ULDC UR4, c[0x0][0x288] ;  /* 0x0000a20000047ab9 */ /* 0x000fe20000000800 */
[C-C-:B------:R-:W-:Y:S01]  /*0ff0*/  SHF.L.U64.HI R27, R8.reuse, 0x2, R0.reuse ;  /* 0x00000002081b7819 */ /* 0x140fe20000010200 */
[----:B------:R0:W-:Y:S01]  /*1000*/  STL [R1+0x74], R29 ;  /* 0x0000741d01007387 */ /* 0x0001e20000100800 */
[C---:B------:R-:W-:Y:S01]  /*1010*/  @P2 LEA.HI.X R3, R8.reuse, UR5, R0, 0x2, P3 ;  /* 0x0000000508032c11 */ /* 0x040fe200098f1400 */
[----:B------:R-:W-:-:S02]  /*1020*/  IMAD.SHL.U32 R26, R8, 0x4, RZ ;  /* 0x00000004081a7824 */ /* 0x000fc400078e00ff */
[----:B------:R0:W-:Y:S01]  /*1030*/  STL [R1+0x68], R30 ;  /* 0x0000681e01007387 */ /* 0x0001e20000100800 */
[----:B------:R-:W-:Y:S02]  /*1040*/  IMAD.MOV.U32 R0, RZ, RZ, RZ ;  /* 0x000000ffff007224 */ /* 0x000fe400078e00ff */
[----:B------:R-:W-:Y:S01]  /*1050*/  IMAD.U32 R140, RZ, RZ, UR4 ;  /* 0x00000004ff8c7e24 */ /* 0x000fe2000f8e00ff */
[----:B------:R-:W-:Y:S01]  /*1060*/  ULDC.64 UR4, c[0x0][0x418] ;  /* 0x0001060000047ab9 */ /* 0x000fe20000000a00 */
[C---:B------:R-:W-:Y:S01]  /*1070*/  IADD3 R6, P4, R26.reuse, UR6, RZ ;  /* 0x000000061a067c10 */ /* 0x040fe2000ff9e0ff */
[----:B------:R-:W-:Y:S01]  /*1080*/  UISETP.NE.U32.AND UP0, UPT, UR4, URZ, UPT ;  /* 0x0000003f0400728c */ /* 0x000fe2000bf05070 */
[----:B------:R0:W5:Y:S01]  /*1090*/  @P2 LDG.E R0, desc[UR10][R2.64] ;  /* 0x0000000a02002981 */ /* 0x000162000c1e1900 */
[----:B------:R-:W-:Y:S01]  /*10a0*/  @P1 IADD3 R4, P2, R26, UR8, RZ ;  /* 0x000000081a041c10 */ /* 0x000fe2000ff5e0ff */
[----:B------:R-:W-:Y:S01]  /*10b0*/  ULDC UR4, c[0x0][0x424] ;  /* 0x0001090000047ab9 */ /* 0x000fe20000000800 */
[----:B------:R-:W-:Y:S01]  /*10c0*/  UISETP.NE.AND.EX UP0, UPT, UR5, URZ, UPT, UP0 ;  /* 0x0000003f0500728c */ /* 0x000fe2000bf05300 */
[C---:B------:R-:W-:Y:S01]  /*10d0*/  IADD3.X R7, R27.reuse, UR7, RZ, P4, !PT ;  /* 0x000000071b077c10 */ /* 0x040fe2000a7fe4ff */
[----:B------:R-:W-:Y:S01]  /*10e0*/  ULDC.64 UR6, c[0x0][0xa20] ;  /* 0x0002880000067ab9 */ /* 0x000fe20000000a00 */
[----:B------:R-:W-:Y:S01]  /*10f0*/  @P1 IADD3.X R5, R27, UR9, RZ, P2, !PT ;  /* 0x000000091b051c10 */ /* 0x000fe200097fe4ff */
[----:B------:R-:W-:Y:S01]  /*1100*/  USEL UR4, UR4, 0x1, UP0 ;  /* 0x0000000104047887 */ /* 0x000fe20008000000 */
[----:B------:R-:W-:Y:S01]  /*1110*/  ISETP.NE.U32.AND P2, PT, RZ, UR6, PT ;  /* 0x00000006ff007c0c */ /* 0x000fe2000bf45070 */
[----:B------:R-:W-:Y:S01]  /*1120*/  ULDC UR5, c[0x0][0x2f0] ;  /* 0x0000bc0000057ab9 */ /* 0x000fe20000000800 */
[----:B------:R0:W5:Y:S01]  /*1130*/  @P0 LDG.E R120, desc[UR10][R6.64] ;  /* 0x0000000a06780981 */ /* 0x000162000c1e1900 */
[----:B------:R-:W-:Y:S01]  /*1140*/  UIMAD UR4, UR4, UR5, URZ ;  /* 0x00000005040472a4 */ /* 0x000fe2000f8e023f */
[----:B------:R-:W-:-:S02]  /*1150*/  ISETP.NE.AND.EX P2, PT, RZ, UR7, PT, P2 ;  /* 0x00000007ff007c0c */ /* 0x000fc4000bf45320 */
[----:B------:R0:W5:Y:S01]  /*1160*/  @P1 LDG.E R140, desc[UR10][R4.64] ;  /* 0x0000000a048c1981 */ /* 0x000162000c1e1900 */
[----:B------:R-:W-:Y:S01]  /*1170*/  ULDC UR5, c[0x0][0x348] ;  /* 0x0000d20000057ab9 */ /* 0x000fe20000000800 */
[----:B------:R-:W-:Y:S01]  /*1180*/  IMAD.MOV.U32 R91, RZ, RZ, R8 ;  /* 0x000000ffff5b7224 */ /* 0x000fe200078e0008 */
[----:B---3--:R-:W-:Y:S08]  /*1190*/  @P1 BRA `(.L_x_437) ;  /* 0x0000000000281947 */ /* 0x008ff00003800000 */
[----:B------:R-:W-:Y:S02]  /*11a0*/  ULDC.64 UR8, c[0x0][0xa00] ;  /* 0x0002800000087ab9 */ /* 0x000fe40000000a00 */
[----:B------:R-:W-:-:S04]  /*11b0*/  ISETP.NE.U32.AND P1, PT, RZ, UR8, PT ;  /* 0x00000008ff007c0c */ /* 0x000fc8000bf25070 */
[----:B------:R-:W-:-:S13]  /*11c0*/  ISETP.NE.AND.EX P1, PT, RZ, UR9, PT, P1 ;  /* 0x00000009ff007c0c */ /* 0x000fda000bf25310 */
[----:B------:R-:W-:Y:S05]  /*11d0*/  @!P1 BRA `(.L_x_437) ;  /* 0x0000000000189947 */ /* 0x000fea0003800000 */
[----:B0-----:R-:W0:Y:S01]  /*11e0*/  LDC.64 R2, c[0x0][0xa00] ;  /* 0x00028000ff027b82 */ /* 0x001e220000000a00 */
[----:B------:R-:W-:Y:S01]  /*11f0*/  ULDC.64 UR8, c[0x0][0x208] ;  /* 0x0000820000087ab9 */ /* 0x000fe20000000a00 */
[----:B0-----:R-:W-:-:S05]  /*1200*/  IMAD.WIDE R2, R91, 0x4, R2 ;  /* 0x000000045b027825 */ /* 0x001fca00078e0202 */
[----:B-----5:R-:W2:Y:S04]  /*1210*/  LDG.E R140, desc[UR8][R2.64] ;  /* 0x00000008028c7981 */ /* 0x020ea8000c1e1900 */
[----:B------:R-:W2:Y:S02]  /*1220*/  LDG.E R5, desc[UR8][R2.64+0x4] ;  /* 0x0000040802057981 */ /* 0x000ea4000c1e1900 */
[----:B--2---:R-:W-:-:S07]  /*1230*/  IMAD.IADD R140, R5, 0x1, -R140 ;  /* 0x00000001058c7824 */ /* 0x004fce00078e0a8c */
.L_x_437:
[----:B------:R-:W-:Y:S01]  /*1240*/  IMAD.U32 R24, RZ, RZ, UR5 ;  /* 0x00000005ff187e24 */ /* 0x000fe2000f8e00ff */
[----:B------:R-:W-:Y:S01]  /*1250*/  MOV R25, UR4 ;  /* 0x0000000400197c02 */ /* 0x000fe20008000f00 */
[----:B------:R-:W-:Y:S06]  /*1260*/  @!P2 BRA `(.L_x_438) ;  /* 0x000000000014a947 */ /* 0x000fec0003800000 */
[----:B0-----:R-:W-:Y:S01]  /*1270*/  IADD3 R2, P0, R26, UR6, RZ ;  /* 0x000000061a027c10 */ /* 0x001fe2000ff1e0ff */
[----:B------:R-:W-:-:S03]  /*1280*/  ULDC.64 UR4, c[0x0][0x208] ;  /* 0x0000820000047ab9 */ /* 0x000fc60000000a00 */
[----:B------:R-:W-:-:S05]  /*1290*/  IADD3.X R3, R27, UR7, RZ, P0, !PT ;  /* 0x000000071b037c10 */ /* 0x000fca00087fe4ff */
[----:B------:R1:W5:Y:S01]  /*12a0*/  LDG.E R25, desc[UR4][R2.64] ;  /* 0x0000000402197981 */ /* 0x000362000c1e1900 */
[----:B------:R-:W-:Y:S05]  /*12b0*/  BRA `(.L_x_439) ;  /* 0x0000000000147947 */ /* 0x000fea0003800000 */
.L_x_438:
[----:B------:R-:W-:Y:S05]  /*12c0*/  @!P0 BRA `(.L_x_439) ;  /* 0x0000000000108947 */ /* 0x000fea0003800000 */
[----:B------:R-:W-:Y:S02]  /*12d0*/  ULDC.64 UR4, c[0x0][0x208] ;  /* 0x0000820000047ab9 */ /* 0x000fe40000000a00 */
[----:B0-----:R-:W2:Y:S04]  /*12e0*/  LDG.E R2, desc[UR4][R6.64] ;  /* 0x0000000406027981 */ /* 0x001ea8000c1e1900 */
[----:B------:R-:W2:Y:S02]  /*12f0*/  LDG.E R25, desc[UR4][R6.64+0x4] ;  /* 0x0000040406197981 */ /* 0x000ea4000c1e1900 */
[----:B--2---:R-:W-:-:S07]  /*1300*/  IMAD.IADD R25, R25, 0x1, -R2 ;  /* 0x0000000119197824 */ /* 0x004fce00078e0a02 */
.L_x_439:
[----:B------:R-:W-:Y:S01]  /*1310*/  ULDC.64 UR4, c[0x0][0xa10] ;  /* 0x0002840000047ab9 */ /* 0x000fe20000000a00 */
[----:B------:R-:W-:Y:S01]  /*1320*/  ULDC.64 UR6, c[0x0][0x208] ;  /* 0x0000820000067ab9 */ /* 0x000fe20000000a00 */
[----:B------:R-:W-:-:S04]  /*1330*/  ISETP.NE.U32.AND P0, PT, RZ, UR4, PT ;  /* 0x00000004ff007c0c */ /* 0x000fc8000bf05070 */
[----:B------:R-:W-:Y:S01]  /*1340*/  ISETP.NE.AND.EX P0, PT, RZ, UR5, PT, P0 ;  /* 0x00000005ff007c0c */ /* 0x000fe2000bf05300 */
[----:B0----5:R-:W-:Y:S01]  /*1350*/  IMAD.IADD R8, R25, 0x1, -R0 ;  /* 0x0000000119087824 */ /* 0x021fe200078e0a00 */
[----:B------:R-:W-:-:S11]  /*1360*/  ULDC.64 UR4, c[0x0][0xa30] ;  /* 0x00028c0000047ab9 */ /* 0x000fd60000000a00 */
[----:B-1----:R-:W0:Y:S02]  /*1370*/  @P0 LDC.64 R2, c[0x0][0xa10] ;  /* 0x00028400ff020b82 */ /* 0x002e240000000a00 */
[----:B0-----:R-:W-:-:S05]  /*1380*/  @P0 IMAD.WIDE R2, R91, 0x4, R2 ;  /* 0x000000045b020825 */ /* 0x001fca00078e0202 */
[----:B------:R-:W2:Y:S04]  /*1390*/  @P0 LDG.E R6, desc[UR6][R2.64] ;  /* 0x0000000602060981 */ /* 0x000ea8000c1e1900 */
[----:B------:R-:W2:Y:S01]  /*13a0*/  @P0 LDG.E R7, desc[UR6][R2.64+0x4] ;  /* 0x0000040602070981 */ /* 0x000ea2000c1e1900 */
[----:B------:R-:W-:Y:S01]  /*13b0*/  IMAD.MOV R116, RZ, RZ, -R8 ;  /* 0x000000ffff747224 */ /* 0x000fe200078e0a08 */
[----:B------:R-:W-:Y:S01]  /*13c0*/  ISETP.NE.U32.AND P1, PT, RZ, UR4, PT ;  /* 0x00000004ff007c0c */ /* 0x000fe2000bf25070 */
[----:B------:R-:W-:-:S03]  /*13d0*/  IMAD.MOV.U32 R136, RZ, RZ, R25 ;  /* 0x000000ffff887224 */ /* 0x000fc600078e0019 */
[----:B------:R-:W-:Y:S02]  /*13e0*/  VIMNMX R116, RZ, R116, !PT ;  /* 0x00000074ff747248 */ /* 0x000fe40007fe0100 */
[----:B------:R-:W-:-:S13]  /*13f0*/  ISETP.NE.AND.EX P1, PT, RZ, UR5, PT, P1 ;  /* 0x00000005ff007c0c */ /* 0x000fda000bf25310 */
[----:B------:R-:W-:-:S04]  /*1400*/  @P1 IADD3 R4, P2, R26, UR4, RZ ;  /* 0x000000041a041c10 */ /* 0x000fc8000ff5e0ff */
[----:B------:R-:W-:-:S05]  /*1410*/  @P1 IADD3.X R5, R27, UR5, RZ, P2, !PT ;  /* 0x000000051b051c10 */ /* 0x000fca00097fe4ff */
[----:B------:R0:W5:Y:S01]  /*1420*/  @P1 LDG.E R136, desc[UR6][R4.64] ;  /* 0x0000000604881981 */ /* 0x000162000c1e1900 */
[----:B--2---:R-:W-:-:S04]  /*1430*/  @P0 IMAD.IADD R24, R7, 0x1, -R6 ;  /* 0x0000000107180824 */ /* 0x004fc800078e0a06 */
[----:B------:R-:W-:-:S04]  /*1440*/  IMAD.IADD R180, R8, 0x1, R24 ;  /* 0x0000000108b47824 */ /* 0x000fc800078e0218 */
[----:B------:R-:W-:-:S04]  /*1450*/  VIADD R0, R180, 0x4f ;  /* 0x0000004fb4007836 */ /* 0x000fc80000000000 */
[----:B------:R-:W-:-:S05]  /*1460*/  IMAD.HI R0, R0, 0x66666667, RZ ;  /* 0x6666666700007827 */ /* 0x000fca00078e02ff */
[----:B------:R-:W-:-:S04]  /*1470*/  SHF.R.U32.HI R181, RZ, 0x1f, R0 ;  /* 0x0000001fffb57819 */ /* 0x000fc80000011600 */
[----:B------:R-:W-:-:S05]  /*1480*/  LEA.HI.SX32 R181, R0, R181, 0x1b ;  /* 0x000000b500b57211 */ /* 0x000fca00078fdaff */
[----:B------:R-:W-:-:S05]  /*1490*/  IMAD R3, R181, 0x50, -R8 ;  /* 0x00000050b5037824 */ /* 0x000fca00078e0a08 */
[----:B------:R-:W-:-:S04]  /*14a0*/  VIMNMX R3, R3, R24, PT ;  /* 0x0000001803037248 */ /* 0x000fc80003fe0100 */
[----:B------:R-:W-:Y:S01]  /*14b0*/  ISETP.GT.AND P0, PT, R3, R116, PT ;  /* 0x000000740300720c */ /* 0x000fe20003f04270 */
[----:B------:R-:W-:-:S05]  /*14c0*/  IMAD.WIDE.U32 R116, R116, -0x33333333, RZ ;  /* 0xcccccccd74747825 */ /* 0x000fca00078e00ff */
[----:B------:R-:W-:-:S05]  /*14d0*/  SHF.R.U32.HI R116, RZ, 0x6, R117 ;  /* 0x00000006ff747819 */ /* 0x000fca0000011675 */
[----:B------:R-:W-:Y:S02]  /*14e0*/  IMAD.MOV.U32 R2, RZ, RZ, R116 ;  /* 0x000000ffff027224 */ /* 0x000fe400078e0074 */
[----:B------:R-:W-:-:S04]  /*14f0*/  @P0 VIADD R0, R3, 0x4f ;  /* 0x0000004f03000836 */ /* 0x000fc80000000000 */
[----:B------:R-:W-:-:S05]  /*1500*/  @P0 IMAD.HI R0, R0, 0x66666667, RZ ;  /* 0x6666666700000827 */ /* 0x000fca00078e02ff */
[----:B------:R-:W-:-:S04]  /*1510*/  @P0 SHF.R.U32.HI R3, RZ, 0x1f, R0 ;  /* 0x0000001fff030819 */ /* 0x000fc80000011600 */
[----:B------:R-:W-:Y:S02]  /*1520*/  @P0 LEA.HI.SX32 R2, R0, R3, 0x1b ;  /* 0x0000000300020211 */ /* 0x000fe400078fdaff */
[----:B------:R-:W-:Y:S02]  /*1530*/  PLOP3.LUT P0, PT, PT, PT, PT, 0x80, 0x0 ;  /* 0x000000000000781c */ /* 0x000fe40003f0f070 */
[----:B------:R-:W-:-:S13]  /*1540*/  ISETP.GT.AND P1, PT, R2, R116, PT ;  /* 0x000000740200720c */ /* 0x000fda0003f24270 */
[----:B0-----:R-:W-:Y:S05]  /*1550*/  @!P1 BRA `(.L_x_440) ;  /* 0x0000009800f09947 */ /* 0x001fea0003800000 */
[----:B------:R-:W-:Y:S01]  /*1560*/  VIADD R0, R22, 0x24400 ;  /* 0x0002440016007836 */ /* 0x000fe20000000000 */
[----:B------:R-:W-:Y:S04]  /*1570*/  BSSY B6, `(.L_x_441) ;  /* 0x0000013000067945 */ /* 0x000fe80003800000 */
[----:B------:R-:W-:-:S13]  /*1580*/  LOP3.LUT P0, RZ, R0, 0x3ff, RZ, 0xc0, !PT ;  /* 0x000003ff00ff7812 */ /* 0x000fda000780c0ff */
[----:B------:R-:W-:Y:S05]  /*1590*/  @!P0 BRA `(.L_x_442) ;  /* 0x0000000000408947 */ /* 0x000fea0003800000 */
        /* <DEDUP_REMOVED lines=15> */
[----:B-1---5:R-:W-:Y:S05]  /*1690*/  CALL.ABS.NOINC R14 ;  /* 0x000000000e007343 */ /* 0x022fea0003c00000 */
.L_x_442:
[----:B------:R-:W-:Y:S05]  /*16a0*/  BSYNC B6 ;  /* 0x0000000000067941 */ /* 0x000fea0003800000 */
.L_x_441:
        /* <DEDUP_REMOVED lines=20> */
.L_x_444:
[----:B------:R-:W-:Y:S05]  /*17f0*/  BSYNC B6 ;  /* 0x0000000000067941 */ /* 0x000fea0003800000 */
.L_x_443:
[----:B------:R-:W-:Y:S01]  /*1800*/  ULDC.64 UR4, c[0x0][0x9f8] ;  /* 0x00027e0000047ab9 */ /* 0x000fe20000000a00 */
[----:B------:R-:W0:Y:S01]  /*1810*/  LDC R115, c[0x0][0x3f4] ;  /* 0x0000fd00ff737b82 */ /* 0x000e220000000800 */
[----:B------:R-:W-:Y:S01]  /*1820*/  ISETP.NE.U32.AND P0, PT, RZ, UR4, PT ;  /* 0x00000004ff007c0c */ /* 0x000fe2000bf05070 */
[----:B------:R-:W2:Y:S03]  /*1830*/  LDL R21, [R1+0x50] ;  /* 0x0000500001157983 */ /* 0x000ea60000100800 */
[----:B------:R-:W-:Y:S01]  /*1840*/  ISETP.NE.AND.EX P0, PT, RZ, UR5, PT, P0 ;  /* 0x00000005ff007c0c */ /* 0x000fe2000bf05300 */
[----:B------:R-:W-:Y:S01]  /*1850*/  ULDC.64 UR6, c[0x0][0x208] ;  /* 0x0000820000067ab9 */ /* 0x000fe20000000a00 */
[----:B------:R-:W3:Y:S01]  /*1860*/  LDL R31, [R1+0x54] ;  /* 0x00005400011f7983 */ /* 0x000ee20000100800 */
[----:B------:R-:W1:Y:S08]  /*1870*/  LDC.64 R92, c[0x0][0x408] ;  /* 0x00010200ff5c7b82 */ /* 0x000e700000000a00 */
[----:B------:R-:W4:Y:S02]  /*1880*/  LDC.64 R98, c[0x0][0x3f8] ;  /* 0x0000fe00ff627b82 */ /* 0x000f240000000a00 */
[----:B------:R-:W-:Y:S01]  /*1890*/  @P0 IADD3 R4, P1, R26, UR4, RZ ;  /* 0x000000041a040c10 */ /* 0x000fe2000ff3e0ff */
[----:B------:R-:W-:-:S03]  /*18a0*/  ULDC UR4, c[0x0][0x2f4] ;  /* 0x0000bd0000047ab9 */ /* 0x000fc60000000800 */
[----:B------:R-:W-:Y:S02]  /*18b0*/  @P0 IADD3.X R5, R27, UR5, RZ, P1, !PT ;  /* 0x000000051b050c10 */ /* 0x000fe40008ffe4ff */
[----:B------:R-:W-:-:S03]  /*18c0*/  ISETP.GE.AND P1, PT, R213, UR4, PT ;  /* 0x00000004d5007c0c */ /* 0x000fc6000bf26270 */
[----:B------:R0:W3:Y:S01]  /*18d0*/  @P0 LDG.E R91, desc[UR6][R4.64] ;  /* 0x00000006045b0981 */ /* 0x0000e2000c1e1900 */
[----:B------:R-:W-:Y:S02]  /*18e0*/  SEL R3, RZ, 0xffffffff, P1 ;  /* 0xffffffffff037807 */ /* 0x000fe40000800000 */
[----:B------:R-:W-:-:S03]  /*18f0*/  ISETP.GE.AND P0, PT, R16, UR4, PT ;  /* 0x0000000410007c0c */ /* 0x000fc6000bf06270 */
[----:B------:R-:W-:Y:S01]  /*1900*/  IMAD.SHL.U32 R3, R3, 0x2, RZ ;  /* 0x0000000203037824 */ /* 0x000fe200078e00ff */
[----:B------:R-:W-:Y:S02]  /*1910*/  SEL R0, RZ, 0x1, P0 ;  /* 0x00000001ff007807 */ /* 0x000fe40000000000 */
[----:B------:R-:W-:Y:S02]  /*1920*/  ISETP.GE.AND P2, PT, R18, UR4, PT ;  /* 0x0000000412007c0c */ /* 0x000fe4000bf46270 */
[----:B------:R-:W-:Y:S02]  /*1930*/  LOP3.LUT R0, R3, 0x2, R0, 0xe2, !PT ;  /* 0x0000000203007812 */ /* 0x000fe400078ee200 */
[----:B------:R-:W-:Y:S02]  /*1940*/  SEL R3, RZ, 0x4, P2 ;  /* 0x00000004ff037807 */ /* 0x000fe40001000000 */
[----:B0-----:R-:W-:Y:S02]  /*1950*/  ISETP.GE.AND P2, PT, R16, R115, PT ;  /* 0x000000731000720c */ /* 0x001fe40003f46270 */
[----:B------:R-:W-:-:S02]  /*1960*/  LOP3.LUT R4, R0, R3, RZ, 0xfc, !PT ;  /* 0x0000000300047212 */ /* 0x000fc400078efcff */
[----:B------:R-:W-:Y:S02]  /*1970*/  SHF.R.S32.HI R7, RZ, 0x1f, R219 ;  /* 0x0000001fff077819 */ /* 0x000fe400000114db */
[----:B------:R-:W-:Y:S01]  /*1980*/  SEL R3, R115, RZ, P2 ;  /* 0x000000ff73037207 */ /* 0x000fe20001000000 */
[----:B------:R-:W-:Y:S02]  /*1990*/  VIADD R33, R219, 0x40 ;  /* 0x00000040db217836 */ /* 0x000fe40000000000 */
[----:B-1----:R-:W-:Y:S02]  /*19a0*/  IMAD R0, R7, R92, RZ ;  /* 0x0000005c07007224 */ /* 0x002fe400078e02ff */
[----:B------:R-:W-:Y:S02]  /*19b0*/  IMAD.IADD R3, R16, 0x1, R3 ;  /* 0x0000000110037824 */ /* 0x000fe400078e0203 */
[----:B------:R-:W-:Y:S02]  /*19c0*/  VIADD R20, R219, 0x40 ;  /* 0x00000040db147836 */ /* 0x000fe40000000000 */
[----:B----4-:R-:W-:Y:S01]  /*19d0*/  IMAD R6, R7, R98, RZ ;  /* 0x0000006207067224 */ /* 0x010fe200078e02ff */
[----:B------:R-:W-:Y:S01]  /*19e0*/  SHF.L.U32 R33, R33, 0x6, RZ ;  /* 0x0000000621217819 */ /* 0x000fe200000006ff */
[----:B------:R-:W-:Y:S01]  /*19f0*/  IMAD R7, R219, R93, R0 ;  /* 0x0000005ddb077224 */ /* 0x000fe200078e0200 */
[----:B------:R-:W-:Y:S01]  /*1a00*/  SHF.R.S32.HI R0, RZ, 0x1f, R3 ;  /* 0x0000001fff007819 */ /* 0x000fe20000011403 */
[----:B------:R-:W-:Y:S01]  /*1a10*/  IMAD.SHL.U32 R20, R20, 0x40, RZ ;  /* 0x0000004014147824 */ /* 0x000fe200078e00ff */
[----:B------:R-:W-:-:S02]  /*1a20*/  LOP3.LUT R33, R33, 0x1c0, RZ, 0xc0, !PT ;  /* 0x000001c021217812 */ /* 0x000fc400078ec0ff */
[----:B------:R-:W-:Y:S02]  /*1a30*/  LEA.HI R9, R0, R3, RZ, 0x3 ;  /* 0x0000000300097211 */ /* 0x000fe400078f18ff */
[----:B------:R-:W-:Y:S02]  /*1a40*/  LOP3.LUT R20, R20, 0x1c0, RZ, 0xc0, !PT ;  /* 0x000001c014147812 */ /* 0x000fe400078ec0ff */
[----:B------:R-:W-:Y:S02]  /*1a50*/  LOP3.LUT R10, R33, 0x38, R9, 0xf8, !PT ;  /* 0x00000038210a7812 */ /* 0x000fe400078ef809 */
[----:B------:R-:W-:-:S04]  /*1a60*/  SHF.R.U32.HI R20, RZ, 0x3, R20 ;  /* 0x00000003ff147819 */ /* 0x000fc80000011614 */
[----:B------:R-:W-:Y:S02]  /*1a70*/  LOP3.LUT R13, R10, R20, RZ, 0x3c, !PT ;  /* 0x000000140a0d7212 */ /* 0x000fe400078e3cff */
[----:B------:R-:W4:Y:S01]  /*1a80*/  LDL R10, [R1+0x64] ;  /* 0x00006400010a7983 */ /* 0x000f220000100800 */
[----:B------:R-:W-:Y:S02]  /*1a90*/  SHF.R.S32.HI R215, RZ, 0x1f, R214 ;  /* 0x0000001fffd77819 */ /* 0x000fe400000114d6 */
[----:B------:R-:W-:Y:S01]  /*1aa0*/  ISETP.GE.AND P1, PT, R213, R115, PT ;  /* 0x00000073d500720c */ /* 0x000fe20003f26270 */
[C---:B------:R-:W-:Y:S02]  /*1ab0*/  IMAD R5, R219.reuse, R99, R6 ;  /* 0x00000063db057224 */ /* 0x040fe400078e0206 */
[----:B------:R-:W-:Y:S01]  /*1ac0*/  IMAD.WIDE.U32 R102, R219, R98, R214 ;  /* 0x00000062db667225 */ /* 0x000fe200078e00d6 */
[----:B------:R-:W-:-:S03]  /*1ad0*/  SEL R6, R115, RZ, P1 ;  /* 0x000000ff73067207 */ /* 0x000fc60000800000 */
[----:B------:R-:W-:-:S04]  /*1ae0*/  IMAD.WIDE.U32 R100, R219, R98, R16 ;  /* 0x00000062db647225 */ /* 0x000fc800078e0010 */
[----:B------:R-:W-:Y:S02]  /*1af0*/  IMAD.IADD R103, R103, 0x1, R5 ;  /* 0x0000000167677824 */ /* 0x000fe400078e0205 */
[----:B------:R-:W-:Y:S01]  /*1b00*/  IMAD.IADD R101, R5, 0x1, R101 ;  /* 0x0000000105657824 */ /* 0x000fe200078e0265 */
[----:B------:R-:W-:Y:S01]  /*1b10*/  LEA.HI R5, R0, R3, RZ, 0x6 ;  /* 0x0000000300057211 */ /* 0x000fe200078f30ff */
[----:B------:R-:W-:-:S04]  /*1b20*/  IMAD.WIDE.U32 R96, R219, R92, R214 ;  /* 0x0000005cdb607225 */ /* 0x000fc800078e00d6 */
[----:B------:R-:W-:-:S04]  /*1b30*/  IMAD.WIDE.U32 R94, R219, R92, R16 ;  /* 0x0000005cdb5e7225 */ /* 0x000fc800078e0010 */
[----:B------:R-:W-:Y:S02]  /*1b40*/  IMAD.IADD R6, R213, 0x1, R6 ;  /* 0x00000001d5067824 */ /* 0x000fe400078e0206 */
[C---:B------:R-:W-:Y:S02]  /*1b50*/  VIADD R34, R219.reuse, 0x20 ;  /* 0x00000020db227836 */ /* 0x040fe40000000000 */
[----:B------:R-:W-:Y:S01]  /*1b60*/  VIADD R28, R219, 0x20 ;  /* 0x00000020db1c7836 */ /* 0x000fe20000000000 */
[----:B------:R-:W-:Y:S01]  /*1b70*/  SHF.R.S32.HI R5, RZ, 0x6, R5 ;  /* 0x00000006ff057819 */ /* 0x000fe20000011405 */
[----:B------:R-:W-:Y:S01]  /*1b80*/  IMAD.IADD R97, R97, 0x1, R7 ;  /* 0x0000000161617824 */ /* 0x000fe200078e0207 */
[----:B------:R-:W-:Y:S01]  /*1b90*/  LOP3.LUT R0, R224, 0x38, R9, 0xf8, !PT ;  /* 0x00000038e0007812 */ /* 0x000fe200078ef809 */
[----:B------:R-:W-:Y:S01]  /*1ba0*/  IMAD.IADD R95, R7, 0x1, R95 ;  /* 0x00000001075f7824 */ /* 0x000fe200078e025f */
[----:B------:R-:W-:Y:S01]  /*1bb0*/  SHF.R.U32.HI R32, RZ, 0x3, R224 ;  /* 0x00000003ff207819 */ /* 0x000fe200000116e0 */
[----:B------:R-:W0:Y:S01]  /*1bc0*/  S2R R138, SR_TID.X ;  /* 0x00000000008a7919 */ /* 0x000e220000002100 */
[----:B------:R-:W-:Y:S01]  /*1bd0*/  SHF.R.S32.HI R7, RZ, 0x1f, R6 ;  /* 0x0000001fff077819 */ /* 0x000fe20000011406 */
[----:B------:R-:W-:-:S02]  /*1be0*/  IMAD.SHL.U32 R34, R34, 0x40, RZ ;  /* 0x0000004022227824 */ /* 0x000fc400078e00ff */
[----:B------:R-:W-:Y:S01]  /*1bf0*/  IMAD.SHL.U32 R28, R28, 0x40, RZ ;  /* 0x000000401c1c7824 */ /* 0x000fe200078e00ff */
[----:B------:R-:W-:Y:S01]  /*1c00*/  LOP3.LUT R3, R0, R32, RZ, 0x3c, !PT ;  /* 0x0000002000037212 */ /* 0x000fe200078e3cff */
[----:B------:R-:W-:Y:S01]  /*1c10*/  IMAD R134, R5, 0x1400, R228 ;  /* 0x0000140005867824 */ /* 0x000fe200078e02e4 */
[CC--:B------:R-:W-:Y:S02]  /*1c20*/  LEA.HI R11, R7.reuse, R6.reuse, RZ, 0x3 ;  /* 0x00000006070b7211 */ /* 0x0c0fe400078f18ff */
[----:B------:R-:W-:Y:S02]  /*1c30*/  LOP3.LUT R34, R34, 0x1c0, RZ, 0xc0, !PT ;  /* 0x000001c022227812 */ /* 0x000fe400078ec0ff */
[----:B------:R-:W-:Y:S02]  /*1c40*/  LOP3.LUT R28, R28, 0x1c0, RZ, 0xc0, !PT ;  /* 0x000001c01c1c7812 */ /* 0x000fe400078ec0ff */
[----:B------:R-:W-:Y:S01]  /*1c50*/  LEA.HI R6, R7, R6, RZ, 0x6 ;  /* 0x0000000607067211 */ /* 0x000fe200078f30ff */
[----:B------:R-:W-:Y:S01]  /*1c60*/  IMAD.IADD R134, R134, 0x1, R3 ;  /* 0x0000000186867824 */ /* 0x000fe200078e0203 */
[----:B------:R-:W-:-:S02]  /*1c70*/  LOP3.LUT R8, R34, 0x38, R9, 0xf8, !PT ;  /* 0x0000003822087812 */ /* 0x000fc400078ef809 */
[----:B------:R-:W-:Y:S02]  /*1c80*/  SHF.R.U32.HI R28, RZ, 0x3, R28 ;  /* 0x00000003ff1c7819 */ /* 0x000fe4000001161c */
[----:B------:R-:W-:Y:S02]  /*1c90*/  SHF.R.S32.HI R3, RZ, 0x6, R6 ;  /* 0x00000006ff037819 */ /* 0x000fe40000011406 */
[----:B------:R-:W-:-:S03]  /*1ca0*/  LOP3.LUT R0, R224, 0x38, R11, 0xf8, !PT ;  /* 0x00000038e0007812 */ /* 0x000fc600078ef80b */
[----:B------:R-:W-:Y:S01]  /*1cb0*/  IMAD R133, R3, 0x1400, R228 ;  /* 0x0000140003857824 */ /* 0x000fe200078e02e4 */
[----:B------:R-:W-:Y:S02]  /*1cc0*/  LOP3.LUT R0, R0, R32, RZ, 0x3c, !PT ;  /* 0x0000002000007212 */ /* 0x000fe400078e3cff */
[----:B------:R-:W-:Y:S02]  /*1cd0*/  LOP3.LUT R7, R33, 0x38, R11, 0xf8, !PT ;  /* 0x0000003821077812 */ /* 0x000fe400078ef80b */
[----:B------:R-:W-:Y:S01]  /*1ce0*/  ISETP.GE.AND P0, PT, R19, UR4, PT ;  /* 0x0000000413007c0c */ /* 0x000fe2000bf06270 */
[----:B------:R-:W-:Y:S01]  /*1cf0*/  IMAD.IADD R133, R133, 0x1, R0 ;  /* 0x0000000185857824 */ /* 0x000fe200078e0200 */
[C-C-:B------:R-:W-:Y:S01]  /*1d00*/  SHF.L.U64.HI R106, R92.reuse, 0x5, R93.reuse ;  /* 0x000000055c6a7819 */ /* 0x140fe2000001025d */
[C---:B------:R-:W-:Y:S01]  /*1d10*/  IMAD.SHL.U32 R107, R92.reuse, 0x20, RZ ;  /* 0x000000205c6b7824 */ /* 0x040fe200078e00ff */
[C---:B------:R-:W-:Y:S01]  /*1d20*/  SHF.L.U64.HI R110, R92.reuse, 0x6, R93 ;  /* 0x000000065c6e7819 */ /* 0x040fe2000001025d */
[----:B------:R-:W-:-:S02]  /*1d30*/  IMAD.SHL.U32 R111, R92, 0x40, RZ ;  /* 0x000000405c6f7824 */ /* 0x000fc400078e00ff */
[----:B-----5:R-:W-:Y:S01]  /*1d40*/  IMAD.WIDE.U32 R96, R136, R92, R96 ;  /* 0x0000005c88607225 */ /* 0x020fe200078e0060 */
[----:B------:R-:W-:-:S03]  /*1d50*/  SHF.L.U64.HI R104, R98, 0x5, R99 ;  /* 0x0000000562687819 */ /* 0x000fc60000010263 */
[----:B------:R-:W-:Y:S01]  /*1d60*/  IMAD.WIDE.U32 R94, R136, R92, R94 ;  /* 0x0000005c885e7225 */ /* 0x000fe200078e005e */
[C---:B------:R-:W-:Y:S02]  /*1d70*/  SHF.L.U64.HI R108, R98.reuse, 0x6, R99 ;  /* 0x00000006626c7819 */ /* 0x040fe40000010263 */
[C---:B------:R-:W-:Y:S01]  /*1d80*/  SHF.L.U32 R105, R98.reuse, 0x5, RZ ;  /* 0x0000000562697819 */ /* 0x040fe200000006ff */
[----:B------:R-:W-:Y:S02]  /*1d90*/  IMAD R121, R99, 0x50, RZ ;  /* 0x0000005063797824 */ /* 0x000fe400078e02ff */
[----:B------:R-:W-:Y:S02]  /*1da0*/  IMAD.SHL.U32 R109, R98, 0x40, RZ ;  /* 0x00000040626d7824 */ /* 0x000fe400078e00ff */
[----:B------:R-:W-:-:S04]  /*1db0*/  IMAD.WIDE.U32 R102, R136, R98, R102 ;  /* 0x0000006288667225 */ /* 0x000fc800078e0066 */
[----:B------:R-:W-:Y:S01]  /*1dc0*/  IMAD.WIDE.U32 R100, R136, R98, R100 ;  /* 0x0000006288647225 */ /* 0x000fe200078e0064 */
[----:B0-----:R-:W-:-:S03]  /*1dd0*/  LEA.HI R138, R138, 0x8, RZ, 0x19 ;  /* 0x000000088a8a7811 */ /* 0x001fc600078fc8ff */
[----:B------:R-:W-:Y:S02]  /*1de0*/  IMAD.IADD R120, R120, 0x1, R25 ;  /* 0x0000000178787824 */ /* 0x000fe400078e0219 */
[----:B------:R-:W-:Y:S02]  /*1df0*/  IMAD.SHL.U32 R115, R115, 0x2, RZ ;  /* 0x0000000273737824 */ /* 0x000fe400078e00ff */
[----:B--2---:R-:W-:-:S04]  /*1e00*/  IMAD R130, R5, 0x1400, R21 ;  /* 0x0000140005827824 */ /* 0x004fc800078e0215 */
[----:B------:R-:W-:Y:S02]  /*1e10*/  IMAD.IADD R130, R130, 0x1, R13 ;  /* 0x0000000182827824 */ /* 0x000fe400078e020d */
[----:B---3--:R-:W-:Y:S01]  /*1e20*/  IMAD R132, R5, 0x1400, R31 ;  /* 0x0000140005847824 */ /* 0x008fe200078e021f */
[----:B------:R-:W-:Y:S02]  /*1e30*/  LOP3.LUT R5, R8, R28, RZ, 0x3c, !PT ;  /* 0x0000001c08057212 */ /* 0x000fe400078e3cff */
[----:B------:R-:W-:-:S03]  /*1e40*/  SHF.R.S32.HI R13, RZ, 0x1f, R136 ;  /* 0x0000001fff0d7819 */ /* 0x000fc60000011488 */
[----:B------:R-:W-:Y:S01]  /*1e50*/  IMAD.IADD R132, R132, 0x1, R5 ;  /* 0x0000000184847824 */ /* 0x000fe200078e0205 */
[----:B------:R-:W-:Y:S01]  /*1e60*/  LOP3.LUT R5, R34, 0x38, R11, 0xf8, !PT ;  /* 0x0000003822057812 */ /* 0x000fe200078ef80b */
[----:B------:R-:W-:Y:S01]  /*1e70*/  IMAD R0, R13, R98, RZ ;  /* 0x000000620d007224 */ /* 0x000fe200078e02ff */
[----:B------:R-:W-:Y:S01]  /*1e80*/  LOP3.LUT R8, R7, R20, RZ, 0x3c, !PT ;  /* 0x0000001407087212 */ /* 0x000fe200078e3cff */
[----:B------:R-:W-:Y:S02]  /*1e90*/  IMAD R13, R13, R92, RZ ;  /* 0x0000005c0d0d7224 */ /* 0x000fe400078e02ff */
[C---:B------:R-:W-:Y:S02]  /*1ea0*/  IMAD R131, R3.reuse, 0x1400, R31 ;  /* 0x0000140003837824 */ /* 0x040fe400078e021f */
[----:B------:R-:W-:Y:S01]  /*1eb0*/  IMAD R129, R3, 0x1400, R21 ;  /* 0x0000140003817824 */ /* 0x000fe200078e0215 */
[----:B------:R-:W-:Y:S01]  /*1ec0*/  SEL R3, RZ, 0x8, P0 ;  /* 0x00000008ff037807 */ /* 0x000fe20000000000 */
[----:B------:R-:W-:Y:S01]  /*1ed0*/  IMAD R13, R136, R93, R13 ;  /* 0x0000005d880d7224 */ /* 0x000fe200078e020d */
[----:B------:R-:W-:Y:S01]  /*1ee0*/  LOP3.LUT R6, R5, R28, RZ, 0x3c, !PT ;  /* 0x0000001c05067212 */ /* 0x000fe200078e3cff */
[----:B------:R-:W-:Y:S01]  /*1ef0*/  IMAD R5, R93, 0x50, RZ ;  /* 0x000000505d057824 */ /* 0x000fe200078e02ff */
[----:B------:R-:W-:Y:S01]  /*1f00*/  LOP3.LUT R26, R4, R3, RZ, 0xfc, !PT ;  /* 0x00000003041a7212 */ /* 0x000fe200078efcff */
[----:B------:R-:W-:Y:S01]  /*1f10*/  IMAD.IADD R129, R129, 0x1, R8 ;  /* 0x0000000181817824 */ /* 0x000fe200078e0208 */
[----:B------:R-:W-:Y:S01]  /*1f20*/  SHF.R.S32.HI R8, RZ, 0x3, R9 ;  /* 0x00000003ff087819 */ /* 0x000fe20000011409 */
[----:B------:R-:W-:Y:S01]  /*1f30*/  IMAD.WIDE.U32 R92, R92, 0x50, RZ ;  /* 0x000000505c5c7825 */ /* 0x000fe200078e00ff */
[----:B------:R-:W-:-:S02]  /*1f40*/  LOP3.LUT R9, R9, 0xfffffff8, RZ, 0xc0, !PT ;  /* 0xfffffff809097812 */ /* 0x000fc400078ec0ff */
[----:B------:R-:W-:Y:S01]  /*1f50*/  LOP3.LUT R20, R11, 0xfffffff8, RZ, 0xc0, !PT ;  /* 0xfffffff80b147812 */ /* 0x000fe200078ec0ff */
[----:B------:R-:W-:Y:S02]  /*1f60*/  IMAD R7, R136, R99, R0 ;  /* 0x0000006388077224 */ /* 0x000fe400078e0200 */
[----:B------:R-:W-:Y:S01]  /*1f70*/  IMAD.WIDE.U32 R98, R98, 0x50, RZ ;  /* 0x0000005062627825 */ /* 0x000fe200078e00ff */
[----:B------:R-:W-:Y:S02]  /*1f80*/  LOP3.LUT R3, R4, 0x1, RZ, 0xc0, !PT ;  /* 0x0000000104037812 */ /* 0x000fe400078ec0ff */
[C---:B------:R-:W-:Y:S01]  /*1f90*/  LOP3.LUT R21, R26.reuse, 0x2, RZ, 0xc0, !PT ;  /* 0x000000021a157812 */ /* 0x040fe200078ec0ff */
[----:B------:R-:W-:Y:S01]  /*1fa0*/  IMAD.IADD R128, R93, 0x1, R5 ;  /* 0x000000015d807824 */ /* 0x000fe200078e0205 */
[C---:B------:R-:W-:Y:S01]  /*1fb0*/  LOP3.LUT R25, R26.reuse, 0x4, RZ, 0xc0, !PT ;  /* 0x000000041a197812 */ /* 0x040fe200078ec0ff */
[----:B------:R-:W-:Y:S01]  /*1fc0*/  IMAD.IADD R131, R131, 0x1, R6 ;  /* 0x0000000183837824 */ /* 0x000fe200078e0206 */
[----:B------:R-:W-:Y:S01]  /*1fd0*/  SHF.R.S32.HI R0, RZ, 0x1f, R30 ;  /* 0x0000001fff007819 */ /* 0x000fe2000001141e */
[----:B------:R-:W-:Y:S01]  /*1fe0*/  IMAD.IADD R4, R103, 0x1, R7 ;  /* 0x0000000167047824 */ /* 0x000fe200078e0207 */
[----:B------:R-:W-:Y:S01]  /*1ff0*/  LOP3.LUT R26, R26, 0x8, RZ, 0xc0, !PT ;  /* 0x000000081a1a7812 */ /* 0x000fe200078ec0ff */
[----:B------:R-:W-:Y:S01]  /*2000*/  IMAD.IADD R5, R7, 0x1, R101 ;  /* 0x0000000107057824 */ /* 0x000fe200078e0265 */
[----:B------:R-:W-:Y:S01]  /*2010*/  SHF.R.S32.HI R119, RZ, 0x1f, R91 ;  /* 0x0000001fff777819 */ /* 0x000fe2000001145b */
[----:B------:R-:W-:Y:S01]  /*2020*/  IMAD.IADD R121, R99, 0x1, R121 ;  /* 0x0000000163797824 */ /* 0x000fe200078e0279 */
[----:B------:R-:W-:Y:S01]  /*2030*/  SHF.R.S32.HI R27, RZ, 0x1f, R9 ;  /* 0x0000001fff1b7819 */ /* 0x000fe20000011409 */
[----:B------:R-:W-:Y:S01]  /*2040*/  IMAD.IADD R6, R97, 0x1, R13 ;  /* 0x0000000161067824 */ /* 0x000fe200078e020d */
[----:B------:R-:W-:Y:S01]  /*2050*/  SHF.R.S32.HI R28, RZ, 0x1f, R20 ;  /* 0x0000001fff1c7819 */ /* 0x000fe20000011414 */
[----:B------:R-:W-:-:S02]  /*2060*/  IMAD.IADD R7, R13, 0x1, R95 ;  /* 0x000000010d077824 */ /* 0x000fc400078e025f */
[----:B----4-:R-:W-:Y:S01]  /*2070*/  IMAD R112, R10, 0x20, R219 ;  /* 0x000000200a707824 */ /* 0x010fe200078e02db */
[----:B------:R-:W-:-:S07]  /*2080*/  SHF.R.S32.HI R10, RZ, 0x3, R11 ;  /* 0x00000003ff0a7819 */ /* 0x000fce000001140b */
.L_x_561:
[----:B------:R-:W0:Y:S01]  /*2090*/  LDC R84, c[0x0][0x430] ;  /* 0x00010c00ff547b82 */ /* 0x000e220000000800 */
[----:B------:R-:W-:Y:S01]  /*20a0*/  VIADD R2, R2, 0xffffffff ;  /* 0xffffffff02027836 */ /* 0x000fe20000000000 */
[----:B------:R-:W-:Y:S01]  /*20b0*/  ULDC.64 UR4, c[0x0][0x208] ;  /* 0x0000820000047ab9 */ /* 0x000fe20000000a00 */
[----:B----4-:R-:W-:Y:S01]  /*20c0*/  IMAD.MOV.U32 R31, RZ, RZ, RZ ;  /* 0x000000ffff1f7224 */ /* 0x010fe200078e00ff */
[----:B------:R-:W-:Y:S01]  /*20d0*/  SHF.R.U32.HI R32, RZ, 0x3, R224 ;  /* 0x00000003ff207819 */ /* 0x000fe200000116e0 */
[----:B------:R-:W-:-:S03]  /*20e0*/  IMAD R11, R2, 0x50, R112 ;  /* 0x00000050020b7824 */ /* 0x000fc600078e0270 */
[----:B------:R-:W1:Y:S02]  /*20f0*/  LDC R114, c[0x0][0x3f4] ;  /* 0x0000fd00ff727b82 */ /* 0x000e640000000800 */
[----:B------:R-:W-:Y:S02]  /*2100*/  ISETP.GE.AND P0, PT, R11, R24, PT ;  /* 0x000000180b00720c */ /* 0x000fe40003f06270 */
[----:B------:R-:W-:Y:S02]  /*2110*/  IADD3 R33, R120, R11, RZ ;  /* 0x0000000b78217210 */ /* 0x000fe40007ffe0ff */
[----:B------:R-:W-:-:S03]  /*2120*/  ISETP.GT.OR P0, PT, R112, 0x4f, P0 ;  /* 0x0000004f7000780c */ /* 0x000fc60000704670 */
[----:B------:R-:W-:Y:S01]  /*2130*/  IMAD.MOV.U32 R11, RZ, RZ, R33 ;  /* 0x000000ffff0b7224 */ /* 0x000fe200078e0021 */
[----:B0-----:R-:W-:-:S09]  /*2140*/  ISETP.NE.AND P3, PT, R84, 0x1, PT ;  /* 0x000000015400780c */ /* 0x001fd20003f65270 */
[----:B------:R-:W0:Y:S08]  /*2150*/  @!P0 LDC.64 R14, c[0x0][0x428] ;  /* 0x00010a00ff0e8b82 */ /* 0x000e300000000a00 */
[----:B--2---:R-:W2:Y:S08]  /*2160*/  @!P0 LDC.64 R34, c[0x0][0x418] ;  /* 0x00010600ff228b82 */ /* 0x004eb00000000a00 */
[----:B---3--:R-:W3:Y:S08]  /*2170*/  @P3 LDC R12, c[0x0][0x434] ;  /* 0x00010d00ff0c3b82 */ /* 0x008ef00000000800 */
[----:B------:R-:W4:Y:S01]  /*2180*/  @P3 LDC R13, c[0x0][0x438] ;  /* 0x00010e00ff0d3b82 */ /* 0x000f220000000800 */
[----:B---3--:R-:W-:-:S05]  /*2190*/  @P3 IMAD.HI.U32 R12, R33, R12, RZ ;  /* 0x0000000c210c3227 */ /* 0x008fca00078e00ff */
[----:B----4-:R-:W-:Y:S01]  /*21a0*/  @P3 SHF.R.U32.HI R11, RZ, R13, R12 ;  /* 0x0000000dff0b3219 */ /* 0x010fe2000001160c */
[----:B0-----:R-:W-:-:S03]  /*21b0*/  @!P0 IMAD R12, R119, R14, RZ ;  /* 0x0000000e770c8224 */ /* 0x001fc600078e02ff */
[--C-:B------:R-:W-:Y:S01]  /*21c0*/  @!P0 SHF.R.S32.HI R13, RZ, 0x1f, R11.reuse ;  /* 0x0000001fff0d8819 */ /* 0x100fe2000001140b */
[----:B------:R-:W-:Y:S02]  /*21d0*/  @!P0 IMAD R15, R91, R15, R12 ;  /* 0x0000000f5b0f8224 */ /* 0x000fe400078e020c */
[----:B------:R-:W-:-:S04]  /*21e0*/  @!P0 IMAD.MOV.U32 R12, RZ, RZ, R11 ;  /* 0x000000ffff0c8224 */ /* 0x000fc800078e000b */
[----:B------:R-:W-:-:S04]  /*21f0*/  @!P0 IMAD.WIDE.U32 R12, R91, R14, R12 ;  /* 0x0000000e5b0c8225 */ /* 0x000fc800078e000c */
[----:B------:R-:W-:Y:S01]  /*2200*/  @!P0 IMAD.IADD R13, R13, 0x1, R15 ;  /* 0x000000010d0d8824 */ /* 0x000fe200078e020f */
[----:B--2---:R-:W-:-:S04]  /*2210*/  @!P0 LEA R14, P3, R12, R34, 0x2 ;  /* 0x000000220c0e8211 */ /* 0x004fc800078610ff */
[----:B------:R-:W-:Y:S02]  /*2220*/  @!P0 LEA.HI.X R15, R12, R35, R13, 0x2, P3 ;  /* 0x000000230c0f8211 */ /* 0x000fe400018f140d */
[----:B------:R-:W-:-:S03]  /*2230*/  LOP3.LUT R13, R224, 0x38, R16, 0xf8, !PT ;  /* 0x00000038e00d7812 */ /* 0x000fc600078ef810 */
[----:B------:R0:W5:Y:S01]  /*2240*/  @!P0 LDG.E R31, desc[UR4][R14.64] ;  /* 0x000000040e1f8981 */ /* 0x000162000c1e1900 */
[----:B-1----:R-:W-:Y:S01]  /*2250*/  ISETP.GE.AND P0, PT, R114, 0x1, PT ;  /* 0x000000017200780c */ /* 0x002fe20003f06270 */
[----:B------:R-:W-:Y:S01]  /*2260*/  IMAD.MOV R11, RZ, RZ, -R11 ;  /* 0x000000ffff0b7224 */ /* 0x000fe200078e0a0b */
[----:B------:R-:W-:Y:S01]  /*2270*/  LOP3.LUT R13, R228, R13, R32, 0xf6, !PT ;  /* 0x0000000de40d7212 */ /* 0x000fe200078ef620 */
[----:B------:R-:W-:Y:S05]  /*2280*/  YIELD ;  /* 0x0000000000007946 */ /* 0x000fea0003800000 */
[----:B------:R-:W-:Y:S01]  /*2290*/  IMAD R85, R212, 0x5000, R13 ;  /* 0x00005000d4557824 */ /* 0x000fe200078e020d */
[----:B------:R-:W-:Y:S01]  /*22a0*/  ISETP.GT.AND P3, PT, R2, R116, PT ;  /* 0x000000740200720c */ /* 0x000fe20003f64270 */
[----:B------:R-:W-:Y:S01]  /*22b0*/  BSSY B0, `(.L_x_445) ;  /* 0x0000859000007945 */ /* 0x000fe20003800000 */
[----:B------:R-:W-:-:S02]  /*22c0*/  IMAD R84, R84, R11, R33 ;  /* 0x0000000b54547224 */ /* 0x000fc400078e0221 */
[----:B------:R-:W-:Y:S01]  /*22d0*/  P2R R113, PR, RZ, 0x8 ;  /* 0x00000008ff717803 */ /* 0x000fe20000000000 */
[----:B------:R-:W-:Y:S01]  /*22e0*/  IMAD R85, R85, 0x2, R22 ;  /* 0x0000000255557824 */ /* 0x000fe200078e0216 */
[----:B0-----:R-:W-:Y:S07]  /*22f0*/  @!P0 BRA `(.L_x_446) ;  /* 0x0000007c00688947 */ /* 0x001fee0003800000 */
[----:B------:R-:W-:Y:S01]  /*2300*/  SHF.R.S32.HI R86, RZ, 0x1f, R84 ;  /* 0x0000001fff567819 */ /* 0x000fe20000011454 */
[----:B------:R-:W-:Y:S01]  /*2310*/  ULDC.64 UR4, c[0x0][0x300] ;  /* 0x0000c00000047ab9 */ /* 0x000fe20000000a00 */
[----:B-----5:R-:W-:Y:S01]  /*2320*/  SHF.R.S32.HI R87, RZ, 0x1f, R31 ;  /* 0x0000001fff577819 */ /* 0x020fe2000001141f */
[----:B------:R-:W-:Y:S01]  /*2330*/  IMAD.WIDE.U32 R12, R84, UR4, RZ ;  /* 0x00000004540c7c25 */ /* 0x000fe2000f8e00ff */
[----:B------:R-:W-:Y:S02]  /*2340*/  ULDC.U8 UR6, c[0x0][0x410] ;  /* 0x0001040000067ab9 */ /* 0x000fe40000000000 */
[----:B------:R-:W-:Y:S01]  /*2350*/  ISETP.NE.AND P0, PT, RZ, UR6, PT ;  /* 0x00000006ff007c0c */ /* 0x000fe2000bf05270 */
[----:B------:R-:W-:Y:S02]  /*2360*/  IMAD R11, R86, UR4, RZ ;  /* 0x00000004560b7c24 */ /* 0x000fe4000f8e02ff */
[----:B------:R-:W-:Y:S02]  /*2370*/  IMAD R88, R2, -0x50, R24 ;  /* 0xffffffb002587824 */ /* 0x000fe400078e0218 */
[----:B------:R-:W-:Y:S01]  /*2380*/  IMAD R11, R84, UR5, R11 ;  /* 0x00000005540b7c24 */ /* 0x000fe2000f8e020b */
[----:B------:R-:W-:-:S02]  /*2390*/  ULDC.64 UR4, c[0x0][0x310] ;  /* 0x0000c40000047ab9 */ /* 0x000fc40000000a00 */
[----:B------:R-:W-:Y:S01]  /*23a0*/  IMAD R14, R87, UR4, RZ ;  /* 0x00000004570e7c24 */ /* 0x000fe2000f8e02ff */
[----:B------:R-:W-:Y:S01]  /*23b0*/  VIMNMX R88, R88, 0x50, PT ;  /* 0x0000005058587848 */ /* 0x000fe20003fe0100 */
[----:B------:R-:W-:Y:S01]  /*23c0*/  IMAD.IADD R13, R13, 0x1, R11 ;  /* 0x000000010d0d7824 */ /* 0x000fe200078e020b */
[----:B------:R-:W-:Y:S01]  /*23d0*/  SHF.R.S32.HI R11, RZ, 0x1f, R2 ;  /* 0x0000001fff0b7819 */ /* 0x000fe20000011402 */
        /* <DEDUP_REMOVED lines=8> */
[-C--:B------:R-:W-:Y:S01]  /*2460*/  IMAD R12, R121, R2.reuse, RZ ;  /* 0x00000002790c7224 */ /* 0x080fe200078e02ff */
[----:B------:R-:W-:Y:S01]  /*2470*/  LEA R118, P3, R32, UR4, 0x1 ;  /* 0x0000000420767c11 */ /* 0x000fe2000f8608ff */
[----:B------:R-:W-:Y:S02]  /*2480*/  IMAD R14, R128, R2, RZ ;  /* 0x00000002800e7224 */ /* 0x000fe400078e02ff */
[----:B------:R-:W-:Y:S02]  /*2490*/  IMAD.IADD R117, R33, 0x1, R13 ;  /* 0x0000000121757824 */ /* 0x000fe400078e020d */
[C---:B------:R-:W-:Y:S02]  /*24a0*/  IMAD R35, R11.reuse, R98, R12 ;  /* 0x000000620b237224 */ /* 0x040fe400078e020c */
[----:B------:R-:W-:Y:S01]  /*24b0*/  IMAD R37, R11, R92, R14 ;  /* 0x0000005c0b257224 */ /* 0x000fe200078e020e */
[----:B------:R-:W-:Y:S01]  /*24c0*/  LEA.HI.X R117, R32, UR5, R117, 0x1, P3 ;  /* 0x0000000520757c11 */ /* 0x000fe200098f0c75 */
[----:B------:R-:W-:-:S04]  /*24d0*/  IMAD.WIDE.U32 R14, R98, R2, RZ ;  /* 0x00000002620e7225 */ /* 0x000fc800078e00ff */
[----:B------:R-:W-:-:S04]  /*24e0*/  IMAD.WIDE.U32 R12, R92, R2, RZ ;  /* 0x000000025c0c7225 */ /* 0x000fc800078e00ff */
[----:B------:R-:W-:Y:S02]  /*24f0*/  IMAD.IADD R11, R15, 0x1, R35 ;  /* 0x000000010f0b7824 */ /* 0x000fe400078e0223 */
[----:B------:R-:W-:Y:S01]  /*2500*/  IMAD.IADD R80, R13, 0x1, R37 ;  /* 0x000000010d507824 */ /* 0x000fe200078e0225 */
[----:B------:R-:W-:Y:S06]  /*2510*/  @!P0 BRA `(.L_x_447) ;  /* 0x0000003800f88947 */ /* 0x000fec0003800000 */
[C---:B------:R-:W-:Y:S01]  /*2520*/  ISETP.GE.AND P3, PT, R219.reuse, R88, PT ;  /* 0x00000058db00720c */ /* 0x040fe20003f66270 */
[----:B------:R-:W-:Y:S01]  /*2530*/  BSSY B1, `(.L_x_448) ;  /* 0x000002b000017945 */ /* 0x000fe20003800000 */
[----:B------:R-:W-:Y:S01]  /*2540*/  VIADD R37, R219, 0x20 ;  /* 0x00000020db257836 */ /* 0x000fe20000000000 */
        /* <DEDUP_REMOVED lines=9> */
[----:B------:R-:W-:Y:S06]  /*25e0*/  @P3 BRA `(.L_x_449) ;  /* 0x00000000007c3947 */ /* 0x000fec0003800000 */
[----:B------:R-:W-:Y:S01]  /*25f0*/  IADD3 R33, P0, R102, R14, RZ ;  /* 0x0000000e66217210 */ /* 0x000fe20007f1e0ff */
[----:B------:R-:W-:Y:S01]  /*2600*/  ULDC.64 UR4, c[0x0][0x3e8] ;  /* 0x0000fa0000047ab9 */ /* 0x000fe20000000a00 */
[----:B------:R-:W-:Y:S02]  /*2610*/  IADD3 R35, P4, R96, R12, RZ ;  /* 0x0000000c60237210 */ /* 0x000fe40007f9e0ff */
[----:B------:R-:W-:Y:S02]  /*2620*/  CS2R R76, SRZ ;  /* 0x00000000004c7805 */ /* 0x000fe4000001ff00 */
[----:B------:R-:W-:Y:S02]  /*2630*/  IADD3.X R34, R11, R4, RZ, P0, !PT ;  /* 0x000000040b227210 */ /* 0x000fe400007fe4ff */
[----:B------:R-:W-:Y:S02]  /*2640*/  CS2R R78, SRZ ;  /* 0x00000000004e7805 */ /* 0x000fe4000001ff00 */
[C---:B------:R-:W-:Y:S01]  /*2650*/  LEA R32, P0, R33.reuse, UR4, 0x1 ;  /* 0x0000000421207c11 */ /* 0x040fe2000f8008ff */
[----:B------:R-:W-:Y:S01]  /*2660*/  IMAD.X R36, R80, 0x1, R6, P4 ;  /* 0x0000000150247824 */ /* 0x000fe200020e0606 */
[-C--:B------:R-:W-:Y:S01]  /*2670*/  ISETP.GE.AND P5, PT, R214, R114.reuse, PT ;  /* 0x00000072d600720c */ /* 0x080fe20003fa6270 */
[----:B------:R-:W-:Y:S01]  /*2680*/  ULDC.64 UR6, c[0x0][0x208] ;  /* 0x0000820000067ab9 */ /* 0x000fe20000000a00 */
[----:B------:R-:W-:Y:S01]  /*2690*/  LEA.HI.X R33, R33, UR5, R34, 0x1, P0 ;  /* 0x0000000521217c11 */ /* 0x000fe200080f0c22 */
[----:B------:R-:W-:Y:S01]  /*26a0*/  ULDC.64 UR4, c[0x0][0x400] ;  /* 0x0001000000047ab9 */ /* 0x000fe20000000a00 */
[----:B------:R-:W-:-:S02]  /*26b0*/  ISETP.GE.AND P4, PT, R221, R114, PT ;  /* 0x00000072dd00720c */ /* 0x000fc40003f86270 */
[----:B------:R-:W-:-:S04]  /*26c0*/  LEA R34, P0, R35, UR4, 0x1 ;  /* 0x0000000423227c11 */ /* 0x000fc8000f8008ff */
[----:B------:R-:W-:Y:S02]  /*26d0*/  LEA.HI.X R35, R35, UR5, R36, 0x1, P0 ;  /* 0x0000000523237c11 */ /* 0x000fe400080f0c24 */
[-C--:B------:R-:W-:Y:S01]  /*26e0*/  ISETP.GE.AND P0, PT, R220, R114.reuse, PT ;  /* 0x00000072dc00720c */ /* 0x080fe20003f06270 */
[----:B------:R0:W5:Y:S04]  /*26f0*/  @!P5 LDG.E.64 R76, desc[UR6][R32.64] ;  /* 0x00000006204cd981 */ /* 0x000168000c1e1b00 */
[----:B------:R0:W5:Y:S01]  /*2700*/  @!P5 LDG.E.64 R78, desc[UR6][R34.64] ;  /* 0x00000006224ed981 */ /* 0x000162000c1e1b00 */
[----:B------:R-:W-:Y:S02]  /*2710*/  ISETP.GE.AND P5, PT, R222, R114, PT ;  /* 0x00000072de00720c */ /* 0x000fe40003fa6270 */
[----:B------:R-:W-:-:S02]  /*2720*/  CS2R R72, SRZ ;  /* 0x0000000000487805 */ /* 0x000fc4000001ff00 */
[----:B------:R-:W-:Y:S02]  /*2730*/  CS2R R68, SRZ ;  /* 0x0000000000447805 */ /* 0x000fe4000001ff00 */
[----:B------:R-:W-:Y:S02]  /*2740*/  CS2R R64, SRZ ;  /* 0x0000000000407805 */ /* 0x000fe4000001ff00 */
[----:B------:R-:W-:Y:S02]  /*2750*/  CS2R R74, SRZ ;  /* 0x00000000004a7805 */ /* 0x000fe4000001ff00 */
[----:B------:R-:W-:Y:S02]  /*2760*/  CS2R R70, SRZ ;  /* 0x0000000000467805 */ /* 0x000fe4000001ff00 */
[----:B------:R-:W-:Y:S01]  /*2770*/  CS2R R66, SRZ ;  /* 0x0000000000427805 */ /* 0x000fe2000001ff00 */
[----:B------:R0:W5:Y:S04]  /*2780*/  @!P4 LDG.E.64 R72, desc[UR6][R32.64+0x40] ;  /* 0x000040062048c981 */ /* 0x000168000c1e1b00 */
[----:B------:R0:W5:Y:S04]  /*2790*/  @!P0 LDG.E.64 R68, desc[UR6][R32.64+0x80] ;  /* 0x0000800620448981 */ /* 0x000168000c1e1b00 */
[----:B------:R0:W5:Y:S04]  /*27a0*/  @!P5 LDG.E.64 R64, desc[UR6][R32.64+0xc0] ;  /* 0x0000c0062040d981 */ /* 0x000168000c1e1b00 */
[----:B------:R0:W5:Y:S04]  /*27b0*/  @!P4 LDG.E.64 R74, desc[UR6][R34.64+0x40] ;  /* 0x00004006224ac981 */ /* 0x000168000c1e1b00 */
[----:B------:R0:W5:Y:S04]  /*27c0*/  @!P0 LDG.E.64 R70, desc[UR6][R34.64+0x80] ;  /* 0x0000800622468981 */ /* 0x000168000c1e1b00 */
[----:B------:R0:W5:Y:S02]  /*27d0*/  @!P5 LDG.E.64 R66, desc[UR6][R34.64+0xc0] ;  /* 0x0000c0062242d981 */ /* 0x000164000c1e1b00 */
.L_x_449:
[----:B------:R-:W-:Y:S05]  /*27e0*/  BSYNC B1 ;  /* 0x0000000000017941 */ /* 0x000fea0003800000 */
.L_x_448:
[----:B0----5:R-:W-:Y:S01]  /*27f0*/  IMAD.MOV.U32 R32, RZ, RZ, R64 ;  /* 0x000000ffff207224 */ /* 0x021fe200078e0040 */
[----:B------:R-:W-:Y:S01]  /*2800*/  ISETP.GE.AND P4, PT, R37, R88, PT ;  /* 0x000000582500720c */ /* 0x000fe20003f86270 */
[----:B------:R-:W-:Y:S01]  /*2810*/  IMAD.MOV.U32 R33, RZ, RZ, R65 ;  /* 0x000000ffff217224 */ /* 0x000fe200078e0041 */
[----:B------:R-:W-:Y:S01]  /*2820*/  BSSY B1, `(.L_x_450) ;  /* 0x0000046000017945 */ /* 0x000fe20003800000 */
[----:B------:R-:W-:Y:S01]  /*2830*/  IMAD.MOV.U32 R34, RZ, RZ, R68 ;  /* 0x000000ffff227224 */ /* 0x000fe200078e0044 */
[----:B------:R-:W-:Y:S01]  /*2840*/  PRMT R156, R32, 0x7610, R156 ;  /* 0x00007610209c7816 */ /* 0x000fe2000000009c */
        /* <DEDUP_REMOVED lines=15> */
[----:B------:R-:W-:-:S02]  /*2940*/  MOV R35, R71 ;  /* 0x0000004700237202 */ /* 0x000fc40000000f00 */
[----:B------:R-:W-:Y:S02]  /*2950*/  CS2R R52, SRZ ;  /* 0x0000000000347805 */ /* 0x000fe4000001ff00 */
        /* <DEDUP_REMOVED lines=8> */
[----:B------:R-:W-:-:S02]  /*29e0*/  PRMT R124, R124, 0x5410, R32 ;  /* 0x000054107c7c7816 */ /* 0x000fc40000000020 */
[----:B------:R-:W-:Y:S02]  /*29f0*/  CS2R R56, SRZ ;  /* 0x0000000000387805 */ /* 0x000fe4000001ff00 */
[----:B------:R-:W-:Y:S02]  /*2a00*/  PRMT R183, R33, 0x7610, R183 ;  /* 0x0000761021b77816 */ /* 0x000fe400000000b7 */
[----:B------:R-:W-:Y:S02]  /*2a10*/  CS2R R60, SRZ ;  /* 0x00000000003c7805 */ /* 0x000fe4000001ff00 */
[----:B------:R-:W-:Y:S02]  /*2a20*/  PRMT R125, R125, 0x5410, R34 ;  /* 0x000054107d7d7816 */ /* 0x000fe40000000022 */
[----:B------:R-:W-:Y:S02]  /*2a30*/  CS2R R50, SRZ ;  /* 0x0000000000327805 */ /* 0x000fe4000001ff00 */
[----:B------:R-:W-:-:S02]  /*2a40*/  PRMT R168, R35, 0x7610, R168 ;  /* 0x0000761023a87816 */ /* 0x000fc400000000a8 */
[----:B------:R-:W-:Y:S02]  /*2a50*/  CS2R R54, SRZ ;  /* 0x0000000000367805 */ /* 0x000fe4000001ff00 */
[----:B------:R-:W-:Y:S02]  /*2a60*/  CS2R R58, SRZ ;  /* 0x00000000003a7805 */ /* 0x000fe4000001ff00 */
[----:B------:R-:W-:Y:S01]  /*2a70*/  CS2R R62, SRZ ;  /* 0x00000000003e7805 */ /* 0x000fe2000001ff00 */
[----:B------:R-:W-:Y:S06]  /*2a80*/  @P4 BRA `(.L_x_451) ;  /* 0x00000000007c4947 */ /* 0x000fec0003800000 */
[----:B------:R-:W-:Y:S01]  /*2a90*/  IADD3 R33, P0, P5, R102, R14, R105 ;  /* 0x0000000e66217210 */ /* 0x000fe20007d1e069 */
[----:B------:R-:W-:Y:S01]  /*2aa0*/  ULDC.64 UR4, c[0x0][0x3e8] ;  /* 0x0000fa0000047ab9 */ /* 0x000fe20000000a00 */
[----:B------:R-:W-:Y:S01]  /*2ab0*/  ULDC.64 UR6, c[0x0][0x400] ;  /* 0x0001000000067ab9 */ /* 0x000fe20000000a00 */
[----:B------:R-:W-:Y:S02]  /*2ac0*/  CS2R R60, SRZ ;  /* 0x00000000003c7805 */ /* 0x000fe4000001ff00 */
[----:B------:R-:W-:Y:S02]  /*2ad0*/  IADD3.X R38, R4, R11, R104, P0, P5 ;  /* 0x0000000b04267210 */ /* 0x000fe400007ea468 */
[----:B------:R-:W-:Y:S02]  /*2ae0*/  CS2R R56, SRZ ;  /* 0x0000000000387805 */ /* 0x000fe4000001ff00 */
[----:B------:R-:W-:Y:S02]  /*2af0*/  IADD3 R35, P0, P5, R96, R12, R107 ;  /* 0x0000000c60237210 */ /* 0x000fe40007d1e06b */
[----:B------:R-:W-:-:S02]  /*2b00*/  CS2R R62, SRZ ;  /* 0x00000000003e7805 */ /* 0x000fc4000001ff00 */
[----:B------:R-:W-:Y:S01]  /*2b10*/  CS2R R58, SRZ ;  /* 0x00000000003a7805 */ /* 0x000fe2000001ff00 */
[----:B------:R-:W-:Y:S01]  /*2b20*/  ULDC.64 UR8, c[0x0][0x208] ;  /* 0x0000820000087ab9 */ /* 0x000fe20000000a00 */
[----:B------:R-:W-:Y:S02]  /*2b30*/  IADD3.X R36, R6, R80, R106, P0, P5 ;  /* 0x0000005006247210 */ /* 0x000fe400007ea46a */
[----:B------:R-:W-:Y:S02]  /*2b40*/  LEA R32, P0, R33, UR4, 0x1 ;  /* 0x0000000421207c11 */ /* 0x000fe4000f8008ff */
[----:B------:R-:W-:Y:S02]  /*2b50*/  LEA R34, P5, R35, UR6, 0x1 ;  /* 0x0000000623227c11 */ /* 0x000fe4000f8a08ff */
[----:B------:R-:W-:Y:S02]  /*2b60*/  LEA.HI.X R33, R33, UR5, R38, 0x1, P0 ;  /* 0x0000000521217c11 */ /* 0x000fe400080f0c26 */
[----:B------:R-:W-:-:S02]  /*2b70*/  LEA.HI.X R35, R35, UR7, R36, 0x1, P5 ;  /* 0x0000000723237c11 */ /* 0x000fc4000a8f0c24 */
[-C--:B------:R-:W-:Y:S02]  /*2b80*/  ISETP.GE.AND P0, PT, R214, R114.reuse, PT ;  /* 0x00000072d600720c */ /* 0x080fe40003f06270 */
[----:B------:R-:W-:Y:S02]  /*2b90*/  ISETP.GE.AND P5, PT, R221, R114, PT ;  /* 0x00000072dd00720c */ /* 0x000fe40003fa6270 */
[----:B------:R-:W-:Y:S02]  /*2ba0*/  CS2R R52, SRZ ;  /* 0x0000000000347805 */ /* 0x000fe4000001ff00 */
[----:B------:R-:W-:Y:S02]  /*2bb0*/  CS2R R48, SRZ ;  /* 0x0000000000307805 */ /* 0x000fe4000001ff00 */
[----:B------:R-:W-:-:S05]  /*2bc0*/  CS2R R54, SRZ ;  /* 0x0000000000367805 */ /* 0x000fca000001ff00 */
[----:B------:R0:W5:Y:S04]  /*2bd0*/  @!P0 LDG.E.64 R60, desc[UR8][R32.64] ;  /* 0x00000008203c8981 */ /* 0x000168000c1e1b00 */
[----:B------:R0:W5:Y:S01]  /*2be0*/  @!P0 LDG.E.64 R62, desc[UR8][R34.64] ;  /* 0x00000008223e8981 */ /* 0x000162000c1e1b00 */
[----:B------:R-:W-:-:S03]  /*2bf0*/  ISETP.GE.AND P0, PT, R220, R114, PT ;  /* 0x00000072dc00720c */ /* 0x000fc60003f06270 */
[----:B------:R0:W5:Y:S04]  /*2c00*/  @!P5 LDG.E.64 R56, desc[UR8][R32.64+0x40] ;  /* 0x000040082038d981 */ /* 0x000168000c1e1b00 */
[----:B------:R0:W5:Y:S01]  /*2c10*/  @!P5 LDG.E.64 R58, desc[UR8][R34.64+0x40] ;  /* 0x00004008223ad981 */ /* 0x000162000c1e1b00 */
[----:B------:R-:W-:Y:S02]  /*2c20*/  ISETP.GE.AND P5, PT, R222, R114, PT ;  /* 0x00000072de00720c */ /* 0x000fe40003fa6270 */
[----:B------:R-:W-:-:S03]  /*2c30*/  CS2R R50, SRZ ;  /* 0x0000000000327805 */ /* 0x000fc6000001ff00 */
[----:B------:R0:W5:Y:S04]  /*2c40*/  @!P0 LDG.E.64 R52, desc[UR8][R32.64+0x80] ;  /* 0x0000800820348981 */ /* 0x000168000c1e1b00 */
[----:B------:R0:W5:Y:S04]  /*2c50*/  @!P0 LDG.E.64 R54, desc[UR8][R34.64+0x80] ;  /* 0x0000800822368981 */ /* 0x000168000c1e1b00 */
[----:B------:R0:W5:Y:S04]  /*2c60*/  @!P5 LDG.E.64 R48, desc[UR8][R32.64+0xc0] ;  /* 0x0000c0082030d981 */ /* 0x000168000c1e1b00 */
[----:B------:R0:W5:Y:S02]  /*2c70*/  @!P5 LDG.E.64 R50, desc[UR8][R34.64+0xc0] ;  /* 0x0000c0082232d981 */ /* 0x000164000c1e1b00 */
.L_x_451:
[----:B------:R-:W-:Y:S05]  /*2c80*/  BSYNC B1 ;  /* 0x0000000000017941 */ /* 0x000fea0003800000 */
.L_x_450:
[----:B0-----:R-:W-:Y:S01]  /*2c90*/  VIADD R32, R219, 0x40 ;  /* 0x00000040db207836 */ /* 0x001fe20000000000 */
[----:B------:R-:W-:Y:S01]  /*2ca0*/  BSSY B1, `(.L_x_452) ;  /* 0x000002b000017945 */ /* 0x000fe20003800000 */
[----:B------:R-:W-:Y:S02]  /*2cb0*/  CS2R R36, SRZ ;  /* 0x0000000000247805 */ /* 0x000fe4000001ff00 */
[----:B------:R-:W-:Y:S02]  /*2cc0*/  CS2R R40, SRZ ;  /* 0x0000000000287805 */ /* 0x000fe4000001ff00 */
[----:B------:R-:W-:Y:S02]  /*2cd0*/  CS2R R44, SRZ ;  /* 0x00000000002c7805 */ /* 0x000fe4000001ff00 */
[----:B------:R-:W-:Y:S02]  /*2ce0*/  ISETP.GE.AND P5, PT, R32, R88, PT ;  /* 0x000000582000720c */ /* 0x000fe40003fa6270 */
[----:B------:R-:W-:-:S02]  /*2cf0*/  CS2R R32, SRZ ;  /* 0x0000000000207805 */ /* 0x000fc4000001ff00 */
[----:B------:R-:W-:Y:S02]  /*2d00*/  CS2R R34, SRZ ;  /* 0x0000000000227805 */ /* 0x000fe4000001ff00 */
[----:B------:R-:W-:Y:S02]  /*2d10*/  CS2R R38, SRZ ;  /* 0x0000000000267805 */ /* 0x000fe4000001ff00 */
[----:B------:R-:W-:Y:S01]  /*2d20*/  CS2R R42, SRZ ;  /* 0x00000000002a7805 */ /* 0x000fe2000001ff00 */
[----:B-----5:R-:W-:Y:S01]  /*2d30*/  IMAD.MOV.U32 R81, RZ, RZ, R48 ;  /* 0x000000ffff517224 */ /* 0x020fe200078e0030 */
[----:B------:R-:W-:-:S03]  /*2d40*/  CS2R R46, SRZ ;  /* 0x00000000002e7805 */ /* 0x000fc6000001ff00 */
[----:B------:R-:W-:Y:S05]  /*2d50*/  @P5 BRA `(.L_x_453) ;  /* 0x00000000007c5947 */ /* 0x000fea0003800000 */
[----:B------:R-:W-:Y:S01]  /*2d60*/  IADD3 R14, P0, P6, R102, R109, R14 ;  /* 0x0000006d660e7210 */ /* 0x000fe20007e1e00e */
[----:B------:R-:W-:Y:S01]  /*2d70*/  ULDC.64 UR4, c[0x0][0x3e8] ;  /* 0x0000fa0000047ab9 */ /* 0x000fe20000000a00 */
[----:B------:R-:W-:Y:S01]  /*2d80*/  ULDC.64 UR6, c[0x0][0x400] ;  /* 0x0001000000067ab9 */ /* 0x000fe20000000a00 */
[----:B------:R-:W-:Y:S02]  /*2d90*/  CS2R R44, SRZ ;  /* 0x00000000002c7805 */ /* 0x000fe4000001ff00 */
[----:B------:R-:W-:Y:S02]  /*2da0*/  IADD3.X R13, R4, R108, R11, P0, P6 ;  /* 0x0000006c040d7210 */ /* 0x000fe400007ec40b */
[----:B------:R-:W-:Y:S02]  /*2db0*/  CS2R R46, SRZ ;  /* 0x00000000002e7805 */ /* 0x000fe4000001ff00 */
[----:B------:R-:W-:Y:S01]  /*2dc0*/  IADD3 R11, P0, P6, R96, R111, R12 ;  /* 0x0000006f600b7210 */ /* 0x000fe20007e1e00c */
[----:B------:R-:W-:-:S03]  /*2dd0*/  ULDC.64 UR8, c[0x0][0x208] ;  /* 0x0000820000087ab9 */ /* 0x000fc60000000a00 */
[----:B------:R-:W-:Y:S02]  /*2de0*/  IADD3.X R80, R6, R110, R80, P0, P6 ;  /* 0x0000006e06507210 */ /* 0x000fe400007ec450 */
[----:B------:R-:W-:-:S04]  /*2df0*/  LEA R12, P0, R14, UR4, 0x1 ;  /* 0x000000040e0c7c11 */ /* 0x000fc8000f8008ff */
[----:B------:R-:W-:Y:S02]  /*2e00*/  LEA.HI.X R13, R14, UR5, R13, 0x1, P0 ;  /* 0x000000050e0d7c11 */ /* 0x000fe400080f0c0d */
[----:B------:R-:W-:-:S04]  /*2e10*/  LEA R14, P0, R11, UR6, 0x1 ;  /* 0x000000060b0e7c11 */ /* 0x000fc8000f8008ff */
[----:B------:R-:W-:Y:S02]  /*2e20*/  LEA.HI.X R15, R11, UR7, R80, 0x1, P0 ;  /* 0x000000070b0f7c11 */ /* 0x000fe400080f0c50 */
[----:B------:R-:W-:Y:S02]  /*2e30*/  ISETP.GE.AND P0, PT, R214, R114, PT ;  /* 0x00000072d600720c */ /* 0x000fe40003f06270 */
[----:B------:R-:W-:Y:S02]  /*2e40*/  CS2R R40, SRZ ;  /* 0x0000000000287805 */ /* 0x000fe4000001ff00 */
[----:B------:R-:W-:-:S09]  /*2e50*/  CS2R R42, SRZ ;  /* 0x00000000002a7805 */ /* 0x000fd2000001ff00 */
[----:B------:R0:W5:Y:S04]  /*2e60*/  @!P0 LDG.E.64 R44, desc[UR8][R12.64] ;  /* 0x000000080c2c8981 */ /* 0x000168000c1e1b00 */
[----:B------:R0:W5:Y:S01]  /*2e70*/  @!P0 LDG.E.64 R46, desc[UR8][R14.64] ;  /* 0x000000080e2e8981 */ /* 0x000162000c1e1b00 */
        /* <DEDUP_REMOVED lines=10> */
[----:B------:R-:W-:-:S13]  /*2f20*/  ISETP.GE.AND P0, PT, R222, R114, PT ;  /* 0x00000072de00720c */ /* 0x000fda0003f06270 */
[----:B------:R0:W5:Y:S04]  /*2f30*/  @!P0 LDG.E.64 R32, desc[UR8][R12.64+0xc0] ;  /* 0x0000c0080c208981 */ /* 0x000168000c1e1b00 */
[----:B------:R0:W5:Y:S02]  /*2f40*/  @!P0 LDG.E.64 R34, desc[UR8][R14.64+0xc0] ;  /* 0x0000c0080e228981 */ /* 0x000164000c1e1b00 */
.L_x_453:
[----:B------:R-:W-:Y:S05]  /*2f50*/  BSYNC B1 ;  /* 0x0000000000017941 */ /* 0x000fea0003800000 */
.L_x_452:
[----:B------:R-:W-:Y:S01]  /*2f60*/  IMAD.MOV.U32 R11, RZ, RZ, R49 ;  /* 0x000000ffff0b7224 */ /* 0x000fe200078e0031 */
[----:B------:R-:W-:Y:S01]  /*2f70*/  ULOP3.LUT UR4, UR60, 0x1, URZ, 0xfc, !UPT ;  /* 0x000000013c047892 */ /* 0x000fe2000f8efc3f */
[----:B0-----:R-:W-:Y:S01]  /*2f80*/  IMAD.MOV.U32 R12, RZ, RZ, R52 ;  /* 0x000000ffff0c7224 */ /* 0x001fe200078e0034 */
        /* <DEDUP_REMOVED lines=8> */
[----:B------:R-:W-:Y:S01]  /*3010*/  MOV R13, R61 ;  /* 0x0000003d000d7202 */ /* 0x000fe20000000f00 */
[----:B------:R-:W-:Y:S01]  /*3020*/  UISETP.NE.AND UP0, UPT, UR4, 0x3, UPT ;  /* 0x000000030400788c */ /* 0x000fe2000bf05270 */
        /* <DEDUP_REMOVED lines=17> */
[----:B-----5:R-:W-:Y:S01]  /*3140*/  IMAD.MOV.U32 R11, RZ, RZ, R33 ;  /* 0x000000ffff0b7224 */ /* 0x020fe200078e0021 */
        /* <DEDUP_REMOVED lines=13> */
[----:B------:R-:W-:Y:S02]  /*3220*/  MOV R14, R40 ;  /* 0x00000028000e7202 */ /* 0x000fe40000000f00 */
[----:B------:R-:W-:Y:S02]  /*3230*/  PLOP3.LUT P0, PT, PT, PT, UP0, 0x80, 0x0 ;  /* 0x000000000000781c */ /* 0x000fe40003f0f008 */
        /* <DEDUP_REMOVED lines=17> */
[----:B------:R-:W-:Y:S02]  /*3350*/  PRMT R139, R12, 0x7610, R139 ;  /* 0x000076100c8b7816 */ /* 0x000fe4000000008b */
[----:B------:R-:W-:Y:S02]  /*3360*/  PRMT R146, R13, 0x7610, R146 ;  /* 0x000076100d927816 */ /* 0x000fe40000000092 */
[----:B------:R-:W-:Y:S01]  /*3370*/  PRMT R147, R14, 0x7610, R147 ;  /* 0x000076100e937816 */ /* 0x000fe20000000093 */
[----:B------:R-:W-:Y:S06]  /*3380*/  @!P0 BRA `(.L_x_454) ;  /* 0x0000000000048947 */ /* 0x000fec0003800000 */
[----:B------:R-:W-:Y:S01]  /*3390*/  BPT.TRAP 0x1 ;  /* 0x000000040000795c */ /* 0x000fe20000300000 */
.L_x_454:
[----:B------:R-:W-:Y:S01]  /*33a0*/  IMAD R89, R212, 0x8, R22 ;  /* 0x00000008d4597824 */ /* 0x000fe200078e0216 */
[----:B------:R-:W-:Y:S01]  /*33b0*/  SHF.L.U32 R90, R223, 0x1f, RZ ;  /* 0x0000001fdf5a7819 */ /* 0x000fe200000006ff */
[----:B------:R-:W-:Y:S03]  /*33c0*/  BSSY B1, `(.L_x_455) ;  /* 0x0000003000017945 */ /* 0x000fe60003800000 */
[----:B------:R-:W0:Y:S02]  /*33d0*/  SYNCS.PHASECHK.TRANS64.TRYWAIT P6, [R89+URZ+0x38890], R90 ;  /* 0x0388905a590075a7 */ /* 0x000e2400080c017f */
[----:B0-----:R-:W-:Y:S05]  /*33e0*/  @!P6 BRA `(.L_x_456) ;  /* 0x0000024c0054e947 */ /* 0x001fea0003800000 */
.L_x_805:
[----:B------:R-:W-:Y:S05]  /*33f0*/  BSYNC B1 ;  /* 0x0000000000017941 */ /* 0x000fea0003800000 */
.L_x_455:
[----:B------:R-:W-:-:S03]  /*3400*/  UMOV UR4, 0xffffffff ;  /* 0xffffffff00047882 */ /* 0x000fc60000000000 */
[----:B------:R-:W-:Y:S05]  /*3410*/  BRA.DIV UR4, `(.L_x_457) ;  /* 0x0000024e045c7947 */ /* 0x000fea000b800000 */
[----:B------:R1:W2:Y:S04]  /*3420*/  SHFL.IDX PT, R83, R117, RZ, 0x181f ;  /* 0x00181fff75537589 */ /* 0x0002a800000e0000 */
[----:B------:R1:W3:Y:S02]  /*3430*/  SHFL.IDX PT, R82, R118, RZ, 0x181f ;  /* 0x00181fff76527589 */ /* 0x0002e400000e0000 */
.L_x_809:
[----:B------:R-:W-:Y:S04]  /*3440*/  BSSY B1, `(.L_x_458) ;  /* 0x00000eb000017945 */ /* 0x000fe80003800000 */
[----:B------:R-:W-:Y:S05]  /*3450*/  @P3 BRA `(.L_x_459) ;  /* 0x0000000c00a43947 */ /* 0x000fea0003800000 */
[----:B------:R-:W-:Y:S01]  /*3460*/  ISETP.NE.AND P3, PT, R3, RZ, PT ;  /* 0x000000ff0300720c */ /* 0x000fe20003f65270 */
[----:B------:R-:W-:-:S12]  /*3470*/  BSSY B2, `(.L_x_460) ;  /* 0x0000039000027945 */ /* 0x000fd80003800000 */
[----:B------:R-:W-:Y:S05]  /*3480*/  @!P3 BRA `(.L_x_461) ;  /* 0x0000000000dcb947 */ /* 0x000fea0003800000 */
[----:B------:R4:W0:Y:S01]  /*3490*/  LDS.128 R12, [R85+0x24400] ;  /* 0x02440000550c7984 */ /* 0x0008220000000c00 */
[C---:B---3--:R-:W-:Y:S01]  /*34a0*/  LEA R80, P3, R16.reuse, R82, 0x1 ;  /* 0x0000005210507211 */ /* 0x048fe200078608ff */
[----:B------:R-:W-:Y:S03]  /*34b0*/  BSSY B3, `(.L_x_462) ;  /* 0x0000032000037945 */ /* 0x000fe60003800000 */
[----:B--2---:R-:W-:Y:S02]  /*34c0*/  LEA.HI.X R81, R16, R83, R17, 0x1, P3 ;  /* 0x0000005310517211 */ /* 0x004fe400018f0c11 */
[----:B------:R-:W-:-:S13]  /*34d0*/  ISETP.GE.AND P3, PT, R214, R114, PT ;  /* 0x00000072d600720c */ /* 0x000fda0003f66270 */
[----:B----4-:R-:W-:Y:S05]  /*34e0*/  @P3 BRA `(.L_x_463) ;  /* 0x0000000000b83947 */ /* 0x010fea0003800000 */
[----:B------:R-:W-:Y:S01]  /*34f0*/  SHF.R.U64 R78, R78, 0x10, R79 ;  /* 0x000000104e4e7819 */ /* 0x000fe2000000124f */
[----:B0-----:R-:W-:Y:S01]  /*3500*/  IMAD.U32 R166, R15, 0x10000, RZ ;  /* 0x000100000fa67824 */ /* 0x001fe200078e00ff */
[----:B------:R-:W-:Y:S02]  /*3510*/  SHF.R.U64 R165, R76, 0x10, R77 ;  /* 0x000000104ca57819 */ /* 0x000fe4000000124d */
[----:B------:R-:W-:Y:S02]  /*3520*/  SHF.R.U32.HI R167, RZ, 0x10, R79 ;  /* 0x00000010ffa77819 */ /* 0x000fe4000001164f */
[----:B------:R-:W-:Y:S02]  /*3530*/  PRMT R79, R125, 0x5432, R78 ;  /* 0x000054327d4f7816 */ /* 0x000fe4000000004e */
[----:B------:R-:W-:Y:S02]  /*3540*/  PRMT R165, R170, 0x5410, R165 ;  /* 0x00005410aaa57816 */ /* 0x000fe400000000a5 */
[----:B------:R-:W-:-:S02]  /*3550*/  SHF.R.U32.HI R77, RZ, 0x10, R77 ;  /* 0x00000010ff4d7819 */ /* 0x000fc4000001164d */
[----:B------:R-:W-:Y:S02]  /*3560*/  PRMT R78, R168, 0x5410, R167 ;  /* 0x00005410a84e7816 */ /* 0x000fe400000000a7 */
[----:B------:R-:W-:Y:S02]  /*3570*/  LOP3.LUT R171, R13, 0xffff0000, RZ, 0xc0, !PT ;  /* 0xffff00000dab7812 */ /* 0x000fe400078ec0ff */
[----:B------:R-:W-:Y:S01]  /*3580*/  LOP3.LUT R168, R79, 0xffff0000, RZ, 0xc0, !PT ;  /* 0xffff00004fa87812 */ /* 0x000fe200078ec0ff */
[----:B------:R-:W-:Y:S01]  /*3590*/  IMAD.U32 R167, R78, 0x10000, RZ ;  /* 0x000100004ea77824 */ /* 0x000fe200078e00ff */
[----:B------:R-:W-:Y:S01]  /*35a0*/  LOP3.LUT R170, R165, 0xffff0000, RZ, 0xc0, !PT ;  /* 0xffff0000a5aa7812 */ /* 0x000fe200078ec0ff */
[----:B------:R-:W-:Y:S01]  /*35b0*/  IMAD.U32 R79, R79, 0x10000, RZ ;  /* 0x000100004f4f7824 */ /* 0x000fe200078e00ff */
[----:B------:R-:W-:Y:S01]  /*35c0*/  PRMT R77, R169, 0x5410, R77 ;  /* 0x00005410a94d7816 */ /* 0x000fe2000000004d */
[C---:B------:R-:W-:Y:S01]  /*35d0*/  FMUL.FTZ R172, R171.reuse, R168 ;  /* 0x000000a8abac7220 */ /* 0x040fe20000410000 */
[C---:B------:R-:W-:Y:S01]  /*35e0*/  SHF.L.U32 R76, R14.reuse, 0x10, RZ ;  /* 0x000000100e4c7819 */ /* 0x040fe200000006ff */
[----:B------:R-:W-:Y:S01]  /*35f0*/  FMUL.FTZ R171, R171, R170 ;  /* 0x000000aaabab7220 */ /* 0x000fe20000410000 */
[----:B------:R-:W-:Y:S01]  /*3600*/  LOP3.LUT R11, R14, 0xffff0000, RZ, 0xc0, !PT ;  /* 0xffff00000e0b7812 */ /* 0x000fe200078ec0ff */
[----:B------:R-:W-:Y:S01]  /*3610*/  IMAD.U32 R169, R77, 0x10000, RZ ;  /* 0x000100004da97824 */ /* 0x000fe200078e00ff */
[----:B------:R-:W-:Y:S01]  /*3620*/  LOP3.LUT R14, R15, 0xffff0000, RZ, 0xc0, !PT ;  /* 0xffff00000f0e7812 */ /* 0x000fe200078ec0ff */
[----:B------:R-:W-:Y:S01]  /*3630*/  IMAD.U32 R15, R13, 0x10000, RZ ;  /* 0x000100000d0f7824 */ /* 0x000fe200078e00ff */
[----:B------:R-:W-:Y:S01]  /*3640*/  LOP3.LUT R77, R77, 0xffff0000, RZ, 0xc0, !PT ;  /* 0xffff00004d4d7812 */ /* 0x000fe200078ec0ff */
[----:B------:R-:W-:Y:S01]  /*3650*/  FMUL.FTZ R173, R11, R167 ;  /* 0x000000a70bad7220 */ /* 0x000fe20000410000 */
[----:B------:R-:W-:-:S02]  /*3660*/  IMAD.U32 R13, R12, 0x10000, RZ ;  /* 0x000100000c0d7824 */ /* 0x000fc400078e00ff */
[C---:B------:R-:W-:Y:S01]  /*3670*/  FFMA.FTZ R172, R15.reuse, R170, -R172 ;  /* 0x000000aa0fac7223 */ /* 0x040fe200000108ac */
[----:B------:R-:W-:Y:S01]  /*3680*/  FFMA.FTZ R171, R15, R168, R171 ;  /* 0x000000a80fab7223 */ /* 0x000fe200000100ab */
[-C--:B------:R-:W-:Y:S01]  /*3690*/  FMUL.FTZ R11, R11, R169.reuse ;  /* 0x000000a90b0b7220 */ /* 0x080fe20000410000 */
[----:B------:R-:W-:Y:S01]  /*36a0*/  LOP3.LUT R15, R78, 0xffff0000, RZ, 0xc0, !PT ;  /* 0xffff00004e0f7812 */ /* 0x000fe200078ec0ff */
[----:B------:R-:W-:Y:S01]  /*36b0*/  FFMA.FTZ R173, R76, R169, -R173 ;  /* 0x000000a94cad7223 */ /* 0x000fe200000108ad */
[----:B------:R-:W-:Y:S01]  /*36c0*/  LOP3.LUT R12, R12, 0xffff0000, RZ, 0xc0, !PT ;  /* 0xffff00000c0c7812 */ /* 0x000fe200078ec0ff */
[----:B------:R-:W-:Y:S02]  /*36d0*/  IMAD.U32 R165, R165, 0x10000, RZ ;  /* 0x00010000a5a57824 */ /* 0x000fe400078e00ff */
[----:B------:R-:W-:Y:S01]  /*36e0*/  FFMA.FTZ R76, R76, R167, R11 ;  /* 0x000000a74c4c7223 */ /* 0x000fe2000001000b */
[C---:B------:R-:W-:Y:S01]  /*36f0*/  FMUL.FTZ R11, R14.reuse, R15 ;  /* 0x0000000f0e0b7220 */ /* 0x040fe20000410000 */
[----:B------:R-:W-:Y:S01]  /*3700*/  FMUL.FTZ R78, R14, R77 ;  /* 0x0000004d0e4e7220 */ /* 0x000fe20000410000 */
[C---:B------:R-:W-:Y:S01]  /*3710*/  FMUL.FTZ R14, R12.reuse, R79 ;  /* 0x0000004f0c0e7220 */ /* 0x040fe20000410000 */
[----:B------:R-:W-:Y:S01]  /*3720*/  FMUL.FTZ R12, R12, R165 ;  /* 0x000000a50c0c7220 */ /* 0x000fe20000410000 */
[C---:B------:R-:W-:Y:S01]  /*3730*/  FFMA.FTZ R11, R166.reuse, R77, -R11 ;  /* 0x0000004da60b7223 */ /* 0x040fe2000001080b */
[----:B------:R-:W-:Y:S01]  /*3740*/  FFMA.FTZ R78, R166, R15, R78 ;  /* 0x0000000fa64e7223 */ /* 0x000fe2000001004e */
[C---:B------:R-:W-:Y:S01]  /*3750*/  FFMA.FTZ R14, R13.reuse, R165, -R14 ;  /* 0x000000a50d0e7223 */ /* 0x040fe2000001080e */
[----:B------:R-:W-:Y:S01]  /*3760*/  FFMA.FTZ R13, R13, R79, R12 ;  /* 0x0000004f0d0d7223 */ /* 0x000fe2000001000c */
[----:B------:R-:W-:-:S02]  /*3770*/  F2FP.BF16.F32.PACK_AB R171, R171, R172 ;  /* 0x000000acabab723e */ /* 0x000fc400000010ff */
[----:B------:R-:W-:Y:S02]  /*3780*/  F2FP.BF16.F32.PACK_AB R76, R76, R173 ;  /* 0x000000ad4c4c723e */ /* 0x000fe400000010ff */
[----:B------:R-:W-:Y:S01]  /*3790*/  F2FP.BF16.F32.PACK_AB R12, R13, R14 ;  /* 0x0000000e0d0c723e */ /* 0x000fe200000010ff */
[----:B------:R-:W-:Y:S01]  /*37a0*/  IMAD.MOV.U32 R13, RZ, RZ, R171 ;  /* 0x000000ffff0d7224 */ /* 0x000fe200078e00ab */
[----:B------:R-:W-:Y:S01]  /*37b0*/  F2FP.BF16.F32.PACK_AB R15, R78, R11 ;  /* 0x0000000b4e0f723e */ /* 0x000fe200000010ff */
[----:B------:R-:W-:-:S07]  /*37c0*/  IMAD.MOV.U32 R14, RZ, RZ, R76 ;  /* 0x000000ffff0e7224 */ /* 0x000fce00078e004c */
.L_x_463:
[----:B------:R-:W-:Y:S05]  /*37d0*/  BSYNC B3 ;  /* 0x0000000000037941 */ /* 0x000fea0003800000 */
.L_x_462:
[----:B------:R-:W-:Y:S02]  /*37e0*/  ULDC.64 UR4, c[0x0][0x208] ;  /* 0x0000820000047ab9 */ /* 0x000fe40000000a00 */
[----:B0-----:R4:W-:Y:S03]  /*37f0*/  ST.E.128 desc[UR4][R80.64], R12 ;  /* 0x0000000c50007985 */ /* 0x0019e6000c101d04 */
.L_x_461:
[----:B------:R-:W-:Y:S05]  /*3800*/  BSYNC B2 ;  /* 0x0000000000027941 */ /* 0x000fea0003800000 */
.L_x_460:
[----:B------:R-:W-:Y:S01]  /*3810*/  ISETP.NE.AND P3, PT, R21, RZ, PT ;  /* 0x000000ff1500720c */ /* 0x000fe20003f65270 */
[----:B------:R-:W-:-:S12]  /*3820*/  BSSY B2, `(.L_x_464) ;  /* 0x0000039000027945 */ /* 0x000fd80003800000 */
[----:B------:R-:W-:Y:S05]  /*3830*/  @!P3 BRA `(.L_x_465) ;  /* 0x0000000000dcb947 */ /* 0x000fea0003800000 */
[----:B----4-:R4:W0:Y:S01]  /*3840*/  LDS.128 R12, [R85+0x26c00] ;  /* 0x026c0000550c7984 */ /* 0x0108220000000c00 */
[C---:B---3--:R-:W-:Y:S01]  /*3850*/  LEA R76, P3, R23.reuse, R82, 0x1 ;  /* 0x00000052174c7211 */ /* 0x048fe200078608ff */
[----:B------:R-:W-:Y:S03]  /*3860*/  BSSY B3, `(.L_x_466) ;  /* 0x0000032000037945 */ /* 0x000fe60003800000 */
[----:B--2---:R-:W-:Y:S02]  /*3870*/  LEA.HI.X R77, R23, R83, R216, 0x1, P3 ;  /* 0x00000053174d7211 */ /* 0x004fe400018f0cd8 */
[----:B------:R-:W-:-:S13]  /*3880*/  ISETP.GE.AND P3, PT, R221, R114, PT ;  /* 0x00000072dd00720c */ /* 0x000fda0003f66270 */
[----:B----4-:R-:W-:Y:S05]  /*3890*/  @P3 BRA `(.L_x_467) ;  /* 0x0000000000b83947 */ /* 0x010fea0003800000 */
[--C-:B------:R-:W-:Y:S01]  /*38a0*/  SHF.R.U64 R74, R74, 0x10, R75.reuse ;  /* 0x000000104a4a7819 */ /* 0x100fe2000000124b */
[----:B0-----:R-:W-:Y:S01]  /*38b0*/  IMAD.U32 R79, R15, 0x10000, RZ ;  /* 0x000100000f4f7824 */ /* 0x001fe200078e00ff */
[----:B------:R-:W-:Y:S02]  /*38c0*/  SHF.R.U32.HI R165, RZ, 0x10, R75 ;  /* 0x00000010ffa57819 */ /* 0x000fe4000001164b */
[--C-:B------:R-:W-:Y:S01]  /*38d0*/  SHF.R.U64 R81, R72, 0x10, R73.reuse ;  /* 0x0000001048517819 */ /* 0x100fe20000001249 */
[----:B------:R-:W-:Y:S01]  /*38e0*/  IMAD.U32 R72, R14, 0x10000, RZ ;  /* 0x000100000e487824 */ /* 0x000fe200078e00ff */
[----:B------:R-:W-:Y:S02]  /*38f0*/  SHF.R.U32.HI R80, RZ, 0x10, R73 ;  /* 0x00000010ff507819 */ /* 0x000fe40000011649 */
[----:B------:R-:W-:Y:S02]  /*3900*/  PRMT R75, R124, 0x5432, R74 ;  /* 0x000054327c4b7816 */ /* 0x000fe4000000004a */
[----:B------:R-:W-:-:S02]  /*3910*/  PRMT R74, R183, 0x5410, R165 ;  /* 0x00005410b74a7816 */ /* 0x000fc400000000a5 */
[----:B------:R-:W-:Y:S02]  /*3920*/  PRMT R78, R122, 0x5432, R81 ;  /* 0x000054327a4e7816 */ /* 0x000fe40000000051 */
[----:B------:R-:W-:Y:S01]  /*3930*/  PRMT R73, R123, 0x5432, R80 ;  /* 0x000054327b497816 */ /* 0x000fe20000000050 */
[----:B------:R-:W-:Y:S01]  /*3940*/  IMAD.U32 R81, R74, 0x10000, RZ ;  /* 0x000100004a517824 */ /* 0x000fe200078e00ff */
[----:B------:R-:W-:Y:S02]  /*3950*/  LOP3.LUT R11, R14, 0xffff0000, RZ, 0xc0, !PT ;  /* 0xffff00000e0b7812 */ /* 0x000fe400078ec0ff */
[----:B------:R-:W-:Y:S01]  /*3960*/  LOP3.LUT R167, R13, 0xffff0000, RZ, 0xc0, !PT ;  /* 0xffff00000da77812 */ /* 0x000fe200078ec0ff */
[----:B------:R-:W-:Y:S01]  /*3970*/  IMAD.U32 R165, R73, 0x10000, RZ ;  /* 0x0001000049a57824 */ /* 0x000fe200078e00ff */
[----:B------:R-:W-:Y:S01]  /*3980*/  LOP3.LUT R80, R75, 0xffff0000, RZ, 0xc0, !PT ;  /* 0xffff00004b507812 */ /* 0x000fe200078ec0ff */
[C---:B------:R-:W-:Y:S01]  /*3990*/  FMUL.FTZ R169, R11.reuse, R81 ;  /* 0x000000510ba97220 */ /* 0x040fe20000410000 */
[----:B------:R-:W-:Y:S01]  /*39a0*/  LOP3.LUT R166, R78, 0xffff0000, RZ, 0xc0, !PT ;  /* 0xffff00004ea67812 */ /* 0x000fe200078ec0ff */
[----:B------:R-:W-:Y:S01]  /*39b0*/  FMUL.FTZ R11, R11, R165 ;  /* 0x000000a50b0b7220 */ /* 0x000fe20000410000 */
[----:B------:R-:W-:Y:S01]  /*39c0*/  LOP3.LUT R14, R15, 0xffff0000, RZ, 0xc0, !PT ;  /* 0xffff00000f0e7812 */ /* 0x000fe200078ec0ff */
[----:B------:R-:W-:-:S02]  /*39d0*/  IMAD.U32 R15, R13, 0x10000, RZ ;  /* 0x000100000d0f7824 */ /* 0x000fc400078e00ff */
[C---:B------:R-:W-:Y:S01]  /*39e0*/  FMUL.FTZ R168, R167.reuse, R80 ;  /* 0x00000050a7a87220 */ /* 0x040fe20000410000 */
[----:B------:R-:W-:Y:S01]  /*39f0*/  SHF.L.U32 R13, R12, 0x10, RZ ;  /* 0x000000100c0d7819 */ /* 0x000fe200000006ff */
[----:B------:R-:W-:Y:S01]  /*3a00*/  FMUL.FTZ R167, R167, R166 ;  /* 0x000000a6a7a77220 */ /* 0x000fe20000410000 */
[----:B------:R-:W-:Y:S01]  /*3a10*/  LOP3.LUT R74, R74, 0xffff0000, RZ, 0xc0, !PT ;  /* 0xffff00004a4a7812 */ /* 0x000fe200078ec0ff */
[----:B------:R-:W-:Y:S01]  /*3a20*/  IMAD.U32 R75, R75, 0x10000, RZ ;  /* 0x000100004b4b7824 */ /* 0x000fe200078e00ff */
[----:B------:R-:W-:Y:S01]  /*3a30*/  LOP3.LUT R73, R73, 0xffff0000, RZ, 0xc0, !PT ;  /* 0xffff000049497812 */ /* 0x000fe200078ec0ff */
[----:B------:R-:W-:Y:S01]  /*3a40*/  FFMA.FTZ R169, R72, R165, -R169 ;  /* 0x000000a548a97223 */ /* 0x000fe200000108a9 */
[----:B------:R-:W-:Y:S01]  /*3a50*/  LOP3.LUT R12, R12, 0xffff0000, RZ, 0xc0, !PT ;  /* 0xffff00000c0c7812 */ /* 0x000fe200078ec0ff */
[----:B------:R-:W-:Y:S02]  /*3a60*/  IMAD.U32 R78, R78, 0x10000, RZ ;  /* 0x000100004e4e7824 */ /* 0x000fe400078e00ff */
[C---:B------:R-:W-:Y:S01]  /*3a70*/  FFMA.FTZ R167, R15.reuse, R80, R167 ;  /* 0x000000500fa77223 */ /* 0x040fe200000100a7 */
[----:B------:R-:W-:Y:S01]  /*3a80*/  FFMA.FTZ R72, R72, R81, R11 ;  /* 0x0000005148487223 */ /* 0x000fe2000001000b */
[C---:B------:R-:W-:Y:S01]  /*3a90*/  FMUL.FTZ R80, R14.reuse, R74 ;  /* 0x0000004a0e507220 */ /* 0x040fe20000410000 */
[----:B------:R-:W-:Y:S01]  /*3aa0*/  FMUL.FTZ R11, R14, R73 ;  /* 0x000000490e0b7220 */ /* 0x000fe20000410000 */
[C---:B------:R-:W-:Y:S01]  /*3ab0*/  FMUL.FTZ R14, R12.reuse, R75 ;  /* 0x0000004b0c0e7220 */ /* 0x040fe20000410000 */
[----:B------:R-:W-:Y:S01]  /*3ac0*/  FFMA.FTZ R168, R15, R166, -R168 ;  /* 0x000000a60fa87223 */ /* 0x000fe200000108a8 */
[-C--:B------:R-:W-:Y:S01]  /*3ad0*/  FMUL.FTZ R12, R12, R78.reuse ;  /* 0x0000004e0c0c7220 */ /* 0x080fe20000410000 */
[----:B------:R-:W-:Y:S01]  /*3ae0*/  FFMA.FTZ R80, R79, R73, -R80 ;  /* 0x000000494f507223 */ /* 0x000fe20000010850 */
[----:B------:R-:W-:Y:S01]  /*3af0*/  FFMA.FTZ R14, R13, R78, -R14 ;  /* 0x0000004e0d0e7223 */ /* 0x000fe2000001080e */
[----:B------:R-:W-:Y:S01]  /*3b00*/  FFMA.FTZ R11, R79, R74, R11 ;  /* 0x0000004a4f0b7223 */ /* 0x000fe2000001000b */
[----:B------:R-:W-:Y:S01]  /*3b10*/  FFMA.FTZ R13, R13, R75, R12 ;  /* 0x0000004b0d0d7223 */ /* 0x000fe2000001000c */
[----:B------:R-:W-:-:S02]  /*3b20*/  F2FP.BF16.F32.PACK_AB R167, R167, R168 ;  /* 0x000000a8a7a7723e */ /* 0x000fc400000010ff */
[----:B------:R-:W-:Y:S02]  /*3b30*/  F2FP.BF16.F32.PACK_AB R72, R72, R169 ;  /* 0x000000a94848723e */ /* 0x000fe400000010ff */
[----:B------:R-:W-:Y:S01]  /*3b40*/  F2FP.BF16.F32.PACK_AB R12, R13, R14 ;  /* 0x0000000e0d0c723e */ /* 0x000fe200000010ff */
[----:B------:R-:W-:Y:S01]  /*3b50*/  IMAD.MOV.U32 R13, RZ, RZ, R167 ;  /* 0x000000ffff0d7224 */ /* 0x000fe200078e00a7 */
[----:B------:R-:W-:Y:S01]  /*3b60*/  F2FP.BF16.F32.PACK_AB R15, R11, R80 ;  /* 0x000000500b0f723e */ /* 0x000fe200000010ff */
[----:B------:R-:W-:-:S07]  /*3b70*/  IMAD.MOV.U32 R14, RZ, RZ, R72 ;  /* 0x000000ffff0e7224 */ /* 0x000fce00078e0048 */
.L_x_467:
[----:B------:R-:W-:Y:S05]  /*3b80*/  BSYNC B3 ;  /* 0x0000000000037941 */ /* 0x000fea0003800000 */
.L_x_466:
[----:B------:R-:W-:Y:S02]  /*3b90*/  ULDC.64 UR4, c[0x0][0x208] ;  /* 0x0000820000047ab9 */ /* 0x000fe40000000a00 */
[----:B0-----:R0:W-:Y:S03]  /*3ba0*/  ST.E.128 desc[UR4][R76.64], R12 ;  /* 0x0000000c4c007985 */ /* 0x0011e6000c101d04 */
.L_x_465:
[----:B------:R-:W-:Y:S05]  /*3bb0*/  BSYNC B2 ;  /* 0x0000000000027941 */ /* 0x000fea0003800000 */
.L_x_464:
[----:B------:R-:W-:Y:S01]  /*3bc0*/  ISETP.NE.AND P3, PT, R25, RZ, PT ;  /* 0x000000ff1900720c */ /* 0x000fe20003f65270 */
[----:B------:R-:W-:-:S12]  /*3bd0*/  BSSY B2, `(.L_x_468) ;  /* 0x0000039000027945 */ /* 0x000fd80003800000 */
[----:B------:R-:W-:Y:S05]  /*3be0*/  @!P3 BRA `(.L_x_469) ;  /* 0x0000000000dcb947 */ /* 0x000fea0003800000 */
[----:B0---4-:R0:W4:Y:S01]  /*3bf0*/  LDS.128 R12, [R85+0x29400] ;  /* 0x02940000550c7984 */ /* 0x0111220000000c00 */
[C---:B---3--:R-:W-:Y:S01]  /*3c00*/  LEA R72, P3, R18.reuse, R82, 0x1 ;  /* 0x0000005212487211 */ /* 0x048fe200078608ff */
[----:B------:R-:W-:Y:S03]  /*3c10*/  BSSY B3, `(.L_x_470) ;  /* 0x0000032000037945 */ /* 0x000fe60003800000 */
[----:B--2---:R-:W-:Y:S02]  /*3c20*/  LEA.HI.X R73, R18, R83, R218, 0x1, P3 ;  /* 0x0000005312497211 */ /* 0x004fe400018f0cda */
[----:B------:R-:W-:-:S13]  /*3c30*/  ISETP.GE.AND P3, PT, R220, R114, PT ;  /* 0x00000072dc00720c */ /* 0x000fda0003f66270 */
[----:B0-----:R-:W-:Y:S05]  /*3c40*/  @P3 BRA `(.L_x_471) ;  /* 0x0000000000b83947 */ /* 0x001fea0003800000 */
[----:B------:R-:W-:Y:S02]  /*3c50*/  SHF.R.U64 R70, R70, 0x10, R71 ;  /* 0x0000001046467819 */ /* 0x000fe40000001247 */
[----:B------:R-:W-:Y:S01]  /*3c60*/  SHF.R.U64 R74, R68, 0x10, R69 ;  /* 0x00000010444a7819 */ /* 0x000fe20000001245 */
[----:B----4-:R-:W-:Y:S01]  /*3c70*/  IMAD.U32 R68, R14, 0x10000, RZ ;  /* 0x000100000e447824 */ /* 0x010fe200078e00ff */
[----:B------:R-:W-:Y:S02]  /*3c80*/  PRMT R179, R179, 0x5410, R70 ;  /* 0x00005410b3b37816 */ /* 0x000fe40000000046 */
[----:B------:R-:W-:Y:S02]  /*3c90*/  SHF.R.U32.HI R71, RZ, 0x10, R71 ;  /* 0x00000010ff477819 */ /* 0x000fe40000011647 */
[----:B------:R-:W-:Y:S02]  /*3ca0*/  PRMT R177, R177, 0x5410, R74 ;  /* 0x00005410b1b17816 */ /* 0x000fe4000000004a */
[----:B------:R-:W-:-:S02]  /*3cb0*/  SHF.R.U32.HI R69, RZ, 0x10, R69 ;  /* 0x00000010ff457819 */ /* 0x000fc40000011645 */
[----:B------:R-:W-:Y:S02]  /*3cc0*/  LOP3.LUT R70, R13, 0xffff0000, RZ, 0xc0, !PT ;  /* 0xffff00000d467812 */ /* 0x000fe400078ec0ff */
[----:B------:R-:W-:Y:S02]  /*3cd0*/  LOP3.LUT R76, R179, 0xffff0000, RZ, 0xc0, !PT ;  /* 0xffff0000b34c7812 */ /* 0x000fe400078ec0ff */
[----:B------:R-:W-:Y:S01]  /*3ce0*/  PRMT R182, R182, 0x5410, R71 ;  /* 0x00005410b6b67816 */ /* 0x000fe20000000047 */
[----:B------:R-:W-:Y:S01]  /*3cf0*/  IMAD.U32 R71, R13, 0x10000, RZ ;  /* 0x000100000d477824 */ /* 0x000fe200078e00ff */
[----:B------:R-:W-:Y:S01]  /*3d00*/  LOP3.LUT R74, R177, 0xffff0000, RZ, 0xc0, !PT ;  /* 0xffff0000b14a7812 */ /* 0x000fe200078ec0ff */
[----:B------:R-:W-:Y:S01]  /*3d10*/  FMUL.FTZ R78, R70, R76 ;  /* 0x0000004c464e7220 */ /* 0x000fe20000410000 */
[----:B------:R-:W-:Y:S01]  /*3d20*/  PRMT R178, R178, 0x5410, R69 ;  /* 0x00005410b2b27816 */ /* 0x000fe20000000045 */
[----:B------:R-:W-:Y:S01]  /*3d30*/  IMAD.U32 R69, R182, 0x10000, RZ ;  /* 0x00010000b6457824 */ /* 0x000fe200078e00ff */
[----:B------:R-:W-:Y:S01]  /*3d40*/  LOP3.LUT R14, R14, 0xffff0000, RZ, 0xc0, !PT ;  /* 0xffff00000e0e7812 */ /* 0x000fe200078ec0ff */
[----:B------:R-:W-:Y:S01]  /*3d50*/  FMUL.FTZ R77, R70, R74 ;  /* 0x0000004a464d7220 */ /* 0x000fe20000410000 */
[C---:B------:R-:W-:Y:S01]  /*3d60*/  IMAD.U32 R13, R12.reuse, 0x10000, RZ ;  /* 0x000100000c0d7824 */ /* 0x040fe200078e00ff */
[----:B------:R-:W-:Y:S01]  /*3d70*/  LOP3.LUT R70, R12, 0xffff0000, RZ, 0xc0, !PT ;  /* 0xffff00000c467812 */ /* 0x000fe200078ec0ff */
[----:B------:R-:W-:-:S02]  /*3d80*/  IMAD.U32 R75, R178, 0x10000, RZ ;  /* 0x00010000b24b7824 */ /* 0x000fc400078e00ff */
[----:B------:R-:W-:Y:S01]  /*3d90*/  FFMA.FTZ R12, R71, R74, -R78 ;  /* 0x0000004a470c7223 */ /* 0x000fe2000001084e */
[----:B------:R-:W-:Y:S01]  /*3da0*/  SHF.L.U32 R179, R179, 0x10, RZ ;  /* 0x00000010b3b37819 */ /* 0x000fe200000006ff */
[----:B------:R-:W-:Y:S01]  /*3db0*/  FMUL.FTZ R79, R14, R69 ;  /* 0x000000450e4f7220 */ /* 0x000fe20000410000 */
[----:B------:R-:W-:Y:S01]  /*3dc0*/  LOP3.LUT R11, R15, 0xffff0000, RZ, 0xc0, !PT ;  /* 0xffff00000f0b7812 */ /* 0x000fe200078ec0ff */
[----:B------:R-:W-:Y:S01]  /*3dd0*/  FFMA.FTZ R71, R71, R76, R77 ;  /* 0x0000004c47477223 */ /* 0x000fe2000001004d */
[----:B------:R-:W-:Y:S01]  /*3de0*/  LOP3.LUT R182, R182, 0xffff0000, RZ, 0xc0, !PT ;  /* 0xffff0000b6b67812 */ /* 0x000fe200078ec0ff */
[-C--:B------:R-:W-:Y:S01]  /*3df0*/  FMUL.FTZ R77, R14, R75.reuse ;  /* 0x0000004b0e4d7220 */ /* 0x080fe20000410000 */
[----:B------:R-:W-:Y:S01]  /*3e00*/  LOP3.LUT R178, R178, 0xffff0000, RZ, 0xc0, !PT ;  /* 0xffff0000b2b27812 */ /* 0x000fe200078ec0ff */
[----:B------:R-:W-:Y:S02]  /*3e10*/  IMAD.U32 R177, R177, 0x10000, RZ ;  /* 0x00010000b1b17824 */ /* 0x000fe400078e00ff */
[----:B------:R-:W-:Y:S01]  /*3e20*/  FFMA.FTZ R75, R68, R75, -R79 ;  /* 0x0000004b444b7223 */ /* 0x000fe2000001084f */
[----:B------:R-:W-:Y:S01]  /*3e30*/  FMUL.FTZ R14, R70, R179 ;  /* 0x000000b3460e7220 */ /* 0x000fe20000410000 */
[----:B------:R-:W-:Y:S01]  /*3e40*/  FFMA.FTZ R68, R68, R69, R77 ;  /* 0x0000004544447223 */ /* 0x000fe2000001004d */
[----:B------:R-:W-:Y:S01]  /*3e50*/  FMUL.FTZ R74, R11, R182 ;  /* 0x000000b60b4a7220 */ /* 0x000fe20000410000 */
[----:B------:R-:W-:Y:S01]  /*3e60*/  FMUL.FTZ R70, R70, R177 ;  /* 0x000000b146467220 */ /* 0x000fe20000410000 */
[----:B------:R-:W-:-:S02]  /*3e70*/  IMAD.U32 R15, R15, 0x10000, RZ ;  /* 0x000100000f0f7824 */ /* 0x000fc400078e00ff */
[-C--:B------:R-:W-:Y:S01]  /*3e80*/  FMUL.FTZ R11, R11, R178.reuse ;  /* 0x000000b20b0b7220 */ /* 0x080fe20000410000 */
[C---:B------:R-:W-:Y:S01]  /*3e90*/  FFMA.FTZ R14, R13.reuse, R177, -R14 ;  /* 0x000000b10d0e7223 */ /* 0x040fe2000001080e */
[----:B------:R-:W-:Y:S01]  /*3ea0*/  FFMA.FTZ R13, R13, R179, R70 ;  /* 0x000000b30d0d7223 */ /* 0x000fe20000010046 */
[C---:B------:R-:W-:Y:S01]  /*3eb0*/  FFMA.FTZ R74, R15.reuse, R178, -R74 ;  /* 0x000000b20f4a7223 */ /* 0x040fe2000001084a */
[----:B------:R-:W-:Y:S01]  /*3ec0*/  FFMA.FTZ R11, R15, R182, R11 ;  /* 0x000000b60f0b7223 */ /* 0x000fe2000001000b */
[----:B------:R-:W-:Y:S02]  /*3ed0*/  F2FP.BF16.F32.PACK_AB R71, R71, R12 ;  /* 0x0000000c4747723e */ /* 0x000fe400000010ff */
[----:B------:R-:W-:Y:S02]  /*3ee0*/  F2FP.BF16.F32.PACK_AB R68, R68, R75 ;  /* 0x0000004b4444723e */ /* 0x000fe400000010ff */
[----:B------:R-:W-:Y:S01]  /*3ef0*/  F2FP.BF16.F32.PACK_AB R12, R13, R14 ;  /* 0x0000000e0d0c723e */ /* 0x000fe200000010ff */
[----:B------:R-:W-:Y:S01]  /*3f00*/  IMAD.MOV.U32 R13, RZ, RZ, R71 ;  /* 0x000000ffff0d7224 */ /* 0x000fe200078e0047 */
[----:B------:R-:W-:Y:S01]  /*3f10*/  F2FP.BF16.F32.PACK_AB R15, R11, R74 ;  /* 0x0000004a0b0f723e */ /* 0x000fe200000010ff */
[----:B------:R-:W-:-:S07]  /*3f20*/  IMAD.MOV.U32 R14, RZ, RZ, R68 ;  /* 0x000000ffff0e7224 */ /* 0x000fce00078e0044 */
.L_x_471:
[----:B------:R-:W-:Y:S05]  /*3f30*/  BSYNC B3 ;  /* 0x0000000000037941 */ /* 0x000fea0003800000 */
.L_x_470:
[----:B------:R-:W-:Y:S02]  /*3f40*/  ULDC.64 UR4, c[0x0][0x208] ;  /* 0x0000820000047ab9 */ /* 0x000fe40000000a00 */
[----:B----4-:R0:W-:Y:S03]  /*3f50*/  ST.E.128 desc[UR4][R72.64], R12 ;  /* 0x0000000c48007985 */ /* 0x0101e6000c101d04 */
.L_x_469:
[----:B------:R-:W-:Y:S05]  /*3f60*/  BSYNC B2 ;  /* 0x0000000000027941 */ /* 0x000fea0003800000 */
.L_x_468:
[----:B------:R-:W-:-:S13]  /*3f70*/  ISETP.NE.AND P3, PT, R26, RZ, PT ;  /* 0x000000ff1a00720c */ /* 0x000fda0003f65270 */
        /* <DEDUP_REMOVED lines=8> */
[--C-:B------:R-:W-:Y:S01]  /*4000*/  SHF.R.U64 R71, R64, 0x10, R65.reuse ;  /* 0x0000001040477819 */ /* 0x100fe20000001241 */
[----:B----4-:R-:W-:Y:S01]  /*4010*/  IMAD.U32 R64, R14, 0x10000, RZ ;  /* 0x000100000e407824 */ /* 0x010fe200078e00ff */
[----:B------:R-:W-:Y:S02]  /*4020*/  SHF.R.U32.HI R65, RZ, 0x10, R65 ;  /* 0x00000010ff417819 */ /* 0x000fe40000011641 */
[----:B------:R-:W-:Y:S02]  /*4030*/  PRMT R175, R175, 0x5410, R70 ;  /* 0x00005410afaf7816 */ /* 0x000fe40000000046 */
[----:B------:R-:W-:Y:S02]  /*4040*/  PRMT R156, R156, 0x5410, R71 ;  /* 0x000054109c9c7816 */ /* 0x000fe40000000047 */
[----:B------:R-:W-:-:S02]  /*4050*/  SHF.R.U32.HI R67, RZ, 0x10, R67 ;  /* 0x00000010ff437819 */ /* 0x000fc40000011643 */
[----:B------:R-:W-:Y:S02]  /*4060*/  PRMT R174, R174, 0x5410, R65 ;  /* 0x00005410aeae7816 */ /* 0x000fe40000000041 */
[----:B------:R-:W-:Y:S02]  /*4070*/  LOP3.LUT R65, R13, 0xffff0000, RZ, 0xc0, !PT ;  /* 0xffff00000d417812 */ /* 0x000fe400078ec0ff */
[C---:B------:R-:W-:Y:S01]  /*4080*/  LOP3.LUT R72, R175.reuse, 0xffff0000, RZ, 0xc0, !PT ;  /* 0xffff0000af487812 */ /* 0x040fe200078ec0ff */
[----:B------:R-:W-:Y:S01]  /*4090*/  IMAD.U32 R175, R175, 0x10000, RZ ;  /* 0x00010000afaf7824 */ /* 0x000fe200078e00ff */
[C---:B------:R-:W-:Y:S01]  /*40a0*/  LOP3.LUT R70, R156.reuse, 0xffff0000, RZ, 0xc0, !PT ;  /* 0xffff00009c467812 */ /* 0x040fe200078ec0ff */
[----:B------:R-:W-:Y:S01]  /*40b0*/  IMAD.U32 R156, R156, 0x10000, RZ ;  /* 0x000100009c9c7824 */ /* 0x000fe200078e00ff */
[----:B------:R-:W-:Y:S01]  /*40c0*/  PRMT R176, R176, 0x5410, R67 ;  /* 0x00005410b0b07816 */ /* 0x000fe20000000043 */
[----:B------:R-:W-:Y:S01]  /*40d0*/  FMUL.FTZ R74, R65, R72 ;  /* 0x00000048414a7220 */ /* 0x000fe20000410000 */
[----:B------:R-:W-:Y:S01]  /*40e0*/  LOP3.LUT R66, R14, 0xffff0000, RZ, 0xc0, !PT ;  /* 0xffff00000e427812 */ /* 0x000fe200078ec0ff */
[C---:B------:R-:W-:Y:S01]  /*40f0*/  IMAD.U32 R14, R15.reuse, 0x10000, RZ ;  /* 0x000100000f0e7824 */ /* 0x040fe200078e00ff */
[----:B------:R-:W-:Y:S01]  /*4100*/  LOP3.LUT R11, R15, 0xffff0000, RZ, 0xc0, !PT ;  /* 0xffff00000f0b7812 */ /* 0x000fe200078ec0ff */
[----:B------:R-:W-:-:S02]  /*4110*/  IMAD.U32 R15, R13, 0x10000, RZ ;  /* 0x000100000d0f7824 */ /* 0x000fc400078e00ff */
[-C--:B------:R-:W-:Y:S01]  /*4120*/  FMUL.FTZ R65, R65, R70.reuse ;  /* 0x0000004641417220 */ /* 0x080fe20000410000 */
[C---:B------:R-:W-:Y:S01]  /*4130*/  IMAD.U32 R71, R176.reuse, 0x10000, RZ ;  /* 0x00010000b0477824 */ /* 0x040fe200078e00ff */
[----:B------:R-:W-:Y:S01]  /*4140*/  LOP3.LUT R176, R176, 0xffff0000, RZ, 0xc0, !PT ;  /* 0xffff0000b0b07812 */ /* 0x000fe200078ec0ff */
[----:B------:R-:W-:Y:S02]  /*4150*/  IMAD.U32 R67, R174, 0x10000, RZ ;  /* 0x00010000ae437824 */ /* 0x000fe400078e00ff */
[C---:B------:R-:W-:Y:S01]  /*4160*/  FFMA.FTZ R74, R15.reuse, R70, -R74 ;  /* 0x000000460f4a7223 */ /* 0x040fe2000001084a */
[C---:B------:R-:W-:Y:S02]  /*4170*/  IMAD.U32 R13, R12.reuse, 0x10000, RZ ;  /* 0x000100000c0d7824 */ /* 0x040fe400078e00ff */
[----:B------:R-:W-:Y:S01]  /*4180*/  FFMA.FTZ R65, R15, R72, R65 ;  /* 0x000000480f417223 */ /* 0x000fe20000010041 */
[----:B------:R-:W-:Y:S01]  /*4190*/  LOP3.LUT R12, R12, 0xffff0000, RZ, 0xc0, !PT ;  /* 0xffff00000c0c7812 */ /* 0x000fe200078ec0ff */
[C---:B------:R-:W-:Y:S01]  /*41a0*/  FMUL.FTZ R73, R66.reuse, R71 ;  /* 0x0000004742497220 */ /* 0x040fe20000410000 */
[----:B------:R-:W-:Y:S01]  /*41b0*/  FMUL.FTZ R15, R66, R67 ;  /* 0x00000043420f7220 */ /* 0x000fe20000410000 */
[----:B------:R-:W-:-:S02]  /*41c0*/  LOP3.LUT R174, R174, 0xffff0000, RZ, 0xc0, !PT ;  /* 0xffff0000aeae7812 */ /* 0x000fc400078ec0ff */
[C---:B------:R-:W-:Y:S01]  /*41d0*/  FFMA.FTZ R73, R64.reuse, R67, -R73 ;  /* 0x0000004340497223 */ /* 0x040fe20000010849 */
[----:B------:R-:W-:Y:S01]  /*41e0*/  FFMA.FTZ R66, R64, R71, R15 ;  /* 0x0000004740427223 */ /* 0x000fe2000001000f */
[C---:B------:R-:W-:Y:S01]  /*41f0*/  FMUL.FTZ R15, R11.reuse, R176 ;  /* 0x000000b00b0f7220 */ /* 0x040fe20000410000 */
[CC--:B------:R-:W-:Y:S01]  /*4200*/  FMUL.FTZ R64, R12.reuse, R175.reuse ;  /* 0x000000af0c407220 */ /* 0x0c0fe20000410000 */
[----:B------:R-:W-:Y:S01]  /*4210*/  FMUL.FTZ R11, R11, R174 ;  /* 0x000000ae0b0b7220 */ /* 0x000fe20000410000 */
[----:B------:R-:W-:Y:S01]  /*4220*/  FMUL.FTZ R12, R12, R156 ;  /* 0x0000009c0c0c7220 */ /* 0x000fe20000410000 */
[C---:B------:R-:W-:Y:S01]  /*4230*/  FFMA.FTZ R15, R14.reuse, R174, -R15 ;  /* 0x000000ae0e0f7223 */ /* 0x040fe2000001080f */
[C---:B------:R-:W-:Y:S01]  /*4240*/  FFMA.FTZ R64, R13.reuse, R156, -R64 ;  /* 0x0000009c0d407223 */ /* 0x040fe20000010840 */
[----:B------:R-:W-:Y:S01]  /*4250*/  FFMA.FTZ R14, R14, R176, R11 ;  /* 0x000000b00e0e7223 */ /* 0x000fe2000001000b */
[----:B------:R-:W-:Y:S01]  /*4260*/  FFMA.FTZ R13, R13, R175, R12 ;  /* 0x000000af0d0d7223 */ /* 0x000fe2000001000c */
[----:B------:R-:W-:-:S03]  /*4270*/  F2FP.BF16.F32.PACK_AB R65, R65, R74 ;  /* 0x0000004a4141723e */ /* 0x000fc600000010ff */
[----:B------:R-:W-:Y:S02]  /*4280*/  F2FP.BF16.F32.PACK_AB R15, R14, R15 ;  /* 0x0000000f0e0f723e */ /* 0x000fe400000010ff */
[----:B------:R-:W-:Y:S01]  /*4290*/  F2FP.BF16.F32.PACK_AB R12, R13, R64 ;  /* 0x000000400d0c723e */ /* 0x000fe200000010ff */
[----:B------:R-:W-:Y:S01]  /*42a0*/  IMAD.MOV.U32 R13, RZ, RZ, R65 ;  /* 0x000000ffff0d7224 */ /* 0x000fe200078e0041 */
[----:B------:R-:W-:-:S07]  /*42b0*/  F2FP.BF16.F32.PACK_AB R14, R66, R73 ;  /* 0x00000049420e723e */ /* 0x000fce00000010ff */
.L_x_473:
[----:B------:R-:W-:Y:S05]  /*42c0*/  BSYNC B2 ;  /* 0x0000000000027941 */ /* 0x000fea0003800000 */
.L_x_472:
[----:B------:R-:W-:Y:S02]  /*42d0*/  ULDC.64 UR4, c[0x0][0x208] ;  /* 0x0000820000047ab9 */ /* 0x000fe40000000a00 */
[----:B----4-:R0:W-:Y:S03]  /*42e0*/  ST.E.128 desc[UR4][R68.64], R12 ;  /* 0x0000000c44007985 */ /* 0x0101e6000c101d04 */
.L_x_459:
[----:B------:R-:W-:Y:S05]  /*42f0*/  BSYNC B1 ;  /* 0x0000000000017941 */ /* 0x000fea0003800000 */
.L_x_458:
[----:B------:R-:W-:-:S03]  /*4300*/  UMOV UR4, 0xffffffff ;  /* 0xffffffff00047882 */ /* 0x000fc60000000000 */
[----:B------:R-:W-:Y:S05]  /*4310*/  BRA.DIV UR4, `(.L_x_474) ;  /* 0x0000023e04e87947 */ /* 0x000fea000b800000 */
[----:B------:R0:W0:Y:S04]  /*4320*/  SHFL.IDX PT, R67, R117, 0x1, 0x181f ;  /* 0x00381f0075437f89 */ /* 0x00002800000e0000 */
[----:B------:R0:W0:Y:S02]  /*4330*/  SHFL.IDX PT, R66, R118, 0x1, 0x181f ;  /* 0x00381f0076427f89 */ /* 0x00002400000e0000 */
.L_x_813:
[----:B------:R-:W-:Y:S04]  /*4340*/  BSSY B1, `(.L_x_475) ;  /* 0x00000eb000017945 */ /* 0x000fe80003800000 */
[----:B------:R-:W-:Y:S05]  /*4350*/  @P4 BRA `(.L_x_476) ;  /* 0x0000000c00a44947 */ /* 0x000fea0003800000 */
[----:B------:R-:W-:Y:S01]  /*4360*/  ISETP.NE.AND P3, PT, R3, RZ, PT ;  /* 0x000000ff0300720c */ /* 0x000fe20003f65270 */
[----:B------:R-:W-:-:S12]  /*4370*/  BSSY B2, `(.L_x_477) ;  /* 0x0000038000027945 */ /* 0x000fd80003800000 */
[----:B------:R-:W-:Y:S05]  /*4380*/  @!P3 BRA `(.L_x_478) ;  /* 0x0000000000d8b947 */ /* 0x000fea0003800000 */
[----:B0---4-:R0:W4:Y:S01]  /*4390*/  LDS.128 R12, [R85+0x25400] ;  /* 0x02540000550c7984 */ /* 0x0111220000000c00 */
[----:B------:R-:W-:Y:S01]  /*43a0*/  ISETP.GE.AND P4, PT, R214, R114, PT ;  /* 0x00000072d600720c */ /* 0x000fe20003f86270 */
[----:B------:R-:W-:Y:S01]  /*43b0*/  BSSY B3, `(.L_x_479) ;  /* 0x0000031000037945 */ /* 0x000fe20003800000 */
[----:B------:R-:W-:-:S04]  /*43c0*/  LEA R64, P3, R16, R66, 0x1 ;  /* 0x0000004210407211 */ /* 0x000fc800078608ff */
[----:B------:R-:W-:-:S07]  /*43d0*/  LEA.HI.X R65, R16, R67, R17, 0x1, P3 ;  /* 0x0000004310417211 */ /* 0x000fce00018f0c11 */
[----:B0-----:R-:W-:Y:S05]  /*43e0*/  @P4 BRA `(.L_x_480) ;  /* 0x0000000000b44947 */ /* 0x001fea0003800000 */
[----:B------:R-:W-:Y:S02]  /*43f0*/  SHF.R.U64 R68, R60, 0x10, R61 ;  /* 0x000000103c447819 */ /* 0x000fe4000000123d */
[----:B------:R-:W-:Y:S02]  /*4400*/  SHF.R.U64 R60, R62, 0x10, R63 ;  /* 0x000000103e3c7819 */ /* 0x000fe4000000123f */
[----:B------:R-:W-:Y:S02]  /*4410*/  SHF.R.U32.HI R69, RZ, 0x10, R61 ;  /* 0x00000010ff457819 */ /* 0x000fe4000001163d */
[----:B------:R-:W-:Y:S02]  /*4420*/  SHF.R.U32.HI R63, RZ, 0x10, R63 ;  /* 0x00000010ff3f7819 */ /* 0x000fe4000001163f */
[----:B------:R-:W-:Y:S02]  /*4430*/  PRMT R163, R163, 0x5410, R60 ;  /* 0x00005410a3a37816 */ /* 0x000fe4000000003c */
[----:B------:R-:W-:-:S02]  /*4440*/  PRMT R161, R161, 0x5410, R68 ;  /* 0x00005410a1a17816 */ /* 0x000fc40000000044 */
[----:B------:R-:W-:Y:S02]  /*4450*/  PRMT R162, R162, 0x5410, R69 ;  /* 0x00005410a2a27816 */ /* 0x000fe40000000045 */
[----:B------:R-:W-:Y:S02]  /*4460*/  PRMT R164, R164, 0x5410, R63 ;  /* 0x00005410a4a47816 */ /* 0x000fe4000000003f */
[----:B----4-:R-:W-:Y:S01]  /*4470*/  LOP3.LUT R60, R13, 0xffff0000, RZ, 0xc0, !PT ;  /* 0xffff00000d3c7812 */ /* 0x010fe200078ec0ff */
[----:B------:R-:W-:Y:S01]  /*4480*/  IMAD.U32 R68, R162, 0x10000, RZ ;  /* 0x00010000a2447824 */ /* 0x000fe200078e00ff */
[----:B------:R-:W-:Y:S01]  /*4490*/  LOP3.LUT R69, R163, 0xffff0000, RZ, 0xc0, !PT ;  /* 0xffff0000a3457812 */ /* 0x000fe200078ec0ff */
[----:B------:R-:W-:Y:S01]  /*44a0*/  IMAD.U32 R70, R164, 0x10000, RZ ;  /* 0x00010000a4467824 */ /* 0x000fe200078e00ff */
[----:B------:R-:W-:Y:S01]  /*44b0*/  LOP3.LUT R63, R161, 0xffff0000, RZ, 0xc0, !PT ;  /* 0xffff0000a13f7812 */ /* 0x000fe200078ec0ff */
[----:B------:R-:W-:Y:S01]  /*44c0*/  IMAD.U32 R163, R163, 0x10000, RZ ;  /* 0x00010000a3a37824 */ /* 0x000fe200078e00ff */
[----:B------:R-:W-:Y:S01]  /*44d0*/  SHF.L.U32 R61, R14, 0x10, RZ ;  /* 0x000000100e3d7819 */ /* 0x000fe200000006ff */
        /* <DEDUP_REMOVED lines=8> */
[----:B------:R-:W-:Y:S01]  /*4560*/  IMAD.U32 R161, R161, 0x10000, RZ ;  /* 0x00010000a1a17824 */ /* 0x000fe200078e00ff */
[----:B------:R-:W-:Y:S01]  /*4570*/  LOP3.LUT R164, R164, 0xffff0000, RZ, 0xc0, !PT ;  /* 0xffff0000a4a47812 */ /* 0x000fe200078ec0ff */
[C---:B------:R-:W-:Y:S01]  /*4580*/  FFMA.FTZ R72, R15.reuse, R63, -R72 ;  /* 0x0000003f0f487223 */ /* 0x040fe20000010848 */
[----:B------:R-:W-:Y:S01]  /*4590*/  LOP3.LUT R162, R162, 0xffff0000, RZ, 0xc0, !PT ;  /* 0xffff0000a2a27812 */ /* 0x000fe200078ec0ff */
[----:B------:R-:W-:Y:S01]  /*45a0*/  FFMA.FTZ R15, R15, R69, R60 ;  /* 0x000000450f0f7223 */ /* 0x000fe2000001003c */
[----:B------:R-:W-:Y:S01]  /*45b0*/  FMUL.FTZ R60, R12, R163 ;  /* 0x000000a30c3c7220 */ /* 0x000fe20000410000 */
[C---:B------:R-:W-:Y:S01]  /*45c0*/  FMUL.FTZ R63, R11.reuse, R164 ;  /* 0x000000a40b3f7220 */ /* 0x040fe20000410000 */
[----:B------:R-:W-:Y:S01]  /*45d0*/  FMUL.FTZ R74, R62, R70 ;  /* 0x000000463e4a7220 */ /* 0x000fe20000410000 */
[----:B------:R-:W-:Y:S01]  /*45e0*/  FMUL.FTZ R11, R11, R162 ;  /* 0x000000a20b0b7220 */ /* 0x000fe20000410000 */
[-C--:B------:R-:W-:Y:S01]  /*45f0*/  FMUL.FTZ R12, R12, R161.reuse ;  /* 0x000000a10c0c7220 */ /* 0x080fe20000410000 */
[----:B------:R-:W-:Y:S01]  /*4600*/  FMUL.FTZ R62, R62, R68 ;  /* 0x000000443e3e7220 */ /* 0x000fe20000410000 */
[C---:B------:R-:W-:Y:S01]  /*4610*/  FFMA.FTZ R63, R14.reuse, R162, -R63 ;  /* 0x000000a20e3f7223 */ /* 0x040fe2000001083f */
[----:B------:R-:W-:Y:S01]  /*4620*/  FFMA.FTZ R60, R13, R161, -R60 ;  /* 0x000000a10d3c7223 */ /* 0x000fe2000001083c */
[----:B------:R-:W-:Y:S01]  /*4630*/  FFMA.FTZ R74, R61, R68, -R74 ;  /* 0x000000443d4a7223 */ /* 0x000fe2000001084a */
[----:B------:R-:W-:Y:S01]  /*4640*/  FFMA.FTZ R14, R14, R164, R11 ;  /* 0x000000a40e0e7223 */ /* 0x000fe2000001000b */
[----:B------:R-:W-:Y:S01]  /*4650*/  FFMA.FTZ R13, R13, R163, R12 ;  /* 0x000000a30d0d7223 */ /* 0x000fe2000001000c */
[----:B------:R-:W-:Y:S01]  /*4660*/  FFMA.FTZ R61, R61, R70, R62 ;  /* 0x000000463d3d7223 */ /* 0x000fe2000001003e */
[----:B------:R-:W-:-:S02]  /*4670*/  F2FP.BF16.F32.PACK_AB R72, R15, R72 ;  /* 0x000000480f48723e */ /* 0x000fc400000010ff */
[----:B------:R-:W-:Y:S02]  /*4680*/  F2FP.BF16.F32.PACK_AB R15, R14, R63 ;  /* 0x0000003f0e0f723e */ /* 0x000fe400000010ff */
[----:B------:R-:W-:Y:S01]  /*4690*/  F2FP.BF16.F32.PACK_AB R12, R13, R60 ;  /* 0x0000003c0d0c723e */ /* 0x000fe200000010ff */
[----:B------:R-:W-:Y:S01]  /*46a0*/  IMAD.MOV.U32 R13, RZ, RZ, R72 ;  /* 0x000000ffff0d7224 */ /* 0x000fe200078e0048 */
[----:B------:R-:W-:-:S07]  /*46b0*/  F2FP.BF16.F32.PACK_AB R14, R61, R74 ;  /* 0x0000004a3d0e723e */ /* 0x000fce00000010ff */
.L_x_480:
[----:B------:R-:W-:Y:S05]  /*46c0*/  BSYNC B3 ;  /* 0x0000000000037941 */ /* 0x000fea0003800000 */
.L_x_479:
[----:B------:R-:W-:Y:S02]  /*46d0*/  ULDC.64 UR4, c[0x0][0x208] ;  /* 0x0000820000047ab9 */ /* 0x000fe40000000a00 */
[----:B----4-:R0:W-:Y:S03]  /*46e0*/  ST.E.128 desc[UR4][R64.64], R12 ;  /* 0x0000000c40007985 */ /* 0x0101e6000c101d04 */
.L_x_478:
[----:B------:R-:W-:Y:S05]  /*46f0*/  BSYNC B2 ;  /* 0x0000000000027941 */ /* 0x000fea0003800000 */
.L_x_477:
        /* <DEDUP_REMOVED lines=9> */
[----:B------:R-:W-:Y:S01]  /*4790*/  SHF.R.U64 R64, R56, 0x10, R57 ;  /* 0x0000001038407819 */ /* 0x000fe20000001239 */
[----:B----4-:R-:W-:Y:S01]  /*47a0*/  IMAD.U32 R56, R14, 0x10000, RZ ;  /* 0x000100000e387824 */ /* 0x010fe200078e00ff */
[--C-:B------:R-:W-:Y:S02]  /*47b0*/  SHF.R.U64 R62, R58, 0x10, R59.reuse ;  /* 0x000000103a3e7819 */ /* 0x100fe4000000123b */
[----:B------:R-:W-:Y:S02]  /*47c0*/  SHF.R.U32.HI R59, RZ, 0x10, R59 ;  /* 0x00000010ff3b7819 */ /* 0x000fe4000001163b */
[----:B------:R-:W-:Y:S02]  /*47d0*/  SHF.R.U32.HI R11, RZ, 0x10, R57 ;  /* 0x00000010ff0b7819 */ /* 0x000fe40000011639 */
[----:B------:R-:W-:Y:S02]  /*47e0*/  PRMT R157, R157, 0x5410, R64 ;  /* 0x000054109d9d7816 */ /* 0x000fe40000000040 */
[----:B------:R-:W-:-:S02]  /*47f0*/  PRMT R159, R159, 0x5410, R62 ;  /* 0x000054109f9f7816 */ /* 0x000fc4000000003e */
[----:B------:R-:W-:Y:S02]  /*4800*/  PRMT R160, R160, 0x5410, R59 ;  /* 0x00005410a0a07816 */ /* 0x000fe4000000003b */
[----:B------:R-:W-:Y:S01]  /*4810*/  LOP3.LUT R57, R14, 0xffff0000, RZ, 0xc0, !PT ;  /* 0xffff00000e397812 */ /* 0x000fe200078ec0ff */
[C---:B------:R-:W-:Y:S01]  /*4820*/  IMAD.U32 R14, R13.reuse, 0x10000, RZ ;  /* 0x000100000d0e7824 */ /* 0x040fe200078e00ff */
[----:B------:R-:W-:Y:S01]  /*4830*/  PRMT R158, R158, 0x5410, R11 ;  /* 0x000054109e9e7816 */ /* 0x000fe2000000000b */
[----:B------:R-:W-:Y:S01]  /*4840*/  IMAD.U32 R11, R12, 0x10000, RZ ;  /* 0x000100000c0b7824 */ /* 0x000fe200078e00ff */
[----:B------:R-:W-:Y:S02]  /*4850*/  LOP3.LUT R13, R13, 0xffff0000, RZ, 0xc0, !PT ;  /* 0xffff00000d0d7812 */ /* 0x000fe400078ec0ff */
[----:B------:R-:W-:Y:S01]  /*4860*/  LOP3.LUT R63, R159, 0xffff0000, RZ, 0xc0, !PT ;  /* 0xffff00009f3f7812 */ /* 0x000fe200078ec0ff */
[----:B------:R-:W-:Y:S01]  /*4870*/  IMAD.U32 R62, R158, 0x10000, RZ ;  /* 0x000100009e3e7824 */ /* 0x000fe200078e00ff */
[----:B------:R-:W-:Y:S01]  /*4880*/  LOP3.LUT R59, R157, 0xffff0000, RZ, 0xc0, !PT ;  /* 0xffff00009d3b7812 */ /* 0x000fe200078ec0ff */
[----:B------:R-:W-:Y:S01]  /*4890*/  IMAD.U32 R159, R159, 0x10000, RZ ;  /* 0x000100009f9f7824 */ /* 0x000fe200078e00ff */
[----:B------:R-:W-:Y:S01]  /*48a0*/  SHF.L.U32 R64, R160, 0x10, RZ ;  /* 0x00000010a0407819 */ /* 0x000fe200000006ff */
[C---:B------:R-:W-:Y:S01]  /*48b0*/  FMUL.FTZ R65, R13.reuse, R63 ;  /* 0x0000003f0d417220 */ /* 0x040fe20000410000 */
[----:B------:R-:W-:Y:S01]  /*48c0*/  LOP3.LUT R12, R12, 0xffff0000, RZ, 0xc0, !PT ;  /* 0xffff00000c0c7812 */ /* 0x000fe200078ec0ff */
[-C--:B------:R-:W-:Y:S01]  /*48d0*/  FMUL.FTZ R68, R13, R59.reuse ;  /* 0x0000003b0d447220 */ /* 0x080fe20000410000 */
[----:B------:R-:W-:Y:S01]  /*48e0*/  LOP3.LUT R58, R15, 0xffff0000, RZ, 0xc0, !PT ;  /* 0xffff00000f3a7812 */ /* 0x000fe200078ec0ff */
[C---:B------:R-:W-:Y:S01]  /*48f0*/  FMUL.FTZ R13, R57.reuse, R64 ;  /* 0x00000040390d7220 */ /* 0x040fe20000410000 */
[-C--:B------:R-:W-:Y:S01]  /*4900*/  FMUL.FTZ R57, R57, R62.reuse ;  /* 0x0000003e39397220 */ /* 0x080fe20000410000 */
[----:B------:R-:W-:Y:S01]  /*4910*/  LOP3.LUT R160, R160, 0xffff0000, RZ, 0xc0, !PT ;  /* 0xffff0000a0a07812 */ /* 0x000fe200078ec0ff */
[----:B------:R-:W-:Y:S01]  /*4920*/  IMAD.U32 R157, R157, 0x10000, RZ ;  /* 0x000100009d9d7824 */ /* 0x000fe200078e00ff */
[----:B------:R-:W-:Y:S01]  /*4930*/  LOP3.LUT R158, R158, 0xffff0000, RZ, 0xc0, !PT ;  /* 0xffff00009e9e7812 */ /* 0x000fe200078ec0ff */
[C---:B------:R-:W-:Y:S01]  /*4940*/  FFMA.FTZ R65, R14.reuse, R59, -R65 ;  /* 0x0000003b0e417223 */ /* 0x040fe20000010841 */
[----:B------:R-:W-:Y:S01]  /*4950*/  FFMA.FTZ R68, R14, R63, R68 ;  /* 0x0000003f0e447223 */ /* 0x000fe20000010044 */
[----:B------:R-:W-:Y:S01]  /*4960*/  FFMA.FTZ R13, R56, R62, -R13 ;  /* 0x0000003e380d7223 */ /* 0x000fe2000001080d */
[----:B------:R-:W-:Y:S01]  /*4970*/  FMUL.FTZ R14, R12, R159 ;  /* 0x0000009f0c0e7220 */ /* 0x000fe20000410000 */
[----:B------:R-:W-:Y:S01]  /*4980*/  FFMA.FTZ R56, R56, R64, R57 ;  /* 0x0000004038387223 */ /* 0x000fe20000010039 */
[----:B------:R-:W-:Y:S01]  /*4990*/  FMUL.FTZ R12, R12, R157 ;  /* 0x0000009d0c0c7220 */ /* 0x000fe20000410000 */
[----:B------:R-:W-:-:S02]  /*49a0*/  IMAD.U32 R15, R15, 0x10000, RZ ;  /* 0x000100000f0f7824 */ /* 0x000fc400078e00ff */
[C---:B------:R-:W-:Y:S01]  /*49b0*/  FMUL.FTZ R62, R58.reuse, R160 ;  /* 0x000000a03a3e7220 */ /* 0x040fe20000410000 */
        /* <DEDUP_REMOVED lines=11> */
.L_x_484:
[----:B------:R-:W-:Y:S05]  /*4a70*/  BSYNC B3 ;  /* 0x0000000000037941 */ /* 0x000fea0003800000 */
.L_x_483:
[----:B------:R-:W-:Y:S02]  /*4a80*/  ULDC.64 UR4, c[0x0][0x208] ;  /* 0x0000820000047ab9 */ /* 0x000fe40000000a00 */
[----:B----4-:R0:W-:Y:S03]  /*4a90*/  ST.E.128 desc[UR4][R60.64], R12 ;  /* 0x0000000c3c007985 */ /* 0x0101e6000c101d04 */
.L_x_482:
[----:B------:R-:W-:Y:S05]  /*4aa0*/  BSYNC B2 ;  /* 0x0000000000027941 */ /* 0x000fea0003800000 */
.L_x_481:
        /* <DEDUP_REMOVED lines=15> */
[----:B------:R-:W-:Y:S01]  /*4ba0*/  PRMT R154, R154, 0x5410, R11 ;  /* 0x000054109a9a7816 */ /* 0x000fe2000000000b */
[----:B------:R-:W-:Y:S01]  /*4bb0*/  IMAD.U32 R11, R12, 0x10000, RZ ;  /* 0x000100000c0b7824 */ /* 0x000fe200078e00ff */
[----:B------:R-:W-:-:S02]  /*4bc0*/  PRMT R155, R155, 0x5410, R58 ;  /* 0x000054109b9b7816 */ /* 0x000fc4000000003a */
[----:B------:R-:W-:Y:S01]  /*4bd0*/  LOP3.LUT R53, R14, 0xffff0000, RZ, 0xc0, !PT ;  /* 0xffff00000e357812 */ /* 0x000fe200078ec0ff */
[----:B------:R-:W-:Y:S01]  /*4be0*/  IMAD.U32 R14, R13, 0x10000, RZ ;  /* 0x000100000d0e7824 */ /* 0x000fe200078e00ff */
[----:B------:R-:W-:Y:S01]  /*4bf0*/  PRMT R153, R153, 0x5410, R60 ;  /* 0x0000541099997816 */ /* 0x000fe2000000003c */
[----:B------:R-:W-:Y:S01]  /*4c00*/  IMAD.U32 R60, R155, 0x10000, RZ ;  /* 0x000100009b3c7824 */ /* 0x000fe200078e00ff */
[----:B------:R-:W-:Y:S02]  /*4c10*/  LOP3.LUT R13, R13, 0xffff0000, RZ, 0xc0, !PT ;  /* 0xffff00000d0d7812 */ /* 0x000fe400078ec0ff */
[----:B------:R-:W-:Y:S01]  /*4c20*/  LOP3.LUT R59, R154, 0xffff0000, RZ, 0xc0, !PT ;  /* 0xffff00009a3b7812 */ /* 0x000fe200078ec0ff */
[----:B------:R-:W-:Y:S01]  /*4c30*/  IMAD.U32 R58, R153, 0x10000, RZ ;  /* 0x00010000993a7824 */ /* 0x000fe200078e00ff */
[----:B------:R-:W-:Y:S01]  /*4c40*/  LOP3.LUT R55, R152, 0xffff0000, RZ, 0xc0, !PT ;  /* 0xffff000098377812 */ /* 0x000fe200078ec0ff */
[----:B------:R-:W-:Y:S01]  /*4c50*/  IMAD.U32 R154, R154, 0x10000, RZ ;  /* 0x000100009a9a7824 */ /* 0x000fe200078e00ff */
[----:B------:R-:W-:Y:S01]  /*4c60*/  LOP3.LUT R54, R15, 0xffff0000, RZ, 0xc0, !PT ;  /* 0xffff00000f367812 */ /* 0x000fe200078ec0ff */
[C---:B------:R-:W-:Y:S01]  /*4c70*/  FMUL.FTZ R61, R13.reuse, R59 ;  /* 0x0000003b0d3d7220 */ /* 0x040fe20000410000 */
[----:B------:R-:W-:Y:S01]  /*4c80*/  LOP3.LUT R12, R12, 0xffff0000, RZ, 0xc0, !PT ;  /* 0xffff00000c0c7812 */ /* 0x000fe200078ec0ff */
[-C--:B------:R-:W-:Y:S01]  /*4c90*/  FMUL.FTZ R62, R13, R55.reuse ;  /* 0x000000370d3e7220 */ /* 0x080fe20000410000 */
[C---:B------:R-:W-:Y:S01]  /*4ca0*/  FMUL.FTZ R13, R53.reuse, R60 ;  /* 0x0000003c350d7220 */ /* 0x040fe20000410000 */
[-C--:B------:R-:W-:Y:S01]  /*4cb0*/  FMUL.FTZ R53, R53, R58.reuse ;  /* 0x0000003a35357220 */ /* 0x080fe20000410000 */
[----:B------:R-:W-:Y:S01]  /*4cc0*/  LOP3.LUT R155, R155, 0xffff0000, RZ, 0xc0, !PT ;  /* 0xffff00009b9b7812 */ /* 0x000fe200078ec0ff */
[----:B------:R-:W-:Y:S01]  /*4cd0*/  FFMA.FTZ R61, R14, R55, -R61 ;  /* 0x000000370e3d7223 */ /* 0x000fe2000001083d */
[----:B------:R-:W-:Y:S01]  /*4ce0*/  SHF.L.U32 R152, R152, 0x10, RZ ;  /* 0x0000001098987819 */ /* 0x000fe200000006ff */
[----:B------:R-:W-:Y:S01]  /*4cf0*/  FFMA.FTZ R62, R14, R59, R62 ;  /* 0x0000003b0e3e7223 */ /* 0x000fe2000001003e */
[----:B------:R-:W-:Y:S01]  /*4d00*/  LOP3.LUT R153, R153, 0xffff0000, RZ, 0xc0, !PT ;  /* 0xffff000099997812 */ /* 0x000fe200078ec0ff */
[C---:B------:R-:W-:Y:S01]  /*4d10*/  FFMA.FTZ R58, R52.reuse, R58, -R13 ;  /* 0x0000003a343a7223 */ /* 0x040fe2000001080d */
[----:B------:R-:W-:Y:S01]  /*4d20*/  FFMA.FTZ R53, R52, R60, R53 ;  /* 0x0000003c34357223 */ /* 0x000fe20000010035 */
[----:B------:R-:W-:-:S02]  /*4d30*/  IMAD.U32 R15, R15, 0x10000, RZ ;  /* 0x000100000f0f7824 */ /* 0x000fc400078e00ff */
[----:B------:R-:W-:Y:S01]  /*4d40*/  FMUL.FTZ R52, R54, R155 ;  /* 0x0000009b36347220 */ /* 0x000fe20000410000 */
[C---:B------:R-:W-:Y:S01]  /*4d50*/  FMUL.FTZ R14, R12.reuse, R154 ;  /* 0x0000009a0c0e7220 */ /* 0x040fe20000410000 */
[-C--:B------:R-:W-:Y:S01]  /*4d60*/  FMUL.FTZ R13, R12, R152.reuse ;  /* 0x000000980c0d7220 */ /* 0x080fe20000410000 */
[-C--:B------:R-:W-:Y:S01]  /*4d70*/  FMUL.FTZ R54, R54, R153.reuse ;  /* 0x0000009936367220 */ /* 0x080fe20000410000 */
[----:B------:R-:W-:Y:S01]  /*4d80*/  FFMA.FTZ R52, R15, R153, -R52 ;  /* 0x000000990f347223 */ /* 0x000fe20000010834 */
[C---:B------:R-:W-:Y:S01]  /*4d90*/  FFMA.FTZ R14, R11.reuse, R152, -R14 ;  /* 0x000000980b0e7223 */ /* 0x040fe2000001080e */
[----:B------:R-:W-:Y:S01]  /*4da0*/  FFMA.FTZ R13, R11, R154, R13 ;  /* 0x0000009a0b0d7223 */ /* 0x000fe2000001000d */
[----:B------:R-:W-:Y:S01]  /*4db0*/  FFMA.FTZ R15, R15, R155, R54 ;  /* 0x0000009b0f0f7223 */ /* 0x000fe20000010036 */
[----:B------:R-:W-:Y:S02]  /*4dc0*/  F2FP.BF16.F32.PACK_AB R61, R62, R61 ;  /* 0x0000003d3e3d723e */ /* 0x000fe400000010ff */
[----:B------:R-:W-:-:S02]  /*4dd0*/  F2FP.BF16.F32.PACK_AB R58, R53, R58 ;  /* 0x0000003a353a723e */ /* 0x000fc400000010ff */
[----:B------:R-:W-:Y:S01]  /*4de0*/  F2FP.BF16.F32.PACK_AB R12, R13, R14 ;  /* 0x0000000e0d0c723e */ /* 0x000fe200000010ff */
[----:B------:R-:W-:Y:S01]  /*4df0*/  IMAD.MOV.U32 R13, RZ, RZ, R61 ;  /* 0x000000ffff0d7224 */ /* 0x000fe200078e003d */
[----:B------:R-:W-:Y:S01]  /*4e00*/  F2FP.BF16.F32.PACK_AB R15, R15, R52 ;  /* 0x000000340f0f723e */ /* 0x000fe200000010ff */
[----:B------:R-:W-:-:S07]  /*4e10*/  IMAD.MOV.U32 R14, RZ, RZ, R58 ;  /* 0x000000ffff0e7224 */ /* 0x000fce00078e003a */
.L_x_488:
[----:B------:R-:W-:Y:S05]  /*4e20*/  BSYNC B3 ;  /* 0x0000000000037941 */ /* 0x000fea0003800000 */
.L_x_487:
[----:B------:R-:W-:Y:S02]  /*4e30*/  ULDC.64 UR4, c[0x0][0x208] ;  /* 0x0000820000047ab9 */ /* 0x000fe40000000a00 */
[----:B----4-:R0:W-:Y:S03]  /*4e40*/  ST.E.128 desc[UR4][R56.64], R12 ;  /* 0x0000000c38007985 */ /* 0x0101e6000c101d04 */
.L_x_486:
[----:B------:R-:W-:Y:S05]  /*4e50*/  BSYNC B2 ;  /* 0x0000000000027941 */ /* 0x000fea0003800000 */
.L_x_485:
[----:B------:R-:W-:-:S13]  /*4e60*/  ISETP.NE.AND P3, PT, R26, RZ, PT ;  /* 0x000000ff1a00720c */ /* 0x000fda0003f65270 */
        /* <DEDUP_REMOVED lines=19> */
[----:B------:R-:W-:Y:S01]  /*4fa0*/  LOP3.LUT R13, R13, 0xffff0000, RZ, 0xc0, !PT ;  /* 0xffff00000d0d7812 */ /* 0x000fe200078ec0ff */
[----:B------:R-:W-:Y:S01]  /*4fb0*/  IMAD.U32 R11, R12, 0x10000, RZ ;  /* 0x000100000c0b7824 */ /* 0x000fe200078e00ff */
[----:B------:R-:W-:Y:S01]  /*4fc0*/  LOP3.LUT R55, R149, 0xffff0000, RZ, 0xc0, !PT ;  /* 0xffff000095377812 */ /* 0x000fe200078ec0ff */
[----:B------:R-:W-:Y:S01]  /*4fd0*/  IMAD.U32 R54, R150, 0x10000, RZ ;  /* 0x0001000096367824 */ /* 0x000fe200078e00ff */
[----:B------:R-:W-:Y:S01]  /*4fe0*/  LOP3.LUT R51, R151, 0xffff0000, RZ, 0xc0, !PT ;  /* 0xffff000097337812 */ /* 0x000fe200078ec0ff */
[----:B------:R-:W-:Y:S01]  /*4ff0*/  IMAD.U32 R149, R149, 0x10000, RZ ;  /* 0x0001000095957824 */ /* 0x000fe200078e00ff */
[----:B------:R-:W-:Y:S01]  /*5000*/  LOP3.LUT R12, R12, 0xffff0000, RZ, 0xc0, !PT ;  /* 0xffff00000c0c7812 */ /* 0x000fe200078ec0ff */
[----:B------:R-:W-:Y:S01]  /*5010*/  FMUL.FTZ R57, R13, R55 ;  /* 0x000000370d397220 */ /* 0x000fe20000410000 */
[----:B------:R-:W-:Y:S01]  /*5020*/  LOP3.LUT R50, R15, 0xffff0000, RZ, 0xc0, !PT ;  /* 0xffff00000f327812 */ /* 0x000fe200078ec0ff */
[-C--:B------:R-:W-:Y:S01]  /*5030*/  FMUL.FTZ R58, R13, R51.reuse ;  /* 0x000000330d3a7220 */ /* 0x080fe20000410000 */
        /* <DEDUP_REMOVED lines=24> */
.L_x_490:
[----:B------:R-:W-:Y:S05]  /*51c0*/  BSYNC B2 ;  /* 0x0000000000027941 */ /* 0x000fea0003800000 */
.L_x_489:
[----:B------:R-:W-:Y:S02]  /*51d0*/  ULDC.64 UR4, c[0x0][0x208] ;  /* 0x0000820000047ab9 */ /* 0x000fe40000000a00 */
[----:B----4-:R0:W-:Y:S03]  /*51e0*/  ST.E.128 desc[UR4][R52.64], R12 ;  /* 0x0000000c34007985 */ /* 0x0101e6000c101d04 */
.L_x_476:
[----:B------:R-:W-:Y:S05]  /*51f0*/  BSYNC B1 ;  /* 0x0000000000017941 */ /* 0x000fea0003800000 */
.L_x_475:
[----:B------:R-:W-:-:S03]  /*5200*/  UMOV UR4, 0xffffffff ;  /* 0xffffffff00047882 */ /* 0x000fc60000000000 */
[----:B------:R-:W-:Y:S05]  /*5210*/  BRA.DIV UR4, `(.L_x_491) ;  /* 0x0000023204747947 */ /* 0x000fea000b800000 */
[----:B01----:R-:W0:Y:S04]  /*5220*/  SHFL.IDX PT, R117, R117, 0x2, 0x181f ;  /* 0x00581f0075757f89 */ /* 0x003e2800000e0000 */
[----:B------:R-:W1:Y:S02]  /*5230*/  SHFL.IDX PT, R118, R118, 0x2, 0x181f ;  /* 0x00581f0076767f89 */ /* 0x000e6400000e0000 */
.L_x_817:
[----:B------:R-:W-:Y:S05]  /*5240*/  @P5 BRA `(.L_x_492) ;  /* 0x00000054007c5947 */ /* 0x000fea0003800000 */
[----:B------:R-:W-:Y:S01]  /*5250*/  ISETP.NE.AND P3, PT, R3, RZ, PT ;  /* 0x000000ff0300720c */ /* 0x000fe20003f65270 */
[----:B------:R-:W-:-:S12]  /*5260*/  BSSY B1, `(.L_x_493) ;  /* 0x0000039000017945 */ /* 0x000fd80003800000 */
[----:B------:R-:W-:Y:S05]  /*5270*/  @!P3 BRA `(.L_x_494) ;  /* 0x0000000000dcb947 */ /* 0x000fea0003800000 */
[----:B----4-:R4:W2:Y:S01]  /*5280*/  LDS.128 R12, [R85+0x26400] ;  /* 0x02640000550c7984 */ /* 0x0108a20000000c00 */
[----:B------:R-:W-:Y:S01]  /*5290*/  ISETP.GE.AND P4, PT, R214, R114, PT ;  /* 0x00000072d600720c */ /* 0x000fe20003f86270 */
[----:B------:R-:W-:Y:S01]  /*52a0*/  BSSY B2, `(.L_x_495) ;  /* 0x0000032000027945 */ /* 0x000fe20003800000 */
[----:B-1----:R-:W-:-:S04]  /*52b0*/  LEA R48, P3, R16, R118, 0x1 ;  /* 0x0000007610307211 */ /* 0x002fc800078608ff */
[----:B0-----:R-:W-:-:S07]  /*52c0*/  LEA.HI.X R49, R16, R117, R17, 0x1, P3 ;  /* 0x0000007510317211 */ /* 0x001fce00018f0c11 */
[----:B----4-:R-:W-:Y:S05]  /*52d0*/  @P4 BRA `(.L_x_496) ;  /* 0x0000000000b84947 */ /* 0x010fea0003800000 */
[----:B------:R-:W-:Y:S02]  /*52e0*/  SHF.R.U64 R51, R44, 0x10, R45 ;  /* 0x000000102c337819 */ /* 0x000fe4000000122d */
[--C-:B------:R-:W-:Y:S02]  /*52f0*/  SHF.R.U64 R11, R46, 0x10, R47.reuse ;  /* 0x000000102e0b7819 */ /* 0x100fe4000000122f */
[----:B------:R-:W-:Y:S02]  /*5300*/  SHF.R.U32.HI R50, RZ, 0x10, R47 ;  /* 0x00000010ff327819 */ /* 0x000fe4000001162f */
[----:B------:R-:W-:Y:S02]  /*5310*/  SHF.R.U32.HI R52, RZ, 0x10, R45 ;  /* 0x00000010ff347819 */ /* 0x000fe4000001162d */
[----:B------:R-:W-:Y:S02]  /*5320*/  PRMT R144, R144, 0x5410, R51 ;  /* 0x0000541090907816 */ /* 0x000fe40000000033 */
[----:B------:R-:W-:Y:S01]  /*5330*/  PRMT R146, R146, 0x5410, R11 ;  /* 0x0000541092927816 */ /* 0x000fe2000000000b */
[----:B--2---:R-:W-:Y:S01]  /*5340*/  IMAD.U32 R11, R12, 0x10000, RZ ;  /* 0x000100000c0b7824 */ /* 0x004fe200078e00ff */
[----:B------:R-:W-:-:S02]  /*5350*/  PRMT R147, R147, 0x5410, R50 ;  /* 0x0000541093937816 */ /* 0x000fc40000000032 */
[C---:B------:R-:W-:Y:S02]  /*5360*/  SHF.L.U32 R44, R14.reuse, 0x10, RZ ;  /* 0x000000100e2c7819 */ /* 0x040fe400000006ff */
        /* <DEDUP_REMOVED lines=37> */
.L_x_496:
[----:B------:R-:W-:Y:S05]  /*55c0*/  BSYNC B2 ;  /* 0x0000000000027941 */ /* 0x000fea0003800000 */
.L_x_495:
[----:B------:R-:W-:Y:S02]  /*55d0*/  ULDC.64 UR4, c[0x0][0x208] ;  /* 0x0000820000047ab9 */ /* 0x000fe40000000a00 */
[----:B--2---:R0:W-:Y:S03]  /*55e0*/  ST.E.128 desc[UR4][R48.64], R12 ;  /* 0x0000000c30007985 */ /* 0x0041e6000c101d04 */
.L_x_494:
[----:B------:R-:W-:Y:S05]  /*55f0*/  BSYNC B1 ;  /* 0x0000000000017941 */ /* 0x000fea0003800000 */
.L_x_493:
[----:B------:R-:W-:Y:S01]  /*5600*/  ISETP.NE.AND P3, PT, R21, RZ, PT ;  /* 0x000000ff1500720c */ /* 0x000fe20003f65270 */
[----:B------:R-:W-:-:S12]  /*5610*/  BSSY B1, `(.L_x_497) ;  /* 0x0000039000017945 */ /* 0x000fd80003800000 */
[----:B------:R-:W-:Y:S05]  /*5620*/  @!P3 BRA `(.L_x_498) ;  /* 0x0000000000dcb947 */ /* 0x000fea0003800000 */
[----:B0---4-:R0:W4:Y:S01]  /*5630*/  LDS.128 R12, [R85+0x28c00] ;  /* 0x028c0000550c7984 */ /* 0x0111220000000c00 */
[----:B------:R-:W-:Y:S01]  /*5640*/  ISETP.GE.AND P4, PT, R221, R114, PT ;  /* 0x00000072dd00720c */ /* 0x000fe20003f86270 */
[----:B------:R-:W-:Y:S01]  /*5650*/  BSSY B2, `(.L_x_499) ;  /* 0x0000032000027945 */ /* 0x000fe20003800000 */
[----:B-1----:R-:W-:-:S04]  /*5660*/  LEA R44, P3, R23, R118, 0x1 ;  /* 0x00000076172c7211 */ /* 0x002fc800078608ff */
        /* <DEDUP_REMOVED lines=19> */
[C---:B------:R-:W-:Y:S01]  /*57a0*/  SHF.L.U32 R11, R12.reuse, 0x10, RZ ;  /* 0x000000100c0b7819 */ /* 0x040fe200000006ff */
[C---:B------:R-:W-:Y:S01]  /*57b0*/  FMUL.FTZ R49, R13.reuse, R47 ;  /* 0x0000002f0d317220 */ /* 0x040fe20000410000 */
[----:B------:R-:W-:Y:S01]  /*57c0*/  LOP3.LUT R12, R12, 0xffff0000, RZ, 0xc0, !PT ;  /* 0xffff00000c0c7812 */ /* 0x000fe200078ec0ff */
[----:B------:R-:W-:Y:S01]  /*57d0*/  FMUL.FTZ R50, R13, R43 ;  /* 0x0000002b0d327220 */ /* 0x000fe20000410000 */
[----:B------:R-:W-:Y:S01]  /*57e0*/  LOP3.LUT R42, R15, 0xffff0000, RZ, 0xc0, !PT ;  /* 0xffff00000f2a7812 */ /* 0x000fe200078ec0ff */
[----:B------:R-:W-:Y:S01]  /*57f0*/  FMUL.FTZ R13, R41, R48 ;  /* 0x00000030290d7220 */ /* 0x000fe20000410000 */
[----:B------:R-:W-:Y:S01]  /*5800*/  LOP3.LUT R139, R139, 0xffff0000, RZ, 0xc0, !PT ;  /* 0xffff00008b8b7812 */ /* 0x000fe200078ec0ff */
[----:B------:R-:W-:Y:S01]  /*5810*/  FMUL.FTZ R41, R41, R46 ;  /* 0x0000002e29297220 */ /* 0x000fe20000410000 */
[----:B------:R-:W-:Y:S01]  /*5820*/  LOP3.LUT R142, R142, 0xffff0000, RZ, 0xc0, !PT ;  /* 0xffff00008e8e7812 */ /* 0x000fe200078ec0ff */
[----:B------:R-:W-:-:S02]  /*5830*/  IMAD.U32 R143, R143, 0x10000, RZ ;  /* 0x000100008f8f7824 */ /* 0x000fc400078e00ff */
[C---:B------:R-:W-:Y:S01]  /*5840*/  FFMA.FTZ R49, R14.reuse, R43, -R49 ;  /* 0x0000002b0e317223 */ /* 0x040fe20000010831 */
[----:B------:R-:W-:Y:S01]  /*5850*/  FFMA.FTZ R50, R14, R47, R50 ;  /* 0x0000002f0e327223 */ /* 0x000fe20000010032 */
[----:B------:R-:W-:Y:S01]  /*5860*/  FFMA.FTZ R13, R40, R46, -R13 ;  /* 0x0000002e280d7223 */ /* 0x000fe2000001080d */
[----:B------:R-:W-:Y:S01]  /*5870*/  FMUL.FTZ R14, R12, R141 ;  /* 0x0000008d0c0e7220 */ /* 0x000fe20000410000 */
[----:B------:R-:W-:Y:S02]  /*5880*/  IMAD.U32 R15, R15, 0x10000, RZ ;  /* 0x000100000f0f7824 */ /* 0x000fe400078e00ff */
[----:B------:R-:W-:Y:S01]  /*5890*/  FFMA.FTZ R40, R40, R48, R41 ;  /* 0x0000003028287223 */ /* 0x000fe20000010029 */
[----:B------:R-:W-:Y:S01]  /*58a0*/  FMUL.FTZ R46, R42, R139 ;  /* 0x0000008b2a2e7220 */ /* 0x000fe20000410000 */
[-C--:B------:R-:W-:Y:S01]  /*58b0*/  FMUL.FTZ R12, R12, R143.reuse ;  /* 0x0000008f0c0c7220 */ /* 0x080fe20000410000 */
        /* <DEDUP_REMOVED lines=11> */
.L_x_500:
[----:B------:R-:W-:Y:S05]  /*5970*/  BSYNC B2 ;  /* 0x0000000000027941 */ /* 0x000fea0003800000 */
.L_x_499:
[----:B------:R-:W-:Y:S02]  /*5980*/  ULDC.64 UR4, c[0x0][0x208] ;  /* 0x0000820000047ab9 */ /* 0x000fe40000000a00 */
[----:B----4-:R0:W-:Y:S03]  /*5990*/  ST.E.128 desc[UR4][R44.64], R12 ;  /* 0x0000000c2c007985 */ /* 0x0101e6000c101d04 */
.L_x_498:
[----:B------:R-:W-:Y:S05]  /*59a0*/  BSYNC B1 ;  /* 0x0000000000017941 */ /* 0x000fea0003800000 */
.L_x_497:
        /* <DEDUP_REMOVED lines=11> */
[--C-:B------:R-:W-:Y:S01]  /*5a60*/  SHF.R.U64 R42, R38, 0x10, R39.reuse ;  /* 0x00000010262a7819 */ /* 0x100fe20000001227 */
[----:B------:R-:W-:Y:S01]  /*5a70*/  IMAD.U32 R11, R12, 0x10000, RZ ;  /* 0x000100000c0b7824 */ /* 0x000fe200078e00ff */
        /* <DEDUP_REMOVED lines=12> */
[C---:B------:R-:W-:Y:S01]  /*5b40*/  LOP3.LUT R39, R137.reuse, 0xffff0000, RZ, 0xc0, !PT ;  /* 0xffff000089277812 */ /* 0x040fe200078ec0ff */
[----:B------:R-:W-:Y:S01]  /*5b50*/  IMAD.U32 R137, R137, 0x10000, RZ ;  /* 0x0001000089897824 */ /* 0x000fe200078e00ff */
[----:B------:R-:W-:Y:S01]  /*5b60*/  LOP3.LUT R12, R12, 0xffff0000, RZ, 0xc0, !PT ;  /* 0xffff00000c0c7812 */ /* 0x000fe200078ec0ff */
[----:B------:R-:W-:Y:S01]  /*5b70*/  FMUL.FTZ R45, R13, R43 ;  /* 0x0000002b0d2d7220 */ /* 0x000fe20000410000 */
[----:B------:R-:W-:Y:S01]  /*5b80*/  SHF.L.U32 R127, R127, 0x10, RZ ;  /* 0x000000107f7f7819 */ /* 0x000fe200000006ff */
[-C--:B------:R-:W-:Y:S01]  /*5b90*/  FMUL.FTZ R46, R13, R39.reuse ;  /* 0x000000270d2e7220 */ /* 0x080fe20000410000 */
[----:B------:R-:W-:Y:S01]  /*5ba0*/  FMUL.FTZ R13, R37, R44 ;  /* 0x0000002c250d7220 */ /* 0x000fe20000410000 */
[----:B------:R-:W-:Y:S01]  /*5bb0*/  LOP3.LUT R38, R15, 0xffff0000, RZ, 0xc0, !PT ;  /* 0xffff00000f267812 */ /* 0x000fe200078ec0ff */
[-C--:B------:R-:W-:Y:S01]  /*5bc0*/  FMUL.FTZ R37, R37, R42.reuse ;  /* 0x0000002a25257220 */ /* 0x080fe20000410000 */
[----:B------:R-:W-:Y:S01]  /*5bd0*/  LOP3.LUT R126, R126, 0xffff0000, RZ, 0xc0, !PT ;  /* 0xffff00007e7e7812 */ /* 0x000fe200078ec0ff */
[C---:B------:R-:W-:Y:S01]  /*5be0*/  FFMA.FTZ R45, R14.reuse, R39, -R45 ;  /* 0x000000270e2d7223 */ /* 0x040fe2000001082d */
[----:B------:R-:W-:Y:S01]  /*5bf0*/  LOP3.LUT R135, R135, 0xffff0000, RZ, 0xc0, !PT ;  /* 0xffff000087877812 */ /* 0x000fe200078ec0ff */
[----:B------:R-:W-:Y:S01]  /*5c00*/  FFMA.FTZ R46, R14, R43, R46 ;  /* 0x0000002b0e2e7223 */ /* 0x000fe2000001002e */
[----:B------:R-:W-:Y:S01]  /*5c10*/  FFMA.FTZ R13, R36, R42, -R13 ;  /* 0x0000002a240d7223 */ /* 0x000fe2000001080d */
[----:B------:R-:W-:Y:S01]  /*5c20*/  FMUL.FTZ R14, R12, R127 ;  /* 0x0000007f0c0e7220 */ /* 0x000fe20000410000 */
[----:B------:R-:W-:Y:S01]  /*5c30*/  FFMA.FTZ R36, R36, R44, R37 ;  /* 0x0000002c24247223 */ /* 0x000fe20000010025 */
[----:B------:R-:W-:Y:S01]  /*5c40*/  FMUL.FTZ R12, R12, R137 ;  /* 0x000000890c0c7220 */ /* 0x000fe20000410000 */
[----:B------:R-:W-:-:S02]  /*5c50*/  IMAD.U32 R15, R15, 0x10000, RZ ;  /* 0x000100000f0f7824 */ /* 0x000fc400078e00ff */
[CC--:B------:R-:W-:Y:S01]  /*5c60*/  FMUL.FTZ R42, R38.reuse, R126.reuse ;  /* 0x0000007e262a7220 */ /* 0x0c0fe20000410000 */
[----:B------:R-:W-:Y:S01]  /*5c70*/  FMUL.FTZ R37, R38, R135 ;  /* 0x0000008726257220 */ /* 0x000fe20000410000 */
        /* <DEDUP_REMOVED lines=10> */
.L_x_504:
[----:B------:R-:W-:Y:S05]  /*5d20*/  BSYNC B2 ;  /* 0x0000000000027941 */ /* 0x000fea0003800000 */
.L_x_503:
[----:B------:R-:W-:Y:S02]  /*5d30*/  ULDC.64 UR4, c[0x0][0x208] ;  /* 0x0000820000047ab9 */ /* 0x000fe40000000a00 */
[----:B----4-:R0:W-:Y:S03]  /*5d40*/  ST.E.128 desc[UR4][R40.64], R12 ;  /* 0x0000000c28007985 */ /* 0x0101e6000c101d04 */
.L_x_502:
[----:B------:R-:W-:Y:S05]  /*5d50*/  BSYNC B1 ;  /* 0x0000000000017941 */ /* 0x000fea0003800000 */
.L_x_501:
[----:B------:R-:W-:-:S13]  /*5d60*/  ISETP.NE.AND P3, PT, R26, RZ, PT ;  /* 0x000000ff1a00720c */ /* 0x000fda0003f65270 */
        /* <DEDUP_REMOVED lines=51> */
[----:B------:R-:W-:-:S02]  /*60a0*/  F2FP.BF16.F32.PACK_AB R15, R33, R38 ;  /* 0x00000026210f723e */ /* 0x000fc400000010ff */
[----:B------:R-:W-:-:S07]  /*60b0*/  MOV R13, R41 ;  /* 0x00000029000d7202 */ /* 0x000fce0000000f00 */
.L_x_506:
[----:B------:R-:W-:Y:S05]  /*60c0*/  BSYNC B1 ;  /* 0x0000000000017941 */ /* 0x000fea0003800000 */
.L_x_505:
[----:B------:R-:W-:Y:S02]  /*60d0*/  ULDC.64 UR4, c[0x0][0x208] ;  /* 0x0000820000047ab9 */ /* 0x000fe40000000a00 */
[----:B----4-:R0:W-:Y:S01]  /*60e0*/  ST.E.128 desc[UR4][R36.64], R12 ;  /* 0x0000000c24007985 */ /* 0x0101e2000c101d04 */
[----:B------:R-:W-:Y:S05]  /*60f0*/  BRA `(.L_x_492) ;  /* 0x0000004400d07947 */ /* 0x000fea0003800000 */
.L_x_447:
        /* <DEDUP_REMOVED lines=15> */
[----:B------:R-:W-:Y:S01]  /*61f0*/  IADD3 R32, P5, R94, R12, RZ ;  /* 0x0000000c5e207210 */ /* 0x000fe20007fbe0ff */
[----:B------:R-:W-:Y:S01]  /*6200*/  ULDC.64 UR6, c[0x0][0x400] ;  /* 0x0001000000067ab9 */ /* 0x000fe20000000a00 */
[----:B------:R-:W-:Y:S01]  /*6210*/  LEA R48, P4, R34, UR4, 0x1 ;  /* 0x0000000422307c11 */ /* 0x000fe2000f8808ff */
[----:B------:R-:W-:Y:S01]  /*6220*/  IMAD.X R35, R11, 0x1, R5, P0 ;  /* 0x000000010b237824 */ /* 0x000fe200000e0605 */
[----:B------:R-:W-:Y:S01]  /*6230*/  LEA R52, P0, R32, UR6, 0x1 ;  /* 0x0000000620347c11 */ /* 0x000fe2000f8008ff */
[----:B------:R-:W-:Y:S01]  /*6240*/  IMAD.X R33, R80, 0x1, R7, P5 ;  /* 0x0000000150217824 */ /* 0x000fe200028e0607 */
[----:B------:R-:W-:Y:S02]  /*6250*/  ISETP.GE.AND P5, PT, R213, R114, PT ;  /* 0x00000072d500720c */ /* 0x000fe40003fa6270 */
[----:B------:R-:W-:-:S02]  /*6260*/  CS2R R38, SRZ ;  /* 0x0000000000267805 */ /* 0x000fc4000001ff00 */
[----:B------:R-:W-:Y:S02]  /*6270*/  LEA.HI.X R49, R34, UR5, R35, 0x1, P4 ;  /* 0x0000000522317c11 */ /* 0x000fe4000a0f0c23 */
[----:B------:R-:W-:Y:S02]  /*6280*/  CS2R R36, SRZ ;  /* 0x0000000000247805 */ /* 0x000fe4000001ff00 */
[----:B------:R-:W-:Y:S02]  /*6290*/  ISETP.GE.AND P4, PT, R16, R114, PT ;  /* 0x000000721000720c */ /* 0x000fe40003f86270 */
[----:B------:R-:W-:Y:S02]  /*62a0*/  CS2R R34, SRZ ;  /* 0x0000000000227805 */ /* 0x000fe4000001ff00 */
[----:B------:R-:W-:Y:S02]  /*62b0*/  LEA.HI.X R53, R32, UR7, R33, 0x1, P0 ;  /* 0x0000000720357c11 */ /* 0x000fe400080f0c21 */
[----:B------:R-:W-:-:S02]  /*62c0*/  CS2R R32, SRZ ;  /* 0x0000000000207805 */ /* 0x000fc4000001ff00 */
[----:B------:R-:W-:Y:S02]  /*62d0*/  CS2R R46, SRZ ;  /* 0x00000000002e7805 */ /* 0x000fe4000001ff00 */
[----:B------:R-:W-:Y:S02]  /*62e0*/  CS2R R44, SRZ ;  /* 0x00000000002c7805 */ /* 0x000fe4000001ff00 */
[----:B------:R-:W-:Y:S02]  /*62f0*/  CS2R R42, SRZ ;  /* 0x00000000002a7805 */ /* 0x000fe4000001ff00 */
[----:B------:R-:W-:Y:S01]  /*6300*/  CS2R R40, SRZ ;  /* 0x0000000000287805 */ /* 0x000fe2000001ff00 */
[----:B------:R-:W-:Y:S02]  /*6310*/  ULDC.64 UR8, c[0x0][0x208] ;  /* 0x0000820000087ab9 */ /* 0x000fe40000000a00 */
[----:B------:R0:W5:Y:S04]  /*6320*/  @!P5 LDG.E.128 R32, desc[UR8][R48.64+0x80] ;  /* 0x000080083020d981 */ /* 0x000168000c1e1d00 */
[----:B------:R0:W5:Y:S04]  /*6330*/  @!P4 LDG.E.128 R36, desc[UR8][R48.64] ;  /* 0x000000083024c981 */ /* 0x000168000c1e1d00 */
[----:B------:R0:W5:Y:S04]  /*6340*/  @!P4 LDG.E.128 R44, desc[UR8][R52.64] ;  /* 0x00000008342cc981 */ /* 0x000168000c1e1d00 */
[----:B------:R0:W5:Y:S02]  /*6350*/  @!P5 LDG.E.128 R40, desc[UR8][R52.64+0x80] ;  /* 0x000080083428d981 */ /* 0x000164000c1e1d00 */
.L_x_508:
[----:B------:R-:W-:Y:S05]  /*6360*/  BSYNC B1 ;  /* 0x0000000000017941 */ /* 0x000fea0003800000 */
.L_x_507:
        /* <DEDUP_REMOVED lines=50> */
[----:B------:R-:W-:Y:S02]  /*6690*/  CS2R R60, SRZ ;  /* 0x00000000003c7805 */ /* 0x000fe4000001ff00 */
[----:B------:R-:W-:Y:S02]  /*66a0*/  CS2R R58, SRZ ;  /* 0x00000000003a7805 */ /* 0x000fe4000001ff00 */
[----:B------:R-:W-:Y:S02]  /*66b0*/  IADD3.X R49, R7, R80, R106, P0, P5 ;  /* 0x0000005007317210 */ /* 0x000fe400007ea46a */
[----:B------:R-:W-:Y:S02]  /*66c0*/  CS2R R56, SRZ ;  /* 0x0000000000387805 */ /* 0x000fe4000001ff00 */
[----:B------:R-:W-:Y:S01]  /*66d0*/  LEA R64, P5, R50, UR4, 0x1 ;  /* 0x0000000432407c11 */ /* 0x000fe2000f8a08ff */
[----:B------:R-:W-:Y:S01]  /*66e0*/  ULDC.64 UR8, c[0x0][0x208] ;  /* 0x0000820000087ab9 */ /* 0x000fe20000000a00 */
[----:B------:R-:W-:-:S02]  /*66f0*/  LEA R66, P0, R48, UR6, 0x1 ;  /* 0x0000000630427c11 */ /* 0x000fc4000f8008ff */
[----:B------:R-:W-:Y:S02]  /*6700*/  LEA.HI.X R65, R50, UR5, R51, 0x1, P5 ;  /* 0x0000000532417c11 */ /* 0x000fe4000a8f0c33 */
[----:B------:R-:W-:Y:S02]  /*6710*/  CS2R R50, SRZ ;  /* 0x0000000000327805 */ /* 0x000fe4000001ff00 */
[----:B------:R-:W-:Y:S02]  /*6720*/  LEA.HI.X R67, R48, UR7, R49, 0x1, P0 ;  /* 0x0000000730437c11 */ /* 0x000fe400080f0c31 */
[----:B------:R-:W-:Y:S02]  /*6730*/  CS2R R48, SRZ ;  /* 0x0000000000307805 */ /* 0x000fe4000001ff00 */
[-C--:B------:R-:W-:Y:S02]  /*6740*/  ISETP.GE.AND P5, PT, R16, R114.reuse, PT ;  /* 0x000000721000720c */ /* 0x080fe40003fa6270 */
[----:B------:R-:W-:-:S11]  /*6750*/  ISETP.GE.AND P0, PT, R213, R114, PT ;  /* 0x00000072d500720c */ /* 0x000fd60003f06270 */
[----:B------:R0:W5:Y:S04]  /*6760*/  @!P5 LDG.E.128 R52, desc[UR8][R64.64] ;  /* 0x000000084034d981 */ /* 0x000168000c1e1d00 */
[----:B------:R0:W5:Y:S04]  /*6770*/  @!P0 LDG.E.128 R48, desc[UR8][R64.64+0x80] ;  /* 0x0000800840308981 */ /* 0x000168000c1e1d00 */
[----:B------:R0:W5:Y:S04]  /*6780*/  @!P5 LDG.E.128 R60, desc[UR8][R66.64] ;  /* 0x00000008423cd981 */ /* 0x000168000c1e1d00 */
[----:B------:R0:W5:Y:S02]  /*6790*/  @!P0 LDG.E.128 R56, desc[UR8][R66.64+0x80] ;  /* 0x0000800842388981 */ /* 0x000164000c1e1d00 */
.L_x_510:
[----:B------:R-:W-:Y:S05]  /*67a0*/  BSYNC B1 ;  /* 0x0000000000017941 */ /* 0x000fea0003800000 */
.L_x_509:
        /* <DEDUP_REMOVED lines=16> */
[----:B------:R-:W-:Y:S01]  /*68b0*/  ULDC.64 UR8, c[0x0][0x208] ;  /* 0x0000820000087ab9 */ /* 0x000fe20000000a00 */
[----:B------:R-:W-:Y:S02]  /*68c0*/  IADD3.X R13, R5, R108, R11, P0, P6 ;  /* 0x0000006c050d7210 */ /* 0x000fe400007ec40b */
[----:B------:R-:W-:-:S04]  /*68d0*/  IADD3 R11, P0, P6, R94, R111, R12 ;  /* 0x0000006f5e0b7210 */ /* 0x000fc80007e1e00c */
[----:B------:R-:W-:Y:S02]  /*68e0*/  IADD3.X R80, R7, R110, R80, P0, P6 ;  /* 0x0000006e07507210 */ /* 0x000fe400007ec450 */
[----:B------:R-:W-:-:S04]  /*68f0*/  LEA R12, P0, R14, UR4, 0x1 ;  /* 0x000000040e0c7c11 */ /* 0x000fc8000f8008ff */
[----:B------:R-:W-:Y:S02]  /*6900*/  LEA.HI.X R13, R14, UR5, R13, 0x1, P0 ;  /* 0x000000050e0d7c11 */ /* 0x000fe400080f0c0d */
[----:B------:R-:W-:-:S04]  /*6910*/  LEA R14, P0, R11, UR6, 0x1 ;  /* 0x000000060b0e7c11 */ /* 0x000fc8000f8008ff */
[----:B------:R-:W-:Y:S02]  /*6920*/  LEA.HI.X R15, R11, UR7, R80, 0x1, P0 ;  /* 0x000000070b0f7c11 */ /* 0x000fe400080f0c50 */
[----:B------:R-:W-:Y:S02]  /*6930*/  ISETP.GE.AND P0, PT, R16, R114, PT ;  /* 0x000000721000720c */ /* 0x000fe40003f06270 */
[----:B------:R-:W-:Y:S02]  /*6940*/  CS2R R66, SRZ ;  /* 0x0000000000427805 */ /* 0x000fe4000001ff00 */
[----:B------:R-:W-:Y:S02]  /*6950*/  CS2R R64, SRZ ;  /* 0x0000000000407805 */ /* 0x000fe4000001ff00 */
[----:B------:R-:W-:Y:S02]  /*6960*/  CS2R R74, SRZ ;  /* 0x00000000004a7805 */ /* 0x000fe4000001ff00 */
[----:B------:R-:W-:-:S05]  /*6970*/  CS2R R72, SRZ ;  /* 0x0000000000487805 */ /* 0x000fca000001ff00 */
[----:B------:R0:W5:Y:S04]  /*6980*/  @!P0 LDG.E.128 R68, desc[UR8][R12.64] ;  /* 0x000000080c448981 */ /* 0x000168000c1e1d00 */
[----:B------:R0:W5:Y:S01]  /*6990*/  @!P0 LDG.E.128 R76, desc[UR8][R14.64] ;  /* 0x000000080e4c8981 */ /* 0x000162000c1e1d00 */
[----:B------:R-:W-:-:S13]  /*69a0*/  ISETP.GE.AND P0, PT, R213, R114, PT ;  /* 0x00000072d500720c */ /* 0x000fda0003f06270 */
[----:B------:R0:W5:Y:S04]  /*69b0*/  @!P0 LDG.E.128 R64, desc[UR8][R12.64+0x80] ;  /* 0x000080080c408981 */ /* 0x000168000c1e1d00 */
[----:B------:R0:W5:Y:S02]  /*69c0*/  @!P0 LDG.E.128 R72, desc[UR8][R14.64+0x80] ;  /* 0x000080080e488981 */ /* 0x000164000c1e1d00 */
.L_x_512:
[----:B------:R-:W-:Y:S05]  /*69d0*/  BSYNC B1 ;  /* 0x0000000000017941 */ /* 0x000fea0003800000 */
.L_x_511:
[----:B0-----:R-:W-:Y:S01]  /*69e0*/  IMAD.MOV.U32 R13, RZ, RZ, R49 ;  /* 0x000000ffff0d7224 */ /* 0x001fe200078e0031 */
[----:B------:R-:W-:Y:S01]  /*69f0*/  ULOP3.LUT UR4, UR60, 0x1, URZ, 0xfc, !UPT ;  /* 0x000000013c047892 */ /* 0x000fe2000f8efc3f */
        /* <DEDUP_REMOVED lines=33> */
[----:B------:R-:W-:-:S02]  /*6c10*/  PRMT R184, R12, 0x7610, R184 ;  /* 0x000076100cb87816 */ /* 0x000fc400000000b8 */
[----:B------:R-:W-:Y:S02]  /*6c20*/  MOV R12, R64 ;  /* 0x00000040000c7202 */ /* 0x000fe40000000f00 */
        /* <DEDUP_REMOVED lines=8> */
[----:B------:R-:W-:-:S02]  /*6cb0*/  PLOP3.LUT P0, PT, PT, PT, UP0, 0x80, 0x0 ;  /* 0x000000000000781c */ /* 0x000fc40003f0f008 */
        /* <DEDUP_REMOVED lines=16> */
[----:B------:R-:W-:Y:S02]  /*6dc0*/  PRMT R152, R11, 0x7610, R152 ;  /* 0x000076100b987816 */ /* 0x000fe40000000098 */
[----:B------:R-:W-:Y:S02]  /*6dd0*/  PRMT R153, R12, 0x7610, R153 ;  /* 0x000076100c997816 */ /* 0x000fe40000000099 */
[----:B------:R-:W-:Y:S02]  /*6de0*/  PRMT R154, R13, 0x7610, R154 ;  /* 0x000076100d9a7816 */ /* 0x000fe4000000009a */
[----:B------:R-:W-:Y:S01]  /*6df0*/  PRMT R155, R14, 0x7610, R155 ;  /* 0x000076100e9b7816 */ /* 0x000fe2000000009b */
[----:B------:R-:W-:Y:S06]  /*6e00*/  @!P0 BRA `(.L_x_513) ;  /* 0x0000000000048947 */ /* 0x000fec0003800000 */
[----:B------:R-:W-:Y:S01]  /*6e10*/  BPT.TRAP 0x1 ;  /* 0x000000040000795c */ /* 0x000fe20000300000 */
.L_x_513:
[----:B------:R-:W-:Y:S01]  /*6e20*/  IMAD R89, R212, 0x8, R22 ;  /* 0x00000008d4597824 */ /* 0x000fe200078e0216 */
[----:B------:R-:W-:Y:S01]  /*6e30*/  SHF.L.U32 R90, R223, 0x1f, RZ ;  /* 0x0000001fdf5a7819 */ /* 0x000fe200000006ff */
[----:B------:R-:W0:Y:S01]  /*6e40*/  LDC R135, c[0x0][0x2f4] ;  /* 0x0000bd00ff877b82 */ /* 0x000e220000000800 */
[----:B------:R-:W-:Y:S02]  /*6e50*/  BSSY B1, `(.L_x_514) ;  /* 0x0000003000017945 */ /* 0x000fe40003800000 */
[----:B------:R-:W1:Y:S02]  /*6e60*/  SYNCS.PHASECHK.TRANS64.TRYWAIT P6, [R89+URZ+0x38890], R90 ;  /* 0x0388905a590075a7 */ /* 0x000e6400080c017f */
[----:B-1----:R-:W-:Y:S05]  /*6e70*/  @!P6 BRA `(.L_x_515) ;  /* 0x0000021400a8e947 */ /* 0x002fea0003800000 */
.L_x_818:
[----:B------:R-:W-:Y:S05]  /*6e80*/  BSYNC B1 ;  /* 0x0000000000017941 */ /* 0x000fea0003800000 */
.L_x_514:
[----:B------:R-:W-:Y:S01]  /*6e90*/  UMOV UR4, 0xffffffff ;  /* 0xffffffff00047882 */ /* 0x000fe20000000000 */
[----:B0-----:R-:W-:Y:S02]  /*6ea0*/  IMAD.IADD R137, R135, 0x1, -R115 ;  /* 0x0000000187897824 */ /* 0x001fe400078e0a73 */
[----:B------:R-:W-:Y:S05]  /*6eb0*/  BRA.DIV UR4, `(.L_x_516) ;  /* 0x0000021604ac7947 */ /* 0x000fea000b800000 */
[----:B------:R0:W2:Y:S04]  /*6ec0*/  SHFL.IDX PT, R123, R117, RZ, 0x181f ;  /* 0x00181fff757b7589 */ /* 0x0000a800000e0000 */
[----:B------:R0:W3:Y:S02]  /*6ed0*/  SHFL.IDX PT, R122, R118, RZ, 0x181f ;  /* 0x00181fff767a7589 */ /* 0x0000e400000e0000 */
.L_x_822:
[----:B------:R-:W-:Y:S04]  /*6ee0*/  BSSY B1, `(.L_x_517) ;  /* 0x00000fc000017945 */ /* 0x000fe80003800000 */
[----:B------:R-:W-:Y:S05]  /*6ef0*/  @P3 BRA `(.L_x_518) ;  /* 0x0000000c00e83947 */ /* 0x000fea0003800000 */
[----:B------:R-:W-:Y:S01]  /*6f00*/  ISETP.NE.AND P3, PT, R3, RZ, PT ;  /* 0x000000ff0300720c */ /* 0x000fe20003f65270 */
[----:B------:R-:W-:-:S12]  /*6f10*/  BSSY B2, `(.L_x_519) ;  /* 0x000007d000027945 */ /* 0x000fd80003800000 */
[----:B------:R-:W-:Y:S05]  /*6f20*/  @!P3 BRA `(.L_x_520) ;  /* 0x0000000400ecb947 */ /* 0x000fea0003800000 */
[----:B------:R-:W-:Y:S01]  /*6f30*/  SEL R11, R115, R137, !P2 ;  /* 0x00000089730b7207 */ /* 0x000fe20005000000 */
[----:B------:R-:W-:Y:S01]  /*6f40*/  BSSY B3, `(.L_x_521) ;  /* 0x0000076000037945 */ /* 0x000fe20003800000 */
[----:B------:R-:W-:Y:S02]  /*6f50*/  SHF.R.U32.HI R14, RZ, 0x3, R224 ;  /* 0x00000003ff0e7819 */ /* 0x000fe400000116e0 */
[----:B------:R-:W-:Y:S02]  /*6f60*/  SHF.R.S32.HI R12, RZ, 0x1f, R11 ;  /* 0x0000001fff0c7819 */ /* 0x000fe4000001140b */
[----:B---3--:R-:W-:Y:S02]  /*6f70*/  LEA R124, P3, R9, R122, 0x1 ;  /* 0x0000007a097c7211 */ /* 0x008fe400078608ff */
[----:B------:R-:W-:Y:S02]  /*6f80*/  LEA.HI R127, R12, R11, RZ, 0x4 ;  /* 0x0000000b0c7f7211 */ /* 0x000fe400078f20ff */
[----:B------:R-:W-:-:S02]  /*6f90*/  ISETP.GE.AND P6, PT, R16, R114, PT ;  /* 0x000000721000720c */ /* 0x000fc40003fc6270 */
[----:B------:R-:W-:Y:S02]  /*6fa0*/  LEA.HI.SX32 R127, R127, R8, 0x1c ;  /* 0x000000087f7f7211 */ /* 0x000fe400078fe2ff */
[----:B--2---:R-:W-:Y:S02]  /*6fb0*/  LEA.HI.X R125, R9, R123, R27, 0x1, P3 ;  /* 0x0000007b097d7211 */ /* 0x004fe400018f0c1b */
[----:B------:R-:W-:-:S04]  /*6fc0*/  SHF.R.S32.HI R12, RZ, 0x1f, R127 ;  /* 0x0000001fff0c7819 */ /* 0x000fc8000001147f */
[----:B------:R-:W-:Y:S01]  /*6fd0*/  LEA.HI R13, R12, R127, RZ, 0x3 ;  /* 0x0000007f0c0d7211 */ /* 0x000fe200078f18ff */
[----:B------:R-:W-:-:S03]  /*6fe0*/  IMAD.SHL.U32 R127, R127, 0x8, RZ ;  /* 0x000000087f7f7824 */ /* 0x000fc600078e00ff */
[----:B------:R-:W-:Y:S02]  /*6ff0*/  SHF.R.S32.HI R13, RZ, 0x3, R13 ;  /* 0x00000003ff0d7819 */ /* 0x000fe4000001140d */
[----:B------:R-:W-:Y:S02]  /*7000*/  LOP3.LUT R11, R224, 0x38, R127, 0xf8, !PT ;  /* 0x00000038e00b7812 */ /* 0x000fe400078ef87f */
[----:B------:R-:W-:Y:S01]  /*7010*/  ISETP.GE.AND P3, PT, R127, R135, PT ;  /* 0x000000877f00720c */ /* 0x000fe20003f66270 */
[----:B------:R-:W-:Y:S01]  /*7020*/  IMAD R12, R13, 0x1400, R228 ;  /* 0x000014000d0c7824 */ /* 0x000fe200078e02e4 */
[----:B------:R-:W-:Y:S01]  /*7030*/  LOP3.LUT R11, R11, R14, RZ, 0x3c, !PT ;  /* 0x0000000e0b0b7212 */ /* 0x000fe200078e3cff */
[----:B------:R-:W-:-:S04]  /*7040*/  IMAD R13, R212, 0x5000, R134 ;  /* 0x00005000d40d7824 */ /* 0x000fc800078e0286 */
[----:B------:R-:W-:Y:S02]  /*7050*/  IMAD.IADD R11, R12, 0x1, R11 ;  /* 0x000000010c0b7824 */ /* 0x000fe400078e020b */
[----:B------:R-:W-:Y:S02]  /*7060*/  IMAD R12, R13, 0x2, R22 ;  /* 0x000000020d0c7824 */ /* 0x000fe400078e0216 */
[----:B------:R-:W-:Y:S02]  /*7070*/  IMAD R11, R212, 0x5000, R11 ;  /* 0x00005000d40b7824 */ /* 0x000fe400078e020b */
[----:B------:R-:W-:Y:S02]  /*7080*/  @!P3 IMAD.WIDE R126, R127, 0x2, R122 ;  /* 0x000000027f7eb825 */ /* 0x000fe400078e027a */
[----:B------:R-:W2:Y:S02]  /*7090*/  LDS.128 R12, [R12+0x24400] ;  /* 0x024400000c0c7984 */ /* 0x000ea40000000c00 */
[----:B------:R-:W-:-:S06]  /*70a0*/  IMAD R80, R11, 0x2, R22 ;  /* 0x000000020b507824 */ /* 0x000fcc00078e0216 */
[----:B------:R-:W3:Y:S01]  /*70b0*/  LDS.128 R80, [R80+0x24400] ;  /* 0x0244000050507984 */ /* 0x000ee20000000c00 */
[----:B------:R-:W-:Y:S05]  /*70c0*/  @P6 BRA `(.L_x_522) ;  /* 0x0000000400746947 */ /* 0x000fea0003800000 */
[--C-:B------:R-:W-:Y:S01]  /*70d0*/  SHF.R.U64 R11, R36, 0x10, R37.reuse ;  /* 0x00000010240b7819 */ /* 0x100fe20000001225 */
[----:B---3--:R-:W-:Y:S01]  /*70e0*/  IMAD.U32 R162, R81, 0x10000, RZ ;  /* 0x0001000051a27824 */ /* 0x008fe200078e00ff */
[----:B------:R-:W-:Y:S01]  /*70f0*/  SHF.R.U32.HI R36, RZ, 0x10, R37 ;  /* 0x00000010ff247819 */ /* 0x000fe20000011625 */
[----:B--2---:R-:W-:Y:S01]  /*7100*/  IMAD.U32 R165, R15, 0x10000, RZ ;  /* 0x000100000fa57824 */ /* 0x004fe200078e00ff */
[----:B------:R-:W-:Y:S01]  /*7110*/  SHF.R.U64 R37, R38, 0x10, R39 ;  /* 0x0000001026257819 */ /* 0x000fe20000001227 */
[----:B------:R-:W-:Y:S01]  /*7120*/  IMAD.U32 R164, R14, 0x10000, RZ ;  /* 0x000100000ea47824 */ /* 0x000fe200078e00ff */
[--C-:B------:R-:W-:Y:S02]  /*7130*/  SHF.R.U64 R38, R44, 0x10, R45.reuse ;  /* 0x000000102c267819 */ /* 0x100fe4000000122d */
[----:B------:R-:W-:Y:S02]  /*7140*/  SHF.R.U32.HI R44, RZ, 0x10, R45 ;  /* 0x00000010ff2c7819 */ /* 0x000fe4000001162d */
[----:B------:R-:W-:-:S02]  /*7150*/  SHF.R.U32.HI R39, RZ, 0x10, R39 ;  /* 0x00000010ff277819 */ /* 0x000fc40000011627 */
[----:B------:R-:W-:Y:S02]  /*7160*/  PRMT R44, R146, 0x5432, R44 ;  /* 0x00005432922c7816 */ /* 0x000fe4000000002c */
[----:B------:R-:W-:Y:S02]  /*7170*/  PRMT R36, R143, 0x5432, R36 ;  /* 0x000054328f247816 */ /* 0x000fe40000000024 */
[----:B------:R-:W-:Y:S02]  /*7180*/  SHF.R.U64 R45, R46, 0x10, R47 ;  /* 0x000000102e2d7819 */ /* 0x000fe4000000122f */
[----:B------:R-:W-:Y:S01]  /*7190*/  PRMT R37, R168, 0x5410, R37 ;  /* 0x00005410a8257816 */ /* 0x000fe20000000025 */
[----:B------:R-:W-:Y:S01]  /*71a0*/  IMAD.U32 R168, R44, 0x10000, RZ ;  /* 0x000100002ca87824 */ /* 0x000fe200078e00ff */
[----:B------:R-:W-:Y:S01]  /*71b0*/  SHF.R.U32.HI R46, RZ, 0x10, R47 ;  /* 0x00000010ff2e7819 */ /* 0x000fe2000001162f */
[----:B------:R-:W-:Y:S01]  /*71c0*/  IMAD.U32 R47, R13, 0x10000, RZ ;  /* 0x000100000d2f7824 */ /* 0x000fe200078e00ff */
[----:B------:R-:W-:Y:S01]  /*71d0*/  PRMT R39, R169, 0x5410, R39 ;  /* 0x00005410a9277816 */ /* 0x000fe20000000027 */
[----:B------:R-:W-:Y:S01]  /*71e0*/  IMAD.U32 R169, R36, 0x10000, RZ ;  /* 0x0001000024a97824 */ /* 0x000fe200078e00ff */
[----:B------:R-:W-:Y:S01]  /*71f0*/  LOP3.LUT R163, R81, 0xffff0000, RZ, 0xc0, !PT ;  /* 0xffff000051a37812 */ /* 0x000fe200078ec0ff */
[----:B------:R-:W-:Y:S01]  /*7200*/  IMAD.U32 R81, R80, 0x10000, RZ ;  /* 0x0001000050517824 */ /* 0x000fe200078e00ff */
[----:B------:R-:W-:Y:S01]  /*7210*/  PRMT R11, R170, 0x5410, R11 ;  /* 0x00005410aa0b7816 */ /* 0x000fe2000000000b */
[----:B------:R-:W-:Y:S01]  /*7220*/  FMUL.FTZ R170, R162, R168 ;  /* 0x000000a8a2aa7220 */ /* 0x000fe20000410000 */
[----:B------:R-:W-:Y:S01]  /*7230*/  LOP3.LUT R44, R44, 0xffff0000, RZ, 0xc0, !PT ;  /* 0xffff00002c2c7812 */ /* 0x000fe200078ec0ff */
[-C--:B------:R-:W-:Y:S01]  /*7240*/  FMUL.FTZ R162, R162, R169.reuse ;  /* 0x000000a9a2a27220 */ /* 0x080fe20000410000 */
[----:B------:R-:W-:Y:S01]  /*7250*/  PRMT R46, R144, 0x5432, R46 ;  /* 0x00005432902e7816 */ /* 0x000fe2000000002e */
[----:B------:R-:W-:Y:S01]  /*7260*/  FFMA.FTZ R170, R47, R169, -R170 ;  /* 0x000000a92faa7223 */ /* 0x000fe200000108aa */
[----:B------:R-:W-:Y:S01]  /*7270*/  LOP3.LUT R36, R36, 0xffff0000, RZ, 0xc0, !PT ;  /* 0xffff000024247812 */ /* 0x000fe200078ec0ff */
[----:B------:R-:W-:Y:S01]  /*7280*/  FMUL.FTZ R174, R163, R44 ;  /* 0x0000002ca3ae7220 */ /* 0x000fe20000410000 */
[----:B------:R-:W-:Y:S01]  /*7290*/  LOP3.LUT R161, R13, 0xffff0000, RZ, 0xc0, !PT ;  /* 0xffff00000da17812 */ /* 0x000fe200078ec0ff */
[----:B------:R-:W-:Y:S01]  /*72a0*/  FFMA.FTZ R162, R47, R168, R162 ;  /* 0x000000a82fa27223 */ /* 0x000fe200000100a2 */
[----:B------:R-:W-:Y:S01]  /*72b0*/  SHF.L.U32 R167, R83, 0x10, RZ ;  /* 0x0000001053a77819 */ /* 0x000fe200000006ff */
[----:B------:R-:W-:Y:S01]  /*72c0*/  FMUL.FTZ R176, R163, R36 ;  /* 0x00000024a3b07220 */ /* 0x000fe20000410000 */
[----:B------:R-:W-:Y:S01]  /*72d0*/  PRMT R45, R172, 0x5410, R45 ;  /* 0x00005410ac2d7816 */ /* 0x000fe2000000002d */
[----:B------:R-:W-:-:S02]  /*72e0*/  IMAD.U32 R172, R46, 0x10000, RZ ;  /* 0x000100002eac7824 */ /* 0x000fc400078e00ff */
[----:B------:R-:W-:Y:S01]  /*72f0*/  FFMA.FTZ R47, R161, R36, -R174 ;  /* 0x00000024a12f7223 */ /* 0x000fe200000108ae */
[----:B------:R-:W-:Y:S02]  /*7300*/  IMAD.U32 R168, R39, 0x10000, RZ ;  /* 0x0001000027a87824 */ /* 0x000fe400078e00ff */
[----:B------:R-:W-:Y:S01]  /*7310*/  FFMA.FTZ R161, R161, R44, R176 ;  /* 0x0000002ca1a17223 */ /* 0x000fe200000100b0 */
[----:B------:R-:W-:Y:S01]  /*7320*/  FMUL.FTZ R36, R167, R172 ;  /* 0x000000aca7247220 */ /* 0x000fe20000410000 */
[----:B------:R-:W-:Y:S01]  /*7330*/  LOP3.LUT R83, R83, 0xffff0000, RZ, 0xc0, !PT ;  /* 0xffff000053537812 */ /* 0x000fe200078ec0ff */
[-C--:B------:R-:W-:Y:S01]  /*7340*/  FMUL.FTZ R167, R167, R168.reuse ;  /* 0x000000a8a7a77220 */ /* 0x080fe20000410000 */
[----:B------:R-:W-:Y:S01]  /*7350*/  PRMT R38, R145, 0x5432, R38 ;  /* 0x0000543291267816 */ /* 0x000fe20000000026 */
[C---:B------:R-:W-:Y:S01]  /*7360*/  FFMA.FTZ R36, R165.reuse, R168, -R36 ;  /* 0x000000a8a5247223 */ /* 0x040fe20000010824 */
[----:B------:R-:W-:Y:S01]  /*7370*/  LOP3.LUT R46, R46, 0xffff0000, RZ, 0xc0, !PT ;  /* 0xffff00002e2e7812 */ /* 0x000fe200078ec0ff */
[----:B------:R-:W-:Y:S01]  /*7380*/  FFMA.FTZ R167, R165, R172, R167 ;  /* 0x000000aca5a77223 */ /* 0x000fe200000100a7 */
[----:B------:R-:W-:Y:S01]  /*7390*/  LOP3.LUT R44, R39, 0xffff0000, RZ, 0xc0, !PT ;  /* 0xffff0000272c7812 */ /* 0x000fe200078ec0ff */
[----:B------:R-:W-:Y:S01]  /*73a0*/  IMAD.U32 R172, R38, 0x10000, RZ ;  /* 0x0001000026ac7824 */ /* 0x000fe200078e00ff */
[----:B------:R-:W-:Y:S01]  /*73b0*/  LOP3.LUT R15, R15, 0xffff0000, RZ, 0xc0, !PT ;  /* 0xffff00000f0f7812 */ /* 0x000fe200078ec0ff */
[C---:B------:R-:W-:Y:S01]  /*73c0*/  FMUL.FTZ R174, R83.reuse, R46 ;  /* 0x0000002e53ae7220 */ /* 0x040fe20000410000 */
[----:B------:R-:W-:Y:S01]  /*73d0*/  LOP3.LUT R80, R80, 0xffff0000, RZ, 0xc0, !PT ;  /* 0xffff000050507812 */ /* 0x000fe200078ec0ff */
[----:B------:R-:W-:Y:S01]  /*73e0*/  FMUL.FTZ R176, R83, R44 ;  /* 0x0000002c53b07220 */ /* 0x000fe20000410000 */
[----:B------:R-:W-:Y:S01]  /*73f0*/  IMAD.U32 R168, R11, 0x10000, RZ ;  /* 0x000100000ba87824 */ /* 0x000fe200078e00ff */
[----:B------:R-:W-:Y:S01]  /*7400*/  LOP3.LUT R83, R38, 0xffff0000, RZ, 0xc0, !PT ;  /* 0xffff000026537812 */ /* 0x000fe200078ec0ff */
[----:B------:R-:W-:-:S02]  /*7410*/  IMAD.U32 R13, R12, 0x10000, RZ ;  /* 0x000100000c0d7824 */ /* 0x000fc400078e00ff */
[----:B------:R-:W-:Y:S01]  /*7420*/  FMUL.FTZ R38, R81, R172 ;  /* 0x000000ac51267220 */ /* 0x000fe20000410000 */
[----:B------:R-:W-:Y:S01]  /*7430*/  LOP3.LUT R12, R12, 0xffff0000, RZ, 0xc0, !PT ;  /* 0xffff00000c0c7812 */ /* 0x000fe200078ec0ff */
[----:B------:R-:W-:Y:S01]  /*7440*/  FFMA.FTZ R39, R15, R44, -R174 ;  /* 0x0000002c0f277223 */ /* 0x000fe200000108ae */
[----:B------:R-:W-:Y:S01]  /*7450*/  LOP3.LUT R11, R11, 0xffff0000, RZ, 0xc0, !PT ;  /* 0xffff00000b0b7812 */ /* 0x000fe200078ec0ff */
[----:B------:R-:W-:Y:S01]  /*7460*/  FMUL.FTZ R81, R81, R168 ;  /* 0x000000a851517220 */ /* 0x000fe20000410000 */
[----:B------:R-:W-:Y:S01]  /*7470*/  FFMA.FTZ R176, R15, R46, R176 ;  /* 0x0000002e0fb07223 */ /* 0x000fe200000100b0 */
[----:B------:R-:W-:Y:S01]  /*7480*/  FMUL.FTZ R15, R80, R83 ;  /* 0x00000053500f7220 */ /* 0x000fe20000410000 */
[C---:B------:R-:W-:Y:S01]  /*7490*/  FFMA.FTZ R38, R13.reuse, R168, -R38 ;  /* 0x000000a80d267223 */ /* 0x040fe20000010826 */
[----:B------:R-:W-:Y:S01]  /*74a0*/  FFMA.FTZ R81, R13, R172, R81 ;  /* 0x000000ac0d517223 */ /* 0x000fe20000010051 */
[----:B------:R-:W-:Y:S01]  /*74b0*/  LOP3.LUT R166, R14, 0xffff0000, RZ, 0xc0, !PT ;  /* 0xffff00000ea67812 */ /* 0x000fe200078ec0ff */
[-C--:B------:R-:W-:Y:S01]  /*74c0*/  FMUL.FTZ R13, R80, R11.reuse ;  /* 0x0000000b500d7220 */ /* 0x080fe20000410000 */
[----:B------:R-:W-:Y:S01]  /*74d0*/  FFMA.FTZ R15, R12, R11, -R15 ;  /* 0x0000000b0c0f7223 */ /* 0x000fe2000001080f */
[C---:B------:R-:W-:Y:S01]  /*74e0*/  IMAD.U32 R14, R82.reuse, 0x10000, RZ ;  /* 0x00010000520e7824 */ /* 0x040fe200078e00ff */
[----:B------:R-:W-:Y:S01]  /*74f0*/  LOP3.LUT R82, R82, 0xffff0000, RZ, 0xc0, !PT ;  /* 0xffff000052527812 */ /* 0x000fe200078ec0ff */
[C---:B------:R-:W-:Y:S01]  /*7500*/  IMAD.U32 R11, R45.reuse, 0x10000, RZ ;  /* 0x000100002d0b7824 */ /* 0x040fe200078e00ff */
[----:B------:R-:W-:Y:S01]  /*7510*/  LOP3.LUT R45, R45, 0xffff0000, RZ, 0xc0, !PT ;  /* 0xffff00002d2d7812 */ /* 0x000fe200078ec0ff */
[C---:B------:R-:W-:Y:S01]  /*7520*/  IMAD.U32 R163, R37.reuse, 0x10000, RZ ;  /* 0x0001000025a37824 */ /* 0x040fe200078e00ff */
[----:B------:R-:W-:Y:S01]  /*7530*/  LOP3.LUT R37, R37, 0xffff0000, RZ, 0xc0, !PT ;  /* 0xffff000025257812 */ /* 0x000fe200078ec0ff */
[----:B------:R-:W-:Y:S01]  /*7540*/  FFMA.FTZ R12, R12, R83, R13 ;  /* 0x000000530c0c7223 */ /* 0x000fe2000001000d */
[----:B------:R-:W-:Y:S01]  /*7550*/  FMUL.FTZ R13, R14, R11 ;  /* 0x0000000b0e0d7220 */ /* 0x000fe20000410000 */
[----:B------:R-:W-:Y:S01]  /*7560*/  FMUL.FTZ R83, R82, R45 ;  /* 0x0000002d52537220 */ /* 0x000fe20000410000 */
[----:B------:R-:W-:Y:S01]  /*7570*/  FMUL.FTZ R14, R14, R163 ;  /* 0x000000a30e0e7220 */ /* 0x000fe20000410000 */
[----:B------:R-:W-:Y:S01]  /*7580*/  FMUL.FTZ R82, R82, R37 ;  /* 0x0000002552527220 */ /* 0x000fe20000410000 */
[----:B------:R-:W-:Y:S01]  /*7590*/  FFMA.FTZ R13, R164, R163, -R13 ;  /* 0x000000a3a40d7223 */ /* 0x000fe2000001080d */
[----:B------:R-:W-:Y:S01]  /*75a0*/  FFMA.FTZ R44, R166, R37, -R83 ;  /* 0x00000025a62c7223 */ /* 0x000fe20000010853 */
[----:B------:R-:W-:Y:S01]  /*75b0*/  FFMA.FTZ R14, R164, R11, R14 ;  /* 0x0000000ba40e7223 */ /* 0x000fe2000001000e */
[----:B------:R-:W-:Y:S01]  /*75c0*/  FFMA.FTZ R45, R166, R45, R82 ;  /* 0x0000002da62d7223 */ /* 0x000fe20000010052 */
[----:B------:R-:W-:-:S02]  /*75d0*/  F2FP.BF16.F32.PACK_AB R47, R47, R170 ;  /* 0x000000aa2f2f723e */ /* 0x000fc400000010ff */
[----:B------:R-:W-:Y:S02]  /*75e0*/  F2FP.BF16.F32.PACK_AB R36, R39, R36 ;  /* 0x000000242724723e */ /* 0x000fe400000010ff */
[----:B------:R-:W-:Y:S02]  /*75f0*/  F2FP.BF16.F32.PACK_AB R161, R161, R162 ;  /* 0x000000a2a1a1723e */ /* 0x000fe400000010ff */
[----:B------:R-:W-:Y:S01]  /*7600*/  F2FP.BF16.F32.PACK_AB R46, R15, R38 ;  /* 0x000000260f2e723e */ /* 0x000fe200000010ff */
[----:B------:R-:W-:Y:S01]  /*7610*/  IMAD.MOV.U32 R15, RZ, RZ, R36 ;  /* 0x000000ffff0f7224 */ /* 0x000fe200078e0024 */
[----:B------:R-:W-:Y:S01]  /*7620*/  F2FP.BF16.F32.PACK_AB R11, R44, R13 ;  /* 0x0000000d2c0b723e */ /* 0x000fe200000010ff */
[----:B------:R-:W-:Y:S01]  /*7630*/  IMAD.MOV.U32 R13, RZ, RZ, R47 ;  /* 0x000000ffff0d7224 */ /* 0x000fe200078e002f */
[----:B------:R-:W-:Y:S01]  /*7640*/  F2FP.BF16.F32.PACK_AB R80, R12, R81 ;  /* 0x000000510c50723e */ /* 0x000fe200000010ff */
[----:B------:R-:W-:Y:S01]  /*7650*/  IMAD.MOV.U32 R12, RZ, RZ, R46 ;  /* 0x000000ffff0c7224 */ /* 0x000fe200078e002e */
[----:B------:R-:W-:Y:S01]  /*7660*/  F2FP.BF16.F32.PACK_AB R82, R45, R14 ;  /* 0x0000000e2d52723e */ /* 0x000fe200000010ff */
[----:B------:R-:W-:Y:S01]  /*7670*/  IMAD.MOV.U32 R81, RZ, RZ, R161 ;  /* 0x000000ffff517224 */ /* 0x000fe200078e00a1 */
[----:B------:R-:W-:-:S02]  /*7680*/  F2FP.BF16.F32.PACK_AB R83, R176, R167 ;  /* 0x000000a7b053723e */ /* 0x000fc400000010ff */
[----:B------:R-:W-:-:S07]  /*7690*/  MOV R14, R11 ;  /* 0x0000000b000e7202 */ /* 0x000fce0000000f00 */
.L_x_522:
[----:B------:R-:W-:Y:S05]  /*76a0*/  BSYNC B3 ;  /* 0x0000000000037941 */ /* 0x000fea0003800000 */
.L_x_521:
[----:B------:R-:W-:Y:S02]  /*76b0*/  ULDC.64 UR4, c[0x0][0x208] ;  /* 0x0000820000047ab9 */ /* 0x000fe40000000a00 */
[----:B--2---:R4:W-:Y:S04]  /*76c0*/  ST.E.128 desc[UR4][R124.64], R12 ;  /* 0x0000000c7c007985 */ /* 0x0049e8000c101d04 */
[----:B---3--:R4:W-:Y:S02]  /*76d0*/  @!P3 ST.E.128 desc[UR4][R126.64], R80 ;  /* 0x000000507e00b985 */ /* 0x0089e4000c101d04 */
.L_x_520:
[----:B------:R-:W-:Y:S05]  /*76e0*/  BSYNC B2 ;  /* 0x0000000000027941 */ /* 0x000fea0003800000 */
.L_x_519:
[----:B------:R-:W-:-:S13]  /*76f0*/  ISETP.NE.AND P3, PT, R21, RZ, PT ;  /* 0x000000ff1500720c */ /* 0x000fda0003f65270 */
[----:B------:R-:W-:Y:S05]  /*7700*/  @!P3 BRA `(.L_x_518) ;  /* 0x0000000400e4b947 */ /* 0x000fea0003800000 */
[----:B------:R-:W-:Y:S01]  /*7710*/  SEL R11, R115, R137, !P1 ;  /* 0x00000089730b7207 */ /* 0x000fe20004800000 */
[----:B------:R-:W-:Y:S01]  /*7720*/  BSSY B2, `(.L_x_523) ;  /* 0x0000074000027945 */ /* 0x000fe20003800000 */
[----:B----4-:R-:W-:Y:S02]  /*7730*/  SHF.R.U32.HI R14, RZ, 0x3, R224 ;  /* 0x00000003ff0e7819 */ /* 0x010fe400000116e0 */
[----:B------:R-:W-:Y:S02]  /*7740*/  SHF.R.S32.HI R12, RZ, 0x1f, R11 ;  /* 0x0000001fff0c7819 */ /* 0x000fe4000001140b */
[----:B---3--:R-:W-:Y:S02]  /*7750*/  LEA R44, P3, R20, R122, 0x1 ;  /* 0x0000007a142c7211 */ /* 0x008fe400078608ff */
[----:B------:R-:W-:Y:S02]  /*7760*/  LEA.HI R11, R12, R11, RZ, 0x4 ;  /* 0x0000000b0c0b7211 */ /* 0x000fe400078f20ff */
[----:B--2---:R-:W-:-:S02]  /*7770*/  LEA.HI.X R45, R20, R123, R28, 0x1, P3 ;  /* 0x0000007b142d7211 */ /* 0x004fc400018f0c1c */
[----:B------:R-:W-:Y:S02]  /*7780*/  LEA.HI.SX32 R11, R11, R10, 0x1c ;  /* 0x0000000a0b0b7211 */ /* 0x000fe400078fe2ff */
[----:B------:R-:W-:Y:S02]  /*7790*/  ISETP.GE.AND P6, PT, R213, R114, PT ;  /* 0x00000072d500720c */ /* 0x000fe40003fc6270 */
[----:B------:R-:W-:Y:S01]  /*77a0*/  SHF.R.S32.HI R12, RZ, 0x1f, R11 ;  /* 0x0000001fff0c7819 */ /* 0x000fe2000001140b */
[----:B------:R-:W-:-:S03]  /*77b0*/  IMAD.SHL.U32 R13, R11, 0x8, RZ ;  /* 0x000000080b0d7824 */ /* 0x000fc600078e00ff */
[----:B------:R-:W-:Y:S02]  /*77c0*/  LEA.HI R12, R12, R11, RZ, 0x3 ;  /* 0x0000000b0c0c7211 */ /* 0x000fe400078f18ff */
[----:B------:R-:W-:Y:S02]  /*77d0*/  LOP3.LUT R11, R224, 0x38, R13, 0xf8, !PT ;  /* 0x00000038e00b7812 */ /* 0x000fe400078ef80d */
[----:B------:R-:W-:Y:S02]  /*77e0*/  SHF.R.S32.HI R15, RZ, 0x3, R12 ;  /* 0x00000003ff0f7819 */ /* 0x000fe4000001140c */
[----:B------:R-:W-:Y:S01]  /*77f0*/  LOP3.LUT R12, R11, R14, RZ, 0x3c, !PT ;  /* 0x0000000e0b0c7212 */ /* 0x000fe200078e3cff */
[----:B------:R-:W-:Y:S01]  /*7800*/  IMAD R11, R212, 0x5000, R133 ;  /* 0x00005000d40b7824 */ /* 0x000fe200078e0285 */
[----:B------:R-:W-:Y:S01]  /*7810*/  ISETP.GE.AND P3, PT, R13, R135, PT ;  /* 0x000000870d00720c */ /* 0x000fe20003f66270 */
[----:B------:R-:W-:Y:S02]  /*7820*/  IMAD R15, R15, 0x1400, R228 ;  /* 0x000014000f0f7824 */ /* 0x000fe400078e02e4 */
[----:B------:R-:W-:-:S02]  /*7830*/  IMAD R11, R11, 0x2, R22 ;  /* 0x000000020b0b7824 */ /* 0x000fc400078e0216 */
[----:B------:R-:W-:-:S04]  /*7840*/  IMAD.IADD R15, R15, 0x1, R12 ;  /* 0x000000010f0f7824 */ /* 0x000fc800078e020c */
[----:B------:R-:W-:-:S04]  /*7850*/  IMAD R15, R212, 0x5000, R15 ;  /* 0x00005000d40f7824 */ /* 0x000fc800078e020f */
[----:B------:R-:W-:Y:S02]  /*7860*/  IMAD R36, R15, 0x2, R22 ;  /* 0x000000020f247824 */ /* 0x000fe400078e0216 */
[----:B------:R-:W-:Y:S02]  /*7870*/  @!P3 IMAD.WIDE R122, R13, 0x2, R122 ;  /* 0x000000020d7ab825 */ /* 0x000fe400078e027a */
[----:B------:R2:W3:Y:S04]  /*7880*/  LDS.128 R12, [R11+0x24400] ;  /* 0x024400000b0c7984 */ /* 0x0004e80000000c00 */
[----:B------:R-:W4:Y:S01]  /*7890*/  LDS.128 R36, [R36+0x24400] ;  /* 0x0244000024247984 */ /* 0x000f220000000c00 */
[----:B------:R-:W-:Y:S05]  /*78a0*/  @P6 BRA `(.L_x_524) ;  /* 0x00000004006c6947 */ /* 0x000fea0003800000 */
[--C-:B--2---:R-:W-:Y:S01]  /*78b0*/  SHF.R.U64 R11, R32, 0x10, R33.reuse ;  /* 0x00000010200b7819 */ /* 0x104fe20000001221 */
[----:B----4-:R-:W-:Y:S01]  /*78c0*/  IMAD.U32 R47, R37, 0x10000, RZ ;  /* 0x00010000252f7824 */ /* 0x010fe200078e00ff */
[----:B------:R-:W-:Y:S01]  /*78d0*/  SHF.R.U32.HI R32, RZ, 0x10, R33 ;  /* 0x00000010ff207819 */ /* 0x000fe20000011621 */
[----:B------:R-:W-:Y:S01]  /*78e0*/  IMAD.U32 R83, R39, 0x10000, RZ ;  /* 0x0001000027537824 */ /* 0x000fe200078e00ff */
[----:B------:R-:W-:Y:S01]  /*78f0*/  SHF.R.U64 R33, R34, 0x10, R35 ;  /* 0x0000001022217819 */ /* 0x000fe20000001223 */
[----:B---3--:R-:W-:Y:S01]  /*7900*/  IMAD.U32 R82, R15, 0x10000, RZ ;  /* 0x000100000f527824 */ /* 0x008fe200078e00ff */
[--C-:B------:R-:W-:Y:S01]  /*7910*/  SHF.R.U64 R34, R40, 0x10, R41.reuse ;  /* 0x0000001028227819 */ /* 0x100fe20000001229 */
[----:B------:R-:W-:Y:S01]  /*7920*/  IMAD.U32 R81, R14, 0x10000, RZ ;  /* 0x000100000e517824 */ /* 0x000fe200078e00ff */
[----:B------:R-:W-:Y:S01]  /*7930*/  SHF.R.U32.HI R40, RZ, 0x10, R41 ;  /* 0x00000010ff287819 */ /* 0x000fe20000011629 */
[----:B------:R-:W-:Y:S01]  /*7940*/  IMAD.U32 R41, R13, 0x10000, RZ ;  /* 0x000100000d297824 */ /* 0x000fe200078e00ff */
[----:B------:R-:W-:-:S02]  /*7950*/  SHF.R.U32.HI R46, RZ, 0x10, R35 ;  /* 0x00000010ff2e7819 */ /* 0x000fc40000011623 */
[----:B------:R-:W-:Y:S02]  /*7960*/  PRMT R40, R142, 0x5432, R40 ;  /* 0x000054328e287816 */ /* 0x000fe40000000028 */
[--C-:B------:R-:W-:Y:S02]  /*7970*/  SHF.R.U64 R35, R42, 0x10, R43.reuse ;  /* 0x000000102a237819 */ /* 0x100fe4000000122b */
[----:B------:R-:W-:Y:S01]  /*7980*/  PRMT R32, R139, 0x5432, R32 ;  /* 0x000054328b207816 */ /* 0x000fe20000000020 */
[----:B------:R-:W-:Y:S01]  /*7990*/  IMAD.U32 R126, R40, 0x10000, RZ ;  /* 0x00010000287e7824 */ /* 0x000fe200078e00ff */
[----:B------:R-:W-:Y:S02]  /*79a0*/  SHF.R.U32.HI R42, RZ, 0x10, R43 ;  /* 0x00000010ff2a7819 */ /* 0x000fe4000001162b */
[----:B------:R-:W-:Y:S01]  /*79b0*/  LOP3.LUT R80, R37, 0xffff0000, RZ, 0xc0, !PT ;  /* 0xffff000025507812 */ /* 0x000fe200078ec0ff */
[----:B------:R-:W-:Y:S01]  /*79c0*/  FMUL.FTZ R162, R47, R126 ;  /* 0x0000007e2fa27220 */ /* 0x000fe20000410000 */
[----:B------:R-:W-:Y:S01]  /*79d0*/  PRMT R188, R188, 0x5410, R33 ;  /* 0x00005410bcbc7816 */ /* 0x000fe20000000021 */
[----:B------:R-:W-:Y:S01]  /*79e0*/  IMAD.U32 R37, R36, 0x10000, RZ ;  /* 0x0001000024257824 */ /* 0x000fe200078e00ff */
[----:B------:R-:W-:-:S02]  /*79f0*/  LOP3.LUT R40, R40, 0xffff0000, RZ, 0xc0, !PT ;  /* 0xffff000028287812 */ /* 0x000fc400078ec0ff */
[----:B------:R-:W-:Y:S01]  /*7a00*/  PRMT R187, R187, 0x5410, R46 ;  /* 0x00005410bbbb7816 */ /* 0x000fe2000000002e */
[C---:B------:R-:W-:Y:S01]  /*7a10*/  IMAD.U32 R46, R32.reuse, 0x10000, RZ ;  /* 0x00010000202e7824 */ /* 0x040fe200078e00ff */
[----:B------:R-:W-:Y:S01]  /*7a20*/  LOP3.LUT R33, R32, 0xffff0000, RZ, 0xc0, !PT ;  /* 0xffff000020217812 */ /* 0x000fe200078ec0ff */
[C---:B------:R-:W-:Y:S01]  /*7a30*/  FMUL.FTZ R32, R80.reuse, R40 ;  /* 0x0000002850207220 */ /* 0x040fe20000410000 */
[----:B------:R-:W-:Y:S01]  /*7a40*/  PRMT R189, R189, 0x5410, R42 ;  /* 0x00005410bdbd7816 */ /* 0x000fe2000000002a */
[----:B------:R-:W-:Y:S01]  /*7a50*/  FMUL.FTZ R42, R47, R46 ;  /* 0x0000002e2f2a7220 */ /* 0x000fe20000410000 */
[----:B------:R-:W-:Y:S01]  /*7a60*/  LOP3.LUT R43, R13, 0xffff0000, RZ, 0xc0, !PT ;  /* 0xffff00000d2b7812 */ /* 0x000fe200078ec0ff */
[----:B------:R-:W-:Y:S01]  /*7a70*/  FMUL.FTZ R80, R80, R33 ;  /* 0x0000002150507220 */ /* 0x000fe20000410000 */
[----:B------:R-:W-:Y:S01]  /*7a80*/  PRMT R191, R191, 0x5410, R11 ;  /* 0x00005410bfbf7816 */ /* 0x000fe2000000000b */
[----:B------:R-:W-:Y:S01]  /*7a90*/  IMAD.U32 R11, R189, 0x10000, RZ ;  /* 0x00010000bd0b7824 */ /* 0x000fe200078e00ff */
[----:B------:R-:W-:Y:S01]  /*7aa0*/  PRMT R190, R190, 0x5410, R35 ;  /* 0x00005410bebe7816 */ /* 0x000fe20000000023 */
[----:B------:R-:W-:-:S02]  /*7ab0*/  IMAD.U32 R35, R187, 0x10000, RZ ;  /* 0x00010000bb237824 */ /* 0x000fc400078e00ff */
[----:B------:R-:W-:Y:S01]  /*7ac0*/  FFMA.FTZ R33, R43, R33, -R32 ;  /* 0x000000212b217223 */ /* 0x000fe20000010820 */
[C---:B------:R-:W-:Y:S01]  /*7ad0*/  FFMA.FTZ R162, R41.reuse, R46, -R162 ;  /* 0x0000002e29a27223 */ /* 0x040fe200000108a2 */
[----:B------:R-:W-:Y:S01]  /*7ae0*/  FFMA.FTZ R42, R41, R126, R42 ;  /* 0x0000007e292a7223 */ /* 0x000fe2000001002a */
[----:B------:R-:W-:Y:S01]  /*7af0*/  FFMA.FTZ R43, R43, R40, R80 ;  /* 0x000000282b2b7223 */ /* 0x000fe20000010050 */
[----:B------:R-:W-:Y:S01]  /*7b00*/  LOP3.LUT R39, R39, 0xffff0000, RZ, 0xc0, !PT ;  /* 0xffff000027277812 */ /* 0x000fe200078ec0ff */
[----:B------:R-:W-:Y:S01]  /*7b10*/  FMUL.FTZ R41, R83, R11 ;  /* 0x0000000b53297220 */ /* 0x000fe20000410000 */
[----:B------:R-:W-:Y:S01]  /*7b20*/  LOP3.LUT R32, R189, 0xffff0000, RZ, 0xc0, !PT ;  /* 0xffff0000bd207812 */ /* 0x000fe200078ec0ff */
[-C--:B------:R-:W-:Y:S01]  /*7b30*/  FMUL.FTZ R46, R83, R35.reuse ;  /* 0x00000023532e7220 */ /* 0x080fe20000410000 */
[----:B------:R-:W-:Y:S01]  /*7b40*/  LOP3.LUT R40, R187, 0xffff0000, RZ, 0xc0, !PT ;  /* 0xffff0000bb287812 */ /* 0x000fe200078ec0ff */
[C---:B------:R-:W-:Y:S01]  /*7b50*/  FFMA.FTZ R41, R82.reuse, R35, -R41 ;  /* 0x0000002352297223 */ /* 0x040fe20000010829 */
[----:B------:R-:W-:Y:S01]  /*7b60*/  PRMT R34, R141, 0x5432, R34 ;  /* 0x000054328d227816 */ /* 0x000fe20000000022 */
[----:B------:R-:W-:Y:S01]  /*7b70*/  FFMA.FTZ R11, R82, R11, R46 ;  /* 0x0000000b520b7223 */ /* 0x000fe2000001002e */
[----:B------:R-:W-:Y:S01]  /*7b80*/  LOP3.LUT R15, R15, 0xffff0000, RZ, 0xc0, !PT ;  /* 0xffff00000f0f7812 */ /* 0x000fe200078ec0ff */
[C---:B------:R-:W-:Y:S01]  /*7b90*/  FMUL.FTZ R126, R39.reuse, R32 ;  /* 0x00000020277e7220 */ /* 0x040fe20000410000 */
[----:B------:R-:W-:Y:S01]  /*7ba0*/  LOP3.LUT R36, R36, 0xffff0000, RZ, 0xc0, !PT ;  /* 0xffff000024247812 */ /* 0x000fe200078ec0ff */
[----:B------:R-:W-:Y:S01]  /*7bb0*/  FMUL.FTZ R82, R39, R40 ;  /* 0x0000002827527220 */ /* 0x000fe20000410000 */
[C---:B------:R-:W-:Y:S01]  /*7bc0*/  LOP3.LUT R35, R34.reuse, 0xffff0000, RZ, 0xc0, !PT ;  /* 0xffff000022237812 */ /* 0x040fe200078ec0ff */
[----:B------:R-:W-:-:S02]  /*7bd0*/  IMAD.U32 R46, R34, 0x10000, RZ ;  /* 0x00010000222e7824 */ /* 0x000fc400078e00ff */
[----:B------:R-:W-:Y:S01]  /*7be0*/  FFMA.FTZ R40, R15, R40, -R126 ;  /* 0x000000280f287223 */ /* 0x000fe2000001087e */
[C---:B------:R-:W-:Y:S01]  /*7bf0*/  IMAD.U32 R80, R191.reuse, 0x10000, RZ ;  /* 0x00010000bf507824 */ /* 0x040fe200078e00ff */
[----:B------:R-:W-:Y:S01]  /*7c00*/  LOP3.LUT R191, R191, 0xffff0000, RZ, 0xc0, !PT ;  /* 0xffff0000bfbf7812 */ /* 0x000fe200078ec0ff */
[C---:B------:R-:W-:Y:S01]  /*7c10*/  IMAD.U32 R13, R12.reuse, 0x10000, RZ ;  /* 0x000100000c0d7824 */ /* 0x040fe200078e00ff */
[----:B------:R-:W-:Y:S01]  /*7c20*/  LOP3.LUT R12, R12, 0xffff0000, RZ, 0xc0, !PT ;  /* 0xffff00000c0c7812 */ /* 0x000fe200078ec0ff */
[----:B------:R-:W-:Y:S01]  /*7c30*/  FFMA.FTZ R32, R15, R32, R82 ;  /* 0x000000200f207223 */ /* 0x000fe20000010052 */
[C---:B------:R-:W-:Y:S01]  /*7c40*/  FMUL.FTZ R34, R37.reuse, R46 ;  /* 0x0000002e25227220 */ /* 0x040fe20000410000 */
[C---:B------:R-:W-:Y:S01]  /*7c50*/  FMUL.FTZ R15, R36.reuse, R35 ;  /* 0x00000023240f7220 */ /* 0x040fe20000410000 */
[-C--:B------:R-:W-:Y:S01]  /*7c60*/  FMUL.FTZ R37, R37, R80.reuse ;  /* 0x0000005025257220 */ /* 0x080fe20000410000 */
[-C--:B------:R-:W-:Y:S01]  /*7c70*/  FMUL.FTZ R39, R36, R191.reuse ;  /* 0x000000bf24277220 */ /* 0x080fe20000410000 */
[----:B------:R-:W-:Y:S01]  /*7c80*/  SHF.L.U32 R124, R38, 0x10, RZ ;  /* 0x00000010267c7819 */ /* 0x000fe200000006ff */
[C---:B------:R-:W-:Y:S01]  /*7c90*/  FFMA.FTZ R80, R13.reuse, R80, -R34 ;  /* 0x000000500d507223 */ /* 0x040fe20000010822 */
[----:B------:R-:W-:Y:S01]  /*7ca0*/  FFMA.FTZ R191, R12, R191, -R15 ;  /* 0x000000bf0cbf7223 */ /* 0x000fe2000001080f */
[----:B------:R-:W-:Y:S01]  /*7cb0*/  LOP3.LUT R38, R38, 0xffff0000, RZ, 0xc0, !PT ;  /* 0xffff000026267812 */ /* 0x000fe200078ec0ff */
[----:B------:R-:W-:Y:S01]  /*7cc0*/  FFMA.FTZ R13, R13, R46, R37 ;  /* 0x0000002e0d0d7223 */ /* 0x000fe20000010025 */
[----:B------:R-:W-:Y:S01]  /*7cd0*/  LOP3.LUT R15, R190, 0xffff0000, RZ, 0xc0, !PT ;  /* 0xffff0000be0f7812 */ /* 0x000fe200078ec0ff */
[C---:B------:R-:W-:Y:S01]  /*7ce0*/  IMAD.U32 R36, R188.reuse, 0x10000, RZ ;  /* 0x00010000bc247824 */ /* 0x040fe200078e00ff */
[----:B------:R-:W-:Y:S01]  /*7cf0*/  LOP3.LUT R37, R188, 0xffff0000, RZ, 0xc0, !PT ;  /* 0xffff0000bc257812 */ /* 0x000fe200078ec0ff */
[----:B------:R-:W-:Y:S01]  /*7d00*/  IMAD.U32 R34, R190, 0x10000, RZ ;  /* 0x00010000be227824 */ /* 0x000fe200078e00ff */
[----:B------:R-:W-:Y:S01]  /*7d10*/  LOP3.LUT R14, R14, 0xffff0000, RZ, 0xc0, !PT ;  /* 0xffff00000e0e7812 */ /* 0x000fe200078ec0ff */
[----:B------:R-:W-:Y:S01]  /*7d20*/  FFMA.FTZ R12, R12, R35, R39 ;  /* 0x000000230c0c7223 */ /* 0x000fe20000010027 */
[----:B------:R-:W-:Y:S01]  /*7d30*/  FMUL.FTZ R47, R38, R15 ;  /* 0x0000000f262f7220 */ /* 0x000fe20000410000 */
[----:B------:R-:W-:Y:S01]  /*7d40*/  FMUL.FTZ R39, R124, R36 ;  /* 0x000000247c277220 */ /* 0x000fe20000410000 */
[----:B------:R-:W-:Y:S01]  /*7d50*/  FMUL.FTZ R38, R38, R37 ;  /* 0x0000002526267220 */ /* 0x000fe20000410000 */
[-C--:B------:R-:W-:Y:S01]  /*7d60*/  FMUL.FTZ R46, R124, R34.reuse ;  /* 0x000000227c2e7220 */ /* 0x080fe20000410000 */
[----:B------:R-:W-:Y:S01]  /*7d70*/  F2FP.BF16.F32.PACK_AB R11, R32, R11 ;  /* 0x0000000b200b723e */ /* 0x000fe200000010ff */
[C---:B------:R-:W-:Y:S01]  /*7d80*/  FFMA.FTZ R39, R81.reuse, R34, R39 ;  /* 0x0000002251277223 */ /* 0x040fe20000010027 */
[C---:B------:R-:W-:Y:S01]  /*7d90*/  FFMA.FTZ R38, R14.reuse, R15, R38 ;  /* 0x0000000f0e267223 */ /* 0x040fe20000010026 */
[----:B------:R-:W-:Y:S01]  /*7da0*/  FFMA.FTZ R35, R81, R36, -R46 ;  /* 0x0000002451237223 */ /* 0x000fe2000001082e */
[----:B------:R-:W-:Y:S01]  /*7db0*/  FFMA.FTZ R34, R14, R37, -R47 ;  /* 0x000000250e227223 */ /* 0x000fe2000001082f */
[----:B------:R-:W-:-:S02]  /*7dc0*/  F2FP.BF16.F32.PACK_AB R33, R33, R162 ;  /* 0x000000a22121723e */ /* 0x000fc400000010ff */
[----:B------:R-:W-:Y:S02]  /*7dd0*/  F2FP.BF16.F32.PACK_AB R32, R191, R80 ;  /* 0x00000050bf20723e */ /* 0x000fe400000010ff */
[----:B------:R-:W-:Y:S01]  /*7de0*/  F2FP.BF16.F32.PACK_AB R36, R12, R13 ;  /* 0x0000000d0c24723e */ /* 0x000fe200000010ff */
[----:B------:R-:W-:Y:S01]  /*7df0*/  IMAD.MOV.U32 R13, RZ, RZ, R33 ;  /* 0x000000ffff0d7224 */ /* 0x000fe200078e0021 */
[----:B------:R-:W-:Y:S01]  /*7e00*/  F2FP.BF16.F32.PACK_AB R38, R38, R39 ;  /* 0x000000272626723e */ /* 0x000fe200000010ff */
[----:B------:R-:W-:Y:S01]  /*7e10*/  IMAD.MOV.U32 R12, RZ, RZ, R32 ;  /* 0x000000ffff0c7224 */ /* 0x000fe200078e0020 */
[----:B------:R-:W-:Y:S01]  /*7e20*/  F2FP.BF16.F32.PACK_AB R15, R40, R41 ;  /* 0x00000029280f723e */ /* 0x000fe200000010ff */
[----:B------:R-:W-:Y:S01]  /*7e30*/  IMAD.MOV.U32 R39, RZ, RZ, R11 ;  /* 0x000000ffff277224 */ /* 0x000fe200078e000b */
[----:B------:R-:W-:Y:S02]  /*7e40*/  F2FP.BF16.F32.PACK_AB R37, R43, R42 ;  /* 0x0000002a2b25723e */ /* 0x000fe400000010ff */
[----:B------:R-:W-:-:S07]  /*7e50*/  F2FP.BF16.F32.PACK_AB R14, R34, R35 ;  /* 0x00000023220e723e */ /* 0x000fce00000010ff */
.L_x_524:
[----:B------:R-:W-:Y:S05]  /*7e60*/  BSYNC B2 ;  /* 0x0000000000027941 */ /* 0x000fea0003800000 */
.L_x_523:
[----:B------:R-:W-:Y:S02]  /*7e70*/  ULDC.64 UR4, c[0x0][0x208] ;  /* 0x0000820000047ab9 */ /* 0x000fe40000000a00 */
[----:B---3--:R3:W-:Y:S04]  /*7e80*/  ST.E.128 desc[UR4][R44.64], R12 ;  /* 0x0000000c2c007985 */ /* 0x0087e8000c101d04 */
[----:B----4-:R3:W-:Y:S02]  /*7e90*/  @!P3 ST.E.128 desc[UR4][R122.64], R36 ;  /* 0x000000247a00b985 */ /* 0x0107e4000c101d04 */
.L_x_518:
[----:B------:R-:W-:Y:S05]  /*7ea0*/  BSYNC B1 ;  /* 0x0000000000017941 */ /* 0x000fea0003800000 */
.L_x_517:
[----:B------:R-:W-:-:S03]  /*7eb0*/  UMOV UR4, 0xffffffff ;  /* 0xffffffff00047882 */ /* 0x000fc60000000000 */
[----:B------:R-:W-:Y:S05]  /*7ec0*/  BRA.DIV UR4, `(.L_x_525) ;  /* 0x0000020604f47947 */ /* 0x000fea000b800000 */
[----:B---3--:R3:W0:Y:S04]  /*7ed0*/  SHFL.IDX PT, R37, R117, 0x1, 0x181f ;  /* 0x00381f0075257f89 */ /* 0x00862800000e0000 */
[----:B------:R3:W0:Y:S02]  /*7ee0*/  SHFL.IDX PT, R36, R118, 0x1, 0x181f ;  /* 0x00381f0076247f89 */ /* 0x00062400000e0000 */
.L_x_826:
[----:B------:R-:W-:Y:S04]  /*7ef0*/  BSSY B1, `(.L_x_526) ;  /* 0x000010b000017945 */ /* 0x000fe80003800000 */
[----:B------:R-:W-:Y:S05]  /*7f00*/  @P4 BRA `(.L_x_527) ;  /* 0x0000001000244947 */ /* 0x000fea0003800000 */
[----:B------:R-:W-:Y:S01]  /*7f10*/  ISETP.NE.AND P3, PT, R3, RZ, PT ;  /* 0x000000ff0300720c */ /* 0x000fe20003f65270 */
[----:B------:R-:W-:-:S12]  /*7f20*/  BSSY B2, `(.L_x_528) ;  /* 0x0000084000027945 */ /* 0x000fd80003800000 */
[----:B------:R-:W-:Y:S05]  /*7f30*/  @!P3 BRA `(.L_x_529) ;  /* 0x000000080008b947 */ /* 0x000fea0003800000 */
[----:B----4-:R-:W4:Y:S01]  /*7f40*/  LDL R14, [R1+0x54] ;  /* 0x00005400010e7983 */ /* 0x010f220000100800 */
[----:B--2---:R-:W-:Y:S01]  /*7f50*/  SEL R11, R115, R137, !P2 ;  /* 0x00000089730b7207 */ /* 0x004fe20005000000 */
[C---:B------:R-:W-:Y:S01]  /*7f60*/  VIADD R15, R219.reuse, 0x20 ;  /* 0x00000020db0f7836 */ /* 0x040fe20000000000 */
[----:B------:R-:W-:Y:S01]  /*7f70*/  IADD3 R13, R219, 0x20, RZ ;  /* 0x00000020db0d7810 */ /* 0x000fe20007ffe0ff */
[----:B------:R-:W-:Y:S01]  /*7f80*/  BSSY B3, `(.L_x_530) ;  /* 0x000007a000037945 */ /* 0x000fe20003800000 */
[----:B------:R-:W-:Y:S01]  /*7f90*/  SHF.R.S32.HI R12, RZ, 0x1f, R11 ;  /* 0x0000001fff0c7819 */ /* 0x000fe2000001140b */
[----:B------:R-:W-:Y:S01]  /*7fa0*/  IMAD.SHL.U32 R15, R15, 0x40, RZ ;  /* 0x000000400f0f7824 */ /* 0x000fe200078e00ff */
[----:B0-----:R-:W-:Y:S01]  /*7fb0*/  LEA R38, P4, R9, R36, 0x1 ;  /* 0x0000002409267211 */ /* 0x001fe200078808ff */
[----:B------:R-:W-:Y:S01]  /*7fc0*/  IMAD.SHL.U32 R13, R13, 0x40, RZ ;  /* 0x000000400d0d7824 */ /* 0x000fe200078e00ff */
[----:B------:R-:W-:Y:S02]  /*7fd0*/  LEA.HI R11, R12, R11, RZ, 0x4 ;  /* 0x0000000b0c0b7211 */ /* 0x000fe400078f20ff */
[----:B------:R-:W-:-:S02]  /*7fe0*/  LOP3.LUT R15, R15, 0x1c0, RZ, 0xc0, !PT ;  /* 0x000001c00f0f7812 */ /* 0x000fc400078ec0ff */
[----:B------:R-:W-:Y:S02]  /*7ff0*/  LEA.HI.SX32 R11, R11, R8, 0x1c ;  /* 0x000000080b0b7211 */ /* 0x000fe400078fe2ff */
[----:B------:R-:W-:Y:S02]  /*8000*/  LOP3.LUT R13, R13, 0x1c0, RZ, 0xc0, !PT ;  /* 0x000001c00d0d7812 */ /* 0x000fe400078ec0ff */
[----:B------:R-:W-:Y:S01]  /*8010*/  SHF.R.S32.HI R12, RZ, 0x1f, R11 ;  /* 0x0000001fff0c7819 */ /* 0x000fe2000001140b */
[----:B------:R-:W-:Y:S01]  /*8020*/  IMAD.SHL.U32 R40, R11, 0x8, RZ ;  /* 0x000000080b287824 */ /* 0x000fe200078e00ff */
[----:B------:R-:W-:Y:S02]  /*8030*/  SHF.R.U32.HI R13, RZ, 0x3, R13 ;  /* 0x00000003ff0d7819 */ /* 0x000fe4000001160d */
[----:B------:R-:W-:Y:S02]  /*8040*/  LEA.HI R12, R12, R11, RZ, 0x3 ;  /* 0x0000000b0c0c7211 */ /* 0x000fe400078f18ff */
[----:B------:R-:W-:-:S02]  /*8050*/  LOP3.LUT R11, R15, 0x38, R40, 0xf8, !PT ;  /* 0x000000380f0b7812 */ /* 0x000fc400078ef828 */
[----:B------:R-:W-:Y:S02]  /*8060*/  SHF.R.S32.HI R12, RZ, 0x3, R12 ;  /* 0x00000003ff0c7819 */ /* 0x000fe4000001140c */
[----:B------:R-:W-:Y:S02]  /*8070*/  LOP3.LUT R11, R11, R13, RZ, 0x3c, !PT ;  /* 0x0000000d0b0b7212 */ /* 0x000fe400078e3cff */
[----:B------:R-:W-:Y:S02]  /*8080*/  LEA.HI.X R39, R9, R37, R27, 0x1, P4 ;  /* 0x0000002509277211 */ /* 0x000fe400020f0c1b */
[----:B------:R-:W-:Y:S02]  /*8090*/  ISETP.GE.AND P4, PT, R16, R114, PT ;  /* 0x000000721000720c */ /* 0x000fe40003f86270 */
[----:B------:R-:W-:-:S13]  /*80a0*/  ISETP.GE.AND P3, PT, R40, R135, PT ;  /* 0x000000872800720c */ /* 0x000fda0003f66270 */
[----:B------:R-:W-:-:S04]  /*80b0*/  @!P3 IMAD.WIDE R40, R40, 0x2, R36 ;  /* 0x000000022828b825 */ /* 0x000fc800078e0224 */
[----:B----4-:R-:W-:-:S04]  /*80c0*/  IMAD R12, R12, 0x1400, R14 ;  /* 0x000014000c0c7824 */ /* 0x010fc800078e020e */
[----:B------:R-:W-:Y:S02]  /*80d0*/  IMAD.IADD R13, R12, 0x1, R11 ;  /* 0x000000010c0d7824 */ /* 0x000fe400078e020b */
[C---:B------:R-:W-:Y:S02]  /*80e0*/  IMAD R11, R212.reuse, 0x5000, R132 ;  /* 0x00005000d40b7824 */ /* 0x040fe400078e0284 */
[----:B------:R-:W-:Y:S02]  /*80f0*/  IMAD R13, R212, 0x5000, R13 ;  /* 0x00005000d40d7824 */ /* 0x000fe400078e020d */
[--C-:B------:R-:W-:Y:S02]  /*8100*/  IMAD R11, R11, 0x2, R22.reuse ;  /* 0x000000020b0b7824 */ /* 0x100fe400078e0216 */
[----:B------:R-:W-:-:S03]  /*8110*/  IMAD R32, R13, 0x2, R22 ;  /* 0x000000020d207824 */ /* 0x000fc600078e0216 */
[----:B------:R0:W2:Y:S04]  /*8120*/  LDS.128 R12, [R11+0x24400] ;  /* 0x024400000b0c7984 */ /* 0x0000a80000000c00 */
[----:B------:R-:W4:Y:S01]  /*8130*/  LDS.128 R32, [R32+0x24400] ;  /* 0x0244000020207984 */ /* 0x000f220000000c00 */
[----:B------:R-:W-:Y:S05]  /*8140*/  @P4 BRA `(.L_x_531) ;  /* 0x0000000400744947 */ /* 0x000fea0003800000 */
[--C-:B------:R-:W-:Y:S01]  /*8150*/  SHF.R.U64 R43, R60, 0x10, R61.reuse ;  /* 0x000000103c2b7819 */ /* 0x100fe2000000123d */
[----:B----4-:R-:W-:Y:S01]  /*8160*/  IMAD.U32 R47, R33, 0x10000, RZ ;  /* 0x00010000212f7824 */ /* 0x010fe200078e00ff */
[----:B------:R-:W-:Y:S01]  /*8170*/  SHF.R.U32.HI R60, RZ, 0x10, R61 ;  /* 0x00000010ff3c7819 */ /* 0x000fe2000001163d */
[----:B--2---:R-:W-:Y:S01]  /*8180*/  IMAD.U32 R44, R13, 0x10000, RZ ;  /* 0x000100000d2c7824 */ /* 0x004fe200078e00ff */
[--C-:B0-----:R-:W-:Y:S01]  /*8190*/  SHF.R.U64 R11, R52, 0x10, R53.reuse ;  /* 0x00000010340b7819 */ /* 0x101fe20000001235 */
[----:B------:R-:W-:Y:S01]  /*81a0*/  IMAD.U32 R61, R15, 0x10000, RZ ;  /* 0x000100000f3d7824 */ /* 0x000fe200078e00ff */
[----:B------:R-:W-:Y:S02]  /*81b0*/  SHF.R.U32.HI R52, RZ, 0x10, R53 ;  /* 0x00000010ff347819 */ /* 0x000fe40000011635 */
[----:B------:R-:W-:Y:S02]  /*81c0*/  PRMT R185, R185, 0x5410, R60 ;  /* 0x00005410b9b97816 */ /* 0x000fe4000000003c */
[----:B------:R-:W-:-:S02]  /*81d0*/  SHF.R.U64 R45, R62, 0x10, R63 ;  /* 0x000000103e2d7819 */ /* 0x000fc4000000123f */
[----:B------:R-:W-:Y:S01]  /*81e0*/  PRMT R179, R179, 0x5410, R52 ;  /* 0x00005410b3b37816 */ /* 0x000fe20000000034 */
[----:B------:R-:W-:Y:S01]  /*81f0*/  IMAD.U32 R52, R185, 0x10000, RZ ;  /* 0x00010000b9347824 */ /* 0x000fe200078e00ff */
[----:B------:R-:W-:Y:S01]  /*8200*/  SHF.R.U64 R42, R54, 0x10, R55 ;  /* 0x00000010362a7819 */ /* 0x000fe20000001237 */
[----:B------:R-:W-:Y:S01]  /*8210*/  IMAD.U32 R54, R14, 0x10000, RZ ;  /* 0x000100000e367824 */ /* 0x000fe200078e00ff */
[----:B------:R-:W-:Y:S02]  /*8220*/  SHF.R.U32.HI R62, RZ, 0x10, R63 ;  /* 0x00000010ff3e7819 */ /* 0x000fe4000001163f */
[----:B------:R-:W-:Y:S02]  /*8230*/  SHF.R.U32.HI R55, RZ, 0x10, R55 ;  /* 0x00000010ff377819 */ /* 0x000fe40000011637 */
[----:B------:R-:W-:Y:S01]  /*8240*/  PRMT R186, R186, 0x5410, R11 ;  /* 0x00005410baba7816 */ /* 0x000fe2000000000b */
[----:B------:R-:W-:Y:S01]  /*8250*/  IMAD.U32 R11, R179, 0x10000, RZ ;  /* 0x00010000b30b7824 */ /* 0x000fe200078e00ff */
[----:B------:R-:W-:Y:S01]  /*8260*/  PRMT R182, R182, 0x5410, R45 ;  /* 0x00005410b6b67816 */ /* 0x000fe2000000002d */
[----:B------:R-:W-:Y:S01]  /*8270*/  FMUL.FTZ R45, R47, R52 ;  /* 0x000000342f2d7220 */ /* 0x000fe20000410000 */
[----:B------:R-:W-:-:S02]  /*8280*/  PRMT R183, R183, 0x5410, R62 ;  /* 0x00005410b7b77816 */ /* 0x000fc4000000003e */
[----:B------:R-:W-:Y:S01]  /*8290*/  PRMT R178, R178, 0x5410, R55 ;  /* 0x00005410b2b27816 */ /* 0x000fe20000000037 */
[-C--:B------:R-:W-:Y:S01]  /*82a0*/  FMUL.FTZ R55, R47, R11.reuse ;  /* 0x0000000b2f377220 */ /* 0x080fe20000410000 */
[----:B------:R-:W-:Y:S01]  /*82b0*/  PRMT R184, R184, 0x5410, R43 ;  /* 0x00005410b8b87816 */ /* 0x000fe2000000002b */
[----:B------:R-:W-:Y:S01]  /*82c0*/  FFMA.FTZ R11, R44, R11, -R45 ;  /* 0x0000000b2c0b7223 */ /* 0x000fe2000001082d */
[----:B------:R-:W-:Y:S01]  /*82d0*/  LOP3.LUT R53, R33, 0xffff0000, RZ, 0xc0, !PT ;  /* 0xffff000021357812 */ /* 0x000fe200078ec0ff */
[----:B------:R-:W-:Y:S01]  /*82e0*/  IMAD.U32 R47, R183, 0x10000, RZ ;  /* 0x00010000b72f7824 */ /* 0x000fe200078e00ff */
[----:B------:R-:W-:Y:S01]  /*82f0*/  PRMT R177, R177, 0x5410, R42 ;  /* 0x00005410b1b17816 */ /* 0x000fe2000000002a */
[----:B------:R-:W-:Y:S01]  /*8300*/  IMAD.U32 R45, R178, 0x10000, RZ ;  /* 0x00010000b22d7824 */ /* 0x000fe200078e00ff */
[----:B------:R-:W-:Y:S01]  /*8310*/  LOP3.LUT R43, R185, 0xffff0000, RZ, 0xc0, !PT ;  /* 0xffff0000b92b7812 */ /* 0x000fe200078ec0ff */
[----:B------:R-:W-:Y:S01]  /*8320*/  FFMA.FTZ R44, R44, R52, R55 ;  /* 0x000000342c2c7223 */ /* 0x000fe20000010037 */
[----:B------:R-:W-:Y:S01]  /*8330*/  LOP3.LUT R42, R179, 0xffff0000, RZ, 0xc0, !PT ;  /* 0xffff0000b32a7812 */ /* 0x000fe200078ec0ff */
[----:B------:R-:W-:Y:S01]  /*8340*/  IMAD.U32 R33, R32, 0x10000, RZ ;  /* 0x0001000020217824 */ /* 0x000fe200078e00ff */
[----:B------:R-:W-:Y:S01]  /*8350*/  SHF.L.U32 R80, R35, 0x10, RZ ;  /* 0x0000001023507819 */ /* 0x000fe200000006ff */
[----:B------:R-:W-:Y:S01]  /*8360*/  FMUL.FTZ R81, R53, R43 ;  /* 0x0000002b35517220 */ /* 0x000fe20000410000 */
[----:B------:R-:W-:Y:S01]  /*8370*/  LOP3.LUT R46, R13, 0xffff0000, RZ, 0xc0, !PT ;  /* 0xffff00000d2e7812 */ /* 0x000fe200078ec0ff */
[-C--:B------:R-:W-:Y:S01]  /*8380*/  FMUL.FTZ R53, R53, R42.reuse ;  /* 0x0000002a35357220 */ /* 0x080fe20000410000 */
[----:B------:R-:W-:Y:S01]  /*8390*/  LOP3.LUT R35, R35, 0xffff0000, RZ, 0xc0, !PT ;  /* 0xffff000023237812 */ /* 0x000fe200078ec0ff */
[C---:B------:R-:W-:Y:S01]  /*83a0*/  FMUL.FTZ R60, R80.reuse, R47 ;  /* 0x0000002f503c7220 */ /* 0x040fe20000410000 */
[----:B------:R-:W-:Y:S01]  /*83b0*/  LOP3.LUT R52, R183, 0xffff0000, RZ, 0xc0, !PT ;  /* 0xffff0000b7347812 */ /* 0x000fe200078ec0ff */
[----:B------:R-:W-:Y:S01]  /*83c0*/  FMUL.FTZ R80, R80, R45 ;  /* 0x0000002d50507220 */ /* 0x000fe20000410000 */
[C---:B------:R-:W-:Y:S01]  /*83d0*/  FFMA.FTZ R42, R46.reuse, R42, -R81 ;  /* 0x0000002a2e2a7223 */ /* 0x040fe20000010851 */
[----:B------:R-:W-:Y:S01]  /*83e0*/  FFMA.FTZ R43, R46, R43, R53 ;  /* 0x0000002b2e2b7223 */ /* 0x000fe20000010035 */
[C---:B------:R-:W-:Y:S01]  /*83f0*/  FFMA.FTZ R45, R61.reuse, R45, -R60 ;  /* 0x0000002d3d2d7223 */ /* 0x040fe2000001083c */
[----:B------:R-:W-:Y:S01]  /*8400*/  LOP3.LUT R46, R178, 0xffff0000, RZ, 0xc0, !PT ;  /* 0xffff0000b22e7812 */ /* 0x000fe200078ec0ff */
[----:B------:R-:W-:Y:S01]  /*8410*/  FFMA.FTZ R61, R61, R47, R80 ;  /* 0x0000002f3d3d7223 */ /* 0x000fe20000010050 */
[----:B------:R-:W-:Y:S01]  /*8420*/  LOP3.LUT R15, R15, 0xffff0000, RZ, 0xc0, !PT ;  /* 0xffff00000f0f7812 */ /* 0x000fe200078ec0ff */
[----:B------:R-:W-:Y:S01]  /*8430*/  FMUL.FTZ R80, R35, R52 ;  /* 0x0000003423507220 */ /* 0x000fe20000410000 */
[----:B------:R-:W-:-:S02]  /*8440*/  IMAD.U32 R62, R184, 0x10000, RZ ;  /* 0x00010000b83e7824 */ /* 0x000fc400078e00ff */
[-C--:B------:R-:W-:Y:S01]  /*8450*/  FMUL.FTZ R82, R35, R46.reuse ;  /* 0x0000002e23527220 */ /* 0x080fe20000410000 */
[----:B------:R-:W-:Y:S02]  /*8460*/  IMAD.U32 R60, R186, 0x10000, RZ ;  /* 0x00010000ba3c7824 */ /* 0x000fe400078e00ff */
[----:B------:R-:W-:Y:S01]  /*8470*/  FFMA.FTZ R46, R15, R46, -R80 ;  /* 0x0000002e0f2e7223 */ /* 0x000fe20000010850 */
[C---:B------:R-:W-:Y:S01]  /*8480*/  FMUL.FTZ R80, R33.reuse, R62 ;  /* 0x0000003e21507220 */ /* 0x040fe20000410000 */
[----:B------:R-:W-:Y:S02]  /*8490*/  IMAD.U32 R13, R12, 0x10000, RZ ;  /* 0x000100000c0d7824 */ /* 0x000fe400078e00ff */
[----:B------:R-:W-:Y:S01]  /*84a0*/  FMUL.FTZ R33, R33, R60 ;  /* 0x0000003c21217220 */ /* 0x000fe20000410000 */
[----:B------:R-:W-:Y:S01]  /*84b0*/  LOP3.LUT R32, R32, 0xffff0000, RZ, 0xc0, !PT ;  /* 0xffff000020207812 */ /* 0x000fe200078ec0ff */
[----:B------:R-:W-:Y:S01]  /*84c0*/  FFMA.FTZ R52, R15, R52, R82 ;  /* 0x000000340f347223 */ /* 0x000fe20000010052 */
[----:B------:R-:W-:Y:S01]  /*84d0*/  LOP3.LUT R47, R184, 0xffff0000, RZ, 0xc0, !PT ;  /* 0xffff0000b82f7812 */ /* 0x000fe200078ec0ff */
[C---:B------:R-:W-:Y:S01]  /*84e0*/  FFMA.FTZ R62, R13.reuse, R62, R33 ;  /* 0x0000003e0d3e7223 */ /* 0x040fe20000010021 */
[----:B------:R-:W-:Y:S01]  /*84f0*/  LOP3.LUT R35, R186, 0xffff0000, RZ, 0xc0, !PT ;  /* 0xffff0000ba237812 */ /* 0x000fe200078ec0ff */
[----:B------:R-:W-:Y:S01]  /*8500*/  IMAD.U32 R33, R182, 0x10000, RZ ;  /* 0x00010000b6217824 */ /* 0x000fe200078e00ff */
[----:B------:R-:W-:Y:S01]  /*8510*/  LOP3.LUT R63, R14, 0xffff0000, RZ, 0xc0, !PT ;  /* 0xffff00000e3f7812 */ /* 0x000fe200078ec0ff */
[----:B------:R-:W-:Y:S01]  /*8520*/  IMAD.U32 R14, R34, 0x10000, RZ ;  /* 0x00010000220e7824 */ /* 0x000fe200078e00ff */
[----:B------:R-:W-:Y:S01]  /*8530*/  LOP3.LUT R12, R12, 0xffff0000, RZ, 0xc0, !PT ;  /* 0xffff00000c0c7812 */ /* 0x000fe200078ec0ff */
[----:B------:R-:W-:Y:S01]  /*8540*/  FMUL.FTZ R53, R32, R47 ;  /* 0x0000002f20357220 */ /* 0x000fe20000410000 */
[----:B------:R-:W-:Y:S01]  /*8550*/  LOP3.LUT R34, R34, 0xffff0000, RZ, 0xc0, !PT ;  /* 0xffff000022227812 */ /* 0x000fe200078ec0ff */
[----:B------:R-:W-:Y:S01]  /*8560*/  FMUL.FTZ R55, R32, R35 ;  /* 0x0000002320377220 */ /* 0x000fe20000410000 */
[----:B------:R-:W-:Y:S01]  /*8570*/  LOP3.LUT R182, R182, 0xffff0000, RZ, 0xc0, !PT ;  /* 0xffff0000b6b67812 */ /* 0x000fe200078ec0ff */
[----:B------:R-:W-:Y:S01]  /*8580*/  FFMA.FTZ R15, R13, R60, -R80 ;  /* 0x0000003c0d0f7223 */ /* 0x000fe20000010850 */
[----:B------:R-:W-:-:S02]  /*8590*/  IMAD.U32 R13, R177, 0x10000, RZ ;  /* 0x00010000b10d7824 */ /* 0x000fc400078e00ff */
[C---:B------:R-:W-:Y:S01]  /*85a0*/  FFMA.FTZ R32, R12.reuse, R35, -R53 ;  /* 0x000000230c207223 */ /* 0x040fe20000010835 */
[----:B------:R-:W-:Y:S01]  /*85b0*/  LOP3.LUT R177, R177, 0xffff0000, RZ, 0xc0, !PT ;  /* 0xffff0000b1b17812 */ /* 0x000fe200078ec0ff */
[----:B------:R-:W-:Y:S01]  /*85c0*/  FFMA.FTZ R55, R12, R47, R55 ;  /* 0x0000002f0c377223 */ /* 0x000fe20000010037 */
[----:B------:R-:W-:Y:S01]  /*85d0*/  FMUL.FTZ R35, R14, R33 ;  /* 0x000000210e237220 */ /* 0x000fe20000410000 */
[-C--:B------:R-:W-:Y:S01]  /*85e0*/  FMUL.FTZ R12, R34, R182.reuse ;  /* 0x000000b6220c7220 */ /* 0x080fe20000410000 */
[----:B------:R-:W-:Y:S01]  /*85f0*/  FMUL.FTZ R14, R14, R13 ;  /* 0x0000000d0e0e7220 */ /* 0x000fe20000410000 */
[----:B------:R-:W-:Y:S01]  /*8600*/  FMUL.FTZ R47, R34, R177 ;  /* 0x000000b1222f7220 */ /* 0x000fe20000410000 */
[C---:B------:R-:W-:Y:S01]  /*8610*/  FFMA.FTZ R35, R54.reuse, R13, -R35 ;  /* 0x0000000d36237223 */ /* 0x040fe20000010823 */
[C---:B------:R-:W-:Y:S01]  /*8620*/  FFMA.FTZ R12, R63.reuse, R177, -R12 ;  /* 0x000000b13f0c7223 */ /* 0x040fe2000001080c */
[----:B------:R-:W-:Y:S01]  /*8630*/  FFMA.FTZ R14, R54, R33, R14 ;  /* 0x00000021360e7223 */ /* 0x000fe2000001000e */
[----:B------:R-:W-:Y:S01]  /*8640*/  FFMA.FTZ R47, R63, R182, R47 ;  /* 0x000000b63f2f7223 */ /* 0x000fe2000001002f */
[----:B------:R-:W-:-:S02]  /*8650*/  F2FP.BF16.F32.PACK_AB R33, R43, R44 ;  /* 0x0000002c2b21723e */ /* 0x000fc400000010ff */
[----:B------:R-:W-:Y:S02]  /*8660*/  F2FP.BF16.F32.PACK_AB R32, R32, R15 ;  /* 0x0000000f2020723e */ /* 0x000fe400000010ff */
        /* <DEDUP_REMOVED lines=10> */
[----:B------:R-:W-:-:S07]  /*8710*/  MOV R15, R45 ;  /* 0x0000002d000f7202 */ /* 0x000fce0000000f00 */
.L_x_531:
[----:B------:R-:W-:Y:S05]  /*8720*/  BSYNC B3 ;  /* 0x0000000000037941 */ /* 0x000fea0003800000 */
.L_x_530:
[----:B------:R-:W-:Y:S02]  /*8730*/  ULDC.64 UR4, c[0x0][0x208] ;  /* 0x0000820000047ab9 */ /* 0x000fe40000000a00 */
[----:B--2---:R2:W-:Y:S04]  /*8740*/  ST.E.128 desc[UR4][R38.64], R12 ;  /* 0x0000000c26007985 */ /* 0x0045e8000c101d04 */
[----:B----4-:R2:W-:Y:S02]  /*8750*/  @!P3 ST.E.128 desc[UR4][R40.64], R32 ;  /* 0x000000202800b985 */ /* 0x0105e4000c101d04 */
.L_x_529:
[----:B------:R-:W-:Y:S05]  /*8760*/  BSYNC B2 ;  /* 0x0000000000027941 */ /* 0x000fea0003800000 */
.L_x_528:
[----:B------:R-:W-:-:S13]  /*8770*/  ISETP.NE.AND P3, PT, R21, RZ, PT ;  /* 0x000000ff1500720c */ /* 0x000fda0003f65270 */
[----:B------:R-:W-:Y:S05]  /*8780*/  @!P3 BRA `(.L_x_527) ;  /* 0x000000080004b947 */ /* 0x000fea0003800000 */
[----:B--2-4-:R-:W2:Y:S01]  /*8790*/  LDL R14, [R1+0x54] ;  /* 0x00005400010e7983 */ /* 0x014ea20000100800 */
[----:B0-----:R-:W-:Y:S01]  /*87a0*/  SEL R11, R115, R137, !P1 ;  /* 0x00000089730b7207 */ /* 0x001fe20004800000 */
[C---:B------:R-:W-:Y:S01]  /*87b0*/  VIADD R13, R219.reuse, 0x20 ;  /* 0x00000020db0d7836 */ /* 0x040fe20000000000 */
[C---:B------:R-:W-:Y:S01]  /*87c0*/  LEA R38, P4, R20.reuse, R36, 0x1 ;  /* 0x0000002414267211 */ /* 0x040fe200078808ff */
[----:B------:R-:W-:Y:S01]  /*87d0*/  VIADD R15, R219, 0x20 ;  /* 0x00000020db0f7836 */ /* 0x000fe20000000000 */
[----:B------:R-:W-:Y:S01]  /*87e0*/  SHF.R.S32.HI R12, RZ, 0x1f, R11 ;  /* 0x0000001fff0c7819 */ /* 0x000fe2000001140b */
[----:B------:R-:W-:Y:S01]  /*87f0*/  IMAD.SHL.U32 R13, R13, 0x40, RZ ;  /* 0x000000400d0d7824 */ /* 0x000fe200078e00ff */
[----:B------:R-:W-:Y:S01]  /*8800*/  LEA.HI.X R39, R20, R37, R28, 0x1, P4 ;  /* 0x0000002514277211 */ /* 0x000fe200020f0c1c */
[----:B------:R-:W-:Y:S01]  /*8810*/  IMAD.SHL.U32 R15, R15, 0x40, RZ ;  /* 0x000000400f0f7824 */ /* 0x000fe200078e00ff */
[----:B------:R-:W-:Y:S01]  /*8820*/  LEA.HI R11, R12, R11, RZ, 0x4 ;  /* 0x0000000b0c0b7211 */ /* 0x000fe200078f20ff */
[----:B------:R-:W-:Y:S01]  /*8830*/  BSSY B2, `(.L_x_532) ;  /* 0x0000073000027945 */ /* 0x000fe20003800000 */
        /* <DEDUP_REMOVED lines=10> */
[----:B------:R-:W-:Y:S02]  /*88e0*/  ISETP.GE.AND P4, PT, R213, R114, PT ;  /* 0x00000072d500720c */ /* 0x000fe40003f86270 */
[----:B------:R-:W-:-:S13]  /*88f0*/  ISETP.GE.AND P3, PT, R40, R135, PT ;  /* 0x000000872800720c */ /* 0x000fda0003f66270 */
[----:B------:R-:W-:-:S04]  /*8900*/  @!P3 IMAD.WIDE R36, R40, 0x2, R36 ;  /* 0x000000022824b825 */ /* 0x000fc800078e0224 */
[----:B--2---:R-:W-:-:S04]  /*8910*/  IMAD R12, R12, 0x1400, R14 ;  /* 0x000014000c0c7824 */ /* 0x004fc800078e020e */
        /* <DEDUP_REMOVED lines=8> */
[----:B------:R-:W-:Y:S01]  /*89a0*/  SHF.R.U64 R53, R50, 0x10, R51 ;  /* 0x0000001032357819 */ /* 0x000fe20000001233 */
[----:B--2---:R-:W-:Y:S01]  /*89b0*/  IMAD.U32 R44, R15, 0x10000, RZ ;  /* 0x000100000f2c7824 */ /* 0x004fe200078e00ff */
[----:B------:R-:W-:Y:S01]  /*89c0*/  SHF.R.U64 R50, R56, 0x10, R57 ;  /* 0x0000001038327819 */ /* 0x000fe20000001239 */
[----:B----4-:R-:W-:Y:S01]  /*89d0*/  IMAD.U32 R46, R33, 0x10000, RZ ;  /* 0x00010000212e7824 */ /* 0x010fe200078e00ff */
[----:B------:R-:W-:Y:S01]  /*89e0*/  SHF.R.U32.HI R54, RZ, 0x10, R49 ;  /* 0x00000010ff367819 */ /* 0x000fe20000011631 */
[----:B------:R-:W-:Y:S01]  /*89f0*/  IMAD.U32 R45, R13, 0x10000, RZ ;  /* 0x000100000d2d7824 */ /* 0x000fe200078e00ff */
[----:B------:R-:W-:Y:S01]  /*8a00*/  SHF.R.U32.HI R56, RZ, 0x10, R57 ;  /* 0x00000010ff387819 */ /* 0x000fe20000011639 */
[----:B------:R-:W-:Y:S01]  /*8a10*/  IMAD.U32 R40, R12, 0x10000, RZ ;  /* 0x000100000c287824 */ /* 0x000fe200078e00ff */
[----:B------:R-:W-:Y:S01]  /*8a20*/  PRMT R159, R159, 0x5410, R54 ;  /* 0x000054109f9f7816 */ /* 0x000fe20000000036 */
[----:B0-----:R-:W-:Y:S01]  /*8a30*/  IMAD.U32 R11, R14, 0x10000, RZ ;  /* 0x000100000e0b7824 */ /* 0x001fe200078e00ff */
[----:B------:R-:W-:-:S02]  /*8a40*/  PRMT R175, R175, 0x5410, R56 ;  /* 0x00005410afaf7816 */ /* 0x000fc40000000038 */
[----:B------:R-:W-:Y:S01]  /*8a50*/  SHF.R.U64 R55, R48, 0x10, R49 ;  /* 0x0000001030377819 */ /* 0x000fe20000001231 */
[----:B------:R-:W-:Y:S01]  /*8a60*/  IMAD.U32 R48, R35, 0x10000, RZ ;  /* 0x0001000023307824 */ /* 0x000fe200078e00ff */
[----:B------:R-:W-:Y:S02]  /*8a70*/  SHF.R.U64 R49, R58, 0x10, R59 ;  /* 0x000000103a317819 */ /* 0x000fe4000000123b */
[----:B------:R-:W-:Y:S02]  /*8a80*/  SHF.R.U32.HI R52, RZ, 0x10, R51 ;  /* 0x00000010ff347819 */ /* 0x000fe40000011633 */
[----:B------:R-:W-:Y:S02]  /*8a90*/  SHF.R.U32.HI R58, RZ, 0x10, R59 ;  /* 0x00000010ff3a7819 */ /* 0x000fe4000001163b */
[----:B------:R-:W-:Y:S01]  /*8aa0*/  LOP3.LUT R41, R15, 0xffff0000, RZ, 0xc0, !PT ;  /* 0xffff00000f297812 */ /* 0x000fe200078ec0ff */
[----:B------:R-:W-:Y:S01]  /*8ab0*/  IMAD.U32 R15, R159, 0x10000, RZ ;  /* 0x000100009f0f7824 */ /* 0x000fe200078e00ff */
[----:B------:R-:W-:Y:S01]  /*8ac0*/  LOP3.LUT R42, R35, 0xffff0000, RZ, 0xc0, !PT ;  /* 0xffff0000232a7812 */ /* 0x000fe200078ec0ff */
[----:B------:R-:W-:Y:S01]  /*8ad0*/  IMAD.U32 R35, R175, 0x10000, RZ ;  /* 0x00010000af237824 */ /* 0x000fe200078e00ff */
[----:B------:R-:W-:Y:S01]  /*8ae0*/  PRMT R157, R157, 0x5410, R52 ;  /* 0x000054109d9d7816 */ /* 0x000fe20000000034 */
[C---:B------:R-:W-:Y:S01]  /*8af0*/  FMUL.FTZ R54, R46.reuse, R15 ;  /* 0x0000000f2e367220 */ /* 0x040fe20000410000 */
[----:B------:R-:W-:Y:S01]  /*8b00*/  PRMT R171, R171, 0x5410, R58 ;  /* 0x00005410abab7816 */ /* 0x000fe2000000003a */
[-C--:B------:R-:W-:Y:S01]  /*8b10*/  FMUL.FTZ R52, R46, R35.reuse ;  /* 0x000000232e347220 */ /* 0x080fe20000410000 */
[----:B------:R-:W-:Y:S01]  /*8b20*/  PRMT R173, R173, 0x5410, R50 ;  /* 0x00005410adad7816 */ /* 0x000fe20000000032 */
[----:B------:R-:W-:Y:S01]  /*8b30*/  FFMA.FTZ R35, R45, R35, R54 ;  /* 0x000000232d237223 */ /* 0x000fe20000010036 */
[----:B------:R-:W-:Y:S01]  /*8b40*/  LOP3.LUT R47, R33, 0xffff0000, RZ, 0xc0, !PT ;  /* 0xffff0000212f7812 */ /* 0x000fe200078ec0ff */
[----:B------:R-:W-:Y:S01]  /*8b50*/  FFMA.FTZ R15, R45, R15, -R52 ;  /* 0x0000000f2d0f7223 */ /* 0x000fe20000010834 */
[----:B------:R-:W-:Y:S01]  /*8b60*/  LOP3.LUT R50, R175, 0xffff0000, RZ, 0xc0, !PT ;  /* 0xffff0000af327812 */ /* 0x000fe200078ec0ff */
[----:B------:R-:W-:Y:S01]  /*8b70*/  IMAD.U32 R45, R157, 0x10000, RZ ;  /* 0x000100009d2d7824 */ /* 0x000fe200078e00ff */
[----:B------:R-:W-:-:S02]  /*8b80*/  LOP3.LUT R46, R159, 0xffff0000, RZ, 0xc0, !PT ;  /* 0xffff00009f2e7812 */ /* 0x000fc400078ec0ff */
[----:B------:R-:W-:Y:S01]  /*8b90*/  PRMT R160, R160, 0x5410, R49 ;  /* 0x00005410a0a07816 */ /* 0x000fe20000000031 */
[----:B------:R-:W-:Y:S01]  /*8ba0*/  IMAD.U32 R49, R171, 0x10000, RZ ;  /* 0x00010000ab317824 */ /* 0x000fe200078e00ff */
[----:B------:R-:W-:Y:S01]  /*8bb0*/  LOP3.LUT R43, R13, 0xffff0000, RZ, 0xc0, !PT ;  /* 0xffff00000d2b7812 */ /* 0x000fe200078ec0ff */
[C---:B------:R-:W-:Y:S01]  /*8bc0*/  FMUL.FTZ R52, R47.reuse, R50 ;  /* 0x000000322f347220 */ /* 0x040fe20000410000 */
[-C--:B------:R-:W-:Y:S01]  /*8bd0*/  FMUL.FTZ R54, R47, R46.reuse ;  /* 0x0000002e2f367220 */ /* 0x080fe20000410000 */
[C---:B------:R-:W-:Y:S01]  /*8be0*/  FMUL.FTZ R47, R48.reuse, R49 ;  /* 0x00000031302f7220 */ /* 0x040fe20000410000 */
[----:B------:R-:W-:Y:S01]  /*8bf0*/  LOP3.LUT R171, R171, 0xffff0000, RZ, 0xc0, !PT ;  /* 0xffff0000abab7812 */ /* 0x000fe200078ec0ff */
[-C--:B------:R-:W-:Y:S01]  /*8c00*/  FMUL.FTZ R48, R48, R45.reuse ;  /* 0x0000002d30307220 */ /* 0x080fe20000410000 */
[----:B------:R-:W-:Y:S01]  /*8c10*/  LOP3.LUT R157, R157, 0xffff0000, RZ, 0xc0, !PT ;  /* 0xffff00009d9d7812 */ /* 0x000fe200078ec0ff */
[C---:B------:R-:W-:Y:S01]  /*8c20*/  FFMA.FTZ R52, R43.reuse, R46, -R52 ;  /* 0x0000002e2b347223 */ /* 0x040fe20000010834 */
[----:B------:R-:W-:Y:S01]  /*8c30*/  PRMT R158, R158, 0x5410, R55 ;  /* 0x000054109e9e7816 */ /* 0x000fe20000000037 */
[----:B------:R-:W-:Y:S01]  /*8c40*/  FFMA.FTZ R54, R43, R50, R54 ;  /* 0x000000322b367223 */ /* 0x000fe20000010036 */
[C---:B------:R-:W-:Y:S01]  /*8c50*/  FFMA.FTZ R46, R44.reuse, R45, -R47 ;  /* 0x0000002d2c2e7223 */ /* 0x040fe2000001082f */
[----:B------:R-:W-:Y:S01]  /*8c60*/  FFMA.FTZ R48, R44, R49, R48 ;  /* 0x000000312c307223 */ /* 0x000fe20000010030 */
[----:B------:R-:W-:Y:S01]  /*8c70*/  SHF.L.U32 R33, R32, 0x10, RZ ;  /* 0x0000001020217819 */ /* 0x000fe200000006ff */
[----:B------:R-:W-:Y:S01]  /*8c80*/  FMUL.FTZ R50, R42, R171 ;  /* 0x000000ab2a327220 */ /* 0x000fe20000410000 */
[C---:B------:R-:W-:Y:S01]  /*8c90*/  IMAD.U32 R44, R173.reuse, 0x10000, RZ ;  /* 0x00010000ad2c7824 */ /* 0x040fe200078e00ff */
[----:B------:R-:W-:Y:S01]  /*8ca0*/  LOP3.LUT R32, R32, 0xffff0000, RZ, 0xc0, !PT ;  /* 0xffff000020207812 */ /* 0x000fe200078ec0ff */
[-C--:B------:R-:W-:Y:S01]  /*8cb0*/  FMUL.FTZ R42, R42, R157.reuse ;  /* 0x0000009d2a2a7220 */ /* 0x080fe20000410000 */
[----:B------:R-:W-:Y:S01]  /*8cc0*/  LOP3.LUT R173, R173, 0xffff0000, RZ, 0xc0, !PT ;  /* 0xffff0000adad7812 */ /* 0x000fe200078ec0ff */
[----:B------:R-:W-:Y:S01]  /*8cd0*/  IMAD.U32 R43, R158, 0x10000, RZ ;  /* 0x000100009e2b7824 */ /* 0x000fe200078e00ff */
[----:B------:R-:W-:Y:S01]  /*8ce0*/  LOP3.LUT R12, R12, 0xffff0000, RZ, 0xc0, !PT ;  /* 0xffff00000c0c7812 */ /* 0x000fe200078ec0ff */
[C---:B------:R-:W-:Y:S01]  /*8cf0*/  FFMA.FTZ R157, R41.reuse, R157, -R50 ;  /* 0x0000009d299d7223 */ /* 0x040fe20000010832 */
[----:B------:R-:W-:Y:S01]  /*8d00*/  LOP3.LUT R45, R158, 0xffff0000, RZ, 0xc0, !PT ;  /* 0xffff00009e2d7812 */ /* 0x000fe200078ec0ff */
[----:B------:R-:W-:Y:S01]  /*8d10*/  FFMA.FTZ R171, R41, R171, R42 ;  /* 0x000000ab29ab7223 */ /* 0x000fe2000001002a */
[CC--:B------:R-:W-:Y:S01]  /*8d20*/  FMUL.FTZ R47, R33.reuse, R44.reuse ;  /* 0x0000002c212f7220 */ /* 0x0c0fe20000410000 */
[----:B------:R-:W-:Y:S01]  /*8d30*/  FMUL.FTZ R41, R32, R173 ;  /* 0x000000ad20297220 */ /* 0x000fe20000410000 */
[-C--:B------:R-:W-:Y:S01]  /*8d40*/  FMUL.FTZ R33, R33, R43.reuse ;  /* 0x0000002b21217220 */ /* 0x080fe20000410000 */
[----:B------:R-:W-:Y:S01]  /*8d50*/  IMAD.U32 R13, R34, 0x10000, RZ ;  /* 0x00010000220d7824 */ /* 0x000fe200078e00ff */
[----:B------:R-:W-:Y:S01]  /*8d60*/  PRMT R156, R156, 0x5410, R53 ;  /* 0x000054109c9c7816 */ /* 0x000fe20000000035 */
[----:B------:R-:W-:Y:S01]  /*8d70*/  FFMA.FTZ R47, R40, R43, -R47 ;  /* 0x0000002b282f7223 */ /* 0x000fe2000001082f */
[-C--:B------:R-:W-:Y:S01]  /*8d80*/  FFMA.FTZ R42, R12, R45.reuse, -R41 ;  /* 0x0000002d0c2a7223 */ /* 0x080fe20000010829 */
[----:B------:R-:W-:Y:S01]  /*8d90*/  LOP3.LUT R34, R34, 0xffff0000, RZ, 0xc0, !PT ;  /* 0xffff000022227812 */ /* 0x000fe200078ec0ff */
[----:B------:R-:W-:Y:S01]  /*8da0*/  FFMA.FTZ R44, R40, R44, R33 ;  /* 0x0000002c282c7223 */ /* 0x000fe20000010021 */
[----:B------:R-:W-:Y:S01]  /*8db0*/  FMUL.FTZ R43, R32, R45 ;  /* 0x0000002d202b7220 */ /* 0x000fe20000410000 */
[C---:B------:R-:W-:Y:S01]  /*8dc0*/  LOP3.LUT R41, R160.reuse, 0xffff0000, RZ, 0xc0, !PT ;  /* 0xffff0000a0297812 */ /* 0x040fe200078ec0ff */
[----:B------:R-:W-:Y:S01]  /*8dd0*/  IMAD.U32 R40, R160, 0x10000, RZ ;  /* 0x00010000a0287824 */ /* 0x000fe200078e00ff */
[C---:B------:R-:W-:Y:S01]  /*8de0*/  LOP3.LUT R33, R156.reuse, 0xffff0000, RZ, 0xc0, !PT ;  /* 0xffff00009c217812 */ /* 0x040fe200078ec0ff */
[----:B------:R-:W-:Y:S01]  /*8df0*/  IMAD.U32 R32, R156, 0x10000, RZ ;  /* 0x000100009c207824 */ /* 0x000fe200078e00ff */
[----:B------:R-:W-:Y:S01]  /*8e00*/  LOP3.LUT R14, R14, 0xffff0000, RZ, 0xc0, !PT ;  /* 0xffff00000e0e7812 */ /* 0x000fe200078ec0ff */
[----:B------:R-:W-:Y:S01]  /*8e10*/  FFMA.FTZ R43, R12, R173, R43 ;  /* 0x000000ad0c2b7223 */ /* 0x000fe2000001002b */
[C---:B------:R-:W-:Y:S01]  /*8e20*/  FMUL.FTZ R12, R13.reuse, R40 ;  /* 0x000000280d0c7220 */ /* 0x040fe20000410000 */
[C---:B------:R-:W-:Y:S01]  /*8e30*/  FMUL.FTZ R45, R34.reuse, R41 ;  /* 0x00000029222d7220 */ /* 0x040fe20000410000 */
[-C--:B------:R-:W-:Y:S01]  /*8e40*/  FMUL.FTZ R13, R13, R32.reuse ;  /* 0x000000200d0d7220 */ /* 0x080fe20000410000 */
[-C--:B------:R-:W-:Y:S01]  /*8e50*/  FMUL.FTZ R34, R34, R33.reuse ;  /* 0x0000002122227220 */ /* 0x080fe20000410000 */
        /* <DEDUP_REMOVED lines=12> */
[----:B------:R-:W-:Y:S01]  /*8f20*/  MOV R12, R14 ;  /* 0x0000000e000c7202 */ /* 0x000fe20000000f00 */
[----:B------:R-:W-:Y:S01]  /*8f30*/  IMAD.MOV.U32 R14, RZ, RZ, R45 ;  /* 0x000000ffff0e7224 */ /* 0x000fe200078e002d */
[----:B------:R-:W-:-:S02]  /*8f40*/  F2FP.BF16.F32.PACK_AB R35, R171, R48 ;  /* 0x00000030ab23723e */ /* 0x000fc400000010ff */
[----:B------:R-:W-:-:S07]  /*8f50*/  F2FP.BF16.F32.PACK_AB R32, R43, R44 ;  /* 0x0000002c2b20723e */ /* 0x000fce00000010ff */
.L_x_533:
[----:B------:R-:W-:Y:S05]  /*8f60*/  BSYNC B2 ;  /* 0x0000000000027941 */ /* 0x000fea0003800000 */
.L_x_532:
[----:B------:R-:W-:Y:S02]  /*8f70*/  ULDC.64 UR4, c[0x0][0x208] ;  /* 0x0000820000047ab9 */ /* 0x000fe40000000a00 */
[----:B--2---:R2:W-:Y:S04]  /*8f80*/  ST.E.128 desc[UR4][R38.64], R12 ;  /* 0x0000000c26007985 */ /* 0x0045e8000c101d04 */
[----:B----4-:R2:W-:Y:S02]  /*8f90*/  @!P3 ST.E.128 desc[UR4][R36.64], R32 ;  /* 0x000000202400b985 */ /* 0x0105e4000c101d04 */
.L_x_527:
[----:B------:R-:W-:Y:S05]  /*8fa0*/  BSYNC B1 ;  /* 0x0000000000017941 */ /* 0x000fea0003800000 */
.L_x_526:
[----:B------:R-:W-:-:S03]  /*8fb0*/  UMOV UR4, 0xffffffff ;  /* 0xffffffff00047882 */ /* 0x000fc60000000000 */
[----:B------:R-:W-:Y:S05]  /*8fc0*/  BRA.DIV UR4, `(.L_x_534) ;  /* 0x000001fa04007947 */ /* 0x000fea000b800000 */
[----:B0-2---:R0:W2:Y:S04]  /*8fd0*/  SHFL.IDX PT, R37, R117, 0x2, 0x181f ;  /* 0x00581f0075257f89 */ /* 0x0050a800000e0000 */
[----:B------:R0:W0:Y:S02]  /*8fe0*/  SHFL.IDX PT, R36, R118, 0x2, 0x181f ;  /* 0x00581f0076247f89 */ /* 0x00002400000e0000 */
.L_x_830:
[----:B------:R-:W-:Y:S05]  /*8ff0*/  @P5 BRA `(.L_x_492) ;  /* 0x0000001800105947 */ /* 0x000fea0003800000 */
[----:B------:R-:W-:Y:S01]  /*9000*/  ISETP.NE.AND P3, PT, R3, RZ, PT ;  /* 0x000000ff0300720c */ /* 0x000fe20003f65270 */
[----:B------:R-:W-:-:S12]  /*9010*/  BSSY B1, `(.L_x_535) ;  /* 0x0000083000017945 */ /* 0x000fd80003800000 */
[----:B------:R-:W-:Y:S05]  /*9020*/  @!P3 BRA `(.L_x_536) ;  /* 0x000000080004b947 */ /* 0x000fea0003800000 */
[----:B----4-:R-:W4:Y:S01]  /*9030*/  LDL R14, [R1+0x50] ;  /* 0x00005000010e7983 */ /* 0x010f220000100800 */
[----:B------:R-:W-:Y:S01]  /*9040*/  SEL R11, R115, R137, !P2 ;  /* 0x00000089730b7207 */ /* 0x000fe20005000000 */
[C---:B------:R-:W-:Y:S01]  /*9050*/  VIADD R13, R219.reuse, 0x40 ;  /* 0x00000040db0d7836 */ /* 0x040fe20000000000 */
[----:B------:R-:W-:Y:S01]  /*9060*/  ISETP.GE.AND P4, PT, R16, R114, PT ;  /* 0x000000721000720c */ /* 0x000fe20003f86270 */
[----:B------:R-:W-:Y:S01]  /*9070*/  VIADD R15, R219, 0x40 ;  /* 0x00000040db0f7836 */ /* 0x000fe20000000000 */
[----:B------:R-:W-:Y:S01]  /*9080*/  SHF.R.S32.HI R12, RZ, 0x1f, R11 ;  /* 0x0000001fff0c7819 */ /* 0x000fe2000001140b */
[----:B------:R-:W-:Y:S01]  /*9090*/  IMAD.SHL.U32 R13, R13, 0x40, RZ ;  /* 0x000000400d0d7824 */ /* 0x000fe200078e00ff */
[----:B0-----:R-:W-:Y:S01]  /*90a0*/  LEA R38, P3, R9, R36, 0x1 ;  /* 0x0000002409267211 */ /* 0x001fe200078608ff */
        /* <DEDUP_REMOVED lines=14> */
[----:B--2---:R-:W-:-:S11]  /*9190*/  LEA.HI.X R39, R9, R37, R27, 0x1, P3 ;  /* 0x0000002509277211 */ /* 0x004fd600018f0c1b */
        /* <DEDUP_REMOVED lines=11> */
[----:B----4-:R-:W-:Y:S01]  /*9250*/  IMAD.U32 R46, R33, 0x10000, RZ ;  /* 0x00010000212e7824 */ /* 0x010fe200078e00ff */
[----:B------:R-:W-:Y:S01]  /*9260*/  SHF.R.U64 R53, R68, 0x10, R69 ;  /* 0x0000001044357819 */ /* 0x000fe20000001245 */
[----:B--2---:R-:W-:Y:S01]  /*9270*/  IMAD.U32 R43, R13, 0x10000, RZ ;  /* 0x000100000d2b7824 */ /* 0x004fe200078e00ff */
[----:B------:R-:W-:Y:S01]  /*9280*/  SHF.R.U32.HI R76, RZ, 0x10, R77 ;  /* 0x00000010ff4c7819 */ /* 0x000fe2000001164d */
[----:B------:R-:W-:Y:S01]  /*9290*/  IMAD.U32 R48, R35, 0x10000, RZ ;  /* 0x0001000023307824 */ /* 0x000fe200078e00ff */
[----:B------:R-:W-:Y:S01]  /*92a0*/  SHF.R.U32.HI R68, RZ, 0x10, R69 ;  /* 0x00000010ff447819 */ /* 0x000fe20000011645 */
[----:B------:R-:W-:Y:S01]  /*92b0*/  IMAD.U32 R45, R32, 0x10000, RZ ;  /* 0x00010000202d7824 */ /* 0x000fe200078e00ff */
[----:B------:R-:W-:Y:S01]  /*92c0*/  SHF.R.U64 R50, R70, 0x10, R71 ;  /* 0x0000001046327819 */ /* 0x000fe20000001247 */
[----:B0-----:R-:W-:Y:S01]  /*92d0*/  IMAD.U32 R11, R14, 0x10000, RZ ;  /* 0x000100000e0b7824 */ /* 0x001fe200078e00ff */
[----:B------:R-:W-:-:S02]  /*92e0*/  PRMT R155, R155, 0x5410, R76 ;  /* 0x000054109b9b7816 */ /* 0x000fc4000000004c */
[----:B------:R-:W-:Y:S02]  /*92f0*/  PRMT R151, R151, 0x5410, R68 ;  /* 0x0000541097977816 */ /* 0x000fe40000000044 */
[----:B------:R-:W-:Y:S01]  /*9300*/  PRMT R149, R149, 0x5410, R50 ;  /* 0x0000541095957816 */ /* 0x000fe20000000032 */
[----:B------:R-:W-:Y:S01]  /*9310*/  IMAD.U32 R50, R155, 0x10000, RZ ;  /* 0x000100009b327824 */ /* 0x000fe200078e00ff */
[----:B------:R-:W-:Y:S02]  /*9320*/  SHF.R.U64 R51, R78, 0x10, R79 ;  /* 0x000000104e337819 */ /* 0x000fe4000000124f */
[----:B------:R-:W-:Y:S01]  /*9330*/  PRMT R154, R154, 0x5410, R49 ;  /* 0x000054109a9a7816 */ /* 0x000fe20000000031 */
[----:B------:R-:W-:Y:S01]  /*9340*/  IMAD.U32 R49, R151, 0x10000, RZ ;  /* 0x0001000097317824 */ /* 0x000fe200078e00ff */
[----:B------:R-:W-:Y:S01]  /*9350*/  SHF.R.U32.HI R71, RZ, 0x10, R71 ;  /* 0x00000010ff477819 */ /* 0x000fe20000011647 */
[CC--:B------:R-:W-:Y:S01]  /*9360*/  FMUL.FTZ R52, R46.reuse, R50.reuse ;  /* 0x000000322e347220 */ /* 0x0c0fe20000410000 */
[----:B------:R-:W-:Y:S01]  /*9370*/  SHF.R.U32.HI R78, RZ, 0x10, R79 ;  /* 0x00000010ff4e7819 */ /* 0x000fe2000001164f */
[-C--:B------:R-:W-:Y:S01]  /*9380*/  FMUL.FTZ R54, R46, R49.reuse ;  /* 0x000000312e367220 */ /* 0x080fe20000410000 */
[----:B------:R-:W-:Y:S01]  /*9390*/  LOP3.LUT R47, R33, 0xffff0000, RZ, 0xc0, !PT ;  /* 0xffff0000212f7812 */ /* 0x000fe200078ec0ff */
[----:B------:R-:W-:Y:S01]  /*93a0*/  FFMA.FTZ R52, R43, R49, -R52 ;  /* 0x000000312b347223 */ /* 0x000fe20000010834 */
[----:B------:R-:W-:Y:S01]  /*93b0*/  LOP3.LUT R155, R155, 0xffff0000, RZ, 0xc0, !PT ;  /* 0xffff00009b9b7812 */ /* 0x000fe200078ec0ff */
[----:B------:R-:W-:Y:S01]  /*93c0*/  FFMA.FTZ R54, R43, R50, R54 ;  /* 0x000000322b367223 */ /* 0x000fe20000010036 */
[----:B------:R-:W-:Y:S01]  /*93d0*/  PRMT R148, R148, 0x5410, R71 ;  /* 0x0000541094947816 */ /* 0x000fe20000000047 */
[----:B------:R-:W-:Y:S01]  /*93e0*/  IMAD.U32 R33, R15, 0x10000, RZ ;  /* 0x000100000f217824 */ /* 0x000fe200078e00ff */
[----:B------:R-:W-:Y:S01]  /*93f0*/  PRMT R153, R153, 0x5410, R78 ;  /* 0x0000541099997816 */ /* 0x000fe2000000004e */
[----:B------:R-:W-:Y:S01]  /*9400*/  FMUL.FTZ R49, R47, R155 ;  /* 0x0000009b2f317220 */ /* 0x000fe20000410000 */
[----:B------:R-:W-:Y:S01]  /*9410*/  LOP3.LUT R151, R151, 0xffff0000, RZ, 0xc0, !PT ;  /* 0xffff000097977812 */ /* 0x000fe200078ec0ff */
[----:B------:R-:W-:Y:S01]  /*9420*/  IMAD.U32 R43, R148, 0x10000, RZ ;  /* 0x00010000942b7824 */ /* 0x000fe200078e00ff */
[----:B------:R-:W-:Y:S01]  /*9430*/  LOP3.LUT R44, R13, 0xffff0000, RZ, 0xc0, !PT ;  /* 0xffff00000d2c7812 */ /* 0x000fe200078ec0ff */
[----:B------:R-:W-:Y:S01]  /*9440*/  IMAD.U32 R46, R153, 0x10000, RZ ;  /* 0x00010000992e7824 */ /* 0x000fe200078e00ff */
[----:B------:R-:W-:Y:S01]  /*9450*/  LOP3.LUT R35, R35, 0xffff0000, RZ, 0xc0, !PT ;  /* 0xffff000023237812 */ /* 0x000fe200078ec0ff */
[-C--:B------:R-:W-:Y:S01]  /*9460*/  FMUL.FTZ R47, R47, R151.reuse ;  /* 0x000000972f2f7220 */ /* 0x080fe20000410000 */
[----:B------:R-:W-:Y:S01]  /*9470*/  LOP3.LUT R50, R153, 0xffff0000, RZ, 0xc0, !PT ;  /* 0xffff000099327812 */ /* 0x000fe200078ec0ff */
[----:B------:R-:W-:Y:S01]  /*9480*/  FFMA.FTZ R151, R44, R151, -R49 ;  /* 0x000000972c977223 */ /* 0x000fe20000010831 */
[----:B------:R-:W-:Y:S01]  /*9490*/  PRMT R150, R150, 0x5410, R53 ;  /* 0x0000541096967816 */ /* 0x000fe20000000035 */
[CC--:B------:R-:W-:Y:S01]  /*94a0*/  FMUL.FTZ R56, R48.reuse, R46.reuse ;  /* 0x0000002e30387220 */ /* 0x0c0fe20000410000 */
[----:B------:R-:W-:Y:S01]  /*94b0*/  FMUL.FTZ R49, R48, R43 ;  /* 0x0000002b30317220 */ /* 0x000fe20000410000 */
[----:B------:R-:W-:Y:S01]  /*94c0*/  LOP3.LUT R148, R148, 0xffff0000, RZ, 0xc0, !PT ;  /* 0xffff000094947812 */ /* 0x000fe200078ec0ff */
[----:B------:R-:W-:Y:S01]  /*94d0*/  FFMA.FTZ R155, R44, R155, R47 ;  /* 0x0000009b2c9b7223 */ /* 0x000fe2000001002f */
[----:B------:R-:W-:Y:S01]  /*94e0*/  LOP3.LUT R15, R15, 0xffff0000, RZ, 0xc0, !PT ;  /* 0xffff00000f0f7812 */ /* 0x000fe200078ec0ff */
[C---:B------:R-:W-:Y:S01]  /*94f0*/  FFMA.FTZ R56, R33.reuse, R43, -R56 ;  /* 0x0000002b21387223 */ /* 0x040fe20000010838 */
[----:B------:R-:W-:Y:S01]  /*9500*/  FFMA.FTZ R48, R33, R46, R49 ;  /* 0x0000002e21307223 */ /* 0x000fe20000010031 */
[----:B------:R-:W-:Y:S01]  /*9510*/  FMUL.FTZ R44, R35, R50 ;  /* 0x00000032232c7220 */ /* 0x000fe20000410000 */
[----:B------:R-:W-:Y:S01]  /*9520*/  IMAD.U32 R33, R150, 0x10000, RZ ;  /* 0x0001000096217824 */ /* 0x000fe200078e00ff */
[----:B------:R-:W-:Y:S01]  /*9530*/  LOP3.LUT R32, R32, 0xffff0000, RZ, 0xc0, !PT ;  /* 0xffff000020207812 */ /* 0x000fe200078ec0ff */
[----:B------:R-:W-:-:S02]  /*9540*/  IMAD.U32 R43, R154, 0x10000, RZ ;  /* 0x000100009a2b7824 */ /* 0x000fc400078e00ff */
[-C--:B------:R-:W-:Y:S01]  /*9550*/  FMUL.FTZ R46, R35, R148.reuse ;  /* 0x00000094232e7220 */ /* 0x080fe20000410000 */
[----:B------:R-:W-:Y:S01]  /*9560*/  LOP3.LUT R47, R154, 0xffff0000, RZ, 0xc0, !PT ;  /* 0xffff00009a2f7812 */ /* 0x000fe200078ec0ff */
[----:B------:R-:W-:Y:S01]  /*9570*/  IMAD.U32 R13, R34, 0x10000, RZ ;  /* 0x00010000220d7824 */ /* 0x000fe200078e00ff */
[----:B------:R-:W-:Y:S01]  /*9580*/  PRMT R152, R152, 0x5410, R51 ;  /* 0x0000541098987816 */ /* 0x000fe20000000033 */
[----:B------:R-:W-:Y:S01]  /*9590*/  FFMA.FTZ R51, R15, R148, -R44 ;  /* 0x000000940f337223 */ /* 0x000fe2000001082c */
[C---:B------:R-:W-:Y:S01]  /*95a0*/  SHF.L.U32 R42, R12.reuse, 0x10, RZ ;  /* 0x000000100c2a7819 */ /* 0x040fe200000006ff */
[C---:B------:R-:W-:Y:S01]  /*95b0*/  FMUL.FTZ R49, R45.reuse, R43 ;  /* 0x0000002b2d317220 */ /* 0x040fe20000410000 */
[----:B------:R-:W-:Y:S01]  /*95c0*/  FMUL.FTZ R44, R45, R33 ;  /* 0x000000212d2c7220 */ /* 0x000fe20000410000 */
[----:B------:R-:W-:Y:S01]  /*95d0*/  LOP3.LUT R12, R12, 0xffff0000, RZ, 0xc0, !PT ;  /* 0xffff00000c0c7812 */ /* 0x000fe200078ec0ff */
[----:B------:R-:W-:Y:S01]  /*95e0*/  FFMA.FTZ R45, R15, R50, R46 ;  /* 0x000000320f2d7223 */ /* 0x000fe2000001002e */
[----:B------:R-:W-:Y:S01]  /*95f0*/  LOP3.LUT R35, R150, 0xffff0000, RZ, 0xc0, !PT ;  /* 0xffff000096237812 */ /* 0x000fe200078ec0ff */
[----:B------:R-:W-:Y:S01]  /*9600*/  FMUL.FTZ R15, R32, R47 ;  /* 0x0000002f200f7220 */ /* 0x000fe20000410000 */
[C---:B------:R-:W-:Y:S01]  /*9610*/  FFMA.FTZ R49, R42.reuse, R33, -R49 ;  /* 0x000000212a317223 */ /* 0x040fe20000010831 */
[----:B------:R-:W-:Y:S01]  /*9620*/  FFMA.FTZ R44, R42, R43, R44 ;  /* 0x0000002b2a2c7223 */ /* 0x000fe2000001002c */
[----:B------:R-:W-:Y:S01]  /*9630*/  LOP3.LUT R34, R34, 0xffff0000, RZ, 0xc0, !PT ;  /* 0xffff000022227812 */ /* 0x000fe200078ec0ff */
[-C--:B------:R-:W-:Y:S01]  /*9640*/  FMUL.FTZ R33, R32, R35.reuse ;  /* 0x0000002320217220 */ /* 0x080fe20000410000 */
[----:B------:R-:W-:Y:S01]  /*9650*/  FFMA.FTZ R46, R12, R35, -R15 ;  /* 0x000000230c2e7223 */ /* 0x000fe2000001080f */
[C---:B------:R-:W-:Y:S01]  /*9660*/  SHF.L.U32 R42, R152.reuse, 0x10, RZ ;  /* 0x00000010982a7819 */ /* 0x040fe200000006ff */
[C---:B------:R-:W-:Y:S01]  /*9670*/  IMAD.U32 R32, R149.reuse, 0x10000, RZ ;  /* 0x0001000095207824 */ /* 0x040fe200078e00ff */
[----:B------:R-:W-:Y:S01]  /*9680*/  LOP3.LUT R15, R152, 0xffff0000, RZ, 0xc0, !PT ;  /* 0xffff0000980f7812 */ /* 0x000fe200078ec0ff */
[----:B------:R-:W-:Y:S01]  /*9690*/  FFMA.FTZ R33, R12, R47, R33 ;  /* 0x0000002f0c217223 */ /* 0x000fe20000010021 */
[----:B------:R-:W-:Y:S01]  /*96a0*/  LOP3.LUT R149, R149, 0xffff0000, RZ, 0xc0, !PT ;  /* 0xffff000095957812 */ /* 0x000fe200078ec0ff */
[C---:B------:R-:W-:Y:S01]  /*96b0*/  FMUL.FTZ R12, R13.reuse, R42 ;  /* 0x0000002a0d0c7220 */ /* 0x040fe20000410000 */
[----:B------:R-:W-:Y:S01]  /*96c0*/  LOP3.LUT R14, R14, 0xffff0000, RZ, 0xc0, !PT ;  /* 0xffff00000e0e7812 */ /* 0x000fe200078ec0ff */
        /* <DEDUP_REMOVED lines=18> */
[----:B------:R-:W-:-:S07]  /*97f0*/  IMAD.MOV.U32 R35, RZ, RZ, R45 ;  /* 0x000000ffff237224 */ /* 0x000fce00078e002d */
.L_x_538:
[----:B------:R-:W-:Y:S05]  /*9800*/  BSYNC B2 ;  /* 0x0000000000027941 */ /* 0x000fea0003800000 */
.L_x_537:
[----:B------:R-:W-:Y:S02]  /*9810*/  ULDC.64 UR4, c[0x0][0x208] ;  /* 0x0000820000047ab9 */ /* 0x000fe40000000a00 */
[----:B--2---:R2:W-:Y:S04]  /*9820*/  ST.E.128 desc[UR4][R38.64], R12 ;  /* 0x0000000c26007985 */ /* 0x0045e8000c101d04 */
[----:B----4-:R2:W-:Y:S02]  /*9830*/  @!P5 ST.E.128 desc[UR4][R40.64], R32 ;  /* 0x000000202800d985 */ /* 0x0105e4000c101d04 */
.L_x_536:
[----:B------:R-:W-:Y:S05]  /*9840*/  BSYNC B1 ;  /* 0x0000000000017941 */ /* 0x000fea0003800000 */
.L_x_535:
[----:B------:R-:W-:-:S13]  /*9850*/  ISETP.NE.AND P3, PT, R21, RZ, PT ;  /* 0x000000ff1500720c */ /* 0x000fda0003f65270 */
[----:B------:R-:W-:Y:S05]  /*9860*/  @!P3 BRA `(.L_x_492) ;  /* 0x0000000c00f4b947 */ /* 0x000fea0003800000 */
[----:B--2-4-:R-:W2:Y:S01]  /*9870*/  LDL R15, [R1+0x50] ;  /* 0x00005000010f7983 */ /* 0x014ea20000100800 */
[----:B------:R-:W-:Y:S01]  /*9880*/  SEL R137, R115, R137, !P1 ;  /* 0x0000008973897207 */ /* 0x000fe20004800000 */
[----:B------:R-:W-:Y:S01]  /*9890*/  VIADD R14, R219, 0x40 ;  /* 0x00000040db0e7836 */ /* 0x000fe20000000000 */
        /* <DEDUP_REMOVED lines=15> */
[----:B------:R-:W-:-:S02]  /*9990*/  LEA.HI.X R39, R20, R37, R28, 0x1, P3 ;  /* 0x0000002514277211 */ /* 0x000fc400018f0c1c */
[----:B------:R-:W-:Y:S02]  /*99a0*/  SHF.R.S32.HI R13, RZ, 0x3, R12 ;  /* 0x00000003ff0d7819 */ /* 0x000fe4000001140c */
[----:B------:R-:W-:-:S04]  /*99b0*/  LOP3.LUT R12, R32, 0x38, R11, 0xf8, !PT ;  /* 0x00000038200c7812 */ /* 0x000fc800078ef80b */
[----:B------:R-:W-:Y:S01]  /*99c0*/  LOP3.LUT R12, R12, R14, RZ, 0x3c, !PT ;  /* 0x0000000e0c0c7212 */ /* 0x000fe200078e3cff */
[----:B--2---:R-:W-:-:S04]  /*99d0*/  IMAD R13, R13, 0x1400, R15 ;  /* 0x000014000d0d7824 */ /* 0x004fc800078e020f */
[----:B------:R-:W-:Y:S02]  /*99e0*/  IMAD.IADD R15, R13, 0x1, R12 ;  /* 0x000000010d0f7824 */ /* 0x000fe400078e020c */
[C---:B------:R-:W-:Y:S02]  /*99f0*/  IMAD R13, R212.reuse, 0x5000, R129 ;  /* 0x00005000d40d7824 */ /* 0x040fe400078e0281 */
[----:B------:R-:W-:Y:S02]  /*9a00*/  IMAD R15, R212, 0x5000, R15 ;  /* 0x00005000d40f7824 */ /* 0x000fe400078e020f */
[----:B------:R-:W-:-:S03]  /*9a10*/  IMAD R13, R13, 0x2, R22 ;  /* 0x000000020d0d7824 */ /* 0x000fc600078e0216 */
[----:B------:R-:W-:-:S03]  /*9a20*/  LEA R32, R15, R22, 0x1 ;  /* 0x000000160f207211 */ /* 0x000fc600078e08ff */
[----:B------:R-:W0:Y:S04]  /*9a30*/  LDS.128 R12, [R13+0x24400] ;  /* 0x024400000d0c7984 */ /* 0x000e280000000c00 */
[----:B------:R-:W2:Y:S01]  /*9a40*/  LDS.128 R32, [R32+0x24400] ;  /* 0x0244000020207984 */ /* 0x000ea20000000c00 */
[----:B------:R-:W-:Y:S05]  /*9a50*/  @P4 BRA `(.L_x_540) ;  /* 0x00000004006c4947 */ /* 0x000fea0003800000 */
[--C-:B------:R-:W-:Y:S01]  /*9a60*/  SHF.R.U64 R49, R72, 0x10, R73.reuse ;  /* 0x0000001048317819 */ /* 0x100fe20000001249 */
[----:B--2---:R-:W-:Y:S01]  /*9a70*/  IMAD.U32 R44, R33, 0x10000, RZ ;  /* 0x00010000212c7824 */ /* 0x004fe200078e00ff */
[----:B------:R-:W-:Y:S01]  /*9a80*/  SHF.R.U32.HI R72, RZ, 0x10, R73 ;  /* 0x00000010ff487819 */ /* 0x000fe20000011649 */
[----:B0-----:R-:W-:Y:S01]  /*9a90*/  IMAD.U32 R40, R13, 0x10000, RZ ;  /* 0x000100000d287824 */ /* 0x001fe200078e00ff */
[--C-:B------:R-:W-:Y:S01]  /*9aa0*/  SHF.R.U64 R51, R64, 0x10, R65.reuse ;  /* 0x0000001040337819 */ /* 0x100fe20000001241 */
[----:B------:R-:W-:Y:S01]  /*9ab0*/  IMAD.U32 R46, R35, 0x10000, RZ ;  /* 0x00010000232e7824 */ /* 0x000fe200078e00ff */
[----:B------:R-:W-:Y:S01]  /*9ac0*/  SHF.R.U32.HI R64, RZ, 0x10, R65 ;  /* 0x00000010ff407819 */ /* 0x000fe20000011641 */
[----:B------:R-:W-:Y:S01]  /*9ad0*/  IMAD.U32 R42, R32, 0x10000, RZ ;  /* 0x00010000202a7824 */ /* 0x000fe200078e00ff */
[----:B------:R-:W-:Y:S02]  /*9ae0*/  PRMT R147, R147, 0x5410, R72 ;  /* 0x0000541093937816 */ /* 0x000fe40000000048 */
[----:B------:R-:W-:-:S02]  /*9af0*/  PRMT R143, R143, 0x5410, R64 ;  /* 0x000054108f8f7816 */ /* 0x000fc40000000040 */
[----:B------:R-:W-:Y:S02]  /*9b00*/  SHF.R.U64 R48, R66, 0x10, R67 ;  /* 0x0000001042307819 */ /* 0x000fe40000001243 */
[----:B------:R-:W-:Y:S02]  /*9b10*/  SHF.R.U64 R53, R74, 0x10, R75 ;  /* 0x000000104a357819 */ /* 0x000fe4000000124b */
[----:B------:R-:W-:Y:S01]  /*9b20*/  PRMT R142, R142, 0x5410, R51 ;  /* 0x000054108e8e7816 */ /* 0x000fe20000000033 */
[----:B------:R-:W-:Y:S01]  /*9b30*/  IMAD.U32 R51, R147, 0x10000, RZ ;  /* 0x0001000093337824 */ /* 0x000fe200078e00ff */
[----:B------:R-:W-:Y:S02]  /*9b40*/  SHF.R.U32.HI R74, RZ, 0x10, R75 ;  /* 0x00000010ff4a7819 */ /* 0x000fe4000001164b */
[----:B------:R-:W-:Y:S02]  /*9b50*/  SHF.R.U32.HI R66, RZ, 0x10, R67 ;  /* 0x00000010ff427819 */ /* 0x000fe40000011643 */
[----:B------:R-:W-:Y:S01]  /*9b60*/  PRMT R146, R146, 0x5410, R49 ;  /* 0x0000541092927816 */ /* 0x000fe20000000031 */
[----:B------:R-:W-:Y:S01]  /*9b70*/  IMAD.U32 R49, R143, 0x10000, RZ ;  /* 0x000100008f317824 */ /* 0x000fe200078e00ff */
[----:B------:R-:W-:-:S02]  /*9b80*/  PRMT R139, R139, 0x5410, R48 ;  /* 0x000054108b8b7816 */ /* 0x000fc40000000030 */
[----:B------:R-:W-:Y:S01]  /*9b90*/  LOP3.LUT R45, R33, 0xffff0000, RZ, 0xc0, !PT ;  /* 0xffff0000212d7812 */ /* 0x000fe200078ec0ff */
[----:B------:R-:W-:Y:S01]  /*9ba0*/  FMUL.FTZ R55, R44, R49 ;  /* 0x000000312c377220 */ /* 0x000fe20000410000 */
[----:B------:R-:W-:Y:S01]  /*9bb0*/  PRMT R144, R144, 0x5410, R53 ;  /* 0x0000541090907816 */ /* 0x000fe20000000035 */
[-C--:B------:R-:W-:Y:S01]  /*9bc0*/  FMUL.FTZ R53, R44, R51.reuse ;  /* 0x000000332c357220 */ /* 0x080fe20000410000 */
[----:B------:R-:W-:Y:S01]  /*9bd0*/  LOP3.LUT R48, R147, 0xffff0000, RZ, 0xc0, !PT ;  /* 0xffff000093307812 */ /* 0x000fe200078ec0ff */
[C---:B------:R-:W-:Y:S01]  /*9be0*/  FFMA.FTZ R55, R40.reuse, R51, R55 ;  /* 0x0000003328377223 */ /* 0x040fe20000010037 */
[----:B------:R-:W-:Y:S01]  /*9bf0*/  PRMT R145, R145, 0x5410, R74 ;  /* 0x0000541091917816 */ /* 0x000fe2000000004a */
[----:B------:R-:W-:Y:S01]  /*9c00*/  FFMA.FTZ R50, R40, R49, -R53 ;  /* 0x0000003128327223 */ /* 0x000fe20000010835 */
[----:B------:R-:W-:Y:S01]  /*9c10*/  PRMT R141, R141, 0x5410, R66 ;  /* 0x000054108d8d7816 */ /* 0x000fe20000000042 */
[----:B------:R-:W-:Y:S01]  /*9c20*/  FMUL.FTZ R52, R45, R48 ;  /* 0x000000302d347220 */ /* 0x000fe20000410000 */
[----:B------:R-:W-:Y:S01]  /*9c30*/  LOP3.LUT R41, R13, 0xffff0000, RZ, 0xc0, !PT ;  /* 0xffff00000d297812 */ /* 0x000fe200078ec0ff */
[----:B------:R-:W-:Y:S01]  /*9c40*/  IMAD.U32 R53, R145, 0x10000, RZ ;  /* 0x0001000091357824 */ /* 0x000fe200078e00ff */
[----:B------:R-:W-:Y:S01]  /*9c50*/  LOP3.LUT R44, R143, 0xffff0000, RZ, 0xc0, !PT ;  /* 0xffff00008f2c7812 */ /* 0x000fe200078ec0ff */
[----:B------:R-:W-:Y:S01]  /*9c60*/  IMAD.U32 R49, R141, 0x10000, RZ ;  /* 0x000100008d317824 */ /* 0x000fe200078e00ff */
[----:B------:R-:W-:Y:S01]  /*9c70*/  LOP3.LUT R43, R32, 0xffff0000, RZ, 0xc0, !PT ;  /* 0xffff0000202b7812 */ /* 0x000fe200078ec0ff */
[----:B------:R-:W-:Y:S01]  /*9c80*/  IMAD.U32 R32, R15, 0x10000, RZ ;  /* 0x000100000f207824 */ /* 0x000fe200078e00ff */
[----:B------:R-:W-:Y:S01]  /*9c90*/  LOP3.LUT R47, R35, 0xffff0000, RZ, 0xc0, !PT ;  /* 0xffff0000232f7812 */ /* 0x000fe200078ec0ff */
[-C--:B------:R-:W-:Y:S01]  /*9ca0*/  FMUL.FTZ R40, R45, R44.reuse ;  /* 0x0000002c2d287220 */ /* 0x080fe20000410000 */
[----:B------:R-:W-:Y:S01]  /*9cb0*/  FFMA.FTZ R51, R41, R44, -R52 ;  /* 0x0000002c29337223 */ /* 0x000fe20000010834 */
[C---:B------:R-:W-:Y:S01]  /*9cc0*/  FMUL.FTZ R45, R46.reuse, R53 ;  /* 0x000000352e2d7220 */ /* 0x040fe20000410000 */
[----:B------:R-:W-:Y:S01]  /*9cd0*/  LOP3.LUT R44, R145, 0xffff0000, RZ, 0xc0, !PT ;  /* 0xffff0000912c7812 */ /* 0x000fe200078ec0ff */
[-C--:B------:R-:W-:Y:S01]  /*9ce0*/  FMUL.FTZ R46, R46, R49.reuse ;  /* 0x000000312e2e7220 */ /* 0x080fe20000410000 */
[----:B------:R-:W-:Y:S01]  /*9cf0*/  FFMA.FTZ R48, R41, R48, R40 ;  /* 0x0000003029307223 */ /* 0x000fe20000010028 */
[----:B------:R-:W-:Y:S01]  /*9d00*/  LOP3.LUT R33, R15, 0xffff0000, RZ, 0xc0, !PT ;  /* 0xffff00000f217812 */ /* 0x000fe200078ec0ff */
[C---:B------:R-:W-:Y:S01]  /*9d10*/  FFMA.FTZ R49, R32.reuse, R49, -R45 ;  /* 0x0000003120317223 */ /* 0x040fe2000001082d */
[----:B------:R-:W-:Y:S01]  /*9d20*/  LOP3.LUT R40, R141, 0xffff0000, RZ, 0xc0, !PT ;  /* 0xffff00008d287812 */ /* 0x000fe200078ec0ff */
[----:B------:R-:W-:Y:S01]  /*9d30*/  FFMA.FTZ R46, R32, R53, R46 ;  /* 0x00000035202e7223 */ /* 0x000fe2000001002e */
[----:B------:R-:W-:Y:S01]  /*9d40*/  FMUL.FTZ R52, R47, R44 ;  /* 0x0000002c2f347220 */ /* 0x000fe20000410000 */
[----:B------:R-:W-:Y:S01]  /*9d50*/  SHF.L.U32 R32, R142, 0x10, RZ ;  /* 0x000000108e207819 */ /* 0x000fe200000006ff */
[----:B------:R-:W-:-:S02]  /*9d60*/  IMAD.U32 R41, R146, 0x10000, RZ ;  /* 0x0001000092297824 */ /* 0x000fc400078e00ff */
[-C--:B------:R-:W-:Y:S01]  /*9d70*/  FMUL.FTZ R54, R47, R40.reuse ;  /* 0x000000282f367220 */ /* 0x080fe20000410000 */
[C---:B------:R-:W-:Y:S01]  /*9d80*/  FFMA.FTZ R52, R33.reuse, R40, -R52 ;  /* 0x0000002821347223 */ /* 0x040fe20000010834 */
[----:B------:R-:W-:Y:S01]  /*9d90*/  LOP3.LUT R146, R146, 0xffff0000, RZ, 0xc0, !PT ;  /* 0xffff000092927812 */ /* 0x000fe200078ec0ff */
[-C--:B------:R-:W-:Y:S01]  /*9da0*/  FMUL.FTZ R40, R42, R41.reuse ;  /* 0x000000292a287220 */ /* 0x080fe20000410000 */
[----:B------:R-:W-:Y:S01]  /*9db0*/  IMAD.U32 R13, R12, 0x10000, RZ ;  /* 0x000100000c0d7824 */ /* 0x000fe200078e00ff */
[----:B------:R-:W-:Y:S01]  /*9dc0*/  LOP3.LUT R142, R142, 0xffff0000, RZ, 0xc0, !PT ;  /* 0xffff00008e8e7812 */ /* 0x000fe200078ec0ff */
[----:B------:R-:W-:Y:S01]  /*9dd0*/  FMUL.FTZ R42, R42, R32 ;  /* 0x000000202a2a7220 */ /* 0x000fe20000410000 */
[----:B------:R-:W-:Y:S01]  /*9de0*/  FFMA.FTZ R47, R33, R44, R54 ;  /* 0x0000002c212f7223 */ /* 0x000fe20000010036 */
[----:B------:R-:W-:Y:S01]  /*9df0*/  LOP3.LUT R12, R12, 0xffff0000, RZ, 0xc0, !PT ;  /* 0xffff00000c0c7812 */ /* 0x000fe200078ec0ff */
[C---:B------:R-:W-:Y:S02]  /*9e00*/  IMAD.U32 R35, R34.reuse, 0x10000, RZ ;  /* 0x0001000022237824 */ /* 0x040fe400078e00ff */
[----:B------:R-:W-:Y:S01]  /*9e10*/  FMUL.FTZ R45, R43, R146 ;  /* 0x000000922b2d7220 */ /* 0x000fe20000410000 */
[C---:B------:R-:W-:Y:S01]  /*9e20*/  FFMA.FTZ R33, R13.reuse, R32, -R40 ;  /* 0x000000200d217223 */ /* 0x040fe20000010828 */
[----:B------:R-:W-:Y:S01]  /*9e30*/  FFMA.FTZ R42, R13, R41, R42 ;  /* 0x000000290d2a7223 */ /* 0x000fe2000001002a */
[----:B------:R-:W-:Y:S01]  /*9e40*/  LOP3.LUT R34, R34, 0xffff0000, RZ, 0xc0, !PT ;  /* 0xffff000022227812 */ /* 0x000fe200078ec0ff */
[----:B------:R-:W-:Y:S01]  /*9e50*/  FMUL.FTZ R43, R43, R142 ;  /* 0x0000008e2b2b7220 */ /* 0x000fe20000410000 */
[C---:B------:R-:W-:Y:S01]  /*9e60*/  IMAD.U32 R32, R139.reuse, 0x10000, RZ ;  /* 0x000100008b207824 */ /* 0x040fe200078e00ff */
[C---:B------:R-:W-:Y:S01]  /*9e70*/  LOP3.LUT R13, R144.reuse, 0xffff0000, RZ, 0xc0, !PT ;  /* 0xffff0000900d7812 */ /* 0x040fe200078ec0ff */
[----:B------:R-:W-:Y:S01]  /*9e80*/  IMAD.U32 R40, R144, 0x10000, RZ ;  /* 0x0001000090287824 */ /* 0x000fe200078e00ff */
[----:B------:R-:W-:Y:S01]  /*9e90*/  LOP3.LUT R139, R139, 0xffff0000, RZ, 0xc0, !PT ;  /* 0xffff00008b8b7812 */ /* 0x000fe200078ec0ff */
[----:B------:R-:W-:-:S02]  /*9ea0*/  IMAD.U32 R15, R14, 0x10000, RZ ;  /* 0x000100000e0f7824 */ /* 0x000fc400078e00ff */
[C---:B------:R-:W-:Y:S01]  /*9eb0*/  FFMA.FTZ R142, R12.reuse, R142, -R45 ;  /* 0x0000008e0c8e7223 */ /* 0x040fe2000001082d */
[----:B------:R-:W-:Y:S01]  /*9ec0*/  FFMA.FTZ R43, R12, R146, R43 ;  /* 0x000000920c2b7223 */ /* 0x000fe2000001002b */
[----:B------:R-:W-:Y:S01]  /*9ed0*/  LOP3.LUT R14, R14, 0xffff0000, RZ, 0xc0, !PT ;  /* 0xffff00000e0e7812 */ /* 0x000fe200078ec0ff */
        /* <DEDUP_REMOVED lines=10> */
[----:B------:R-:W-:Y:S01]  /*9f80*/  F2FP.BF16.F32.PACK_AB R142, R142, R33 ;  /* 0x000000218e8e723e */ /* 0x000fe200000010ff */
[----:B------:R-:W-:Y:S01]  /*9f90*/  IMAD.MOV.U32 R33, RZ, RZ, R48 ;  /* 0x000000ffff217224 */ /* 0x000fe200078e0030 */
[----:B------:R-:W-:Y:S02]  /*9fa0*/  F2FP.BF16.F32.PACK_AB R14, R41, R12 ;  /* 0x0000000c290e723e */ /* 0x000fe400000010ff */
[----:B------:R-:W-:Y:S01]  /*9fb0*/  F2FP.BF16.F32.PACK_AB R34, R34, R35 ;  /* 0x000000232222723e */ /* 0x000fe200000010ff */
[----:B------:R-:W-:Y:S01]  /*9fc0*/  IMAD.MOV.U32 R12, RZ, RZ, R142 ;  /* 0x000000ffff0c7224 */ /* 0x000fe200078e008e */
[----:B------:R-:W-:Y:S01]  /*9fd0*/  F2FP.BF16.F32.PACK_AB R13, R51, R50 ;  /* 0x00000032330d723e */ /* 0x000fe200000010ff */
[----:B------:R-:W-:Y:S01]  /*9fe0*/  IMAD.MOV.U32 R35, RZ, RZ, R46 ;  /* 0x000000ffff237224 */ /* 0x000fe200078e002e */
[----:B------:R-:W-:-:S02]  /*9ff0*/  F2FP.BF16.F32.PACK_AB R15, R52, R49 ;  /* 0x00000031340f723e */ /* 0x000fc400000010ff */
[----:B------:R-:W-:-:S07]  /*a000*/  F2FP.BF16.F32.PACK_AB R32, R43, R42 ;  /* 0x0000002a2b20723e */ /* 0x000fce00000010ff */
.L_x_540:
[----:B------:R-:W-:Y:S05]  /*a010*/  BSYNC B1 ;  /* 0x0000000000017941 */ /* 0x000fea0003800000 */
.L_x_539:
[----:B------:R-:W-:Y:S01]  /*a020*/  ISETP.GE.AND P3, PT, R11, R135, PT ;  /* 0x000000870b00720c */ /* 0x000fe20003f66270 */
[----:B------:R-:W-:Y:S02]  /*a030*/  ULDC.64 UR4, c[0x0][0x208] ;  /* 0x0000820000047ab9 */ /* 0x000fe40000000a00 */
[----:B0-----:R0:W-:Y:S10]  /*a040*/  ST.E.128 desc[UR4][R38.64], R12 ;  /* 0x0000000c26007985 */ /* 0x0011f4000c101d04 */
[----:B------:R-:W-:Y:S05]  /*a050*/  @P3 BRA `(.L_x_492) ;  /* 0x0000000400f83947 */ /* 0x000fea0003800000 */
[----:B------:R-:W-:Y:S01]  /*a060*/  IMAD.WIDE R36, R11, 0x2, R36 ;  /* 0x000000020b247825 */ /* 0x000fe200078e0224 */
[----:B------:R-:W-:-:S04]  /*a070*/  ULDC.64 UR4, c[0x0][0x208] ;  /* 0x0000820000047ab9 */ /* 0x000fc80000000a00 */
[----:B--2---:R2:W-:Y:S01]  /*a080*/  ST.E.128 desc[UR4][R36.64], R32 ;  /* 0x0000002024007985 */ /* 0x0045e2000c101d04 */
[----:B------:R-:W-:Y:S05]  /*a090*/  BRA `(.L_x_492) ;  /* 0x0000000400e87947 */ /* 0x000fea0003800000 */
.L_x_446:
[----:B------:R-:W-:-:S04]  /*a0a0*/  ULOP3.LUT UR4, UR60, 0x1, URZ, 0xfc, !UPT ;  /* 0x000000013c047892 */ /* 0x000fc8000f8efc3f */
[----:B------:R-:W-:-:S06]  /*a0b0*/  UISETP.NE.AND UP0, UPT, UR4, 0x3, UPT ;  /* 0x000000030400788c */ /* 0x000fcc000bf05270 */
[----:B------:R-:W-:-:S13]  /*a0c0*/  PLOP3.LUT P0, PT, PT, PT, UP0, 0x80, 0x0 ;  /* 0x000000000000781c */ /* 0x000fda0003f0f008 */
[----:B------:R-:W-:Y:S05]  /*a0d0*/  @!P0 BRA `(.L_x_541) ;  /* 0x0000000000048947 */ /* 0x000fea0003800000 */
[----:B------:R-:W-:Y:S01]  /*a0e0*/  BPT.TRAP 0x1 ;  /* 0x000000040000795c */ /* 0x000fe20000300000 */
.L_x_541:
[----:B------:R-:W-:Y:S01]  /*a0f0*/  IMAD R89, R212, 0x8, R22 ;  /* 0x00000008d4597824 */ /* 0x000fe200078e0216 */
[----:B------:R-:W-:Y:S01]  /*a100*/  SHF.L.U32 R90, R223, 0x1f, RZ ;  /* 0x0000001fdf5a7819 */ /* 0x000fe200000006ff */
[----:B------:R-:W-:Y:S01]  /*a110*/  BSSY B1, `(.L_x_542) ;  /* 0x0000004000017945 */ /* 0x000fe20003800000 */
[----:B------:R-:W-:Y:S02]  /*a120*/  SHF.R.S32.HI R86, RZ, 0x1f, R84 ;  /* 0x0000001fff567819 */ /* 0x000fe40000011454 */
[----:B------:R-:W0:Y:S02]  /*a130*/  SYNCS.PHASECHK.TRANS64.TRYWAIT P3, [R89+URZ+0x38890], R90 ;  /* 0x0388905a590075a7 */ /* 0x000e24000806017f */
[----:B0-----:R-:W-:Y:S05]  /*a140*/  @!P3 BRA `(.L_x_543) ;  /* 0x000001e400ecb947 */ /* 0x001fea0003800000 */
.L_x_831:
[----:B------:R-:W-:Y:S05]  /*a150*/  BSYNC B1 ;  /* 0x0000000000017941 */ /* 0x000fea0003800000 */
.L_x_542:
[----:B------:R-:W-:Y:S01]  /*a160*/  ULDC.64 UR4, c[0x0][0x300] ;  /* 0x0000c00000047ab9 */ /* 0x000fe20000000a00 */
[----:B-----5:R-:W-:Y:S01]  /*a170*/  SHF.R.S32.HI R87, RZ, 0x1f, R31 ;  /* 0x0000001fff577819 */ /* 0x020fe2000001141f */
[----:B------:R-:W-:Y:S02]  /*a180*/  IMAD R11, R86, UR4, RZ ;  /* 0x00000004560b7c24 */ /* 0x000fe4000f8e02ff */
[----:B------:R-:W-:-:S04]  /*a190*/  IMAD.WIDE.U32 R12, R84, UR4, RZ ;  /* 0x00000004540c7c25 */ /* 0x000fc8000f8e00ff */
[----:B------:R-:W-:Y:S01]  /*a1a0*/  IMAD R11, R84, UR5, R11 ;  /* 0x00000005540b7c24 */ /* 0x000fe2000f8e020b */
[----:B------:R-:W-:Y:S01]  /*a1b0*/  ULDC.64 UR4, c[0x0][0x310] ;  /* 0x0000c40000047ab9 */ /* 0x000fe20000000a00 */
[----:B------:R-:W-:Y:S02]  /*a1c0*/  IMAD R88, R2, -0x50, R24 ;  /* 0xffffffb002587824 */ /* 0x000fe400078e0218 */
[----:B------:R-:W-:Y:S02]  /*a1d0*/  IMAD R14, R87, UR4, RZ ;  /* 0x00000004570e7c24 */ /* 0x000fe4000f8e02ff */
[----:B------:R-:W-:Y:S01]  /*a1e0*/  IMAD.IADD R13, R13, 0x1, R11 ;  /* 0x000000010d0d7824 */ /* 0x000fe200078e020b */
[----:B------:R-:W-:Y:S01]  /*a1f0*/  VIMNMX R88, R88, 0x50, PT ;  /* 0x0000005058587848 */ /* 0x000fe20003fe0100 */
[C---:B------:R-:W-:Y:S02]  /*a200*/  IMAD R11, R31.reuse, UR5, R14 ;  /* 0x000000051f0b7c24 */ /* 0x040fe4000f8e020e */
[----:B------:R-:W-:Y:S01]  /*a210*/  IMAD.WIDE.U32 R12, R31, UR4, R12 ;  /* 0x000000041f0c7c25 */ /* 0x000fe2000f8e000c */
[----:B------:R-:W-:-:S03]  /*a220*/  ULDC.64 UR4, c[0x0][0x308] ;  /* 0x0000c20000047ab9 */ /* 0x000fc60000000a00 */
[----:B------:R-:W-:Y:S02]  /*a230*/  IMAD R15, R0, UR4, RZ ;  /* 0x00000004000f7c24 */ /* 0x000fe4000f8e02ff */
[----:B------:R-:W-:Y:S02]  /*a240*/  IMAD.IADD R13, R13, 0x1, R11 ;  /* 0x000000010d0d7824 */ /* 0x000fe400078e020b */
[C---:B------:R-:W-:Y:S02]  /*a250*/  IMAD R15, R30.reuse, UR5, R15 ;  /* 0x000000051e0f7c24 */ /* 0x040fe4000f8e020f */
[----:B------:R-:W-:Y:S01]  /*a260*/  IMAD.WIDE.U32 R12, R30, UR4, R12 ;  /* 0x000000041e0c7c25 */ /* 0x000fe2000f8e000c */
[----:B------:R-:W-:-:S03]  /*a270*/  ULDC.64 UR4, c[0x0][0x2e8] ;  /* 0x0000ba0000047ab9 */ /* 0x000fc60000000a00 */
[----:B------:R-:W-:Y:S01]  /*a280*/  IMAD.IADD R15, R13, 0x1, R15 ;  /* 0x000000010d0f7824 */ /* 0x000fe200078e020f */
[----:B------:R-:W-:Y:S01]  /*a290*/  LEA R40, P3, R12, UR4, 0x1 ;  /* 0x000000040c287c11 */ /* 0x000fe2000f8608ff */
[----:B------:R-:W-:Y:S01]  /*a2a0*/  IMAD.IADD R42, R88, 0x1, -R219 ;  /* 0x00000001582a7824 */ /* 0x000fe200078e0adb */
[----:B------:R-:W-:Y:S02]  /*a2b0*/  UMOV UR4, 0xffffffff ;  /* 0xffffffff00047882 */ /* 0x000fe40000000000 */
[----:B------:R-:W-:Y:S02]  /*a2c0*/  LEA.HI.X R41, R12, UR5, R15, 0x1, P3 ;  /* 0x000000050c297c11 */ /* 0x000fe400098f0c0f */
[----:B------:R-:W-:Y:S01]  /*a2d0*/  ISETP.GE.AND P3, PT, R42, 0x1, PT ;  /* 0x000000012a00780c */ /* 0x000fe20003f66270 */
[----:B------:R-:W-:-:S12]  /*a2e0*/  BRA.DIV UR4, `(.L_x_544) ;  /* 0x000001e604987947 */ /* 0x000fd8000b800000 */
[----:B------:R1:W2:Y:S04]  /*a2f0*/  SHFL.IDX PT, R33, R41, RZ, 0x181f ;  /* 0x00181fff29217589 */ /* 0x0002a800000e0000 */
[----:B------:R1:W3:Y:S02]  /*a300*/  SHFL.IDX PT, R32, R40, RZ, 0x181f ;  /* 0x00181fff28207589 */ /* 0x0002e400000e0000 */
.L_x_835:
[----:B------:R-:W-:Y:S04]  /*a310*/  BSSY B1, `(.L_x_545) ;  /* 0x0000018000017945 */ /* 0x000fe80003800000 */
[----:B------:R-:W-:Y:S05]  /*a320*/  @!P3 BRA `(.L_x_546) ;  /* 0x000000000058b947 */ /* 0x000fea0003800000 */
[----:B------:R-:W-:Y:S01]  /*a330*/  ULDC UR4, c[0x0][0x2f4] ;  /* 0x0000bd0000047ab9 */ /* 0x000fe20000000800 */
[----:B------:R-:W-:Y:S01]  /*a340*/  ULDC.64 UR6, c[0x0][0x208] ;  /* 0x0000820000067ab9 */ /* 0x000fe20000000a00 */
[----:B------:R-:W-:Y:S02]  /*a350*/  ISETP.GE.AND P4, PT, R16, UR4, PT ;  /* 0x0000000410007c0c */ /* 0x000fe4000bf86270 */
[----:B------:R-:W-:-:S11]  /*a360*/  ISETP.GE.AND P3, PT, R213, UR4, PT ;  /* 0x00000004d5007c0c */ /* 0x000fd6000bf66270 */
[----:B------:R-:W4:Y:S01]  /*a370*/  @!P4 LDS.128 R12, [R85+0x24400] ;  /* 0x02440000550cc984 */ /* 0x000f220000000c00 */
[----:B---3--:R-:W-:-:S04]  /*a380*/  @!P4 LEA R34, P5, R16, R32, 0x1 ;  /* 0x000000201022c211 */ /* 0x008fc800078a08ff */
[----:B--2---:R-:W-:Y:S02]  /*a390*/  @!P4 LEA.HI.X R35, R16, R33, R17, 0x1, P5 ;  /* 0x000000211023c211 */ /* 0x004fe400028f0c11 */
[----:B------:R-:W-:-:S04]  /*a3a0*/  @!P3 LEA R36, P5, R23, R32, 0x1 ;  /* 0x000000201724b211 */ /* 0x000fc800078a08ff */
[----:B------:R-:W-:Y:S01]  /*a3b0*/  @!P3 LEA.HI.X R37, R23, R33, R216, 0x1, P5 ;  /* 0x000000211725b211 */ /* 0x000fe200028f0cd8 */
[----:B----4-:R-:W-:Y:S01]  /*a3c0*/  @!P4 ST.E.128 desc[UR6][R34.64], R12 ;  /* 0x0000000c2200c985 */ /* 0x010fe2000c101d06 */
[----:B------:R-:W-:-:S03]  /*a3d0*/  ISETP.GE.AND P4, PT, R18, UR4, PT ;  /* 0x0000000412007c0c */ /* 0x000fc6000bf86270 */
[----:B------:R-:W2:Y:S10]  /*a3e0*/  @!P3 LDS.128 R12, [R85+0x26c00] ;  /* 0x026c0000550cb984 */ /* 0x000eb40000000c00 */
[----:B------:R-:W-:-:S04]  /*a3f0*/  @!P4 LEA R38, P5, R18, R32, 0x1 ;  /* 0x000000201226c211 */ /* 0x000fc800078a08ff */
[----:B------:R-:W-:Y:S01]  /*a400*/  @!P4 LEA.HI.X R39, R18, R33, R218, 0x1, P5 ;  /* 0x000000211227c211 */ /* 0x000fe200028f0cda */
[----:B--2---:R-:W-:Y:S01]  /*a410*/  @!P3 ST.E.128 desc[UR6][R36.64], R12 ;  /* 0x0000000c2400b985 */ /* 0x004fe2000c101d06 */
[----:B------:R-:W-:-:S03]  /*a420*/  ISETP.GE.AND P3, PT, R19, UR4, PT ;  /* 0x0000000413007c0c */ /* 0x000fc6000bf66270 */
[----:B------:R-:W2:Y:S04]  /*a430*/  @!P4 LDS.128 R12, [R85+0x29400] ;  /* 0x02940000550cc984 */ /* 0x000ea80000000c00 */
[----:B--2---:R-:W-:Y:S06]  /*a440*/  @!P4 ST.E.128 desc[UR6][R38.64], R12 ;  /* 0x0000000c2600c985 */ /* 0x004fec000c101d06 */
[C---:B------:R-:W-:Y:S01]  /*a450*/  @!P3 LEA R32, P4, R19.reuse, R32, 0x1 ;  /* 0x000000201320b211 */ /* 0x040fe200078808ff */
[----:B------:R-:W2:Y:S03]  /*a460*/  @!P3 LDS.128 R12, [R85+0x2bc00] ;  /* 0x02bc0000550cb984 */ /* 0x000ea60000000c00 */
[----:B------:R-:W-:-:S05]  /*a470*/  @!P3 LEA.HI.X R33, R19, R33, R217, 0x1, P4 ;  /* 0x000000211321b211 */ /* 0x000fca00020f0cd9 */
[----:B--2---:R4:W-:Y:S04]  /*a480*/  @!P3 ST.E.128 desc[UR6][R32.64], R12 ;  /* 0x0000000c2000b985 */ /* 0x0049e8000c101d06 */
.L_x_546:
[----:B------:R-:W-:Y:S05]  /*a490*/  BSYNC B1 ;  /* 0x0000000000017941 */ /* 0x000fea0003800000 */
.L_x_545:
[----:B------:R-:W-:-:S03]  /*a4a0*/  UMOV UR4, 0xffffffff ;  /* 0xffffffff00047882 */ /* 0x000fc60000000000 */
[----:B------:R-:W-:Y:S05]  /*a4b0*/  BRA.DIV UR4, `(.L_x_547) ;  /* 0x000001e604707947 */ /* 0x000fea000b800000 */
[----:B--2-4-:R2:W4:Y:S04]  /*a4c0*/  SHFL.IDX PT, R33, R41, 0x1, 0x181f ;  /* 0x00381f0029217f89 */ /* 0x01452800000e0000 */
[----:B---3--:R2:W3:Y:S02]  /*a4d0*/  SHFL.IDX PT, R32, R40, 0x1, 0x181f ;  /* 0x00381f0028207f89 */ /* 0x0084e400000e0000 */
.L_x_839:
[----:B------:R-:W-:Y:S01]  /*a4e0*/  ISETP.GE.AND P3, PT, R42, 0x21, PT ;  /* 0x000000212a00780c */ /* 0x000fe20003f66270 */
[----:B------:R-:W-:-:S12]  /*a4f0*/  BSSY B1, `(.L_x_548) ;  /* 0x0000018000017945 */ /* 0x000fd80003800000 */
[----:B------:R-:W-:Y:S05]  /*a500*/  @!P3 BRA `(.L_x_549) ;  /* 0x000000000058b947 */ /* 0x000fea0003800000 */
[----:B------:R-:W-:Y:S01]  /*a510*/  ULDC UR4, c[0x0][0x2f4] ;  /* 0x0000bd0000047ab9 */ /* 0x000fe20000000800 */
[----:B------:R-:W-:Y:S01]  /*a520*/  ULDC.64 UR6, c[0x0][0x208] ;  /* 0x0000820000067ab9 */ /* 0x000fe20000000a00 */
[----:B------:R-:W-:Y:S02]  /*a530*/  ISETP.GE.AND P5, PT, R16, UR4, PT ;  /* 0x0000000410007c0c */ /* 0x000fe4000bfa6270 */
[----:B------:R-:W-:-:S11]  /*a540*/  ISETP.GE.AND P4, PT, R213, UR4, PT ;  /* 0x00000004d5007c0c */ /* 0x000fd6000bf86270 */
[----:B------:R-:W5:Y:S01]  /*a550*/  @!P5 LDS.128 R12, [R85+0x25400] ;  /* 0x02540000550cd984 */ /* 0x000f620000000c00 */
[----:B---3--:R-:W-:-:S04]  /*a560*/  @!P5 LEA R34, P3, R16, R32, 0x1 ;  /* 0x000000201022d211 */ /* 0x008fc800078608ff */
[----:B----4-:R-:W-:Y:S02]  /*a570*/  @!P5 LEA.HI.X R35, R16, R33, R17, 0x1, P3 ;  /* 0x000000211023d211 */ /* 0x010fe400018f0c11 */
[----:B------:R-:W-:-:S03]  /*a580*/  ISETP.GE.AND P3, PT, R18, UR4, PT ;  /* 0x0000000412007c0c */ /* 0x000fc6000bf66270 */
[----:B-----5:R-:W-:Y:S01]  /*a590*/  @!P5 ST.E.128 desc[UR6][R34.64], R12 ;  /* 0x0000000c2200d985 */ /* 0x020fe2000c101d06 */
[----:B------:R-:W-:-:S03]  /*a5a0*/  @!P4 LEA R36, P5, R23, R32, 0x1 ;  /* 0x000000201724c211 */ /* 0x000fc600078a08ff */
[----:B------:R-:W3:Y:S01]  /*a5b0*/  @!P4 LDS.128 R12, [R85+0x27c00] ;  /* 0x027c0000550cc984 */ /* 0x000ee20000000c00 */
[----:B------:R-:W-:-:S05]  /*a5c0*/  @!P4 LEA.HI.X R37, R23, R33, R216, 0x1, P5 ;  /* 0x000000211725c211 */ /* 0x000fca00028f0cd8 */
[----:B------:R-:W-:-:S04]  /*a5d0*/  @!P3 LEA R38, P5, R18, R32, 0x1 ;  /* 0x000000201226b211 */ /* 0x000fc800078a08ff */
[----:B------:R-:W-:Y:S01]  /*a5e0*/  @!P3 LEA.HI.X R39, R18, R33, R218, 0x1, P5 ;  /* 0x000000211227b211 */ /* 0x000fe200028f0cda */
[----:B---3--:R-:W-:Y:S01]  /*a5f0*/  @!P4 ST.E.128 desc[UR6][R36.64], R12 ;  /* 0x0000000c2400c985 */ /* 0x008fe2000c101d06 */
[----:B------:R-:W-:-:S03]  /*a600*/  ISETP.GE.AND P4, PT, R19, UR4, PT ;  /* 0x0000000413007c0c */ /* 0x000fc6000bf86270 */
[----:B------:R-:W3:Y:S04]  /*a610*/  @!P3 LDS.128 R12, [R85+0x2a400] ;  /* 0x02a40000550cb984 */ /* 0x000ee80000000c00 */
[----:B---3--:R-:W-:Y:S06]  /*a620*/  @!P3 ST.E.128 desc[UR6][R38.64], R12 ;  /* 0x0000000c2600b985 */ /* 0x008fec000c101d06 */
[C---:B------:R-:W-:Y:S01]  /*a630*/  @!P4 LEA R32, P3, R19.reuse, R32, 0x1 ;  /* 0x000000201320c211 */ /* 0x040fe200078608ff */
[----:B------:R-:W3:Y:S03]  /*a640*/  @!P4 LDS.128 R12, [R85+0x2cc00] ;  /* 0x02cc0000550cc984 */ /* 0x000ee60000000c00 */
[----:B------:R-:W-:-:S05]  /*a650*/  @!P4 LEA.HI.X R33, R19, R33, R217, 0x1, P3 ;  /* 0x000000211321c211 */ /* 0x000fca00018f0cd9 */
[----:B---3--:R3:W-:Y:S04]  /*a660*/  @!P4 ST.E.128 desc[UR6][R32.64], R12 ;  /* 0x0000000c2000c985 */ /* 0x0087e8000c101d06 */
.L_x_549:
[----:B------:R-:W-:Y:S05]  /*a670*/  BSYNC B1 ;  /* 0x0000000000017941 */ /* 0x000fea0003800000 */
.L_x_548:
[----:B------:R-:W-:-:S03]  /*a680*/  UMOV UR4, 0xffffffff ;  /* 0xffffffff00047882 */ /* 0x000fc60000000000 */
[----:B------:R-:W-:Y:S05]  /*a690*/  BRA.DIV UR4, `(.L_x_550) ;  /* 0x000001e604447947 */ /* 0x000fea000b800000 */
[----:B---34-:R3:W4:Y:S04]  /*a6a0*/  SHFL.IDX PT, R33, R41, 0x2, 0x181f ;  /* 0x00581f0029217f89 */ /* 0x01872800000e0000 */
[----:B------:R3:W0:Y:S02]  /*a6b0*/  SHFL.IDX PT, R32, R40, 0x2, 0x181f ;  /* 0x00581f0028207f89 */ /* 0x00062400000e0000 */
.L_x_843:
[----:B------:R-:W-:-:S13]  /*a6c0*/  ISETP.GE.AND P3, PT, R42, 0x41, PT ;  /* 0x000000412a00780c */ /* 0x000fda0003f66270 */
[----:B------:R-:W-:Y:S05]  /*a6d0*/  @!P3 BRA `(.L_x_492) ;  /* 0x000000000058b947 */ /* 0x000fea0003800000 */
[----:B------:R-:W-:Y:S01]  /*a6e0*/  ULDC UR4, c[0x0][0x2f4] ;  /* 0x0000bd0000047ab9 */ /* 0x000fe20000000800 */
[----:B------:R-:W-:Y:S01]  /*a6f0*/  ULDC.64 UR6, c[0x0][0x208] ;  /* 0x0000820000067ab9 */ /* 0x000fe20000000a00 */
[----:B------:R-:W-:Y:S02]  /*a700*/  ISETP.GE.AND P5, PT, R16, UR4, PT ;  /* 0x0000000410007c0c */ /* 0x000fe4000bfa6270 */
[----:B------:R-:W-:-:S11]  /*a710*/  ISETP.GE.AND P4, PT, R213, UR4, PT ;  /* 0x00000004d5007c0c */ /* 0x000fd6000bf86270 */
[----:B------:R-:W5:Y:S01]  /*a720*/  @!P5 LDS.128 R12, [R85+0x26400] ;  /* 0x02640000550cd984 */ /* 0x000f620000000c00 */
[----:B0-----:R-:W-:-:S04]  /*a730*/  @!P5 LEA R34, P3, R16, R32, 0x1 ;  /* 0x000000201022d211 */ /* 0x001fc800078608ff */
[----:B----4-:R-:W-:Y:S02]  /*a740*/  @!P5 LEA.HI.X R35, R16, R33, R17, 0x1, P3 ;  /* 0x000000211023d211 */ /* 0x010fe400018f0c11 */
[----:B------:R-:W-:-:S03]  /*a750*/  ISETP.GE.AND P3, PT, R18, UR4, PT ;  /* 0x0000000412007c0c */ /* 0x000fc6000bf66270 */
[----:B-----5:R-:W-:Y:S01]  /*a760*/  @!P5 ST.E.128 desc[UR6][R34.64], R12 ;  /* 0x0000000c2200d985 */ /* 0x020fe2000c101d06 */
[----:B------:R-:W-:-:S03]  /*a770*/  @!P4 LEA R36, P5, R23, R32, 0x1 ;  /* 0x000000201724c211 */ /* 0x000fc600078a08ff */
[----:B------:R-:W0:Y:S01]  /*a780*/  @!P4 LDS.128 R12, [R85+0x28c00] ;  /* 0x028c0000550cc984 */ /* 0x000e220000000c00 */
[----:B------:R-:W-:-:S05]  /*a790*/  @!P4 LEA.HI.X R37, R23, R33, R216, 0x1, P5 ;  /* 0x000000211725c211 */ /* 0x000fca00028f0cd8 */
[----:B------:R-:W-:-:S04]  /*a7a0*/  @!P3 LEA R38, P5, R18, R32, 0x1 ;  /* 0x000000201226b211 */ /* 0x000fc800078a08ff */
[----:B------:R-:W-:Y:S01]  /*a7b0*/  @!P3 LEA.HI.X R39, R18, R33, R218, 0x1, P5 ;  /* 0x000000211227b211 */ /* 0x000fe200028f0cda */
[----:B0-----:R-:W-:Y:S01]  /*a7c0*/  @!P4 ST.E.128 desc[UR6][R36.64], R12 ;  /* 0x0000000c2400c985 */ /* 0x001fe2000c101d06 */
[----:B------:R-:W-:-:S03]  /*a7d0*/  ISETP.GE.AND P4, PT, R19, UR4, PT ;  /* 0x0000000413007c0c */ /* 0x000fc6000bf86270 */
[----:B------:R-:W0:Y:S04]  /*a7e0*/  @!P3 LDS.128 R12, [R85+0x2b400] ;  /* 0x02b40000550cb984 */ /* 0x000e280000000c00 */
[----:B0-----:R-:W-:Y:S06]  /*a7f0*/  @!P3 ST.E.128 desc[UR6][R38.64], R12 ;  /* 0x0000000c2600b985 */ /* 0x001fec000c101d06 */
[C---:B------:R-:W-:Y:S01]  /*a800*/  @!P4 LEA R32, P3, R19.reuse, R32, 0x1 ;  /* 0x000000201320c211 */ /* 0x040fe200078608ff */
[----:B------:R-:W0:Y:S03]  /*a810*/  @!P4 LDS.128 R12, [R85+0x2dc00] ;  /* 0x02dc0000550cc984 */ /* 0x000e260000000c00 */
[----:B------:R-:W-:-:S05]  /*a820*/  @!P4 LEA.HI.X R33, R19, R33, R217, 0x1, P3 ;  /* 0x000000211321c211 */ /* 0x000fca00018f0cd9 */
[----:B0-----:R0:W-:Y:S04]  /*a830*/  @!P4 ST.E.128 desc[UR6][R32.64], R12 ;  /* 0x0000000c2000c985 */ /* 0x0011e8000c101d06 */
.L_x_492:
[----:B------:R-:W-:Y:S05]  /*a840*/  BSYNC B0 ;  /* 0x0000000000007941 */ /* 0x000fea0003800000 */
.L_x_445:
[----:B0-----:R-:W0:Y:S01]  /*a850*/  S2R R11, SR_TID.X ;  /* 0x00000000000b7919 */ /* 0x001e220000002100 */
[----:B------:R-:W-:Y:S01]  /*a860*/  @!PT LDS RZ, [RZ] ;  /* 0x00000000fffff984 */ /* 0x000fe20000000800 */
[----:B------:R-:W-:Y:S01]  /*a870*/  @!PT LDS RZ, [RZ] ;  /* 0x00000000fffff984 */ /* 0x000fe20000000800 */
[----:B------:R-:W-:Y:S01]  /*a880*/  @!PT LDS RZ, [RZ] ;  /* 0x00000000fffff984 */ /* 0x000fe20000000800 */
[----:B------:R-:W-:Y:S01]  /*a890*/  @!PT LDS RZ, [RZ] ;  /* 0x00000000fffff984 */ /* 0x000fe20000000800 */
[----:B------:R5:W-:Y:S06]  /*a8a0*/  MEMBAR.ALL.CTA ;  /* 0x0000000000007992 */ /* 0x000bec0000008000 */
[----:B-----5:R-:W5:Y:S01]  /*a8b0*/  FENCE.VIEW.ASYNC.S ;  /* 0x00000000000073c6 */ /* 0x020f620000000000 */
[----:B------:R-:W-:Y:S05]  /*a8c0*/  WARPSYNC.ALL ;  /* 0x0000000000007948 */ /* 0x000fea0003800000 */
[----:B------:R-:W-:Y:S01]  /*a8d0*/  BSSY B0, `(.L_x_551) ;  /* 0x0000009000007945 */ /* 0x000fe20003800000 */
[----:B0-----:R-:W-:Y:S01]  /*a8e0*/  LOP3.LUT R11, R11, 0x7f, RZ, 0xc0, !PT ;  /* 0x0000007f0b0b7812 */ /* 0x001fe200078ec0ff */
[----:B-----5:R0:W-:Y:S03]  /*a8f0*/  BAR.SYNC.DEFER_BLOCKING R138, 0x80 ;  /* 0x0002008a0000751d */ /* 0x0201e60000010000 */
[----:B------:R-:W-:-:S13]  /*a900*/  ISETP.NE.AND P3, PT, R11, RZ, PT ;  /* 0x000000ff0b00720c */ /* 0x000fda0003f65270 */
[----:B------:R-:W-:-:S05]  /*a910*/  @!P3 VIADD R11, R89, 0x388a0 ;  /* 0x000388a0590bb836 */ /* 0x000fca0000000000 */
[----:B------:R-:W-:-:S04]  /*a920*/  @!P3 PRMT R11, RZ, 0x654, R11 ;  /* 0x00000654ff0bb816 */ /* 0x000fc8000000000b */
[----:B------:R0:W-:Y:S01]  /*a930*/  @!P3 SYNCS.ARRIVE.TRANS64.RED.A1T0 RZ, [R11+URZ], RZ ;  /* 0x000000ff0bffb9a7 */ /* 0x0001e2000810043f */
[----:B------:R-:W-:Y:S05]  /*a940*/  @!P0 BRA `(.L_x_552) ;  /* 0x0000000000048947 */ /* 0x000fea0003800000 */
[----:B------:R-:W-:Y:S01]  /*a950*/  BPT.TRAP 0x1 ;  /* 0x000000040000795c */ /* 0x000fe20000300000 */
.L_x_552:
[----:B------:R-:W-:Y:S05]  /*a960*/  BSYNC B0 ;  /* 0x0000000000007941 */ /* 0x000fea0003800000 */
.L_x_551:
[----:B------:R-:W5:Y:S01]  /*a970*/  SYNCS.PHASECHK.TRANS64.TRYWAIT P0, [R89+URZ+0x388b0], R90 ;  /* 0x0388b05a590075a7 */ /* 0x000f62000800017f */
[----:B------:R-:W-:Y:S01]  /*a980*/  ULDC UR61, c[0x0][0x2f4] ;  /* 0x0000bd00003d7ab9 */ /* 0x000fe20000000800 */
[----:B------:R-:W-:Y:S04]  /*a990*/  BSSY B0, `(.L_x_553) ;  /* 0x0000002000007945 */ /* 0x000fe80003800000 */
[----:B-----5:R-:W-:Y:S05]  /*a9a0*/  @!P0 BRA `(.L_x_554) ;  /* 0x000001e000cc8947 */ /* 0x020fea0003800000 */
.L_x_844:
[----:B------:R-:W-:Y:S05]  /*a9b0*/  BSYNC B0 ;  /* 0x0000000000007941 */ /* 0x000fea0003800000 */
.L_x_553:
[----:B------:R-:W-:Y:S01]  /*a9c0*/  ULDC.64 UR4, c[0x0][0x328] ;  /* 0x0000ca0000047ab9 */ /* 0x000fe20000000a00 */
[----:B------:R-:W-:Y:S01]  /*a9d0*/  IMAD.IADD R88, R88, 0x1, -R219 ;  /* 0x0000000158587824 */ /* 0x000fe200078e0adb */
[----:B------:R-:W-:Y:S01]  /*a9e0*/  BSSY B0, `(.L_x_555) ;  /* 0x000002c000007945 */ /* 0x000fe20003800000 */
[----:B0-----:R-:W-:Y:S02]  /*a9f0*/  IMAD R11, R86, UR4, RZ ;  /* 0x00000004560b7c24 */ /* 0x001fe4000f8e02ff */
[----:B--2-4-:R-:W-:Y:S01]  /*aa00*/  IMAD.WIDE.U32 R12, R84, UR4, RZ ;  /* 0x00000004540c7c25 */ /* 0x014fe2000f8e00ff */
[C---:B------:R-:W-:Y:S02]  /*aa10*/  ISETP.GE.AND P4, PT, R88.reuse, 0x1, PT ;  /* 0x000000015800780c */ /* 0x040fe40003f86270 */
[----:B------:R-:W-:Y:S01]  /*aa20*/  ISETP.GE.AND P0, PT, R88, 0x21, PT ;  /* 0x000000215800780c */ /* 0x000fe20003f06270 */
[----:B------:R-:W-:Y:S01]  /*aa30*/  IMAD R11, R84, UR5, R11 ;  /* 0x00000005540b7c24 */ /* 0x000fe2000f8e020b */
[----:B------:R-:W-:-:S02]  /*aa40*/  ULDC.64 UR4, c[0x0][0x338] ;  /* 0x0000ce0000047ab9 */ /* 0x000fc40000000a00 */
[----:B------:R-:W-:Y:S02]  /*aa50*/  IMAD R14, R87, UR4, RZ ;  /* 0x00000004570e7c24 */ /* 0x000fe4000f8e02ff */
[----:B------:R-:W-:Y:S02]  /*aa60*/  IADD3 R13, R13, R11, RZ ;  /* 0x0000000b0d0d7210 */ /* 0x000fe40007ffe0ff */
        /* <DEDUP_REMOVED lines=9> */
[----:B------:R-:W-:-:S04]  /*ab00*/  LEA R31, P5, R12, UR4, 0x1 ;  /* 0x000000040c1f7c11 */ /* 0x000fc8000f8a08ff */
[----:B------:R-:W-:Y:S01]  /*ab10*/  LEA.HI.X R11, R12, UR5, R11, 0x1, P5 ;  /* 0x000000050c0b7c11 */ /* 0x000fe2000a8f0c0b */
[----:B------:R0:W2:Y:S04]  /*ab20*/  SHFL.IDX PT, R38, R31, RZ, 0x181f ;  /* 0x00181fff1f267589 */ /* 0x0000a800000e0000 */
[----:B------:R0:W4:Y:S01]  /*ab30*/  SHFL.IDX PT, R39, R11, RZ, 0x181f ;  /* 0x00181fff0b277589 */ /* 0x00012200000e0000 */
[----:B------:R-:W-:Y:S05]  /*ab40*/  @!P4 BRA `(.L_x_556) ;  /* 0x000000000054c947 */ /* 0x000fea0003800000 */
[----:B------:R-:W-:Y:S01]  /*ab50*/  ISETP.GE.AND P5, PT, R16, UR61, PT ;  /* 0x0000003d10007c0c */ /* 0x000fe2000bfa6270 */
[----:B------:R-:W-:-:S12]  /*ab60*/  ULDC.64 UR4, c[0x0][0x208] ;  /* 0x0000820000047ab9 */ /* 0x000fd80000000a00 */
[----:B------:R-:W5:Y:S01]  /*ab70*/  @!P5 LDS.128 R12, [R85+0x400] ;  /* 0x00040000550cd984 */ /* 0x000f620000000c00 */
[----:B--2---:R-:W-:-:S04]  /*ab80*/  @!P5 LEA R32, P4, R16, R38, 0x1 ;  /* 0x000000261020d211 */ /* 0x004fc800078808ff */
[----:B----4-:R-:W-:Y:S02]  /*ab90*/  @!P5 LEA.HI.X R33, R16, R39, R17, 0x1, P4 ;  /* 0x000000271021d211 */ /* 0x010fe400020f0c11 */
[----:B------:R-:W-:-:S03]  /*aba0*/  ISETP.GE.AND P4, PT, R213, UR61, PT ;  /* 0x0000003dd5007c0c */ /* 0x000fc6000bf86270 */
[----:B-----5:R-:W-:Y:S10]  /*abb0*/  @!P5 ST.E.128 desc[UR4][R32.64], R12 ;  /* 0x0000000c2000d985 */ /* 0x020ff4000c101d04 */
[C---:B------:R-:W-:Y:S01]  /*abc0*/  @!P4 LEA R34, P5, R23.reuse, R38, 0x1 ;  /* 0x000000261722c211 */ /* 0x040fe200078a08ff */
[----:B------:R-:W2:Y:S03]  /*abd0*/  @!P4 LDS.128 R12, [R85+0x2c00] ;  /* 0x002c0000550cc984 */ /* 0x000ea60000000c00 */
[----:B------:R-:W-:-:S02]  /*abe0*/  @!P4 LEA.HI.X R35, R23, R39, R216, 0x1, P5 ;  /* 0x000000271723c211 */ /* 0x000fc400028f0cd8 */
[----:B------:R-:W-:-:S03]  /*abf0*/  ISETP.GE.AND P5, PT, R18, UR61, PT ;  /* 0x0000003d12007c0c */ /* 0x000fc6000bfa6270 */
[----:B--2---:R-:W-:Y:S10]  /*ac00*/  @!P4 ST.E.128 desc[UR4][R34.64], R12 ;  /* 0x0000000c2200c985 */ /* 0x004ff4000c101d04 */
[C---:B------:R-:W-:Y:S01]  /*ac10*/  @!P5 LEA R36, P4, R18.reuse, R38, 0x1 ;  /* 0x000000261224d211 */ /* 0x040fe200078808ff */
[----:B------:R-:W2:Y:S03]  /*ac20*/  @!P5 LDS.128 R12, [R85+0x5400] ;  /* 0x00540000550cd984 */ /* 0x000ea60000000c00 */
[----:B------:R-:W-:-:S02]  /*ac30*/  @!P5 LEA.HI.X R37, R18, R39, R218, 0x1, P4 ;  /* 0x000000271225d211 */ /* 0x000fc400020f0cda */
[----:B------:R-:W-:-:S03]  /*ac40*/  ISETP.GE.AND P4, PT, R19, UR61, PT ;  /* 0x0000003d13007c0c */ /* 0x000fc6000bf86270 */
[----:B--2---:R-:W-:Y:S10]  /*ac50*/  @!P5 ST.E.128 desc[UR4][R36.64], R12 ;  /* 0x0000000c2400d985 */ /* 0x004ff4000c101d04 */
[C---:B------:R-:W-:Y:S01]  /*ac60*/  @!P4 LEA R32, P5, R19.reuse, R38, 0x1 ;  /* 0x000000261320c211 */ /* 0x040fe200078a08ff */
[----:B------:R-:W2:Y:S03]  /*ac70*/  @!P4 LDS.128 R12, [R85+0x7c00] ;  /* 0x007c0000550cc984 */ /* 0x000ea60000000c00 */
[----:B------:R-:W-:-:S05]  /*ac80*/  @!P4 LEA.HI.X R33, R19, R39, R217, 0x1, P5 ;  /* 0x000000271321c211 */ /* 0x000fca00028f0cd9 */
[----:B--2---:R2:W-:Y:S04]  /*ac90*/  @!P4 ST.E.128 desc[UR4][R32.64], R12 ;  /* 0x0000000c2000c985 */ /* 0x0045e8000c101d04 */
.L_x_556:
[----:B------:R-:W-:Y:S05]  /*aca0*/  BSYNC B0 ;  /* 0x0000000000007941 */ /* 0x000fea0003800000 */
.L_x_555:
[----:B----4-:R4:W0:Y:S01]  /*acb0*/  SHFL.IDX PT, R39, R11, 0x1, 0x181f ;  /* 0x00381f000b277f89 */ /* 0x01082200000e0000 */
[----:B------:R-:W-:Y:S03]  /*acc0*/  BSSY B0, `(.L_x_557) ;  /* 0x0000018000007945 */ /* 0x000fe60003800000 */
[----:B--2---:R4:W2:Y:S01]  /*acd0*/  SHFL.IDX PT, R38, R31, 0x1, 0x181f ;  /* 0x00381f001f267f89 */ /* 0x0048a200000e0000 */
[----:B------:R-:W-:Y:S05]  /*ace0*/  @!P0 BRA `(.L_x_558) ;  /* 0x0000000000548947 */ /* 0x000fea0003800000 */
[----:B------:R-:W-:Y:S01]  /*acf0*/  ISETP.GE.AND P5, PT, R16, UR61, PT ;  /* 0x0000003d10007c0c */ /* 0x000fe2000bfa6270 */
[----:B------:R-:W-:Y:S01]  /*ad00*/  ULDC.64 UR4, c[0x0][0x208] ;  /* 0x0000820000047ab9 */ /* 0x000fe20000000a00 */
[----:B------:R-:W-:-:S11]  /*ad10*/  ISETP.GE.AND P4, PT, R213, UR61, PT ;  /* 0x0000003dd5007c0c */ /* 0x000fd6000bf86270 */
[----:B------:R-:W5:Y:S01]  /*ad20*/  @!P5 LDS.128 R12, [R85+0x1400] ;  /* 0x00140000550cd984 */ /* 0x000f620000000c00 */
[----:B--2---:R-:W-:-:S04]  /*ad30*/  @!P5 LEA R32, P0, R16, R38, 0x1 ;  /* 0x000000261020d211 */ /* 0x004fc800078008ff */
[----:B0-----:R-:W-:Y:S02]  /*ad40*/  @!P5 LEA.HI.X R33, R16, R39, R17, 0x1, P0 ;  /* 0x000000271021d211 */ /* 0x001fe400000f0c11 */
        /* <DEDUP_REMOVED lines=15> */
.L_x_558:
[----:B------:R-:W-:Y:S05]  /*ae40*/  BSYNC B0 ;  /* 0x0000000000007941 */ /* 0x000fea0003800000 */
.L_x_557:
[----:B------:R-:W-:Y:S01]  /*ae50*/  ISETP.GE.AND P0, PT, R88, 0x41, PT ;  /* 0x000000415800780c */ /* 0x000fe20003f06270 */
[----:B0---4-:R-:W0:Y:S01]  /*ae60*/  SHFL.IDX PT, R11, R11, 0x2, 0x181f ;  /* 0x00581f000b0b7f89 */ /* 0x011e2200000e0000 */
[----:B------:R-:W-:Y:S03]  /*ae70*/  BSSY B0, `(.L_x_559) ;  /* 0x0000018000007945 */ /* 0x000fe60003800000 */
[----:B------:R-:W4:Y:S08]  /*ae80*/  SHFL.IDX PT, R31, R31, 0x2, 0x181f ;  /* 0x00581f001f1f7f89 */ /* 0x000f3000000e0000 */
[----:B------:R-:W-:Y:S05]  /*ae90*/  @!P0 BRA `(.L_x_560) ;  /* 0x0000000000548947 */ /* 0x000fea0003800000 */
[----:B------:R-:W-:Y:S01]  /*aea0*/  ISETP.GE.AND P5, PT, R16, UR61, PT ;  /* 0x0000003d10007c0c */ /* 0x000fe2000bfa6270 */
[----:B------:R-:W-:Y:S01]  /*aeb0*/  ULDC.64 UR4, c[0x0][0x208] ;  /* 0x0000820000047ab9 */ /* 0x000fe20000000a00 */
[----:B------:R-:W-:-:S11]  /*aec0*/  ISETP.GE.AND P4, PT, R213, UR61, PT ;  /* 0x0000003dd5007c0c */ /* 0x000fd6000bf86270 */
[----:B------:R-:W5:Y:S01]  /*aed0*/  @!P5 LDS.128 R12, [R85+0x2400] ;  /* 0x00240000550cd984 */ /* 0x000f620000000c00 */
[----:B----4-:R-:W-:-:S04]  /*aee0*/  @!P5 LEA R32, P0, R16, R31, 0x1 ;  /* 0x0000001f1020d211 */ /* 0x010fc800078008ff */
        /* <DEDUP_REMOVED lines=16> */
.L_x_560:
[----:B------:R-:W-:Y:S05]  /*aff0*/  BSYNC B0 ;  /* 0x0000000000007941 */ /* 0x000fea0003800000 */
.L_x_559:
[----:B------:R-:W-:Y:S01]  /*b000*/  @!PT LDS RZ, [RZ] ;  /* 0x00000000fffff984 */ /* 0x000fe20000000800 */
[----:B------:R-:W-:Y:S01]  /*b010*/  @!PT LDS RZ, [RZ] ;  /* 0x00000000fffff984 */ /* 0x000fe20000000800 */
[----:B------:R-:W-:Y:S01]  /*b020*/  @!PT LDS RZ, [RZ] ;  /* 0x00000000fffff984 */ /* 0x000fe20000000800 */
[----:B------:R-:W-:Y:S01]  /*b030*/  @!PT LDS RZ, [RZ] ;  /* 0x00000000fffff984 */ /* 0x000fe20000000800 */
[----:B------:R5:W-:Y:S06]  /*b040*/  MEMBAR.ALL.CTA ;  /* 0x0000000000007992 */ /* 0x000bec0000008000 */
[----:B-----5:R-:W5:Y:S01]  /*b050*/  FENCE.VIEW.ASYNC.S ;  /* 0x00000000000073c6 */ /* 0x020f620000000000 */
[----:B-1----:R-:W-:Y:S01]  /*b060*/  @!P3 VIADD R89, R89, 0x388c0 ;  /* 0x000388c05959b836 */ /* 0x002fe20000000000 */
[----:B-----5:R1:W-:Y:S01]  /*b070*/  BAR.SYNC.DEFER_BLOCKING R138, 0x80 ;  /* 0x0002008a0000751d */ /* 0x0203e20000010000 */
[----:B------:R-:W-:Y:S01]  /*b080*/  ISETP.NE.AND P4, PT, R113, RZ, PT ;  /* 0x000000ff7100720c */ /* 0x000fe20003f85270 */
[----:B------:R-:W-:-:S02]  /*b090*/  VIADD R212, R212, 0x1 ;  /* 0x00000001d4d47836 */ /* 0x000fc40000000000 */
[----:B------:R-:W-:Y:S02]  /*b0a0*/  @!P3 PRMT R89, RZ, 0x654, R89 ;  /* 0x00000654ff59b816 */ /* 0x000fe40000000059 */
[----:B------:R-:W-:Y:S02]  /*b0b0*/  PLOP3.LUT P0, PT, PT, PT, PT, 0x8, 0x0 ;  /* 0x000000000000781c */ /* 0x000fe40003f0e170 */
[----:B------:R1:W-:Y:S01]  /*b0c0*/  @!P3 SYNCS.ARRIVE.TRANS64.RED.A1T0 RZ, [R89+URZ], RZ ;  /* 0x000000ff59ffb9a7 */ /* 0x0003e2000810043f */
[----:B------:R-:W-:-:S04]  /*b0d0*/  ISETP.NE.AND P3, PT, R212, 0x2, PT ;  /* 0x00000002d400780c */ /* 0x000fc80003f65270 */
[----:B0-----:R-:W-:Y:S02]  /*b0e0*/  SEL R12, RZ, 0x1, P3 ;  /* 0x00000001ff0c7807 */ /* 0x001fe40001800000 */
[----:B------:R-:W-:Y:S02]  /*b0f0*/  SEL R212, R212, RZ, P3 ;  /* 0x000000ffd4d47207 */ /* 0x000fe40001800000 */
[----:B------:R-:W-:Y:S01]  /*b100*/  LOP3.LUT R223, R223, R12, RZ, 0x3c, !PT ;  /* 0x0000000cdfdf7212 */ /* 0x000fe200078e3cff */
[----:B-1----:R-:W-:Y:S06]  /*b110*/  @P4 BRA `(.L_x_561) ;  /* 0xffffff6c00dc4947 */ /* 0x002fec000383ffff */
.L_x_440:
[----:B------:R-:W-:Y:S01]  /*b120*/  BSSY B0, `(.L_x_562) ;  /* 0x000004a000007945 */ /* 0x000fe20003800000 */
[----:B------:R-:W-:Y:S02]  /*b130*/  ISETP.GE.AND P2, PT, R180, 0x1, PT ;  /* 0x00000001b400780c */ /* 0x000fe40003f46270 */
[----:B------:R-:W-:Y:S02]  /*b140*/  CS2R R2, SRZ ;  /* 0x0000000000027805 */ /* 0x000fe4000001ff00 */
[----:B------:R-:W-:Y:S01]  /*b150*/  PLOP3.LUT P1, PT, PT, PT, PT, 0x80, 0x0 ;  /* 0x000000000000781c */ /* 0x000fe20003f2f070 */
[----:B------:R-:W-:Y:S01]  /*b160*/  IMAD.MOV.U32 R0, RZ, RZ, RZ ;  /* 0x000000ffff007224 */ /* 0x000fe200078e00ff */
[----:B------:R-:W-:Y:S02]  /*b170*/  CS2R R150, SRZ ;  /* 0x0000000000967805 */ /* 0x000fe4000001ff00 */
[----:B------:R-:W-:Y:S02]  /*b180*/  CS2R R148, SRZ ;  /* 0x0000000000947805 */ /* 0x000fe4000001ff00 */
[----:B------:R-:W-:-:S02]  /*b190*/  CS2R R146, SRZ ;  /* 0x0000000000927805 */ /* 0x000fc4000001ff00 */
[----:B------:R-:W-:Y:S02]  /*b1a0*/  CS2R R144, SRZ ;  /* 0x0000000000907805 */ /* 0x000fe4000001ff00 */
[----:B------:R-:W-:Y:S01]  /*b1b0*/  CS2R R142, SRZ ;  /* 0x00000000008e7805 */ /* 0x000fe2000001ff00 */
[----:B------:R-:W-:Y:S01]  /*b1c0*/  IMAD.MOV.U32 R141, RZ, RZ, RZ ;  /* 0x000000ffff8d7224 */ /* 0x000fe200078e00ff */
        /* <DEDUP_REMOVED lines=11> */
[----:B---3--:R-:W-:Y:S02]  /*b280*/  CS2R R118, SRZ ;  /* 0x0000000000767805 */ /* 0x008fe4000001ff00 */
        /* <DEDUP_REMOVED lines=42> */
[----:B--2---:R-:W-:Y:S02]  /*b530*/  CS2R R38, SRZ ;  /* 0x0000000000267805 */ /* 0x004fe4000001ff00 */
[----:B------:R-:W-:Y:S01]  /*b540*/  CS2R R34, SRZ ;  /* 0x0000000000227805 */ /* 0x000fe2000001ff00 */
[----:B------:R-:W-:Y:S01]  /*b550*/  IMAD.MOV.U32 R24, RZ, RZ, RZ ;  /* 0x000000ffff187224 */ /* 0x000fe200078e00ff */
[----:B------:R-:W-:Y:S01]  /*b560*/  MOV R5, RZ ;  /* 0x000000ff00057202 */ /* 0x000fe20000000f00 */
[----:B------:R-:W-:Y:S02]  /*b570*/  IMAD.MOV.U32 R7, RZ, RZ, RZ ;  /* 0x000000ffff077224 */ /* 0x000fe400078e00ff */
[----:B------:R-:W-:Y:S01]  /*b580*/  IMAD.MOV.U32 R27, RZ, RZ, RZ ;  /* 0x000000ffff1b7224 */ /* 0x000fe200078e00ff */
[----:B------:R-:W-:Y:S06]  /*b590*/  @P0 BRA `(.L_x_563) ;  /* 0x0000000000080947 */ /* 0x000fec0003800000 */
[----:B------:R-:W0:Y:S02]  /*b5a0*/  FENCE.VIEW.ASYNC.G ;  /* 0x00000000000073c6 */ /* 0x000e240000000100 */
[----:B0-----:R-:W-:Y:S06]  /*b5b0*/  BAR.ARV 0xc, 0x180 ;  /* 0x0306000000007b1d */ /* 0x001fec0000002000 */
.L_x_563:
[----:B------:R-:W-:Y:S05]  /*b5c0*/  BSYNC B0 ;  /* 0x0000000000007941 */ /* 0x000fea0003800000 */
.L_x_562:
[----:B------:R-:W-:Y:S02]  /*b5d0*/  IMAD.MOV.U32 R25, RZ, RZ, RZ ;  /* 0x000000ffff197224 */ /* 0x000fe400078e00ff */
[----:B------:R-:W-:Y:S01]  /*b5e0*/  IMAD.MOV.U32 R4, RZ, RZ, RZ ;  /* 0x000000ffff047224 */ /* 0x000fe200078e00ff */
[----:B------:R-:W-:Y:S06]  /*b5f0*/  @!P2 BRA `(.L_x_564) ;  /* 0x000001280080a947 */ /* 0x000fec0003800000 */
[----:B------:R-:W2:Y:S01]  /*b600*/  LDL R6, [R1+0x6c] ;  /* 0x00006c0001067983 */ /* 0x000ea20000100800 */
[----:B------:R-:W0:Y:S02]  /*b610*/  S2R R64, SR_TID.X ;  /* 0x0000000000407919 */ /* 0x000e240000002100 */
[----:B0-----:R-:W-:-:S05]  /*b620*/  VIADD R64, R64, 0xffffff80 ;  /* 0xffffff8040407836 */ /* 0x001fca0000000000 */
[----:B------:R-:W-:-:S04]  /*b630*/  SHF.R.S32.HI R65, RZ, 0x1f, R64 ;  /* 0x0000001fff417819 */ /* 0x000fc80000011440 */
[----:B------:R-:W-:-:S04]  /*b640*/  LEA.HI R65, R65, R64, RZ, 0x7 ;  /* 0x0000004041417211 */ /* 0x000fc800078f38ff */
[----:B------:R-:W-:-:S06]  /*b650*/  SHF.R.S32.HI R0, RZ, 0x7, R65 ;  /* 0x00000007ff007819 */ /* 0x000fcc0000011441 */
[----:B------:R-:W0:Y:S02]  /*b660*/  SHFL.IDX PT, R0, R0, RZ, 0x1f ;  /* 0x00001fff00007589 */ /* 0x000e2400000e0000 */
[----:B0-----:R-:W-:-:S04]  /*b670*/  LEA.HI R2, R0, R0, RZ, 0x1 ;  /* 0x0000000000027211 */ /* 0x001fc800078f08ff */
[----:B------:R-:W-:-:S05]  /*b680*/  LOP3.LUT R3, R2, 0x1e, RZ, 0xc0, !PT ;  /* 0x0000001e02037812 */ /* 0x000fca00078ec0ff */
[----:B------:R-:W-:Y:S01]  /*b690*/  IMAD.IADD R3, R0, 0x1, -R3 ;  /* 0x0000000100037824 */ /* 0x000fe200078e0a03 */
[----:B--2---:R-:W-:-:S13]  /*b6a0*/  R2UR UR4, R6 ;  /* 0x00000000060472ca */ /* 0x004fda00000e0000 */
[----:B------:R-:W-:Y:S02]  /*b6b0*/  ULOP3.LUT UP0, URZ, UR4, 0x9f, URZ, 0xc0, !UPT ;  /* 0x0000009f043f7892 */ /* 0x000fe4000f80c03f */
[----:B------:R-:W-:-:S04]  /*b6c0*/  LEA R3, R3, UR4, 0xd ;  /* 0x0000000403037c11 */ /* 0x000fc8000f8e68ff */
[----:B------:R-:W-:Y:S02]  /*b6d0*/  SHF.R.U32.HI R3, RZ, 0x4, R3 ;  /* 0x00000004ff037819 */ /* 0x000fe40000011603 */
[----:B------:R-:W-:Y:S02]  /*b6e0*/  PLOP3.LUT P0, PT, PT, PT, UP0, 0x80, 0x0 ;  /* 0x000000000000781c */ /* 0x000fe40003f0f008 */
[----:B------:R-:W-:-:S11]  /*b6f0*/  LOP3.LUT R28, R3, 0x3fff, RZ, 0xc0, !PT ;  /* 0x00003fff031c7812 */ /* 0x000fd600078ec0ff */
        /* <DEDUP_REMOVED lines=9> */
[----:B------:R-:W-:Y:S01]  /*b790*/  MOV R13, RZ ;  /* 0x000000ff000d7202 */ /* 0x000fe20000000f00 */
[----:B------:R-:W-:Y:S02]  /*b7a0*/  IMAD.U32 R7, RZ, RZ, UR7 ;  /* 0x00000007ff077e24 */ /* 0x000fe4000f8e00ff */
[----:B------:R-:W-:-:S02]  /*b7b0*/  IMAD.U32 R10, RZ, RZ, UR4 ;  /* 0x00000004ff0a7e24 */ /* 0x000fc4000f8e00ff */
[----:B------:R-:W-:Y:S02]  /*b7c0*/  IMAD.U32 R11, RZ, RZ, UR5 ;  /* 0x00000005ff0b7e24 */ /* 0x000fe4000f8e00ff */
[----:B------:R-:W-:Y:S02]  /*b7d0*/  IMAD.MOV.U32 R8, RZ, RZ, 0x70 ;  /* 0x00000070ff087424 */ /* 0x000fe400078e00ff */
[----:B0-----:R-:W-:-:S07]  /*b7e0*/  IMAD.MOV.U32 R12, RZ, RZ, 0x1 ;  /* 0x00000001ff0c7424 */ /* 0x001fce00078e00ff */
[----:B------:R-:W-:-:S07]  /*b7f0*/  LEPC R20, `(.L_x_565) ;  /* 0x000000001014794e */ /* 0x000fce0000000000 */
[----:B-1--45:R-:W-:Y:S05]  /*b800*/  CALL.ABS.NOINC R2 ;  /* 0x0000000002007343 */ /* 0x032fea0003c00000 */
.L_x_565:
[----:B------:R-:W-:Y:S02]  /*b810*/  ULDC UR4, c[0x0][0x3f4] ;  /* 0x0000fd0000047ab9 */ /* 0x000fe40000000800 */
[----:B------:R-:W-:-:S13]  /*b820*/  ISETP.LT.AND P0, PT, RZ, UR4, PT ;  /* 0x00000004ff007c0c */ /* 0x000fda000bf01270 */
[----:B------:R-:W-:Y:S05]  /*b830*/  @P0 BRA `(.L_x_566) ;  /* 0x0000000000400947 */ /* 0x000fea0003800000 */
[----:B------:R-:W2:Y:S02]  /*b840*/  LDL R2, [R1+0x70] ;  /* 0x0000700001027983 */ /* 0x000ea40000100800 */
[----:B--2---:R-:W-:-:S04]  /*b850*/  LEA.HI R0, R2, R2, RZ, 0x1 ;  /* 0x0000000202007211 */ /* 0x004fc800078f08ff */
[----:B------:R-:W-:-:S05]  /*b860*/  LOP3.LUT R0, R0, 0xfffffffe, RZ, 0xc0, !PT ;  /* 0xfffffffe00007812 */ /* 0x000fca00078ec0ff */
[----:B------:R-:W-:-:S05]  /*b870*/  IMAD.IADD R0, R2, 0x1, -R0 ;  /* 0x0000000102007824 */ /* 0x000fca00078e0a00 */
[----:B------:R-:W-:-:S04]  /*b880*/  SHF.L.U32 R3, R0, 0x1f, RZ ;  /* 0x0000001f00037819 */ /* 0x000fc800000006ff */
[----:B------:R0:W1:Y:S03]  /*b890*/  SYNCS.PHASECHK.TRANS64.TRYWAIT P0, [R22+URZ+0x38800], R3 ;  /* 0x03880003160075a7 */ /* 0x000066000800017f */
[----:B-1----:R-:W-:Y:S05]  /*b8a0*/  @!P0 NANOSLEEP.SYNCS 0x989680 ;  /* 0x009896800000895d */ /* 0x002fea0003900000 */
[----:B------:R-:W1:Y:S01]  /*b8b0*/  @!P0 SYNCS.PHASECHK.TRANS64 P0, [R22+URZ+0x38800], R3 ;  /* 0x03880003160085a7 */ /* 0x000e62000800007f */
[----:B------:R-:W-:Y:S04]  /*b8c0*/  BSSY B0, `(.L_x_567) ;  /* 0x0000006000007945 */ /* 0x000fe80003800000 */
[----:B-1----:R-:W-:Y:S05]  /*b8d0*/  @P0 BRA `(.L_x_568) ;  /* 0x0000000000100947 */ /* 0x002fea0003800000 */
.L_x_569:
[----:B-1----:R1:W2:Y:S02]  /*b8e0*/  SYNCS.PHASECHK.TRANS64.TRYWAIT P0, [R22+URZ+0x38800], R3 ;  /* 0x03880003160075a7 */ /* 0x0022a4000800017f */
[----:B--2---:R-:W-:Y:S05]  /*b8f0*/  @!P0 NANOSLEEP.SYNCS 0x989680 ;  /* 0x009896800000895d */ /* 0x004fea0003900000 */
[----:B------:R-:W2:Y:S02]  /*b900*/  @!P0 SYNCS.PHASECHK.TRANS64 P0, [R22+URZ+0x38800], R3 ;  /* 0x03880003160085a7 */ /* 0x000ea4000800007f */
[----:B--2---:R-:W-:Y:S05]  /*b910*/  @!P0 BRA `(.L_x_569) ;  /* 0xfffffffc00f08947 */ /* 0x004fea000383ffff */
.L_x_568:
[----:B------:R-:W-:Y:S05]  /*b920*/  BSYNC B0 ;  /* 0x0000000000007941 */ /* 0x000fea0003800000 */
.L_x_567:
[----:B------:R-:W-:Y:S05]  /*b930*/  BRA `(.L_x_570) ;  /* 0x0000006c00e47947 */ /* 0x000fea0003800000 */
.L_x_566:
[----:B------:R-:W2:Y:S01]  /*b940*/  LDL R30, [R1+0x6c] ;  /* 0x00006c00011e7983 */ /* 0x000ea20000100800 */
[----:B-----5:R-:W-:Y:S01]  /*b950*/  SHF.R.S32.HI R0, RZ, 0x1f, R136 ;  /* 0x0000001fff007819 */ /* 0x020fe20000011488 */
[----:B------:R-:W-:Y:S01]  /*b960*/  ULDC.64 UR4, c[0x0][0x3f8] ;  /* 0x0000fe0000047ab9 */ /* 0x000fe20000000a00 */
[----:B------:R-:W-:Y:S01]  /*b970*/  ULDC.64 UR6, c[0x0][0x408] ;  /* 0x0001020000067ab9 */ /* 0x000fe20000000a00 */
[----:B------:R-:W-:-:S04]  /*b980*/  IMAD.WIDE.U32 R4, R136, UR4, RZ ;  /* 0x0000000488047c25 */ /* 0x000fc8000f8e00ff */
[C---:B------:R-:W-:Y:S02]  /*b990*/  IMAD R3, R0.reuse, UR4, RZ ;  /* 0x0000000400037c24 */ /* 0x040fe4000f8e02ff */
[----:B------:R-:W-:Y:S02]  /*b9a0*/  IMAD R7, R0, UR6, RZ ;  /* 0x0000000600077c24 */ /* 0x000fe4000f8e02ff */
[C---:B------:R-:W-:Y:S01]  /*b9b0*/  IMAD R3, R136.reuse, UR5, R3 ;  /* 0x0000000588037c24 */ /* 0x040fe2000f8e0203 */
[----:B------:R-:W-:Y:S01]  /*b9c0*/  ULDC.64 UR4, c[0x0][0x3e8] ;  /* 0x0000fa0000047ab9 */ /* 0x000fe20000000a00 */
[----:B------:R-:W-:Y:S01]  /*b9d0*/  IMAD R7, R136, UR7, R7 ;  /* 0x0000000788077c24 */ /* 0x000fe2000f8e0207 */
[----:B------:R-:W-:Y:S01]  /*b9e0*/  LEA R2, P0, R4, UR4, 0x1 ;  /* 0x0000000404027c11 */ /* 0x000fe2000f8008ff */
[----:B------:R-:W-:Y:S01]  /*b9f0*/  IMAD.WIDE.U32 R26, R136, UR6, RZ ;  /* 0x00000006881a7c25 */ /* 0x000fe2000f8e00ff */
[----:B------:R-:W-:-:S03]  /*ba00*/  ULDC.64 UR6, c[0x0][0x400] ;  /* 0x0001000000067ab9 */ /* 0x000fc60000000a00 */
[----:B------:R-:W-:Y:S01]  /*ba10*/  IMAD.IADD R5, R3, 0x1, R5 ;  /* 0x0000000103057824 */ /* 0x000fe200078e0205 */
[----:B------:R-:W-:Y:S01]  /*ba20*/  LEA R25, P1, R26, UR6, 0x1 ;  /* 0x000000061a197c11 */ /* 0x000fe2000f8208ff */
[----:B------:R-:W-:-:S03]  /*ba30*/  IMAD.IADD R3, R7, 0x1, R27 ;  /* 0x0000000107037824 */ /* 0x000fc600078e021b */
[----:B------:R-:W-:Y:S02]  /*ba40*/  LEA.HI.X R24, R4, UR5, R5, 0x1, P0 ;  /* 0x0000000504187c11 */ /* 0x000fe400080f0c05 */
[----:B------:R-:W-:Y:S02]  /*ba50*/  LEA.HI.X R26, R26, UR7, R3, 0x1, P1 ;  /* 0x000000071a1a7c11 */ /* 0x000fe400088f0c03 */
[----:B--2---:R-:W-:-:S13]  /*ba60*/  R2UR UR8, R30 ;  /* 0x000000001e0872ca */ /* 0x004fda00000e0000 */
[----:B------:R-:W-:-:S06]  /*ba70*/  ULOP3.LUT UP0, URZ, UR8, 0x3ff, URZ, 0xc0, !UPT ;  /* 0x000003ff083f7892 */ /* 0x000fcc000f80c03f */
[----:B------:R-:W-:-:S13]  /*ba80*/  PLOP3.LUT P2, PT, PT, PT, UP0, 0x80, 0x0 ;  /* 0x000000000000781c */ /* 0x000fda0003f4f008 */
        /* <DEDUP_REMOVED lines=8> */
[----:B------:R-:W-:Y:S02]  /*bb10*/  IMAD.U32 R6, RZ, RZ, UR6 ;  /* 0x00000006ff067e24 */ /* 0x000fe4000f8e00ff */
[----:B------:R-:W-:Y:S02]  /*bb20*/  IMAD.U32 R7, RZ, RZ, UR7 ;  /* 0x00000007ff077e24 */ /* 0x000fe4000f8e00ff */
[----:B------:R-:W-:-:S02]  /*bb30*/  IMAD.U32 R10, RZ, RZ, UR4 ;  /* 0x00000004ff0a7e24 */ /* 0x000fc4000f8e00ff */
[----:B------:R-:W-:Y:S02]  /*bb40*/  IMAD.U32 R11, RZ, RZ, UR5 ;  /* 0x00000005ff0b7e24 */ /* 0x000fe4000f8e00ff */
[----:B------:R-:W-:Y:S02]  /*bb50*/  IMAD.MOV.U32 R8, RZ, RZ, 0x70 ;  /* 0x00000070ff087424 */ /* 0x000fe400078e00ff */
[----:B------:R-:W-:Y:S02]  /*bb60*/  IMAD.MOV.U32 R12, RZ, RZ, 0x1 ;  /* 0x00000001ff0c7424 */ /* 0x000fe400078e00ff */
[----:B0-----:R-:W-:-:S07]  /*bb70*/  IMAD.MOV.U32 R13, RZ, RZ, RZ ;  /* 0x000000ffff0d7224 */ /* 0x001fce00078e00ff */
[----:B------:R-:W-:-:S07]  /*bb80*/  LEPC R20, `(.L_x_571) ;  /* 0x000000001014794e */ /* 0x000fce0000000000 */
[----:B-1--4-:R-:W-:Y:S05]  /*bb90*/  CALL.ABS.NOINC R14 ;  /* 0x000000000e007343 */ /* 0x012fea0003c00000 */
.L_x_571:
[----:B------:R-:W-:Y:S01]  /*bba0*/  ULDC.U8 UR4, c[0x0][0x410] ;  /* 0x0001040000047ab9 */ /* 0x000fe20000000000 */
[----:B------:R-:W-:Y:S01]  /*bbb0*/  R2UR UR5, R30 ;  /* 0x000000001e0572ca */ /* 0x000fe200000e0000 */
[----:B------:R-:W-:Y:S01]  /*bbc0*/  BSSY B0, `(.L_x_572) ;  /* 0x00006c8000007945 */ /* 0x000fe20003800000 */
[----:B------:R-:W-:Y:S01]  /*bbd0*/  ISETP.NE.AND P0, PT, RZ, UR4, PT ;  /* 0x00000004ff007c0c */ /* 0x000fe2000bf05270 */
[----:B----4-:R-:W-:Y:S01]  /*bbe0*/  VIADD R31, R219, 0x20 ;  /* 0x00000020db1f7836 */ /* 0x010fe20000000000 */
[----:B------:R-:W-:Y:S01]  /*bbf0*/  SHF.R.U32.HI R20, RZ, 0x3, R224 ;  /* 0x00000003ff147819 */ /* 0x000fe200000116e0 */
[----:B------:R-:W-:Y:S01]  /*bc00*/  IMAD R4, R29, 0x80, R219 ;  /* 0x000000801d047824 */ /* 0x000fe200078e02db */
[----:B------:R-:W-:Y:S02]  /*bc10*/  LOP3.LUT R3, R224, 0x38, R16, 0xf8, !PT ;  /* 0x00000038e0037812 */ /* 0x000fe400078ef810 */
[----:B------:R-:W-:Y:S02]  /*bc20*/  IADD3 R21, R219, 0x60, RZ ;  /* 0x00000060db157810 */ /* 0x000fe40007ffe0ff */
[----:B------:R-:W-:-:S04]  /*bc30*/  LOP3.LUT R3, R228, R3, R20, 0xf6, !PT ;  /* 0x00000003e4037212 */ /* 0x000fc800078ef614 */
[----:B------:R-:W-:Y:S01]  /*bc40*/  LEA R30, R3, UR5, 0x1 ;  /* 0x00000005031e7c11 */ /* 0x000fe2000f8e08ff */
[----:B------:R-:W-:Y:S06]  /*bc50*/  @!P0 BRA `(.L_x_573) ;  /* 0x0000003000a48947 */ /* 0x000fec0003800000 */
[----:B------:R-:W-:-:S03]  /*bc60*/  UMOV UR4, 0xffffffff ;  /* 0xffffffff00047882 */ /* 0x000fc60000000000 */
[----:B------:R-:W-:Y:S05]  /*bc70*/  BRA.DIV UR4, `(.L_x_574) ;  /* 0x000001d2042c7947 */ /* 0x000fea000b800000 */
[----:B------:R0:W1:Y:S04]  /*bc80*/  SHFL.IDX PT, R3, R24, RZ, 0x181f ;  /* 0x00181fff18037589 */ /* 0x00006800000e0000 */
[----:B------:R-:W2:Y:S04]  /*bc90*/  SHFL.IDX PT, R2, R2, RZ, 0x181f ;  /* 0x00181fff02027589 */ /* 0x000ea800000e0000 */
[----:B------:R0:W3:Y:S04]  /*bca0*/  SHFL.IDX PT, R5, R26, RZ, 0x181f ;  /* 0x00181fff1a057589 */ /* 0x0000e800000e0000 */
[----:B------:R0:W4:Y:S02]  /*bcb0*/  SHFL.IDX PT, R14, R25, RZ, 0x181f ;  /* 0x00181fff190e7589 */ /* 0x00012400000e0000 */
.L_x_850:
[----:B------:R-:W5:Y:S01]  /*bcc0*/  LDL R20, [R1+0x70] ;  /* 0x0000700001147983 */ /* 0x000f620000100800 */
[----:B------:R-:W-:Y:S01]  /*bcd0*/  ULDC UR4, c[0x0][0x448] ;  /* 0x0001120000047ab9 */ /* 0x000fe20000000800 */
[----:B------:R-:W-:Y:S01]  /*bce0*/  BSSY B1, `(.L_x_575) ;  /* 0x000003e000017945 */ /* 0x000fe20003800000 */
[----:B------:R-:W-:Y:S01]  /*bcf0*/  IMAD R0, R140, UR4, RZ ;  /* 0x000000048c007c24 */ /* 0x000fe2000f8e02ff */
[----:B------:R-:W-:Y:S02]  /*bd00*/  CS2R R6, SRZ ;  /* 0x0000000000067805 */ /* 0x000fe4000001ff00 */
[----:B------:R-:W-:Y:S02]  /*bd10*/  CS2R R8, SRZ ;  /* 0x0000000000087805 */ /* 0x000fe4000001ff00 */
[----:B------:R-:W-:Y:S02]  /*bd20*/  CS2R R10, SRZ ;  /* 0x00000000000a7805 */ /* 0x000fe4000001ff00 */
[----:B------:R-:W-:-:S02]  /*bd30*/  CS2R R12, SRZ ;  /* 0x00000000000c7805 */ /* 0x000fc4000001ff00 */
[----:B------:R-:W-:Y:S01]  /*bd40*/  ISETP.GE.AND P0, PT, R4, R0, PT ;  /* 0x000000000400720c */ /* 0x000fe20003f06270 */
[----:B------:R-:W-:Y:S01]  /*bd50*/  IMAD R0, R29, -0x80, R0 ;  /* 0xffffff801d007824 */ /* 0x000fe200078e0200 */
[----:B0-----:R-:W-:Y:S02]  /*bd60*/  CS2R R24, SRZ ;  /* 0x0000000000187805 */ /* 0x001fe4000001ff00 */
[----:B------:R-:W-:Y:S02]  /*bd70*/  CS2R R26, SRZ ;  /* 0x00000000001a7805 */ /* 0x000fe4000001ff00 */
[----:B------:R-:W-:Y:S02]  /*bd80*/  CS2R R32, SRZ ;  /* 0x0000000000207805 */ /* 0x000fe4000001ff00 */
[----:B------:R-:W-:Y:S02]  /*bd90*/  CS2R R34, SRZ ;  /* 0x0000000000227805 */ /* 0x000fe4000001ff00 */
[----:B-----5:R-:W-:-:S04]  /*bda0*/  LEA.HI R15, R20, R20, RZ, 0x1 ;  /* 0x00000014140f7211 */ /* 0x020fc800078f08ff */
[----:B------:R-:W-:-:S05]  /*bdb0*/  LOP3.LUT R15, R15, 0xfffffffe, RZ, 0xc0, !PT ;  /* 0xfffffffe0f0f7812 */ /* 0x000fca00078ec0ff */
[----:B------:R-:W-:Y:S01]  /*bdc0*/  IMAD.IADD R29, R20, 0x1, -R15 ;  /* 0x00000001141d7824 */ /* 0x000fe200078e0a0f */
[----:B------:R-:W-:Y:S06]  /*bdd0*/  @P0 BRA `(.L_x_576) ;  /* 0x0000000000b80947 */ /* 0x000fec0003800000 */
[----:B------:R-:W-:Y:S01]  /*bde0*/  ULDC UR4, c[0x0][0x3f4] ;  /* 0x0000fd0000047ab9 */ /* 0x000fe20000000800 */
[C---:B------:R-:W-:Y:S01]  /*bdf0*/  IMAD.SHL.U32 R41, R221.reuse, 0x2, RZ ;  /* 0x00000002dd297824 */ /* 0x040fe200078e00ff */
[----:B------:R-:W-:Y:S01]  /*be00*/  ISETP.GE.AND P2, PT, R221, UR4, PT ;  /* 0x00000004dd007c0c */ /* 0x000fe2000bf46270 */
[C---:B------:R-:W-:Y:S01]  /*be10*/  IMAD.SHL.U32 R45, R220.reuse, 0x2, RZ ;  /* 0x00000002dc2d7824 */ /* 0x040fe200078e00ff */
[----:B------:R-:W-:Y:S01]  /*be20*/  ISETP.GE.AND P1, PT, R220, UR4, PT ;  /* 0x00000004dc007c0c */ /* 0x000fe2000bf26270 */
[C---:B------:R-:W-:Y:S01]  /*be30*/  IMAD.SHL.U32 R49, R222.reuse, 0x2, RZ ;  /* 0x00000002de317824 */ /* 0x040fe200078e00ff */
[----:B------:R-:W-:Y:S02]  /*be40*/  ISETP.GE.AND P0, PT, R222, UR4, PT ;  /* 0x00000004de007c0c */ /* 0x000fe4000bf06270 */
[----:B------:R-:W-:Y:S02]  /*be50*/  CS2R R12, SRZ ;  /* 0x00000000000c7805 */ /* 0x000fe4000001ff00 */
[----:B------:R-:W-:-:S02]  /*be60*/  SHF.R.S32.HI R4, RZ, 0x1f, R221 ;  /* 0x0000001fff047819 */ /* 0x000fc400000114dd */
[----:B------:R-:W-:Y:S02]  /*be70*/  CS2R R34, SRZ ;  /* 0x0000000000227805 */ /* 0x000fe4000001ff00 */
[----:B------:R-:W-:Y:S02]  /*be80*/  ISETP.GE.AND P3, PT, R214, UR4, PT ;  /* 0x00000004d6007c0c */ /* 0x000fe4000bf66270 */
[----:B------:R-:W-:Y:S02]  /*be90*/  CS2R R10, SRZ ;  /* 0x00000000000a7805 */ /* 0x000fe4000001ff00 */
[----:B------:R-:W-:Y:S01]  /*bea0*/  SHF.R.S32.HI R9, RZ, 0x1f, R220 ;  /* 0x0000001fff097819 */ /* 0x000fe200000114dc */
[----:B------:R-:W-:Y:S01]  /*beb0*/  ULDC.64 UR6, c[0x0][0x208] ;  /* 0x0000820000067ab9 */ /* 0x000fe20000000a00 */
[----:B------:R-:W-:Y:S02]  /*bec0*/  SHF.L.U64.HI R4, R221, 0x1, R4 ;  /* 0x00000001dd047819 */ /* 0x000fe40000010204 */
[----:B--2---:R-:W-:-:S02]  /*bed0*/  @!P2 IADD3 R38, P4, R2, R41, RZ ;  /* 0x000000290226a210 */ /* 0x004fc40007f9e0ff */
[----:B----4-:R-:W-:Y:S02]  /*bee0*/  @!P2 IADD3 R40, P6, R14, R41, RZ ;  /* 0x000000290e28a210 */ /* 0x010fe40007fde0ff */
[----:B------:R-:W-:Y:S01]  /*bef0*/  SHF.L.U64.HI R8, R220, 0x1, R9 ;  /* 0x00000001dc087819 */ /* 0x000fe20000010209 */
[--C-:B-1----:R-:W-:Y:S01]  /*bf00*/  @!P2 IMAD.X R39, R3, 0x1, R4.reuse, P4 ;  /* 0x000000010327a824 */ /* 0x102fe200020e0604 */
[-C--:B------:R-:W-:Y:S01]  /*bf10*/  @!P1 IADD3 R42, P5, R2, R45.reuse, RZ ;  /* 0x0000002d022a9210 */ /* 0x080fe20007fbe0ff */
[----:B---3--:R-:W-:Y:S01]  /*bf20*/  @!P2 IMAD.X R41, R5, 0x1, R4, P6 ;  /* 0x000000010529a824 */ /* 0x008fe200030e0604 */
[----:B------:R-:W-:Y:S01]  /*bf30*/  SHF.R.S32.HI R7, RZ, 0x1f, R222 ;  /* 0x0000001fff077819 */ /* 0x000fe200000114de */
[----:B------:R-:W-:Y:S01]  /*bf40*/  @!P3 IMAD.MOV.U32 R4, RZ, RZ, R14 ;  /* 0x000000ffff04b224 */ /* 0x000fe200078e000e */
[----:B------:R-:W-:Y:S01]  /*bf50*/  @!P1 IADD3 R44, P4, R14, R45, RZ ;  /* 0x0000002d0e2c9210 */ /* 0x000fe20007f9e0ff */
[----:B------:R-:W-:Y:S01]  /*bf60*/  @!P1 IMAD.X R43, R3, 0x1, R8, P5 ;  /* 0x00000001032b9824 */ /* 0x000fe200028e0608 */
[----:B------:R-:W-:-:S02]  /*bf70*/  SHF.L.U64.HI R6, R222, 0x1, R7 ;  /* 0x00000001de067819 */ /* 0x000fc40000010207 */
[----:B------:R-:W-:Y:S02]  /*bf80*/  CS2R R32, SRZ ;  /* 0x0000000000207805 */ /* 0x000fe4000001ff00 */
[-C--:B------:R-:W-:Y:S01]  /*bf90*/  @!P0 IADD3 R46, P6, R2, R49.reuse, RZ ;  /* 0x00000031022e8210 */ /* 0x080fe20007fde0ff */
[----:B------:R-:W-:Y:S01]  /*bfa0*/  @!P1 IMAD.X R45, R5, 0x1, R8, P4 ;  /* 0x00000001052d9824 */ /* 0x000fe200020e0608 */
[----:B------:R-:W-:Y:S02]  /*bfb0*/  @!P0 IADD3 R48, P5, R14, R49, RZ ;  /* 0x000000310e308210 */ /* 0x000fe40007fbe0ff */
[----:B------:R-:W-:Y:S02]  /*bfc0*/  CS2R R8, SRZ ;  /* 0x0000000000087805 */ /* 0x000fe4000001ff00 */
[----:B------:R-:W-:Y:S01]  /*bfd0*/  CS2R R26, SRZ ;  /* 0x00000000001a7805 */ /* 0x000fe2000001ff00 */
[----:B------:R-:W-:Y:S01]  /*bfe0*/  @!P0 IMAD.X R47, R3, 0x1, R6, P6 ;  /* 0x00000001032f8824 */ /* 0x000fe200030e0606 */
[----:B------:R-:W-:-:S02]  /*bff0*/  @!P0 IADD3.X R49, R5, R6, RZ, P5, !PT ;  /* 0x0000000605318210 */ /* 0x000fc40002ffe4ff */
[----:B------:R-:W-:Y:S02]  /*c000*/  CS2R R6, SRZ ;  /* 0x0000000000067805 */ /* 0x000fe4000001ff00 */
[----:B------:R-:W-:Y:S01]  /*c010*/  CS2R R24, SRZ ;  /* 0x0000000000187805 */ /* 0x000fe2000001ff00 */
[C---:B------:R-:W-:Y:S01]  /*c020*/  @!P3 IMAD.WIDE R14, R214.reuse, 0x2, R2 ;  /* 0x00000002d60eb825 */ /* 0x040fe200078e0202 */
[----:B------:R0:W5:Y:S03]  /*c030*/  @!P2 LD.E.64 R10, desc[UR6][R38.64] ;  /* 0x00000006260aa980 */ /* 0x000166000c101b00 */
[----:B------:R-:W-:Y:S01]  /*c040*/  @!P3 IMAD.WIDE R36, R214, 0x2, R4 ;  /* 0x00000002d624b825 */ /* 0x000fe200078e0204 */
[----:B------:R0:W5:Y:S04]  /*c050*/  @!P3 LD.E.64 R12, desc[UR6][R14.64] ;  /* 0x000000060e0cb980 */ /* 0x000168000c101b00 */
[----:B------:R0:W5:Y:S04]  /*c060*/  @!P3 LD.E.64 R34, desc[UR6][R36.64] ;  /* 0x000000062422b980 */ /* 0x000168000c101b00 */
[----:B------:R0:W5:Y:S04]  /*c070*/  @!P2 LD.E.64 R32, desc[UR6][R40.64] ;  /* 0x000000062820a980 */ /* 0x000168000c101b00 */
[----:B------:R0:W5:Y:S04]  /*c080*/  @!P1 LD.E.64 R8, desc[UR6][R42.64] ;  /* 0x000000062a089980 */ /* 0x000168000c101b00 */
[----:B------:R0:W5:Y:S04]  /*c090*/  @!P1 LD.E.64 R26, desc[UR6][R44.64] ;  /* 0x000000062c1a9980 */ /* 0x000168000c101b00 */
[----:B------:R0:W5:Y:S04]  /*c0a0*/  @!P0 LD.E.64 R6, desc[UR6][R46.64] ;  /* 0x000000062e068980 */ /* 0x000168000c101b00 */
[----:B------:R0:W5:Y:S02]  /*c0b0*/  @!P0 LD.E.64 R24, desc[UR6][R48.64] ;  /* 0x0000000630188980 */ /* 0x000164000c101b00 */
.L_x_576:
[----:B------:R-:W-:Y:S05]  /*c0c0*/  BSYNC B1 ;  /* 0x0000000000017941 */ /* 0x000fea0003800000 */
.L_x_575:
[----:B-1----:R-:W-:Y:S01]  /*c0d0*/  SHF.L.U32 R3, R29, 0x1f, RZ ;  /* 0x0000001f1d037819 */ /* 0x002fe200000006ff */
[--C-:B-----5:R-:W-:Y:S01]  /*c0e0*/  IMAD.MOV.U32 R20, RZ, RZ, R13.reuse ;  /* 0x000000ffff147224 */ /* 0x120fe200078e000d */
[--C-:B0-----:R-:W-:Y:S01]  /*c0f0*/  SHF.R.U64 R48, R12, 0x10, R13.reuse ;  /* 0x000000100c307819 */ /* 0x101fe2000000120d */
[----:B------:R-:W-:Y:S01]  /*c100*/  IMAD.MOV.U32 R15, RZ, RZ, R12 ;  /* 0x000000ffff0f7224 */ /* 0x000fe200078e000c */
[----:B------:R-:W0:Y:S01]  /*c110*/  SYNCS.PHASECHK.TRANS64.TRYWAIT P0, [R22+URZ+0x38800], R3 ;  /* 0x03880003160075a7 */ /* 0x000e22000800017f */
[----:B------:R-:W-:Y:S01]  /*c120*/  SHF.R.U32.HI R51, RZ, 0x10, R13 ;  /* 0x00000010ff337819 */ /* 0x000fe2000001160d */
[----:B------:R-:W-:Y:S01]  /*c130*/  IMAD.MOV.U32 R13, RZ, RZ, R10 ;  /* 0x000000ffff0d7224 */ /* 0x000fe200078e000a */
[----:B------:R-:W-:Y:S01]  /*c140*/  SHF.R.U64 R46, R10, 0x10, R11 ;  /* 0x000000100a2e7819 */ /* 0x000fe2000000120b */
[----:B--2---:R-:W-:Y:S01]  /*c150*/  IMAD.MOV.U32 R2, RZ, RZ, R6 ;  /* 0x000000ffff027224 */ /* 0x004fe200078e0006 */
[--C-:B------:R-:W-:Y:S01]  /*c160*/  SHF.R.U64 R45, R6, 0x10, R7.reuse ;  /* 0x00000010062d7819 */ /* 0x100fe20000001207 */
[--C-:B------:R-:W-:Y:S01]  /*c170*/  IMAD.MOV.U32 R4, RZ, RZ, R7.reuse ;  /* 0x000000ffff047224 */ /* 0x100fe200078e0007 */
[----:B------:R-:W-:Y:S01]  /*c180*/  SHF.R.U32.HI R43, RZ, 0x10, R7 ;  /* 0x00000010ff2b7819 */ /* 0x000fe20000011607 */
[----:B----4-:R-:W-:Y:S01]  /*c190*/  IMAD.MOV.U32 R14, RZ, RZ, R11 ;  /* 0x000000ffff0e7224 */ /* 0x010fe200078e000b */
[----:B------:R-:W-:Y:S01]  /*c1a0*/  SHF.R.U64 R40, R32, 0x10, R33 ;  /* 0x0000001020287819 */ /* 0x000fe20000001221 */
[----:B---3--:R-:W-:Y:S01]  /*c1b0*/  IMAD.MOV.U32 R5, RZ, RZ, R8 ;  /* 0x000000ffff057224 */ /* 0x008fe200078e0008 */
[----:B------:R-:W-:Y:S01]  /*c1c0*/  SHF.R.U32.HI R49, RZ, 0x10, R11 ;  /* 0x00000010ff317819 */ /* 0x000fe2000001160b */
[--C-:B------:R-:W-:Y:S01]  /*c1d0*/  IMAD.MOV.U32 R10, RZ, RZ, R9.reuse ;  /* 0x000000ffff0a7224 */ /* 0x100fe200078e0009 */
[--C-:B------:R-:W-:Y:S01]  /*c1e0*/  SHF.R.U64 R44, R8, 0x10, R9.reuse ;  /* 0x00000010082c7819 */ /* 0x100fe20000001209 */
[----:B------:R-:W-:Y:S01]  /*c1f0*/  IMAD.MOV.U32 R36, RZ, RZ, R34 ;  /* 0x000000ffff247224 */ /* 0x000fe200078e0022 */
[----:B------:R-:W-:Y:S01]  /*c200*/  SHF.R.U32.HI R47, RZ, 0x10, R9 ;  /* 0x00000010ff2f7819 */ /* 0x000fe20000011609 */
[--C-:B------:R-:W-:Y:S01]  /*c210*/  IMAD.MOV.U32 R37, RZ, RZ, R35.reuse ;  /* 0x000000ffff257224 */ /* 0x100fe200078e0023 */
[--C-:B------:R-:W-:Y:S01]  /*c220*/  SHF.R.U64 R41, R34, 0x10, R35.reuse ;  /* 0x0000001022297819 */ /* 0x100fe20000001223 */
[----:B------:R-:W-:Y:S01]  /*c230*/  IMAD.MOV.U32 R7, RZ, RZ, R32 ;  /* 0x000000ffff077224 */ /* 0x000fe200078e0020 */
[----:B------:R-:W-:Y:S01]  /*c240*/  SHF.R.U32.HI R42, RZ, 0x10, R35 ;  /* 0x00000010ff2a7819 */ /* 0x000fe20000011623 */
[--C-:B------:R-:W-:Y:S01]  /*c250*/  IMAD.MOV.U32 R29, RZ, RZ, R33.reuse ;  /* 0x000000ffff1d7224 */ /* 0x100fe200078e0021 */
[----:B------:R-:W-:Y:S01]  /*c260*/  SHF.R.U32.HI R38, RZ, 0x10, R33 ;  /* 0x00000010ff267819 */ /* 0x000fe20000011621 */
[----:B------:R-:W-:Y:S01]  /*c270*/  BSSY B1, `(.L_x_577) ;  /* 0x0000018000017945 */ /* 0x000fe20003800000 */
[----:B------:R-:W-:Y:S01]  /*c280*/  VIMNMX R32, R0, 0x80, PT ;  /* 0x0000008000207848 */ /* 0x000fe20003fe0100 */
[----:B------:R-:W-:Y:S01]  /*c290*/  IMAD.MOV.U32 R6, RZ, RZ, R24 ;  /* 0x000000ffff067224 */ /* 0x000fe200078e0018 */
[--C-:B------:R-:W-:Y:S01]  /*c2a0*/  SHF.R.U64 R35, R24, 0x10, R25.reuse ;  /* 0x0000001018237819 */ /* 0x100fe20000001219 */
[--C-:B------:R-:W-:Y:S01]  /*c2b0*/  IMAD.MOV.U32 R8, RZ, RZ, R25.reuse ;  /* 0x000000ffff087224 */ /* 0x100fe200078e0019 */
[----:B------:R-:W-:Y:S01]  /*c2c0*/  SHF.R.U32.HI R33, RZ, 0x10, R25 ;  /* 0x00000010ff217819 */ /* 0x000fe20000011619 */
[----:B------:R-:W-:Y:S01]  /*c2d0*/  IMAD.MOV.U32 R12, RZ, RZ, R27 ;  /* 0x000000ffff0c7224 */ /* 0x000fe200078e001b */
[----:B------:R-:W-:-:S02]  /*c2e0*/  MOV R11, R26 ;  /* 0x0000001a000b7202 */ /* 0x000fc40000000f00 */
[--C-:B------:R-:W-:Y:S02]  /*c2f0*/  SHF.R.U64 R34, R26, 0x10, R27.reuse ;  /* 0x000000101a227819 */ /* 0x100fe4000000121b */
[----:B------:R-:W-:Y:S02]  /*c300*/  SHF.R.U32.HI R39, RZ, 0x10, R27 ;  /* 0x00000010ff277819 */ /* 0x000fe4000001161b */
[----:B------:R-:W-:Y:S02]  /*c310*/  PRMT R24, R15, 0x5410, R48 ;  /* 0x000054100f187816 */ /* 0x000fe40000000030 */
[----:B------:R-:W-:Y:S02]  /*c320*/  PRMT R25, R20, 0x5410, R51 ;  /* 0x0000541014197816 */ /* 0x000fe40000000033 */
[----:B------:R-:W-:Y:S02]  /*c330*/  PRMT R0, R2, 0x5410, R45 ;  /* 0x0000541002007816 */ /* 0x000fe4000000002d */
[----:B------:R-:W-:-:S02]  /*c340*/  PRMT R13, R13, 0x5410, R46 ;  /* 0x000054100d0d7816 */ /* 0x000fc4000000002e */
[----:B------:R-:W-:Y:S02]  /*c350*/  PRMT R14, R14, 0x5410, R49 ;  /* 0x000054100e0e7816 */ /* 0x000fe40000000031 */
[----:B------:R-:W-:Y:S02]  /*c360*/  PRMT R9, R5, 0x5410, R44 ;  /* 0x0000541005097816 */ /* 0x000fe4000000002c */
[----:B------:R-:W-:Y:S02]  /*c370*/  ISETP.GE.AND P1, PT, R219, R32, PT ;  /* 0x00000020db00720c */ /* 0x000fe40003f26270 */
[----:B------:R-:W-:Y:S02]  /*c380*/  PRMT R10, R10, 0x5410, R47 ;  /* 0x000054100a0a7816 */ /* 0x000fe4000000002f */
[----:B------:R-:W-:Y:S02]  /*c390*/  PRMT R2, R4, 0x5410, R43 ;  /* 0x0000541004027816 */ /* 0x000fe4000000002b */
[----:B------:R-:W-:-:S02]  /*c3a0*/  PRMT R26, R36, 0x5410, R41 ;  /* 0x00005410241a7816 */ /* 0x000fc40000000029 */
[----:B------:R-:W-:Y:S02]  /*c3b0*/  PRMT R27, R37, 0x5410, R42 ;  /* 0x00005410251b7816 */ /* 0x000fe4000000002a */
[----:B------:R-:W-:Y:S02]  /*c3c0*/  PRMT R15, R7, 0x5410, R40 ;  /* 0x00005410070f7816 */ /* 0x000fe40000000028 */
[----:B------:R-:W-:Y:S01]  /*c3d0*/  PRMT R20, R29, 0x5410, R38 ;  /* 0x000054101d147816 */ /* 0x000fe20000000026 */
[----:B0-----:R-:W-:Y:S06]  /*c3e0*/  @!P0 BRA `(.L_x_578) ;  /* 0x000001c800c08947 */ /* 0x001fec0003800000 */
.L_x_851:
[----:B------:R-:W-:Y:S05]  /*c3f0*/  BSYNC B1 ;  /* 0x0000000000017941 */ /* 0x000fea0003800000 */
.L_x_577:
[----:B------:R-:W-:Y:S01]  /*c400*/  BSSY B1, `(.L_x_579) ;  /* 0x00000ad000017945 */ /* 0x000fe20003800000 */
[----:B------:R-:W-:Y:S02]  /*c410*/  PRMT R11, R11, 0x5410, R34 ;  /* 0x000054100b0b7816 */ /* 0x000fe40000000022 */
[----:B------:R-:W-:Y:S02]  /*c420*/  PRMT R12, R12, 0x5410, R39 ;  /* 0x000054100c0c7816 */ /* 0x000fe40000000027 */
[----:B0-----:R-:W-:Y:S02]  /*c430*/  PRMT R3, R6, 0x5410, R35 ;  /* 0x0000541006037816 */ /* 0x001fe40000000023 */
[----:B------:R-:W-:Y:S01]  /*c440*/  PRMT R8, R8, 0x5410, R33 ;  /* 0x0000541008087816 */ /* 0x000fe20000000021 */
[----:B------:R-:W-:Y:S06]  /*c450*/  @P1 BRA `(.L_x_580) ;  /* 0x00000008009c1947 */ /* 0x000fec0003800000 */
[----:B------:R-:W0:Y:S01]  /*c460*/  LDC R5, c[0x0][0x3f4] ;  /* 0x0000fd00ff057b82 */ /* 0x000e220000000800 */
[----:B------:R-:W-:Y:S01]  /*c470*/  BSSY B2, `(.L_x_581) ;  /* 0x000002c000027945 */ /* 0x000fe20003800000 */
[-C--:B0-----:R-:W-:Y:S02]  /*c480*/  ISETP.GE.AND P0, PT, R214, R5.reuse, PT ;  /* 0x00000005d600720c */ /* 0x081fe40003f06270 */
[-C--:B------:R-:W-:Y:S02]  /*c490*/  ISETP.GE.AND P1, PT, R221, R5.reuse, PT ;  /* 0x00000005dd00720c */ /* 0x080fe40003f26270 */
[-C--:B------:R-:W-:Y:S02]  /*c4a0*/  ISETP.GE.AND P2, PT, R220, R5.reuse, PT ;  /* 0x00000005dc00720c */ /* 0x080fe40003f46270 */
[----:B------:R-:W-:-:S07]  /*c4b0*/  ISETP.GE.AND P3, PT, R222, R5, PT ;  /* 0x00000005de00720c */ /* 0x000fce0003f66270 */
[----:B------:R-:W-:Y:S06]  /*c4c0*/  @P0 BRA `(.L_x_582) ;  /* 0x0000000000980947 */ /* 0x000fec0003800000 */
[----:B------:R-:W0:Y:S01]  /*c4d0*/  LDS.128 R4, [R30] ;  /* 0x000000001e047984 */ /* 0x000e220000000c00 */
[C---:B------:R-:W-:Y:S01]  /*c4e0*/  IMAD.U32 R37, R26.reuse, 0x10000, RZ ;  /* 0x000100001a257824 */ /* 0x040fe200078e00ff */
[----:B------:R-:W-:Y:S01]  /*c4f0*/  LOP3.LUT R40, R26, 0xffff0000, RZ, 0xc0, !PT ;  /* 0xffff00001a287812 */ /* 0x000fe200078ec0ff */
[C---:B------:R-:W-:Y:S01]  /*c500*/  IMAD.U32 R36, R24.reuse, 0x10000, RZ ;  /* 0x0001000018247824 */ /* 0x040fe200078e00ff */
[----:B------:R-:W-:Y:S01]  /*c510*/  LOP3.LUT R38, R24, 0xffff0000, RZ, 0xc0, !PT ;  /* 0xffff000018267812 */ /* 0x000fe200078ec0ff */
[C---:B0-----:R-:W-:Y:S01]  /*c520*/  IMAD.U32 R29, R4.reuse, 0x10000, RZ ;  /* 0x00010000041d7824 */ /* 0x041fe200078e00ff */
[----:B------:R-:W-:Y:S01]  /*c530*/  LOP3.LUT R4, R4, 0xffff0000, RZ, 0xc0, !PT ;  /* 0xffff000004047812 */ /* 0x000fe200078ec0ff */
[C---:B------:R-:W-:Y:S01]  /*c540*/  IMAD.U32 R33, R5.reuse, 0x10000, RZ ;  /* 0x0001000005217824 */ /* 0x040fe200078e00ff */
[----:B------:R-:W-:Y:S01]  /*c550*/  LOP3.LUT R5, R5, 0xffff0000, RZ, 0xc0, !PT ;  /* 0xffff000005057812 */ /* 0x000fe200078ec0ff */
[C---:B------:R-:W-:Y:S01]  /*c560*/  IMAD.U32 R34, R6.reuse, 0x10000, RZ ;  /* 0x0001000006227824 */ /* 0x040fe200078e00ff */
[----:B------:R-:W-:Y:S01]  /*c570*/  LOP3.LUT R6, R6, 0xffff0000, RZ, 0xc0, !PT ;  /* 0xffff000006067812 */ /* 0x000fe200078ec0ff */
[C---:B------:R-:W-:Y:S01]  /*c580*/  FMUL.FTZ R42, R4.reuse, R37 ;  /* 0x00000025042a7220 */ /* 0x040fe20000410000 */
[----:B------:R-:W-:Y:S01]  /*c590*/  FMUL.FTZ R4, R4, R36 ;  /* 0x0000002404047220 */ /* 0x000fe20000410000 */
[----:B------:R-:W-:-:S02]  /*c5a0*/  IMAD.U32 R35, R7, 0x10000, RZ ;  /* 0x0001000007237824 */ /* 0x000fc400078e00ff */
[----:B------:R-:W-:Y:S01]  /*c5b0*/  FMUL.FTZ R44, R5, R40 ;  /* 0x00000028052c7220 */ /* 0x000fe20000410000 */
[C---:B------:R-:W-:Y:S01]  /*c5c0*/  FFMA.FTZ R42, R29.reuse, R36, -R42 ;  /* 0x000000241d2a7223 */ /* 0x040fe2000001082a */
[----:B------:R-:W-:Y:S01]  /*c5d0*/  FFMA.FTZ R37, R29, R37, R4 ;  /* 0x000000251d257223 */ /* 0x000fe20000010004 */
[----:B------:R-:W-:Y:S01]  /*c5e0*/  LOP3.LUT R7, R7, 0xffff0000, RZ, 0xc0, !PT ;  /* 0xffff000007077812 */ /* 0x000fe200078ec0ff */
[-C--:B------:R-:W-:Y:S01]  /*c5f0*/  FMUL.FTZ R46, R5, R38.reuse ;  /* 0x00000026052e7220 */ /* 0x080fe20000410000 */
[C---:B------:R-:W-:Y:S01]  /*c600*/  LOP3.LUT R36, R27.reuse, 0xffff0000, RZ, 0xc0, !PT ;  /* 0xffff00001b247812 */ /* 0x040fe200078ec0ff */
[----:B------:R-:W-:Y:S01]  /*c610*/  IMAD.U32 R29, R27, 0x10000, RZ ;  /* 0x000100001b1d7824 */ /* 0x000fe200078e00ff */
[C---:B------:R-:W-:Y:S01]  /*c620*/  LOP3.LUT R4, R25.reuse, 0xffff0000, RZ, 0xc0, !PT ;  /* 0xffff000019047812 */ /* 0x040fe200078ec0ff */
[----:B------:R-:W-:Y:S02]  /*c630*/  IMAD.U32 R5, R25, 0x10000, RZ ;  /* 0x0001000019057824 */ /* 0x000fe400078e00ff */
[C---:B------:R-:W-:Y:S01]  /*c640*/  FFMA.FTZ R44, R33.reuse, R38, -R44 ;  /* 0x00000026212c7223 */ /* 0x040fe2000001082c */
[----:B------:R-:W-:Y:S01]  /*c650*/  FFMA.FTZ R33, R33, R40, R46 ;  /* 0x0000002821217223 */ /* 0x000fe2000001002e */
[C---:B------:R-:W-:Y:S01]  /*c660*/  FMUL.FTZ R39, R6.reuse, R29 ;  /* 0x0000001d06277220 */ /* 0x040fe20000410000 */
[-C--:B------:R-:W-:Y:S01]  /*c670*/  FMUL.FTZ R38, R6, R5.reuse ;  /* 0x0000000506267220 */ /* 0x080fe20000410000 */
[C---:B------:R-:W-:Y:S01]  /*c680*/  FMUL.FTZ R40, R7.reuse, R36 ;  /* 0x0000002407287220 */ /* 0x040fe20000410000 */
[-C--:B------:R-:W-:Y:S01]  /*c690*/  FMUL.FTZ R41, R7, R4.reuse ;  /* 0x0000000407297220 */ /* 0x080fe20000410000 */
[C---:B------:R-:W-:Y:S01]  /*c6a0*/  FFMA.FTZ R6, R34.reuse, R5, -R39 ;  /* 0x0000000522067223 */ /* 0x040fe20000010827 */
[----:B------:R-:W-:Y:S01]  /*c6b0*/  FFMA.FTZ R29, R34, R29, R38 ;  /* 0x0000001d221d7223 */ /* 0x000fe20000010026 */
[C---:B------:R-:W-:Y:S01]  /*c6c0*/  FFMA.FTZ R7, R35.reuse, R4, -R40 ;  /* 0x0000000423077223 */ /* 0x040fe20000010828 */
[----:B------:R-:W-:Y:S01]  /*c6d0*/  FFMA.FTZ R36, R35, R36, R41 ;  /* 0x0000002423247223 */ /* 0x000fe20000010029 */
[----:B------:R-:W-:-:S02]  /*c6e0*/  F2FP.BF16.F32.PACK_AB R4, R37, R42 ;  /* 0x0000002a2504723e */ /* 0x000fc400000010ff */
[----:B------:R-:W-:Y:S02]  /*c6f0*/  F2FP.BF16.F32.PACK_AB R5, R33, R44 ;  /* 0x0000002c2105723e */ /* 0x000fe400000010ff */
[----:B------:R-:W-:Y:S02]  /*c700*/  F2FP.BF16.F32.PACK_AB R6, R29, R6 ;  /* 0x000000061d06723e */ /* 0x000fe400000010ff */
[----:B------:R-:W-:-:S05]  /*c710*/  F2FP.BF16.F32.PACK_AB R7, R36, R7 ;  /* 0x000000072407723e */ /* 0x000fca00000010ff */
[----:B------:R0:W-:Y:S02]  /*c720*/  STS.128 [R30], R4 ;  /* 0x000000041e007388 */ /* 0x0001e40000000c00 */
.L_x_582:
[----:B------:R-:W-:Y:S05]  /*c730*/  BSYNC B2 ;  /* 0x0000000000027941 */ /* 0x000fea0003800000 */
.L_x_581:
[----:B------:R-:W-:Y:S04]  /*c740*/  BSSY B2, `(.L_x_583) ;  /* 0x0000028000027945 */ /* 0x000fe80003800000 */
[----:B------:R-:W-:Y:S05]  /*c750*/  @P1 BRA `(.L_x_584) ;  /* 0x0000000000981947 */ /* 0x000fea0003800000 */
[----:B0-----:R-:W0:Y:S01]  /*c760*/  LDS.128 R4, [R30+0x4000] ;  /* 0x004000001e047984 */ /* 0x001e220000000c00 */
[C---:B------:R-:W-:Y:S01]  /*c770*/  IMAD.U32 R37, R15.reuse, 0x10000, RZ ;  /* 0x000100000f257824 */ /* 0x040fe200078e00ff */
[----:B------:R-:W-:Y:S01]  /*c780*/  LOP3.LUT R40, R15, 0xffff0000, RZ, 0xc0, !PT ;  /* 0xffff00000f287812 */ /* 0x000fe200078ec0ff */
[C---:B------:R-:W-:Y:S01]  /*c790*/  IMAD.U32 R36, R13.reuse, 0x10000, RZ ;  /* 0x000100000d247824 */ /* 0x040fe200078e00ff */
[----:B------:R-:W-:Y:S01]  /*c7a0*/  LOP3.LUT R38, R13, 0xffff0000, RZ, 0xc0, !PT ;  /* 0xffff00000d267812 */ /* 0x000fe200078ec0ff */
[C---:B0-----:R-:W-:Y:S01]  /*c7b0*/  IMAD.U32 R29, R4.reuse, 0x10000, RZ ;  /* 0x00010000041d7824 */ /* 0x041fe200078e00ff */
[----:B------:R-:W-:Y:S01]  /*c7c0*/  LOP3.LUT R4, R4, 0xffff0000, RZ, 0xc0, !PT ;  /* 0xffff000004047812 */ /* 0x000fe200078ec0ff */
[----:B------:R-:W-:Y:S01]  /*c7d0*/  IMAD.U32 R34, R6, 0x10000, RZ ;  /* 0x0001000006227824 */ /* 0x000fe200078e00ff */
[----:B------:R-:W-:Y:S01]  /*c7e0*/  SHF.L.U32 R33, R5, 0x10, RZ ;  /* 0x0000001005217819 */ /* 0x000fe200000006ff */
[----:B------:R-:W-:Y:S01]  /*c7f0*/  IMAD.U32 R35, R7, 0x10000, RZ ;  /* 0x0001000007237824 */ /* 0x000fe200078e00ff */
[----:B------:R-:W-:Y:S01]  /*c800*/  LOP3.LUT R5, R5, 0xffff0000, RZ, 0xc0, !PT ;  /* 0xffff000005057812 */ /* 0x000fe200078ec0ff */
[C---:B------:R-:W-:Y:S01]  /*c810*/  FMUL.FTZ R42, R4.reuse, R37 ;  /* 0x00000025042a7220 */ /* 0x040fe20000410000 */
[----:B------:R-:W-:Y:S01]  /*c820*/  FMUL.FTZ R4, R4, R36 ;  /* 0x0000002404047220 */ /* 0x000fe20000410000 */
[----:B------:R-:W-:-:S02]  /*c830*/  LOP3.LUT R6, R6, 0xffff0000, RZ, 0xc0, !PT ;  /* 0xffff000006067812 */ /* 0x000fc400078ec0ff */
        /* <DEDUP_REMOVED lines=23> */
[----:B------:R1:W-:Y:S02]  /*c9b0*/  STS.128 [R30+0x4000], R4 ;  /* 0x004000041e007388 */ /* 0x0003e40000000c00 */
.L_x_584:
[----:B------:R-:W-:Y:S05]  /*c9c0*/  BSYNC B2 ;  /* 0x0000000000027941 */ /* 0x000fea0003800000 */
.L_x_583:
[----:B------:R-:W-:Y:S04]  /*c9d0*/  BSSY B2, `(.L_x_585) ;  /* 0x0000028000027945 */ /* 0x000fe80003800000 */
[----:B------:R-:W-:Y:S05]  /*c9e0*/  @P2 BRA `(.L_x_586) ;  /* 0x0000000000982947 */ /* 0x000fea0003800000 */
[----:B01----:R-:W0:Y:S01]  /*c9f0*/  LDS.128 R4, [R30+0x8000] ;  /* 0x008000001e047984 */ /* 0x003e220000000c00 */
        /* <DEDUP_REMOVED lines=18> */
[----:B------:R-:W-:Y:S01]  /*cb20*/  SHF.L.U32 R29, R12, 0x10, RZ ;  /* 0x000000100c1d7819 */ /* 0x000fe200000006ff */
[----:B------:R-:W-:Y:S01]  /*cb30*/  IMAD.U32 R5, R10, 0x10000, RZ ;  /* 0x000100000a057824 */ /* 0x000fe200078e00ff */
[----:B------:R-:W-:Y:S01]  /*cb40*/  LOP3.LUT R36, R12, 0xffff0000, RZ, 0xc0, !PT ;  /* 0xffff00000c247812 */ /* 0x000fe200078ec0ff */
[C---:B------:R-:W-:Y:S01]  /*cb50*/  FFMA.FTZ R44, R33.reuse, R38, -R44 ;  /* 0x00000026212c7223 */ /* 0x040fe2000001082c */
[----:B------:R-:W-:Y:S01]  /*cb60*/  LOP3.LUT R4, R10, 0xffff0000, RZ, 0xc0, !PT ;  /* 0xffff00000a047812 */ /* 0x000fe200078ec0ff */
        /* <DEDUP_REMOVED lines=14> */
.L_x_586:
[----:B------:R-:W-:Y:S05]  /*cc50*/  BSYNC B2 ;  /* 0x0000000000027941 */ /* 0x000fea0003800000 */
.L_x_585:
[----:B------:R-:W-:Y:S05]  /*cc60*/  @P3 BRA `(.L_x_580) ;  /* 0x0000000000983947 */ /* 0x000fea0003800000 */
[----:B012---:R-:W0:Y:S01]  /*cc70*/  LDS.128 R4, [R30+0xc000] ;  /* 0x00c000001e047984 */ /* 0x007e220000000c00 */
        /* <DEDUP_REMOVED lines=37> */
.L_x_580:
[----:B------:R-:W-:Y:S05]  /*ced0*/  BSYNC B1 ;  /* 0x0000000000017941 */ /* 0x000fea0003800000 */
.L_x_579:
[----:B------:R-:W-:Y:S01]  /*cee0*/  ISETP.GE.AND P0, PT, R31, R32, PT ;  /* 0x000000201f00720c */ /* 0x000fe20003f06270 */
[----:B------:R-:W-:-:S12]  /*cef0*/  BSSY B1, `(.L_x_587) ;  /* 0x00000a9000017945 */ /* 0x000fd80003800000 */
[----:B------:R-:W-:Y:S05]  /*cf00*/  @P0 BRA `(.L_x_588) ;  /* 0x00000008009c0947 */ /* 0x000fea0003800000 */
[----:B0123--:R-:W0:Y:S01]  /*cf10*/  LDC R5, c[0x0][0x3f4] ;  /* 0x0000fd00ff057b82 */ /* 0x00fe220000000800 */
[----:B------:R-:W-:Y:S01]  /*cf20*/  BSSY B2, `(.L_x_589) ;  /* 0x000002c000027945 */ /* 0x000fe20003800000 */
[-C--:B0-----:R-:W-:Y:S02]  /*cf30*/  ISETP.GE.AND P0, PT, R214, R5.reuse, PT ;  /* 0x00000005d600720c */ /* 0x081fe40003f06270 */
[-C--:B------:R-:W-:Y:S02]  /*cf40*/  ISETP.GE.AND P1, PT, R221, R5.reuse, PT ;  /* 0x00000005dd00720c */ /* 0x080fe40003f26270 */
[-C--:B------:R-:W-:Y:S02]  /*cf50*/  ISETP.GE.AND P2, PT, R220, R5.reuse, PT ;  /* 0x00000005dc00720c */ /* 0x080fe40003f46270 */
[----:B------:R-:W-:-:S07]  /*cf60*/  ISETP.GE.AND P3, PT, R222, R5, PT ;  /* 0x00000005de00720c */ /* 0x000fce0003f66270 */
[----:B------:R-:W-:Y:S06]  /*cf70*/  @P0 BRA `(.L_x_590) ;  /* 0x0000000000980947 */ /* 0x000fec0003800000 */
[----:B------:R-:W0:Y:S01]  /*cf80*/  LDS.128 R4, [R30+0x1000] ;  /* 0x001000001e047984 */ /* 0x000e220000000c00 */
[----:B------:R-:W-:Y:S01]  /*cf90*/  SHF.L.U32 R39, R26, 0x10, RZ ;  /* 0x000000101a277819 */ /* 0x000fe200000006ff */
[----:B------:R-:W-:Y:S01]  /*cfa0*/  IMAD.U32 R35, R24, 0x10000, RZ ;  /* 0x0001000018237824 */ /* 0x000fe200078e00ff */
[----:B------:R-:W-:Y:S02]  /*cfb0*/  LOP3.LUT R41, R26, 0xffff0000, RZ, 0xc0, !PT ;  /* 0xffff00001a297812 */ /* 0x000fe400078ec0ff */
[----:B------:R-:W-:Y:S02]  /*cfc0*/  LOP3.LUT R37, R24, 0xffff0000, RZ, 0xc0, !PT ;  /* 0xffff000018257812 */ /* 0x000fe400078ec0ff */
[----:B------:R-:W-:Y:S02]  /*cfd0*/  LOP3.LUT R44, R27, 0xffff0000, RZ, 0xc0, !PT ;  /* 0xffff00001b2c7812 */ /* 0x000fe400078ec0ff */
[----:B------:R-:W-:Y:S01]  /*cfe0*/  LOP3.LUT R42, R25, 0xffff0000, RZ, 0xc0, !PT ;  /* 0xffff0000192a7812 */ /* 0x000fe200078ec0ff */
[C---:B0-----:R-:W-:Y:S01]  /*cff0*/  IMAD.U32 R29, R4.reuse, 0x10000, RZ ;  /* 0x00010000041d7824 */ /* 0x041fe200078e00ff */
[----:B------:R-:W-:Y:S01]  /*d000*/  LOP3.LUT R4, R4, 0xffff0000, RZ, 0xc0, !PT ;  /* 0xffff000004047812 */ /* 0x000fe200078ec0ff */
[C---:B------:R-:W-:Y:S01]  /*d010*/  IMAD.U32 R31, R5.reuse, 0x10000, RZ ;  /* 0x00010000051f7824 */ /* 0x040fe200078e00ff */
[----:B------:R-:W-:Y:S01]  /*d020*/  LOP3.LUT R5, R5, 0xffff0000, RZ, 0xc0, !PT ;  /* 0xffff000005057812 */ /* 0x000fe200078ec0ff */
[C---:B------:R-:W-:Y:S01]  /*d030*/  IMAD.U32 R33, R6.reuse, 0x10000, RZ ;  /* 0x0001000006217824 */ /* 0x040fe200078e00ff */
[----:B------:R-:W-:Y:S01]  /*d040*/  LOP3.LUT R6, R6, 0xffff0000, RZ, 0xc0, !PT ;  /* 0xffff000006067812 */ /* 0x000fe200078ec0ff */
[-C--:B------:R-:W-:Y:S01]  /*d050*/  FMUL.FTZ R36, R39, R4.reuse ;  /* 0x0000000427247220 */ /* 0x080fe20000410000 */
[----:B------:R-:W-:Y:S01]  /*d060*/  FMUL.FTZ R38, R35, R4 ;  /* 0x0000000423267220 */ /* 0x000fe20000410000 */
[----:B------:R-:W-:Y:S01]  /*d070*/  FMUL.FTZ R40, R41, R5 ;  /* 0x0000000529287220 */ /* 0x000fe20000410000 */
[----:B------:R-:W-:-:S02]  /*d080*/  IMAD.U32 R34, R7, 0x10000, RZ ;  /* 0x0001000007227824 */ /* 0x000fc400078e00ff */
[-C--:B------:R-:W-:Y:S01]  /*d090*/  FFMA.FTZ R4, R35, R29.reuse, -R36 ;  /* 0x0000001d23047223 */ /* 0x080fe20000010824 */
[----:B------:R-:W-:Y:S01]  /*d0a0*/  LOP3.LUT R7, R7, 0xffff0000, RZ, 0xc0, !PT ;  /* 0xffff000007077812 */ /* 0x000fe200078ec0ff */
[----:B------:R-:W-:Y:S01]  /*d0b0*/  FFMA.FTZ R29, R39, R29, R38 ;  /* 0x0000001d271d7223 */ /* 0x000fe20000010026 */
[C---:B------:R-:W-:Y:S01]  /*d0c0*/  FMUL.FTZ R36, R37.reuse, R5 ;  /* 0x0000000525247220 */ /* 0x040fe20000410000 */
[----:B------:R-:W-:Y:S01]  /*d0d0*/  FFMA.FTZ R5, R37, R31, -R40 ;  /* 0x0000001f25057223 */ /* 0x000fe20000010828 */
[----:B------:R-:W-:Y:S02]  /*d0e0*/  IMAD.U32 R39, R27, 0x10000, RZ ;  /* 0x000100001b277824 */ /* 0x000fe400078e00ff */
[----:B------:R-:W-:Y:S01]  /*d0f0*/  FMUL.FTZ R35, R42, R7 ;  /* 0x000000072a237220 */ /* 0x000fe20000410000 */
[----:B------:R-:W-:Y:S02]  /*d100*/  IMAD.U32 R37, R25, 0x10000, RZ ;  /* 0x0001000019257824 */ /* 0x000fe400078e00ff */
[----:B------:R-:W-:Y:S01]  /*d110*/  FFMA.FTZ R36, R41, R31, R36 ;  /* 0x0000001f29247223 */ /* 0x000fe20000010024 */
[-C--:B------:R-:W-:Y:S01]  /*d120*/  FMUL.FTZ R38, R39, R6.reuse ;  /* 0x0000000627267220 */ /* 0x080fe20000410000 */
[----:B------:R-:W-:Y:S01]  /*d130*/  FMUL.FTZ R31, R44, R7 ;  /* 0x000000072c1f7220 */ /* 0x000fe20000410000 */
[----:B------:R-:W-:Y:S01]  /*d140*/  FMUL.FTZ R40, R37, R6 ;  /* 0x0000000625287220 */ /* 0x000fe20000410000 */
[----:B------:R-:W-:Y:S01]  /*d150*/  F2FP.BF16.F32.PACK_AB R4, R29, R4 ;  /* 0x000000041d04723e */ /* 0x000fe200000010ff */
[-C--:B------:R-:W-:Y:S01]  /*d160*/  FFMA.FTZ R6, R37, R33.reuse, -R38 ;  /* 0x0000002125067223 */ /* 0x080fe20000010826 */
[-C--:B------:R-:W-:Y:S01]  /*d170*/  FFMA.FTZ R7, R42, R34.reuse, -R31 ;  /* 0x000000222a077223 */ /* 0x080fe2000001081f */
[----:B------:R-:W-:Y:S01]  /*d180*/  FFMA.FTZ R33, R39, R33, R40 ;  /* 0x0000002127217223 */ /* 0x000fe20000010028 */
[----:B------:R-:W-:Y:S01]  /*d190*/  FFMA.FTZ R34, R44, R34, R35 ;  /* 0x000000222c227223 */ /* 0x000fe20000010023 */
[----:B------:R-:W-:-:S03]  /*d1a0*/  F2FP.BF16.F32.PACK_AB R5, R36, R5 ;  /* 0x000000052405723e */ /* 0x000fc600000010ff */
[----:B------:R-:W-:Y:S02]  /*d1b0*/  F2FP.BF16.F32.PACK_AB R6, R33, R6 ;  /* 0x000000062106723e */ /* 0x000fe400000010ff */
[----:B------:R-:W-:-:S05]  /*d1c0*/  F2FP.BF16.F32.PACK_AB R7, R34, R7 ;  /* 0x000000072207723e */ /* 0x000fca00000010ff */
[----:B------:R0:W-:Y:S02]  /*d1d0*/  STS.128 [R30+0x1000], R4 ;  /* 0x001000041e007388 */ /* 0x0001e40000000c00 */
.L_x_590:
[----:B------:R-:W-:Y:S05]  /*d1e0*/  BSYNC B2 ;  /* 0x0000000000027941 */ /* 0x000fea0003800000 */
.L_x_589:
[----:B------:R-:W-:Y:S04]  /*d1f0*/  BSSY B2, `(.L_x_591) ;  /* 0x0000028000027945 */ /* 0x000fe80003800000 */
[----:B------:R-:W-:Y:S05]  /*d200*/  @P1 BRA `(.L_x_592) ;  /* 0x0000000000981947 */ /* 0x000fea0003800000 */
[----:B0-----:R-:W0:Y:S01]  /*d210*/  LDS.128 R4, [R30+0x5000] ;  /* 0x005000001e047984 */ /* 0x001e220000000c00 */
[C---:B------:R-:W-:Y:S01]  /*d220*/  IMAD.U32 R39, R15.reuse, 0x10000, RZ ;  /* 0x000100000f277824 */ /* 0x040fe200078e00ff */
[----:B------:R-:W-:Y:S01]  /*d230*/  LOP3.LUT R41, R15, 0xffff0000, RZ, 0xc0, !PT ;  /* 0xffff00000f297812 */ /* 0x000fe200078ec0ff */
[C---:B------:R-:W-:Y:S01]  /*d240*/  IMAD.U32 R35, R13.reuse, 0x10000, RZ ;  /* 0x000100000d237824 */ /* 0x040fe200078e00ff */
        /* <DEDUP_REMOVED lines=34> */
.L_x_592:
[----:B------:R-:W-:Y:S05]  /*d470*/  BSYNC B2 ;  /* 0x0000000000027941 */ /* 0x000fea0003800000 */
.L_x_591:
[----:B------:R-:W-:Y:S04]  /*d480*/  BSSY B2, `(.L_x_593) ;  /* 0x0000028000027945 */ /* 0x000fe80003800000 */
[----:B------:R-:W-:Y:S05]  /*d490*/  @P2 BRA `(.L_x_594) ;  /* 0x0000000000982947 */ /* 0x000fea0003800000 */
[----:B01----:R-:W0:Y:S01]  /*d4a0*/  LDS.128 R4, [R30+0x9000] ;  /* 0x009000001e047984 */ /* 0x003e220000000c00 */
[C---:B------:R-:W-:Y:S01]  /*d4b0*/  IMAD.U32 R39, R11.reuse, 0x10000, RZ ;  /* 0x000100000b277824 */ /* 0x040fe200078e00ff */
[----:B------:R-:W-:Y:S01]  /*d4c0*/  LOP3.LUT R41, R11, 0xffff0000, RZ, 0xc0, !PT ;  /* 0xffff00000b297812 */ /* 0x000fe200078ec0ff */
[C---:B------:R-:W-:Y:S01]  /*d4d0*/  IMAD.U32 R35, R9.reuse, 0x10000, RZ ;  /* 0x0001000009237824 */ /* 0x040fe200078e00ff */
[----:B------:R-:W-:Y:S02]  /*d4e0*/  LOP3.LUT R37, R9, 0xffff0000, RZ, 0xc0, !PT ;  /* 0xffff000009257812 */ /* 0x000fe400078ec0ff */
[----:B------:R-:W-:Y:S02]  /*d4f0*/  LOP3.LUT R44, R12, 0xffff0000, RZ, 0xc0, !PT ;  /* 0xffff00000c2c7812 */ /* 0x000fe400078ec0ff */
[----:B------:R-:W-:Y:S02]  /*d500*/  LOP3.LUT R42, R10, 0xffff0000, RZ, 0xc0, !PT ;  /* 0xffff00000a2a7812 */ /* 0x000fe400078ec0ff */
[C---:B0-----:R-:W-:Y:S01]  /*d510*/  SHF.L.U32 R29, R4.reuse, 0x10, RZ ;  /* 0x00000010041d7819 */ /* 0x041fe200000006ff */
[C---:B------:R-:W-:Y:S01]  /*d520*/  IMAD.U32 R31, R5.reuse, 0x10000, RZ ;  /* 0x00010000051f7824 */ /* 0x040fe200078e00ff */
[----:B------:R-:W-:Y:S01]  /*d530*/  LOP3.LUT R4, R4, 0xffff0000, RZ, 0xc0, !PT ;  /* 0xffff000004047812 */ /* 0x000fe200078ec0ff */
[C---:B------:R-:W-:Y:S01]  /*d540*/  IMAD.U32 R33, R6.reuse, 0x10000, RZ ;  /* 0x0001000006217824 */ /* 0x040fe200078e00ff */
[----:B------:R-:W-:Y:S01]  /*d550*/  LOP3.LUT R5, R5, 0xffff0000, RZ, 0xc0, !PT ;  /* 0xffff000005057812 */ /* 0x000fe200078ec0ff */
[----:B------:R-:W-:Y:S01]  /*d560*/  IMAD.U32 R34, R7, 0x10000, RZ ;  /* 0x0001000007227824 */ /* 0x000fe200078e00ff */
[----:B------:R-:W-:Y:S01]  /*d570*/  LOP3.LUT R6, R6, 0xffff0000, RZ, 0xc0, !PT ;  /* 0xffff000006067812 */ /* 0x000fe200078ec0ff */
[-C--:B------:R-:W-:Y:S01]  /*d580*/  FMUL.FTZ R36, R39, R4.reuse ;  /* 0x0000000427247220 */ /* 0x080fe20000410000 */
[----:B------:R-:W-:Y:S01]  /*d590*/  FMUL.FTZ R38, R35, R4 ;  /* 0x0000000423267220 */ /* 0x000fe20000410000 */
[----:B------:R-:W-:Y:S01]  /*d5a0*/  FMUL.FTZ R40, R41, R5 ;  /* 0x0000000529287220 */ /* 0x000fe20000410000 */
[----:B------:R-:W-:Y:S01]  /*d5b0*/  LOP3.LUT R7, R7, 0xffff0000, RZ, 0xc0, !PT ;  /* 0xffff000007077812 */ /* 0x000fe200078ec0ff */
[-C--:B------:R-:W-:Y:S01]  /*d5c0*/  FFMA.FTZ R4, R35, R29.reuse, -R36 ;  /* 0x0000001d23047223 */ /* 0x080fe20000010824 */
[----:B------:R-:W-:Y:S01]  /*d5d0*/  FFMA.FTZ R29, R39, R29, R38 ;  /* 0x0000001d271d7223 */ /* 0x000fe20000010026 */
[C---:B------:R-:W-:Y:S01]  /*d5e0*/  FMUL.FTZ R36, R37.reuse, R5 ;  /* 0x0000000525247220 */ /* 0x040fe20000410000 */
[----:B------:R-:W-:Y:S01]  /*d5f0*/  FFMA.FTZ R5, R37, R31, -R40 ;  /* 0x0000001f25057223 */ /* 0x000fe20000010828 */
[----:B------:R-:W-:-:S02]  /*d600*/  IMAD.U32 R39, R12, 0x10000, RZ ;  /* 0x000100000c277824 */ /* 0x000fc400078e00ff */
        /* <DEDUP_REMOVED lines=15> */
.L_x_594:
[----:B------:R-:W-:Y:S05]  /*d700*/  BSYNC B2 ;  /* 0x0000000000027941 */ /* 0x000fea0003800000 */
.L_x_593:
[----:B------:R-:W-:Y:S05]  /*d710*/  @P3 BRA `(.L_x_588) ;  /* 0x0000000000983947 */ /* 0x000fea0003800000 */
[----:B012---:R-:W0:Y:S01]  /*d720*/  LDS.128 R4, [R30+0xd000] ;  /* 0x00d000001e047984 */ /* 0x007e220000000c00 */
        /* <DEDUP_REMOVED lines=11> */
[----:B------:R-:W-:Y:S01]  /*d7e0*/  SHF.L.U32 R34, R7, 0x10, RZ ;  /* 0x0000001007227819 */ /* 0x000fe200000006ff */
[-C--:B------:R-:W-:Y:S01]  /*d7f0*/  FMUL.FTZ R36, R39, R4.reuse ;  /* 0x0000000427247220 */ /* 0x080fe20000410000 */
[----:B------:R-:W-:Y:S01]  /*d800*/  FMUL.FTZ R38, R35, R4 ;  /* 0x0000000423267220 */ /* 0x000fe20000410000 */
[----:B------:R-:W-:Y:S01]  /*d810*/  FMUL.FTZ R40, R41, R5 ;  /* 0x0000000529287220 */ /* 0x000fe20000410000 */
[----:B------:R-:W-:Y:S01]  /*d820*/  LOP3.LUT R6, R6, 0xffff0000, RZ, 0xc0, !PT ;  /* 0xffff000006067812 */ /* 0x000fe200078ec0ff */
[-C--:B------:R-:W-:Y:S01]  /*d830*/  FFMA.FTZ R4, R35, R29.reuse, -R36 ;  /* 0x0000001d23047223 */ /* 0x080fe20000010824 */
[----:B------:R-:W-:Y:S01]  /*d840*/  LOP3.LUT R7, R7, 0xffff0000, RZ, 0xc0, !PT ;  /* 0xffff000007077812 */ /* 0x000fe200078ec0ff */
        /* <DEDUP_REMOVED lines=19> */
.L_x_588:
[----:B------:R-:W-:Y:S05]  /*d980*/  BSYNC B1 ;  /* 0x0000000000017941 */ /* 0x000fea0003800000 */
.L_x_587:
[----:B01234-:R-:W-:Y:S01]  /*d990*/  VIADD R4, R219, 0x40 ;  /* 0x00000040db047836 */ /* 0x01ffe20000000000 */
[----:B------:R-:W-:Y:S04]  /*d9a0*/  BSSY B1, `(.L_x_595) ;  /* 0x00000aa000017945 */ /* 0x000fe80003800000 */
[----:B------:R-:W-:-:S13]  /*d9b0*/  ISETP.GE.AND P0, PT, R4, R32, PT ;  /* 0x000000200400720c */ /* 0x000fda0003f06270 */
[----:B------:R-:W-:Y:S05]  /*d9c0*/  @P0 BRA `(.L_x_596) ;  /* 0x00000008009c0947 */ /* 0x000fea0003800000 */
[----:B------:R-:W0:Y:S01]  /*d9d0*/  LDC R5, c[0x0][0x3f4] ;  /* 0x0000fd00ff057b82 */ /* 0x000e220000000800 */
[----:B------:R-:W-:Y:S01]  /*d9e0*/  BSSY B2, `(.L_x_597) ;  /* 0x000002c000027945 */ /* 0x000fe20003800000 */
[-C--:B0-----:R-:W-:Y:S02]  /*d9f0*/  ISETP.GE.AND P0, PT, R214, R5.reuse, PT ;  /* 0x00000005d600720c */ /* 0x081fe40003f06270 */
[-C--:B------:R-:W-:Y:S02]  /*da00*/  ISETP.GE.AND P1, PT, R221, R5.reuse, PT ;  /* 0x00000005dd00720c */ /* 0x080fe40003f26270 */
[-C--:B------:R-:W-:Y:S02]  /*da10*/  ISETP.GE.AND P2, PT, R220, R5.reuse, PT ;  /* 0x00000005dc00720c */ /* 0x080fe40003f46270 */
[----:B------:R-:W-:-:S07]  /*da20*/  ISETP.GE.AND P3, PT, R222, R5, PT ;  /* 0x00000005de00720c */ /* 0x000fce0003f66270 */
[----:B------:R-:W-:Y:S06]  /*da30*/  @P0 BRA `(.L_x_598) ;  /* 0x0000000000980947 */ /* 0x000fec0003800000 */
[----:B------:R-:W0:Y:S01]  /*da40*/  LDS.128 R4, [R30+0x2000] ;  /* 0x002000001e047984 */ /* 0x000e220000000c00 */
        /* <DEDUP_REMOVED lines=37> */
.L_x_598:
[----:B------:R-:W-:Y:S05]  /*dca0*/  BSYNC B2 ;  /* 0x0000000000027941 */ /* 0x000fea0003800000 */
.L_x_597:
        /* <DEDUP_REMOVED lines=12> */
[----:B------:R-:W-:Y:S01]  /*dd70*/  SHF.L.U32 R31, R5, 0x10, RZ ;  /* 0x00000010051f7819 */ /* 0x000fe200000006ff */
[----:B------:R-:W-:Y:S01]  /*dd80*/  IMAD.U32 R34, R7, 0x10000, RZ ;  /* 0x0001000007227824 */ /* 0x000fe200078e00ff */
[----:B------:R-:W-:Y:S01]  /*dd90*/  LOP3.LUT R5, R5, 0xffff0000, RZ, 0xc0, !PT ;  /* 0xffff000005057812 */ /* 0x000fe200078ec0ff */
[-C--:B------:R-:W-:Y:S01]  /*dda0*/  FMUL.FTZ R36, R39, R4.reuse ;  /* 0x0000000427247220 */ /* 0x080fe20000410000 */
[----:B------:R-:W-:Y:S01]  /*ddb0*/  FMUL.FTZ R38, R35, R4 ;  /* 0x0000000423267220 */ /* 0x000fe20000410000 */
[----:B------:R-:W-:-:S02]  /*ddc0*/  LOP3.LUT R6, R6, 0xffff0000, RZ, 0xc0, !PT ;  /* 0xffff000006067812 */ /* 0x000fc400078ec0ff */
[----:B------:R-:W-:Y:S01]  /*ddd0*/  FMUL.FTZ R40, R41, R5 ;  /* 0x0000000529287220 */ /* 0x000fe20000410000 */
        /* <DEDUP_REMOVED lines=21> */
.L_x_600:
[----:B------:R-:W-:Y:S05]  /*df30*/  BSYNC B2 ;  /* 0x0000000000027941 */ /* 0x000fea0003800000 */
.L_x_599:
        /* <DEDUP_REMOVED lines=20> */
[----:B------:R-:W-:Y:S01]  /*e080*/  FFMA.FTZ R29, R39, R29, R38 ;  /* 0x0000001d271d7223 */ /* 0x000fe20000010026 */
[----:B------:R-:W-:Y:S01]  /*e090*/  LOP3.LUT R7, R7, 0xffff0000, RZ, 0xc0, !PT ;  /* 0xffff000007077812 */ /* 0x000fe200078ec0ff */
[C---:B------:R-:W-:Y:S01]  /*e0a0*/  FMUL.FTZ R36, R37.reuse, R5 ;  /* 0x0000000525247220 */ /* 0x040fe20000410000 */
[----:B------:R-:W-:Y:S01]  /*e0b0*/  SHF.L.U32 R39, R12, 0x10, RZ ;  /* 0x000000100c277819 */ /* 0x000fe200000006ff */
[-C--:B------:R-:W-:Y:S01]  /*e0c0*/  FFMA.FTZ R5, R37, R31.reuse, -R40 ;  /* 0x0000001f25057223 */ /* 0x080fe20000010828 */
[----:B------:R-:W-:Y:S02]  /*e0d0*/  IMAD.U32 R37, R10, 0x10000, RZ ;  /* 0x000100000a257824 */ /* 0x000fe400078e00ff */
[----:B------:R-:W-:Y:S01]  /*e0e0*/  FFMA.FTZ R36, R41, R31, R36 ;  /* 0x0000001f29247223 */ /* 0x000fe20000010024 */
[-C--:B------:R-:W-:Y:S01]  /*e0f0*/  FMUL.FTZ R31, R44, R7.reuse ;  /* 0x000000072c1f7220 */ /* 0x080fe20000410000 */
[-C--:B------:R-:W-:Y:S01]  /*e100*/  FMUL.FTZ R38, R39, R6.reuse ;  /* 0x0000000627267220 */ /* 0x080fe20000410000 */
[C---:B------:R-:W-:Y:S01]  /*e110*/  FMUL.FTZ R40, R37.reuse, R6 ;  /* 0x0000000625287220 */ /* 0x040fe20000410000 */
[C---:B------:R-:W-:Y:S01]  /*e120*/  FMUL.FTZ R35, R42.reuse, R7 ;  /* 0x000000072a237220 */ /* 0x040fe20000410000 */
[-C--:B------:R-:W-:Y:S01]  /*e130*/  FFMA.FTZ R7, R42, R34.reuse, -R31 ;  /* 0x000000222a077223 */ /* 0x080fe2000001081f */
[-C--:B------:R-:W-:Y:S01]  /*e140*/  FFMA.FTZ R6, R37, R33.reuse, -R38 ;  /* 0x0000002125067223 */ /* 0x080fe20000010826 */
[----:B------:R-:W-:Y:S01]  /*e150*/  FFMA.FTZ R33, R39, R33, R40 ;  /* 0x0000002127217223 */ /* 0x000fe20000010028 */
[----:B------:R-:W-:Y:S01]  /*e160*/  FFMA.FTZ R34, R44, R34, R35 ;  /* 0x000000222c227223 */ /* 0x000fe20000010023 */
[----:B------:R-:W-:-:S02]  /*e170*/  F2FP.BF16.F32.PACK_AB R4, R29, R4 ;  /* 0x000000041d04723e */ /* 0x000fc400000010ff */
[----:B------:R-:W-:Y:S02]  /*e180*/  F2FP.BF16.F32.PACK_AB R5, R36, R5 ;  /* 0x000000052405723e */ /* 0x000fe400000010ff */
[----:B------:R-:W-:Y:S02]  /*e190*/  F2FP.BF16.F32.PACK_AB R6, R33, R6 ;  /* 0x000000062106723e */ /* 0x000fe400000010ff */
[----:B------:R-:W-:-:S05]  /*e1a0*/  F2FP.BF16.F32.PACK_AB R7, R34, R7 ;  /* 0x000000072207723e */ /* 0x000fca00000010ff */
[----:B------:R2:W-:Y:S02]  /*e1b0*/  STS.128 [R30+0xa000], R4 ;  /* 0x00a000041e007388 */ /* 0x0005e40000000c00 */
.L_x_602:
[----:B------:R-:W-:Y:S05]  /*e1c0*/  BSYNC B2 ;  /* 0x0000000000027941 */ /* 0x000fea0003800000 */
.L_x_601:
        /* <DEDUP_REMOVED lines=39> */
.L_x_596:
[----:B------:R-:W-:Y:S05]  /*e440*/  BSYNC B1 ;  /* 0x0000000000017941 */ /* 0x000fea0003800000 */
.L_x_595:
[----:B------:R-:W-:-:S13]  /*e450*/  ISETP.GE.AND P0, PT, R21, R32, PT ;  /* 0x000000201500720c */ /* 0x000fda0003f06270 */
        /* <DEDUP_REMOVED lines=11> */
[----:B------:R-:W-:Y:S01]  /*e510*/  LOP3.LUT R37, R26, 0xffff0000, RZ, 0xc0, !PT ;  /* 0xffff00001a257812 */ /* 0x000fe200078ec0ff */
[C---:B------:R-:W-:Y:S01]  /*e520*/  IMAD.U32 R38, R27.reuse, 0x10000, RZ ;  /* 0x000100001b267824 */ /* 0x040fe200078e00ff */
        /* <DEDUP_REMOVED lines=12> */
[----:B------:R-:W-:Y:S01]  /*e5f0*/  FFMA.FTZ R4, R31, R21, -R32 ;  /* 0x000000151f047223 */ /* 0x000fe20000010820 */
[C---:B------:R-:W-:Y:S01]  /*e600*/  FMUL.FTZ R32, R33.reuse, R5 ;  /* 0x0000000521207220 */ /* 0x040fe20000410000 */
[----:B------:R-:W-:Y:S01]  /*e610*/  FFMA.FTZ R5, R33, R29, -R36 ;  /* 0x0000001d21057223 */ /* 0x000fe20000010824 */
[----:B------:R-:W-:Y:S01]  /*e620*/  LOP3.LUT R6, R6, 0xffff0000, RZ, 0xc0, !PT ;  /* 0xffff000006067812 */ /* 0x000fe200078ec0ff */
[----:B------:R-:W-:Y:S01]  /*e630*/  FFMA.FTZ R21, R35, R21, R34 ;  /* 0x0000001523157223 */ /* 0x000fe20000010022 */
[C---:B------:R-:W-:Y:S01]  /*e640*/  LOP3.LUT R36, R25.reuse, 0xffff0000, RZ, 0xc0, !PT ;  /* 0xffff000019247812 */ /* 0x040fe200078ec0ff */
[----:B------:R-:W-:Y:S02]  /*e650*/  IMAD.U32 R34, R25, 0x10000, RZ ;  /* 0x0001000019227824 */ /* 0x000fe400078e00ff */
[----:B------:R-:W-:Y:S01]  /*e660*/  FFMA.FTZ R32, R37, R29, R32 ;  /* 0x0000001d25207223 */ /* 0x000fe20000010020 */
[-C--:B------:R-:W-:Y:S01]  /*e670*/  FMUL.FTZ R29, R40, R7.reuse ;  /* 0x00000007281d7220 */ /* 0x080fe20000410000 */
[-C--:B------:R-:W-:Y:S01]  /*e680*/  FMUL.FTZ R25, R38, R6.reuse ;  /* 0x0000000626197220 */ /* 0x080fe20000410000 */
[----:B------:R-:W-:Y:S01]  /*e690*/  FMUL.FTZ R27, R34, R6 ;  /* 0x00000006221b7220 */ /* 0x000fe20000410000 */
[C---:B------:R-:W-:Y:S01]  /*e6a0*/  FMUL.FTZ R31, R36.reuse, R7 ;  /* 0x00000007241f7220 */ /* 0x040fe20000410000 */
[----:B------:R-:W-:Y:S01]  /*e6b0*/  FFMA.FTZ R7, R36, R26, -R29 ;  /* 0x0000001a24077223 */ /* 0x000fe2000001081d */
        /* <DEDUP_REMOVED lines=8> */
.L_x_605:
[----:B------:R-:W-:Y:S05]  /*e740*/  BSYNC B1 ;  /* 0x0000000000017941 */ /* 0x000fea0003800000 */
.L_x_604:
[----:B------:R-:W-:Y:S04]  /*e750*/  BSSY B1, `(.L_x_606) ;  /* 0x0000028000017945 */ /* 0x000fe80003800000 */
[----:B------:R-:W-:Y:S05]  /*e760*/  @P1 BRA `(.L_x_607) ;  /* 0x0000000000981947 */ /* 0x000fea0003800000 */
[----:B0-----:R-:W0:Y:S01]  /*e770*/  LDS.128 R4, [R30+0x7000] ;  /* 0x007000001e047984 */ /* 0x001e220000000c00 */
[C---:B------:R-:W-:Y:S01]  /*e780*/  IMAD.U32 R29, R15.reuse, 0x10000, RZ ;  /* 0x000100000f1d7824 */ /* 0x040fe200078e00ff */
[----:B------:R-:W-:Y:S01]  /*e790*/  LOP3.LUT R36, R15, 0xffff0000, RZ, 0xc0, !PT ;  /* 0xffff00000f247812 */ /* 0x000fe200078ec0ff */
        /* <DEDUP_REMOVED lines=16> */
[C---:B------:R-:W-:Y:S01]  /*e8a0*/  FMUL.FTZ R27, R34.reuse, R5 ;  /* 0x00000005221b7220 */ /* 0x040fe20000410000 */
[----:B------:R-:W-:Y:S01]  /*e8b0*/  LOP3.LUT R7, R7, 0xffff0000, RZ, 0xc0, !PT ;  /* 0xffff000007077812 */ /* 0x000fe200078ec0ff */
[----:B------:R-:W-:Y:S01]  /*e8c0*/  FFMA.FTZ R5, R34, R24, -R25 ;  /* 0x0000001822057223 */ /* 0x000fe20000010819 */
[C---:B------:R-:W-:Y:S01]  /*e8d0*/  LOP3.LUT R29, R14.reuse, 0xffff0000, RZ, 0xc0, !PT ;  /* 0xffff00000e1d7812 */ /* 0x040fe200078ec0ff */
[----:B------:R-:W-:Y:S02]  /*e8e0*/  IMAD.U32 R25, R14, 0x10000, RZ ;  /* 0x000100000e197824 */ /* 0x000fe400078e00ff */
[----:B------:R-:W-:Y:S01]  /*e8f0*/  FMUL.FTZ R14, R31, R6 ;  /* 0x000000061f0e7220 */ /* 0x000fe20000410000 */
[-C--:B------:R-:W-:Y:S01]  /*e900*/  FMUL.FTZ R26, R33, R7.reuse ;  /* 0x00000007211a7220 */ /* 0x080fe20000410000 */
[----:B------:R-:W-:Y:S01]  /*e910*/  FFMA.FTZ R24, R36, R24, R27 ;  /* 0x0000001824187223 */ /* 0x000fe2000001001b */
        /* <DEDUP_REMOVED lines=9> */
[----:B------:R-:W-:-:S05]  /*e9b0*/  F2FP.BF16.F32.PACK_AB R7, R32, R7 ;  /* 0x000000072007723e */ /* 0x000fca00000010ff */
[----:B------:R1:W-:Y:S02]  /*e9c0*/  STS.128 [R30+0x7000], R4 ;  /* 0x007000041e007388 */ /* 0x0003e40000000c00 */
.L_x_607:
[----:B------:R-:W-:Y:S05]  /*e9d0*/  BSYNC B1 ;  /* 0x0000000000017941 */ /* 0x000fea0003800000 */
.L_x_606:
[----:B------:R-:W-:Y:S04]  /*e9e0*/  BSSY B1, `(.L_x_608) ;  /* 0x0000028000017945 */ /* 0x000fe80003800000 */
[----:B------:R-:W-:Y:S05]  /*e9f0*/  @P2 BRA `(.L_x_609) ;  /* 0x0000000000982947 */ /* 0x000fea0003800000 */
[----:B01----:R-:W0:Y:S01]  /*ea00*/  LDS.128 R4, [R30+0xb000] ;  /* 0x00b000001e047984 */ /* 0x003e220000000c00 */
[C---:B------:R-:W-:Y:S01]  /*ea10*/  IMAD.U32 R25, R11.reuse, 0x10000, RZ ;  /* 0x000100000b197824 */ /* 0x040fe200078e00ff */
[----:B------:R-:W-:Y:S01]  /*ea20*/  LOP3.LUT R32, R11, 0xffff0000, RZ, 0xc0, !PT ;  /* 0xffff00000b207812 */ /* 0x000fe200078ec0ff */
[C---:B------:R-:W-:Y:S01]  /*ea30*/  IMAD.U32 R21, R9.reuse, 0x10000, RZ ;  /* 0x0001000009157824 */ /* 0x040fe200078e00ff */
[----:B------:R-:W-:Y:S01]  /*ea40*/  LOP3.LUT R26, R9, 0xffff0000, RZ, 0xc0, !PT ;  /* 0xffff0000091a7812 */ /* 0x000fe200078ec0ff */
[C---:B------:R-:W-:Y:S01]  /*ea50*/  IMAD.U32 R27, R12.reuse, 0x10000, RZ ;  /* 0x000100000c1b7824 */ /* 0x040fe200078e00ff */
        /* <DEDUP_REMOVED lines=16> */
[C---:B------:R-:W-:Y:S01]  /*eb60*/  LOP3.LUT R25, R10.reuse, 0xffff0000, RZ, 0xc0, !PT ;  /* 0xffff00000a197812 */ /* 0x040fe200078ec0ff */
[----:B------:R-:W-:-:S02]  /*eb70*/  IMAD.U32 R15, R10, 0x10000, RZ ;  /* 0x000100000a0f7824 */ /* 0x000fc400078e00ff */
        /* <DEDUP_REMOVED lines=9> */
[----:B------:R-:W-:Y:S02]  /*ec10*/  F2FP.BF16.F32.PACK_AB R4, R13, R4 ;  /* 0x000000040d04723e */ /* 0x000fe400000010ff */
[----:B------:R-:W-:-:S02]  /*ec20*/  F2FP.BF16.F32.PACK_AB R5, R14, R5 ;  /* 0x000000050e05723e */ /* 0x000fc400000010ff */
[----:B------:R-:W-:Y:S02]  /*ec30*/  F2FP.BF16.F32.PACK_AB R6, R9, R6 ;  /* 0x000000060906723e */ /* 0x000fe400000010ff */
[----:B------:R-:W-:-:S05]  /*ec40*/  F2FP.BF16.F32.PACK_AB R7, R24, R7 ;  /* 0x000000071807723e */ /* 0x000fca00000010ff */
[----:B------:R2:W-:Y:S02]  /*ec50*/  STS.128 [R30+0xb000], R4 ;  /* 0x00b000041e007388 */ /* 0x0005e40000000c00 */
.L_x_609:
[----:B------:R-:W-:Y:S05]  /*ec60*/  BSYNC B1 ;  /* 0x0000000000017941 */ /* 0x000fea0003800000 */
.L_x_608:
        /* <DEDUP_REMOVED lines=14> */
[----:B------:R-:W-:Y:S01]  /*ed50*/  SHF.L.U32 R6, R7, 0x10, RZ ;  /* 0x0000001007067819 */ /* 0x000fe200000006ff */
[----:B------:R-:W-:Y:S01]  /*ed60*/  FMUL.FTZ R11, R24, R5 ;  /* 0x00000005180b7220 */ /* 0x000fe20000410000 */
[-C--:B------:R-:W-:Y:S01]  /*ed70*/  FFMA.FTZ R4, R13, R9.reuse, -R12 ;  /* 0x000000090d047223 */ /* 0x080fe2000001080c */
[----:B------:R-:W-:Y:S01]  /*ed80*/  FFMA.FTZ R9, R15, R9, R14 ;  /* 0x000000090f097223 */ /* 0x000fe2000001000e */
[----:B------:R-:W-:Y:S01]  /*ed90*/  IMAD.U32 R14, R8, 0x10000, RZ ;  /* 0x00010000080e7824 */ /* 0x000fe200078e00ff */
[----:B------:R-:W-:Y:S01]  /*eda0*/  LOP3.LUT R7, R7, 0xffff0000, RZ, 0xc0, !PT ;  /* 0xffff000007077812 */ /* 0x000fe200078ec0ff */
[----:B------:R-:W-:Y:S01]  /*edb0*/  FMUL.FTZ R13, R20, R5 ;  /* 0x00000005140d7220 */ /* 0x000fe20000410000 */
[----:B------:R-:W-:Y:S01]  /*edc0*/  IMAD.U32 R12, R2, 0x10000, RZ ;  /* 0x00010000020c7824 */ /* 0x000fe200078e00ff */
[----:B------:R-:W-:Y:S01]  /*edd0*/  LOP3.LUT R8, R8, 0xffff0000, RZ, 0xc0, !PT ;  /* 0xffff000008087812 */ /* 0x000fe200078ec0ff */
[-C--:B------:R-:W-:Y:S01]  /*ede0*/  FFMA.FTZ R5, R20, R10.reuse, -R11 ;  /* 0x0000000a14057223 */ /* 0x080fe2000001080b */
        /* <DEDUP_REMOVED lines=14> */
[----:B------:R4:W-:Y:S01]  /*eed0*/  STS.128 [R30+0xf000], R4 ;  /* 0x00f000041e007388 */ /* 0x0009e20000000c00 */
[----:B------:R-:W-:Y:S05]  /*eee0*/  BRA `(.L_x_603) ;  /* 0x0000003800547947 */ /* 0x000fea0003800000 */
.L_x_573:
[----:B------:R-:W-:-:S03]  /*eef0*/  UMOV UR4, 0xffffffff ;  /* 0xffffffff00047882 */ /* 0x000fc60000000000 */
[----:B------:R-:W-:Y:S05]  /*ef00*/  BRA.DIV UR4, `(.L_x_610) ;  /* 0x000001a2040c7947 */ /* 0x000fea000b800000 */
[----:B------:R0:W1:Y:S04]  /*ef10*/  SHFL.IDX PT, R0, R24, RZ, 0x181f ;  /* 0x00181fff18007589 */ /* 0x00006800000e0000 */
[----:B------:R-:W2:Y:S04]  /*ef20*/  SHFL.IDX PT, R2, R2, RZ, 0x181f ;  /* 0x00181fff02027589 */ /* 0x000ea800000e0000 */
[----:B------:R0:W3:Y:S04]  /*ef30*/  SHFL.IDX PT, R3, R26, RZ, 0x181f ;  /* 0x00181fff1a037589 */ /* 0x0000e800000e0000 */
[----:B------:R0:W4:Y:S02]  /*ef40*/  SHFL.IDX PT, R20, R25, RZ, 0x181f ;  /* 0x00181fff19147589 */ /* 0x00012400000e0000 */
.L_x_857:
        /* <DEDUP_REMOVED lines=10> */
[----:B------:R-:W-:Y:S02]  /*eff0*/  CS2R R4, SRZ ;  /* 0x0000000000047805 */ /* 0x000fe4000001ff00 */
[----:B------:R-:W-:Y:S02]  /*f000*/  CS2R R14, SRZ ;  /* 0x00000000000e7805 */ /* 0x000fe4000001ff00 */
[----:B0-----:R-:W-:Y:S02]  /*f010*/  CS2R R24, SRZ ;  /* 0x0000000000187805 */ /* 0x001fe4000001ff00 */
[----:B-----5:R-:W-:-:S04]  /*f020*/  LEA.HI R26, R40, R40, RZ, 0x1 ;  /* 0x00000028281a7211 */ /* 0x020fc800078f08ff */
[----:B------:R-:W-:Y:S02]  /*f030*/  LOP3.LUT R39, R26, 0xfffffffe, RZ, 0xc0, !PT ;  /* 0xfffffffe1a277812 */ /* 0x000fe400078ec0ff */
[----:B------:R-:W-:Y:S01]  /*f040*/  CS2R R26, SRZ ;  /* 0x00000000001a7805 */ /* 0x000fe2000001ff00 */
[----:B------:R-:W-:Y:S06]  /*f050*/  @P0 BRA `(.L_x_612) ;  /* 0x0000000000700947 */ /* 0x000fec0003800000 */
[----:B------:R-:W-:Y:S01]  /*f060*/  ULDC UR4, c[0x0][0x3f4] ;  /* 0x0000fd0000047ab9 */ /* 0x000fe20000000800 */
[----:B------:R-:W-:Y:S02]  /*f070*/  CS2R R12, SRZ ;  /* 0x00000000000c7805 */ /* 0x000fe4000001ff00 */
[----:B------:R-:W-:Y:S02]  /*f080*/  ISETP.GE.AND P4, PT, R16, UR4, PT ;  /* 0x0000000410007c0c */ /* 0x000fe4000bf86270 */
[----:B------:R-:W-:Y:S02]  /*f090*/  CS2R R14, SRZ ;  /* 0x00000000000e7805 */ /* 0x000fe4000001ff00 */
[----:B------:R-:W-:Y:S01]  /*f0a0*/  ISETP.GE.AND P5, PT, R213, UR4, PT ;  /* 0x00000004d5007c0c */ /* 0x000fe2000bfa6270 */
[----:B------:R-:W-:-:S08]  /*f0b0*/  ULDC.64 UR6, c[0x0][0x208] ;  /* 0x0000820000067ab9 */ /* 0x000fd00000000a00 */
[C---:B------:R-:W-:Y:S01]  /*f0c0*/  @!P4 IMAD.SHL.U32 R35, R16.reuse, 0x2, RZ ;  /* 0x000000021023c824 */ /* 0x040fe200078e00ff */
[----:B------:R-:W-:-:S03]  /*f0d0*/  @!P4 SHF.L.U64.HI R6, R16, 0x1, R17 ;  /* 0x000000011006c819 */ /* 0x000fc60000010211 */
[C---:B------:R-:W-:Y:S01]  /*f0e0*/  @!P5 IMAD.SHL.U32 R5, R23.reuse, 0x2, RZ ;  /* 0x000000021705d824 */ /* 0x040fe200078e00ff */
[----:B------:R-:W-:Y:S02]  /*f0f0*/  @!P5 SHF.L.U64.HI R4, R23, 0x1, R216 ;  /* 0x000000011704d819 */ /* 0x000fe400000102d8 */
[-C--:B--2---:R-:W-:Y:S02]  /*f100*/  @!P4 IADD3 R32, P0, R2, R35.reuse, RZ ;  /* 0x000000230220c210 */ /* 0x084fe40007f1e0ff */
[----:B----4-:R-:W-:Y:S02]  /*f110*/  @!P4 IADD3 R34, P1, R20, R35, RZ ;  /* 0x000000231422c210 */ /* 0x010fe40007f3e0ff */
[-C--:B------:R-:W-:Y:S01]  /*f120*/  @!P5 IADD3 R36, P2, R2, R5.reuse, RZ ;  /* 0x000000050224d210 */ /* 0x080fe20007f5e0ff */
[--C-:B-1----:R-:W-:Y:S01]  /*f130*/  @!P4 IMAD.X R33, R0, 0x1, R6.reuse, P0 ;  /* 0x000000010021c824 */ /* 0x102fe200000e0606 */
[----:B------:R-:W-:Y:S01]  /*f140*/  @!P5 IADD3 R2, P3, R20, R5, RZ ;  /* 0x000000051402d210 */ /* 0x000fe20007f7e0ff */
[C---:B---3--:R-:W-:Y:S01]  /*f150*/  @!P4 IMAD.X R35, R3.reuse, 0x1, R6, P1 ;  /* 0x000000010323c824 */ /* 0x048fe200008e0606 */
[----:B------:R-:W-:Y:S01]  /*f160*/  CS2R R6, SRZ ;  /* 0x0000000000067805 */ /* 0x000fe2000001ff00 */
[--C-:B------:R-:W-:Y:S01]  /*f170*/  @!P5 IMAD.X R37, R0, 0x1, R4.reuse, P2 ;  /* 0x000000010025d824 */ /* 0x100fe200010e0604 */
[----:B------:R-:W-:Y:S01]  /*f180*/  CS2R R24, SRZ ;  /* 0x0000000000187805 */ /* 0x000fe2000001ff00 */
[----:B------:R-:W-:Y:S01]  /*f190*/  @!P5 IMAD.X R3, R3, 0x1, R4, P3 ;  /* 0x000000010303d824 */ /* 0x000fe200018e0604 */
[----:B------:R-:W-:-:S02]  /*f1a0*/  CS2R R4, SRZ ;  /* 0x0000000000047805 */ /* 0x000fc4000001ff00 */
[----:B------:R-:W-:Y:S02]  /*f1b0*/  CS2R R26, SRZ ;  /* 0x00000000001a7805 */ /* 0x000fe4000001ff00 */
[----:B------:R-:W-:Y:S02]  /*f1c0*/  CS2R R8, SRZ ;  /* 0x0000000000087805 */ /* 0x000fe4000001ff00 */
[----:B------:R-:W-:Y:S01]  /*f1d0*/  CS2R R10, SRZ ;  /* 0x00000000000a7805 */ /* 0x000fe2000001ff00 */
[----:B------:R0:W5:Y:S04]  /*f1e0*/  @!P4 LD.E.128 R12, desc[UR6][R32.64] ;  /* 0x00000006200cc980 */ /* 0x000168000c101d00 */
[----:B------:R0:W5:Y:S04]  /*f1f0*/  @!P4 LD.E.128 R4, desc[UR6][R34.64] ;  /* 0x000000062204c980 */ /* 0x000168000c101d00 */
[----:B------:R0:W5:Y:S04]  /*f200*/  @!P5 LD.E.128 R24, desc[UR6][R36.64] ;  /* 0x000000062418d980 */ /* 0x000168000c101d00 */
[----:B------:R0:W5:Y:S02]  /*f210*/  @!P5 LD.E.128 R8, desc[UR6][R2.64] ;  /* 0x000000060208d980 */ /* 0x000164000c101d00 */
.L_x_612:
[----:B------:R-:W-:Y:S05]  /*f220*/  BSYNC B1 ;  /* 0x0000000000017941 */ /* 0x000fea0003800000 */
.L_x_611:
[----:B------:R-:W-:Y:S01]  /*f230*/  IMAD.IADD R39, R40, 0x1, -R39 ;  /* 0x0000000128277824 */ /* 0x000fe200078e0a27 */
[--C-:B-----5:R-:W-:Y:S01]  /*f240*/  SHF.R.U64 R47, R14, 0x10, R15.reuse ;  /* 0x000000100e2f7819 */ /* 0x120fe2000000120f */
[----:B-1----:R-:W-:Y:S01]  /*f250*/  IMAD.MOV.U32 R0, RZ, RZ, R12 ;  /* 0x000000ffff007224 */ /* 0x002fe200078e000c */
[----:B0-----:R-:W-:Y:S01]  /*f260*/  MOV R33, R15 ;  /* 0x0000000f00217202 */ /* 0x001fe20000000f00 */
[----:B--2---:R-:W-:Y:S01]  /*f270*/  IMAD.MOV.U32 R2, RZ, RZ, R24 ;  /* 0x000000ffff027224 */ /* 0x004fe200078e0018 */
[----:B------:R-:W-:Y:S01]  /*f280*/  SHF.R.U32.HI R44, RZ, 0x10, R15 ;  /* 0x00000010ff2c7819 */ /* 0x000fe2000001160f */
[----:B---3--:R-:W-:Y:S01]  /*f290*/  IMAD.MOV.U32 R3, RZ, RZ, R25 ;  /* 0x000000ffff037224 */ /* 0x008fe200078e0019 */
[----:B------:R-:W-:Y:S01]  /*f2a0*/  SHF.L.U32 R15, R39, 0x1f, RZ ;  /* 0x0000001f270f7819 */ /* 0x000fe200000006ff */
[--C-:B------:R-:W-:Y:S01]  /*f2b0*/  IMAD.MOV.U32 R29, RZ, RZ, R13.reuse ;  /* 0x000000ffff1d7224 */ /* 0x100fe200078e000d */
[----:B------:R-:W-:Y:S01]  /*f2c0*/  SHF.R.U64 R49, R12, 0x10, R13 ;  /* 0x000000100c317819 */ /* 0x000fe2000000120d */
[----:B------:R-:W-:Y:S01]  /*f2d0*/  IMAD.MOV.U32 R12, RZ, RZ, R26 ;  /* 0x000000ffff0c7224 */ /* 0x000fe200078e001a */
[----:B------:R-:W0:Y:S01]  /*f2e0*/  SYNCS.PHASECHK.TRANS64.TRYWAIT P0, [R22+URZ+0x38800], R15 ;  /* 0x0388000f160075a7 */ /* 0x000e22000800017f */
[----:B------:R-:W-:Y:S01]  /*f2f0*/  SHF.R.U64 R45, R24, 0x10, R25 ;  /* 0x00000010182d7819 */ /* 0x000fe20000001219 */
[----:B------:R-:W-:Y:S01]  /*f300*/  IMAD.MOV.U32 R24, RZ, RZ, R27 ;  /* 0x000000ffff187224 */ /* 0x000fe200078e001b */
[----:B------:R-:W-:Y:S01]  /*f310*/  SHF.R.U32.HI R42, RZ, 0x10, R25 ;  /* 0x00000010ff2a7819 */ /* 0x000fe20000011619 */
[----:B------:R-:W-:Y:S01]  /*f320*/  IMAD.MOV.U32 R36, RZ, RZ, R6 ;  /* 0x000000ffff247224 */ /* 0x000fe200078e0006 */
[--C-:B------:R-:W-:Y:S01]  /*f330*/  SHF.R.U64 R43, R26, 0x10, R27.reuse ;  /* 0x000000101a2b7819 */ /* 0x100fe2000000121b */
[----:B------:R-:W-:Y:S01]  /*f340*/  IMAD.MOV.U32 R32, RZ, RZ, R14 ;  /* 0x000000ffff207224 */ /* 0x000fe200078e000e */
[----:B------:R-:W-:Y:S01]  /*f350*/  SHF.R.U32.HI R41, RZ, 0x10, R27 ;  /* 0x00000010ff297819 */ /* 0x000fe2000001161b */
[----:B------:R-:W-:Y:S01]  /*f360*/  IMAD.MOV.U32 R34, RZ, RZ, R4 ;  /* 0x000000ffff227224 */ /* 0x000fe200078e0004 */
[----:B------:R-:W-:Y:S01]  /*f370*/  PRMT R27, R0, 0x5410, R49 ;  /* 0x00005410001b7816 */ /* 0x000fe20000000031 */
[----:B------:R-:W-:Y:S01]  /*f380*/  IMAD.MOV.U32 R35, RZ, RZ, R5 ;  /* 0x000000ffff237224 */ /* 0x000fe200078e0005 */
[----:B------:R-:W-:Y:S01]  /*f390*/  PRMT R0, R2, 0x5410, R45 ;  /* 0x0000541002007816 */ /* 0x000fe2000000002d */
[----:B------:R-:W-:Y:S01]  /*f3a0*/  IMAD.MOV.U32 R37, RZ, RZ, R7 ;  /* 0x000000ffff257224 */ /* 0x000fe200078e0007 */
[----:B------:R-:W-:Y:S01]  /*f3b0*/  PRMT R2, R3, 0x5410, R42 ;  /* 0x0000541003027816 */ /* 0x000fe2000000002a */
[----:B------:R-:W-:Y:S01]  /*f3c0*/  BSSY B1, `(.L_x_613) ;  /* 0x000001d000017945 */ /* 0x000fe20003800000 */
[----:B------:R-:W-:Y:S01]  /*f3d0*/  SHF.R.U32.HI R46, RZ, 0x10, R13 ;  /* 0x00000010ff2e7819 */ /* 0x000fe2000001160d */
[----:B------:R-:W-:Y:S01]  /*f3e0*/  IMAD.MOV.U32 R13, RZ, RZ, R8 ;  /* 0x000000ffff0d7224 */ /* 0x000fe200078e0008 */
[----:B------:R-:W-:Y:S01]  /*f3f0*/  PRMT R3, R12, 0x5410, R43 ;  /* 0x000054100c037816 */ /* 0x000fe2000000002b */
[----:B------:R-:W-:Y:S01]  /*f400*/  IMAD.MOV.U32 R14, RZ, RZ, R9 ;  /* 0x000000ffff0e7224 */ /* 0x000fe200078e0009 */
[----:B------:R-:W-:Y:S01]  /*f410*/  SHF.R.U64 R25, R6, 0x10, R7 ;  /* 0x0000001006197819 */ /* 0x000fe20000001207 */
[----:B----4-:R-:W-:Y:S01]  /*f420*/  IMAD.MOV.U32 R20, RZ, RZ, R11 ;  /* 0x000000ffff147224 */ /* 0x010fe200078e000b */
[----:B------:R-:W-:-:S02]  /*f430*/  PRMT R12, R24, 0x5410, R41 ;  /* 0x00005410180c7816 */ /* 0x000fc40000000029 */
[--C-:B------:R-:W-:Y:S01]  /*f440*/  SHF.R.U64 R39, R4, 0x10, R5.reuse ;  /* 0x0000001004277819 */ /* 0x100fe20000001205 */
[----:B------:R-:W-:Y:S01]  /*f450*/  IMAD.MOV.U32 R4, RZ, RZ, R10 ;  /* 0x000000ffff047224 */ /* 0x000fe200078e000a */
[----:B------:R-:W-:Y:S02]  /*f460*/  SHF.R.U32.HI R40, RZ, 0x10, R5 ;  /* 0x00000010ff287819 */ /* 0x000fe40000011605 */
[----:B------:R-:W-:Y:S02]  /*f470*/  SHF.R.U32.HI R26, RZ, 0x10, R7 ;  /* 0x00000010ff1a7819 */ /* 0x000fe40000011607 */
[----:B------:R-:W-:Y:S02]  /*f480*/  SHF.R.U64 R6, R8, 0x10, R9 ;  /* 0x0000001008067819 */ /* 0x000fe40000001209 */
[----:B------:R-:W-:Y:S02]  /*f490*/  VIMNMX R38, R38, 0x80, PT ;  /* 0x0000008026267848 */ /* 0x000fe40003fe0100 */
[----:B------:R-:W-:-:S02]  /*f4a0*/  SHF.R.S32.HI R24, RZ, 0x1f, R213 ;  /* 0x0000001fff187819 */ /* 0x000fc400000114d5 */
[----:B------:R-:W-:Y:S02]  /*f4b0*/  PRMT R36, R36, 0x5410, R25 ;  /* 0x0000541024247816 */ /* 0x000fe40000000019 */
[----:B------:R-:W-:Y:S02]  /*f4c0*/  SHF.R.U32.HI R9, RZ, 0x10, R9 ;  /* 0x00000010ff097819 */ /* 0x000fe40000011609 */
[--C-:B------:R-:W-:Y:S02]  /*f4d0*/  SHF.R.U64 R7, R10, 0x10, R11.reuse ;  /* 0x000000100a077819 */ /* 0x100fe4000000120b */
[----:B------:R-:W-:Y:S02]  /*f4e0*/  SHF.R.U32.HI R5, RZ, 0x10, R11 ;  /* 0x00000010ff057819 */ /* 0x000fe4000001160b */
[----:B------:R-:W-:Y:S02]  /*f4f0*/  PRMT R29, R29, 0x5410, R46 ;  /* 0x000054101d1d7816 */ /* 0x000fe4000000002e */
[----:B------:R-:W-:-:S02]  /*f500*/  PRMT R32, R32, 0x5410, R47 ;  /* 0x0000541020207816 */ /* 0x000fc4000000002f */
[----:B------:R-:W-:Y:S02]  /*f510*/  PRMT R33, R33, 0x5410, R44 ;  /* 0x0000541021217816 */ /* 0x000fe4000000002c */
[----:B------:R-:W-:Y:S02]  /*f520*/  ISETP.GE.AND P1, PT, R219, R38, PT ;  /* 0x00000026db00720c */ /* 0x000fe40003f26270 */
[----:B------:R-:W-:Y:S02]  /*f530*/  PRMT R34, R34, 0x5410, R39 ;  /* 0x0000541022227816 */ /* 0x000fe40000000027 */
[----:B------:R-:W-:Y:S02]  /*f540*/  PRMT R35, R35, 0x5410, R40 ;  /* 0x0000541023237816 */ /* 0x000fe40000000028 */
[----:B------:R-:W-:Y:S02]  /*f550*/  PRMT R37, R37, 0x5410, R26 ;  /* 0x0000541025257816 */ /* 0x000fe4000000001a */
[----:B------:R-:W-:-:S02]  /*f560*/  LEA.HI R25, R24, R213, RZ, 0x3 ;  /* 0x000000d518197211 */ /* 0x000fc400078f18ff */
[----:B------:R-:W-:Y:S01]  /*f570*/  PRMT R13, R13, 0x5410, R6 ;  /* 0x000054100d0d7816 */ /* 0x000fe20000000006 */
[----:B0-----:R-:W-:Y:S06]  /*f580*/  @!P0 BRA `(.L_x_614) ;  /* 0x0000019800e08947 */ /* 0x001fec0003800000 */
.L_x_858:
[----:B------:R-:W-:Y:S05]  /*f590*/  BSYNC B1 ;  /* 0x0000000000017941 */ /* 0x000fea0003800000 */
.L_x_613:
[----:B------:R-:W-:Y:S01]  /*f5a0*/  BSSY B1, `(.L_x_615) ;  /* 0x00000c4000017945 */ /* 0x000fe20003800000 */
[----:B------:R-:W-:Y:S02]  /*f5b0*/  PRMT R14, R14, 0x5410, R9 ;  /* 0x000054100e0e7816 */ /* 0x000fe40000000009 */
[----:B------:R-:W-:Y:S02]  /*f5c0*/  SHF.R.S32.HI R26, RZ, 0x3, R25 ;  /* 0x00000003ff1a7819 */ /* 0x000fe40000011419 */
[----:B0-----:R-:W-:Y:S02]  /*f5d0*/  PRMT R15, R4, 0x5410, R7 ;  /* 0x00005410040f7816 */ /* 0x001fe40000000007 */
[----:B------:R-:W-:Y:S01]  /*f5e0*/  PRMT R20, R20, 0x5410, R5 ;  /* 0x0000541014147816 */ /* 0x000fe20000000005 */
[----:B------:R-:W-:Y:S06]  /*f5f0*/  @P1 BRA `(.L_x_616) ;  /* 0x0000000800f81947 */ /* 0x000fec0003800000 */
[----:B------:R-:W0:Y:S01]  /*f600*/  LDC R63, c[0x0][0x3f4] ;  /* 0x0000fd00ff3f7b82 */ /* 0x000e220000000800 */
[----:B------:R-:W-:Y:S01]  /*f610*/  BSSY B2, `(.L_x_617) ;  /* 0x000005c000027945 */ /* 0x000fe20003800000 */
[----:B------:R-:W-:Y:S02]  /*f620*/  SHF.R.U32.HI R56, RZ, 0x3, R224 ;  /* 0x00000003ff387819 */ /* 0x000fe400000116e0 */
[-C--:B0-----:R-:W-:Y:S02]  /*f630*/  ISETP.GE.AND P0, PT, R16, R63.reuse, PT ;  /* 0x0000003f1000720c */ /* 0x081fe40003f06270 */
[----:B------:R-:W-:-:S11]  /*f640*/  ISETP.GE.AND P1, PT, R213, R63, PT ;  /* 0x0000003fd500720c */ /* 0x000fd60003f26270 */
[----:B------:R-:W-:Y:S05]  /*f650*/  @P0 BRA `(.L_x_618) ;  /* 0x00000004005c0947 */ /* 0x000fea0003800000 */
[----:B------:R-:W2:Y:S01]  /*f660*/  LDL R6, [R1+0x64] ;  /* 0x0000640001067983 */ /* 0x000ea20000100800 */
[C---:B------:R-:W-:Y:S01]  /*f670*/  IMAD.U32 R51, R34.reuse, 0x10000, RZ ;  /* 0x0001000022337824 */ /* 0x040fe200078e00ff */
[----:B------:R-:W-:Y:S01]  /*f680*/  LOP3.LUT R53, R34, 0xffff0000, RZ, 0xc0, !PT ;  /* 0xffff000022357812 */ /* 0x000fe200078ec0ff */
[----:B------:R-:W-:Y:S01]  /*f690*/  IMAD.U32 R49, R27, 0x10000, RZ ;  /* 0x000100001b317824 */ /* 0x000fe200078e00ff */
[----:B--2---:R-:W-:-:S04]  /*f6a0*/  LEA.HI R4, R63, R6, RZ, 0x1d ;  /* 0x000000063f047211 */ /* 0x004fc800078fe8ff */
[----:B------:R-:W-:Y:S02]  /*f6b0*/  SHF.R.S32.HI R7, RZ, 0x1f, R4 ;  /* 0x0000001fff077819 */ /* 0x000fe40000011404 */
[----:B------:R-:W-:Y:S02]  /*f6c0*/  SHF.L.U32 R5, R4, 0x3, RZ ;  /* 0x0000000304057819 */ /* 0x000fe400000006ff */
[----:B------:R-:W-:Y:S02]  /*f6d0*/  LEA.HI R7, R7, R4, RZ, 0x3 ;  /* 0x0000000407077211 */ /* 0x000fe400078f18ff */
[----:B------:R-:W-:-:S03]  /*f6e0*/  LOP3.LUT R5, R224, 0x38, R5, 0xf8, !PT ;  /* 0x00000038e0057812 */ /* 0x000fc600078ef805 */
[----:B------:R-:W-:Y:S01]  /*f6f0*/  IMAD.SHL.U32 R7, R7, 0x400, RZ ;  /* 0x0000040007077824 */ /* 0x000fe200078e00ff */
[----:B------:R-:W-:-:S04]  /*f700*/  LOP3.LUT R5, R5, R56, RZ, 0x3c, !PT ;  /* 0x0000003805057212 */ /* 0x000fc800078e3cff */
[----:B------:R-:W-:-:S04]  /*f710*/  LOP3.LUT R7, R7, 0x7fffe000, RZ, 0xc0, !PT ;  /* 0x7fffe00007077812 */ /* 0x000fc800078ec0ff */
[----:B------:R-:W-:Y:S02]  /*f720*/  IADD3 R9, R5, R7, R228 ;  /* 0x0000000705097210 */ /* 0x000fe40007ffe0e4 */
[----:B------:R-:W0:Y:S03]  /*f730*/  LDS.128 R4, [R30] ;  /* 0x000000001e047984 */ /* 0x000e260000000c00 */
[----:B------:R-:W-:-:S05]  /*f740*/  IMAD R39, R9, 0x2, R22 ;  /* 0x0000000209277824 */ /* 0x000fca00078e0216 */
[----:B------:R-:W1:Y:S01]  /*f750*/  LDS.128 R8, [R39+0x14400] ;  /* 0x0144000027087984 */ /* 0x000e620000000c00 */
[C---:B0-----:R-:W-:Y:S01]  /*f760*/  IMAD.U32 R40, R4.reuse, 0x10000, RZ ;  /* 0x0001000004287824 */ /* 0x041fe200078e00ff */
[----:B------:R-:W-:Y:S01]  /*f770*/  LOP3.LUT R4, R4, 0xffff0000, RZ, 0xc0, !PT ;  /* 0xffff000004047812 */ /* 0x000fe200078ec0ff */
[C---:B------:R-:W-:Y:S01]  /*f780*/  IMAD.U32 R41, R5.reuse, 0x10000, RZ ;  /* 0x0001000005297824 */ /* 0x040fe200078e00ff */
[----:B------:R-:W-:Y:S01]  /*f790*/  LOP3.LUT R5, R5, 0xffff0000, RZ, 0xc0, !PT ;  /* 0xffff000005057812 */ /* 0x000fe200078ec0ff */
[C---:B------:R-:W-:Y:S01]  /*f7a0*/  IMAD.U32 R42, R6.reuse, 0x10000, RZ ;  /* 0x00010000062a7824 */ /* 0x040fe200078e00ff */
[----:B------:R-:W-:Y:S01]  /*f7b0*/  LOP3.LUT R6, R6, 0xffff0000, RZ, 0xc0, !PT ;  /* 0xffff000006067812 */ /* 0x000fe200078ec0ff */
[C---:B------:R-:W-:Y:S01]  /*f7c0*/  IMAD.U32 R43, R7.reuse, 0x10000, RZ ;  /* 0x00010000072b7824 */ /* 0x040fe200078e00ff */
[----:B------:R-:W-:Y:S01]  /*f7d0*/  LOP3.LUT R7, R7, 0xffff0000, RZ, 0xc0, !PT ;  /* 0xffff000007077812 */ /* 0x000fe200078ec0ff */
[C---:B-1----:R-:W-:Y:S01]  /*f7e0*/  IMAD.U32 R44, R8.reuse, 0x10000, RZ ;  /* 0x00010000082c7824 */ /* 0x042fe200078e00ff */
[----:B------:R-:W-:Y:S01]  /*f7f0*/  LOP3.LUT R8, R8, 0xffff0000, RZ, 0xc0, !PT ;  /* 0xffff000008087812 */ /* 0x000fe200078ec0ff */
[C---:B------:R-:W-:Y:S01]  /*f800*/  IMAD.U32 R45, R9.reuse, 0x10000, RZ ;  /* 0x00010000092d7824 */ /* 0x040fe200078e00ff */
[----:B------:R-:W-:Y:S01]  /*f810*/  LOP3.LUT R9, R9, 0xffff0000, RZ, 0xc0, !PT ;  /* 0xffff000009097812 */ /* 0x000fe200078ec0ff */
[C---:B------:R-:W-:Y:S01]  /*f820*/  FMUL.FTZ R55, R44.reuse, R51 ;  /* 0x000000332c377220 */ /* 0x040fe20000410000 */
[----:B------:R-:W-:Y:S01]  /*f830*/  FMUL.FTZ R57, R44, R49 ;  /* 0x000000312c397220 */ /* 0x000fe20000410000 */
[----:B------:R-:W-:Y:S01]  /*f840*/  SHF.L.U32 R44, R35, 0x10, RZ ;  /* 0x00000010232c7819 */ /* 0x000fe200000006ff */
[----:B------:R-:W-:Y:S01]  /*f850*/  FMUL.FTZ R59, R8, R53 ;  /* 0x00000035083b7220 */ /* 0x000fe20000410000 */
[C---:B------:R-:W-:Y:S01]  /*f860*/  FFMA.FTZ R55, R40.reuse, R49, -R55 ;  /* 0x0000003128377223 */ /* 0x040fe20000010837 */
[----:B------:R-:W-:Y:S01]  /*f870*/  LOP3.LUT R49, R27, 0xffff0000, RZ, 0xc0, !PT ;  /* 0xffff00001b317812 */ /* 0x000fe200078ec0ff */
[----:B------:R-:W-:Y:S01]  /*f880*/  FFMA.FTZ R57, R40, R51, R57 ;  /* 0x0000003328397223 */ /* 0x000fe20000010039 */
[----:B------:R-:W-:-:S02]  /*f890*/  IMAD.U32 R40, R29, 0x10000, RZ ;  /* 0x000100001d287824 */ /* 0x000fc400078e00ff */
[----:B------:R-:W-:Y:S02]  /*f8a0*/  IMAD.U32 R46, R10, 0x10000, RZ ;  /* 0x000100000a2e7824 */ /* 0x000fe400078e00ff */
[-C--:B------:R-:W-:Y:S01]  /*f8b0*/  FMUL.FTZ R51, R8, R49.reuse ;  /* 0x0000003108337220 */ /* 0x080fe20000410000 */
[----:B------:R-:W-:Y:S01]  /*f8c0*/  FFMA.FTZ R48, R4, R49, -R59 ;  /* 0x0000003104307223 */ /* 0x000fe2000001083b */
[C---:B------:R-:W-:Y:S01]  /*f8d0*/  FMUL.FTZ R8, R45.reuse, R44 ;  /* 0x0000002c2d087220 */ /* 0x040fe20000410000 */
[----:B------:R-:W-:Y:S02]  /*f8e0*/  IMAD.U32 R49, R36, 0x10000, RZ ;  /* 0x0001000024317824 */ /* 0x000fe400078e00ff */
[-C--:B------:R-:W-:Y:S01]  /*f8f0*/  FMUL.FTZ R59, R45, R40.reuse ;  /* 0x000000282d3b7220 */ /* 0x080fe20000410000 */
[----:B------:R-:W-:Y:S01]  /*f900*/  FFMA.FTZ R50, R4, R53, R51 ;  /* 0x0000003504327223 */ /* 0x000fe20000010033 */
[----:B------:R-:W-:Y:S01]  /*f910*/  LOP3.LUT R10, R10, 0xffff0000, RZ, 0xc0, !PT ;  /* 0xffff00000a0a7812 */ /* 0x000fe200078ec0ff */
[----:B------:R-:W-:Y:S01]  /*f920*/  FFMA.FTZ R52, R41, R40, -R8 ;  /* 0x0000002829347223 */ /* 0x000fe20000010808 */
[----:B------:R-:W-:-:S02]  /*f930*/  IMAD.U32 R45, R32, 0x10000, RZ ;  /* 0x00010000202d7824 */ /* 0x000fc400078e00ff */
[----:B------:R-:W-:Y:S01]  /*f940*/  FFMA.FTZ R59, R41, R44, R59 ;  /* 0x0000002c293b7223 */ /* 0x000fe2000001003b */
[----:B------:R-:W-:Y:S01]  /*f950*/  FMUL.FTZ R53, R46, R49 ;  /* 0x000000312e357220 */ /* 0x000fe20000410000 */
[----:B------:R-:W-:Y:S01]  /*f960*/  LOP3.LUT R51, R36, 0xffff0000, RZ, 0xc0, !PT ;  /* 0xffff000024337812 */ /* 0x000fe200078ec0ff */
[----:B------:R-:W-:Y:S01]  /*f970*/  IMAD.U32 R47, R11, 0x10000, RZ ;  /* 0x000100000b2f7824 */ /* 0x000fe200078e00ff */
[----:B------:R-:W-:Y:S01]  /*f980*/  LOP3.LUT R41, R32, 0xffff0000, RZ, 0xc0, !PT ;  /* 0xffff000020297812 */ /* 0x000fe200078ec0ff */
[----:B------:R-:W-:Y:S02]  /*f990*/  IMAD.U32 R40, R37, 0x10000, RZ ;  /* 0x0001000025287824 */ /* 0x000fe400078e00ff */
[-C--:B------:R-:W-:Y:S01]  /*f9a0*/  FMUL.FTZ R61, R46, R45.reuse ;  /* 0x0000002d2e3d7220 */ /* 0x080fe20000410000 */
[----:B------:R-:W-:Y:S01]  /*f9b0*/  FFMA.FTZ R53, R42, R45, -R53 ;  /* 0x0000002d2a357223 */ /* 0x000fe20000010835 */
[----:B------:R-:W-:Y:S01]  /*f9c0*/  FMUL.FTZ R45, R10, R51 ;  /* 0x000000330a2d7220 */ /* 0x000fe20000410000 */
[----:B------:R-:W-:-:S02]  /*f9d0*/  IMAD.U32 R4, R33, 0x10000, RZ ;  /* 0x0001000021047824 */ /* 0x000fc400078e00ff */
[----:B------:R-:W-:Y:S01]  /*f9e0*/  FMUL.FTZ R10, R10, R41 ;  /* 0x000000290a0a7220 */ /* 0x000fe20000410000 */
[----:B------:R-:W-:Y:S01]  /*f9f0*/  FMUL.FTZ R8, R47, R40 ;  /* 0x000000282f087220 */ /* 0x000fe20000410000 */
[----:B------:R-:W-:Y:S01]  /*fa00*/  FFMA.FTZ R61, R42, R49, R61 ;  /* 0x000000312a3d7223 */ /* 0x000fe2000001003d */
[C---:B------:R-:W-:Y:S01]  /*fa10*/  FFMA.FTZ R42, R6.reuse, R41, -R45 ;  /* 0x00000029062a7223 */ /* 0x040fe2000001082d */
[----:B------:R-:W-:Y:S01]  /*fa20*/  FFMA.FTZ R44, R6, R51, R10 ;  /* 0x00000033062c7223 */ /* 0x000fe2000001000a */
[-C--:B------:R-:W-:Y:S01]  /*fa30*/  FFMA.FTZ R45, R43, R4.reuse, -R8 ;  /* 0x000000042b2d7223 */ /* 0x080fe20000010808 */
[----:B------:R-:W-:Y:S01]  /*fa40*/  LOP3.LUT R11, R11, 0xffff0000, RZ, 0xc0, !PT ;  /* 0xffff00000b0b7812 */ /* 0x000fe200078ec0ff */
[----:B------:R-:W-:Y:S01]  /*fa50*/  FMUL.FTZ R46, R47, R4 ;  /* 0x000000042f2e7220 */ /* 0x000fe20000410000 */
[----:B------:R-:W-:Y:S02]  /*fa60*/  LOP3.LUT R8, R35, 0xffff0000, RZ, 0xc0, !PT ;  /* 0xffff000023087812 */ /* 0x000fe400078ec0ff */
[----:B------:R-:W-:Y:S01]  /*fa70*/  LOP3.LUT R10, R37, 0xffff0000, RZ, 0xc0, !PT ;  /* 0xffff0000250a7812 */ /* 0x000fe200078ec0ff */
[----:B------:R-:W-:Y:S01]  /*fa80*/  FFMA.FTZ R46, R43, R40, R46 ;  /* 0x000000282b2e7223 */ /* 0x000fe2000001002e */
[----:B------:R-:W-:Y:S01]  /*fa90*/  LOP3.LUT R4, R29, 0xffff0000, RZ, 0xc0, !PT ;  /* 0xffff00001d047812 */ /* 0x000fe200078ec0ff */
[----:B------:R-:W-:Y:S01]  /*faa0*/  FMUL.FTZ R40, R9, R8 ;  /* 0x0000000809287220 */ /* 0x000fe20000410000 */
[----:B------:R-:W-:Y:S01]  /*fab0*/  LOP3.LUT R6, R33, 0xffff0000, RZ, 0xc0, !PT ;  /* 0xffff000021067812 */ /* 0x000fe200078ec0ff */
[----:B------:R-:W-:-:S02]  /*fac0*/  FMUL.FTZ R54, R11, R10 ;  /* 0x0000000a0b367220 */ /* 0x000fc40000410000 */
[-C--:B------:R-:W-:Y:S01]  /*fad0*/  FMUL.FTZ R41, R9, R4.reuse ;  /* 0x0000000409297220 */ /* 0x080fe20000410000 */
[----:B------:R-:W-:Y:S01]  /*fae0*/  FFMA.FTZ R9, R5, R4, -R40 ;  /* 0x0000000405097223 */ /* 0x000fe20000010828 */
[-C--:B------:R-:W-:Y:S01]  /*faf0*/  FMUL.FTZ R11, R11, R6.reuse ;  /* 0x000000060b0b7220 */ /* 0x080fe20000410000 */
[----:B------:R-:W-:Y:S01]  /*fb00*/  FFMA.FTZ R54, R7, R6, -R54 ;  /* 0x0000000607367223 */ /* 0x000fe20000010836 */
[----:B------:R-:W-:Y:S01]  /*fb10*/  FFMA.FTZ R40, R5, R8, R41 ;  /* 0x0000000805287223 */ /* 0x000fe20000010029 */
[----:B------:R-:W-:Y:S01]  /*fb20*/  F2FP.BF16.F32.PACK_AB R6, R42, R53 ;  /* 0x000000352a06723e */ /* 0x000fe200000010ff */
[----:B------:R-:W-:Y:S01]  /*fb30*/  FFMA.FTZ R11, R7, R10, R11 ;  /* 0x0000000a070b7223 */ /* 0x000fe2000001000b */
[----:B------:R-:W-:Y:S02]  /*fb40*/  F2FP.BF16.F32.PACK_AB R4, R48, R55 ;  /* 0x000000373004723e */ /* 0x000fe400000010ff */
[----:B------:R-:W-:Y:S02]  /*fb50*/  F2FP.BF16.F32.PACK_AB R5, R9, R52 ;  /* 0x000000340905723e */ /* 0x000fe400000010ff */
[----:B------:R-:W-:-:S02]  /*fb60*/  F2FP.BF16.F32.PACK_AB R7, R54, R45 ;  /* 0x0000002d3607723e */ /* 0x000fc400000010ff */
[----:B------:R-:W-:Y:S02]  /*fb70*/  F2FP.BF16.F32.PACK_AB R10, R44, R61 ;  /* 0x0000003d2c0a723e */ /* 0x000fe400000010ff */
[----:B------:R-:W-:Y:S01]  /*fb80*/  F2FP.BF16.F32.PACK_AB R8, R50, R57 ;  /* 0x000000393208723e */ /* 0x000fe200000010ff */
[----:B------:R0:W-:Y:S01]  /*fb90*/  STS.128 [R30], R4 ;  /* 0x000000041e007388 */ /* 0x0001e20000000c00 */
[----:B------:R-:W-:Y:S02]  /*fba0*/  F2FP.BF16.F32.PACK_AB R9, R40, R59 ;  /* 0x0000003b2809723e */ /* 0x000fe400000010ff */
[----:B------:R-:W-:-:S05]  /*fbb0*/  F2FP.BF16.F32.PACK_AB R11, R11, R46 ;  /* 0x0000002e0b0b723e */ /* 0x000fca00000010ff */
[----:B------:R0:W-:Y:S02]  /*fbc0*/  STS.128 [R39+0x14400], R8 ;  /* 0x0144000827007388 */ /* 0x0001e40000000c00 */
.L_x_618:
[----:B------:R-:W-:Y:S05]  /*fbd0*/  BSYNC B2 ;  /* 0x0000000000027941 */ /* 0x000fea0003800000 */
.L_x_617:
[----:B------:R-:W-:Y:S05]  /*fbe0*/  @P1 BRA `(.L_x_616) ;  /* 0x00000004007c1947 */ /* 0x000fea0003800000 */
[----:B0-----:R-:W2:Y:S01]  /*fbf0*/  LDL R4, [R1+0x6c] ;  /* 0x00006c0001047983 */ /* 0x001ea20000100800 */
[----:B------:R-:W-:Y:S01]  /*fc00*/  LEA.HI R6, R24, R213, RZ, 0x6 ;  /* 0x000000d518067211 */ /* 0x000fe200078f30ff */
[C---:B------:R-:W-:Y:S01]  /*fc10*/  IMAD.U32 R50, R13.reuse, 0x10000, RZ ;  /* 0x000100000d327824 */ /* 0x040fe200078e00ff */
[----:B------:R-:W-:Y:S01]  /*fc20*/  LOP3.LUT R7, R224, 0x38, R25, 0xf8, !PT ;  /* 0x00000038e0077812 */ /* 0x000fe200078ef819 */
[----:B------:R-:W-:Y:S01]  /*fc30*/  IMAD.U32 R48, R0, 0x10000, RZ ;  /* 0x0001000000307824 */ /* 0x000fe200078e00ff */
[----:B------:R-:W-:Y:S01]  /*fc40*/  LOP3.LUT R47, R13, 0xffff0000, RZ, 0xc0, !PT ;  /* 0xffff00000d2f7812 */ /* 0x000fe200078ec0ff */
[----:B------:R-:W-:Y:S02]  /*fc50*/  IMAD.SHL.U32 R8, R6, 0x80, RZ ;  /* 0x0000008006087824 */ /* 0x000fe400078e00ff */
[----:B------:R-:W-:Y:S01]  /*fc60*/  IMAD.U32 R49, R14, 0x10000, RZ ;  /* 0x000100000e317824 */ /* 0x000fe200078e00ff */
[----:B--2---:R-:W-:Y:S02]  /*fc70*/  R2UR UR4, R4 ;  /* 0x00000000040472ca */ /* 0x004fe400000e0000 */
[----:B------:R-:W-:-:S04]  /*fc80*/  LEA.HI R4, R63, R26, RZ, 0x1d ;  /* 0x0000001a3f047211 */ /* 0x000fc800078fe8ff */
[----:B------:R-:W-:-:S04]  /*fc90*/  SHF.R.S32.HI R5, RZ, 0x1f, R4 ;  /* 0x0000001fff057819 */ /* 0x000fc80000011404 */
[----:B------:R-:W-:Y:S01]  /*fca0*/  LEA.HI R6, R5, R4, RZ, 0x3 ;  /* 0x0000000405067211 */ /* 0x000fe200078f18ff */
[----:B------:R-:W-:Y:S01]  /*fcb0*/  IMAD.SHL.U32 R5, R4, 0x8, RZ ;  /* 0x0000000804057824 */ /* 0x000fe200078e00ff */
[-C--:B------:R-:W-:Y:S02]  /*fcc0*/  LOP3.LUT R4, R7, R56.reuse, RZ, 0x3c, !PT ;  /* 0x0000003807047212 */ /* 0x080fe400078e3cff */
[----:B------:R-:W-:Y:S01]  /*fcd0*/  LOP3.LUT R7, R8, 0xffffe000, RZ, 0xc0, !PT ;  /* 0xffffe00008077812 */ /* 0x000fe200078ec0ff */
[----:B------:R-:W-:Y:S01]  /*fce0*/  IMAD.SHL.U32 R6, R6, 0x400, RZ ;  /* 0x0000040006067824 */ /* 0x000fe200078e00ff */
[----:B------:R-:W-:Y:S02]  /*fcf0*/  LOP3.LUT R5, R224, 0x38, R5, 0xf8, !PT ;  /* 0x00000038e0057812 */ /* 0x000fe400078ef805 */
[----:B------:R-:W-:Y:S02]  /*fd00*/  IADD3 R7, R4, R7, R228 ;  /* 0x0000000704077210 */ /* 0x000fe40007ffe0e4 */
[----:B------:R-:W-:-:S02]  /*fd10*/  LOP3.LUT R4, R5, R56, RZ, 0x3c, !PT ;  /* 0x0000003805047212 */ /* 0x000fc400078e3cff */
[----:B------:R-:W-:Y:S02]  /*fd20*/  LOP3.LUT R5, R6, 0x7fffe000, RZ, 0xc0, !PT ;  /* 0x7fffe00006057812 */ /* 0x000fe400078ec0ff */
[----:B------:R-:W-:Y:S02]  /*fd30*/  LEA R57, R7, UR4, 0x1 ;  /* 0x0000000407397c11 */ /* 0x000fe4000f8e08ff */
[----:B------:R-:W-:-:S03]  /*fd40*/  IADD3 R9, R4, R5, R228 ;  /* 0x0000000504097210 */ /* 0x000fc60007ffe0e4 */
[----:B------:R-:W0:Y:S02]  /*fd50*/  LDS.128 R4, [R57] ;  /* 0x0000000039047984 */ /* 0x000e240000000c00 */
[----:B------:R-:W-:-:S05]  /*fd60*/  IMAD R30, R9, 0x2, R22 ;  /* 0x00000002091e7824 */ /* 0x000fca00078e0216 */
[----:B------:R-:W1:Y:S01]  /*fd70*/  LDS.128 R8, [R30+0x14400] ;  /* 0x014400001e087984 */ /* 0x000e620000000c00 */
[C---:B0-----:R-:W-:Y:S01]  /*fd80*/  IMAD.U32 R39, R4.reuse, 0x10000, RZ ;  /* 0x0001000004277824 */ /* 0x041fe200078e00ff */
[----:B------:R-:W-:Y:S01]  /*fd90*/  LOP3.LUT R4, R4, 0xffff0000, RZ, 0xc0, !PT ;  /* 0xffff000004047812 */ /* 0x000fe200078ec0ff */
[----:B------:R-:W-:Y:S01]  /*fda0*/  IMAD.U32 R40, R5, 0x10000, RZ ;  /* 0x0001000005287824 */ /* 0x000fe200078e00ff */
[----:B------:R-:W-:Y:S01]  /*fdb0*/  SHF.L.U32 R42, R7, 0x10, RZ ;  /* 0x00000010072a7819 */ /* 0x000fe200000006ff */
[C---:B------:R-:W-:Y:S01]  /*fdc0*/  IMAD.U32 R41, R6.reuse, 0x10000, RZ ;  /* 0x0001000006297824 */ /* 0x040fe200078e00ff */
[----:B------:R-:W-:Y:S01]  /*fdd0*/  LOP3.LUT R6, R6, 0xffff0000, RZ, 0xc0, !PT ;  /* 0xffff000006067812 */ /* 0x000fe200078ec0ff */
[C---:B-1----:R-:W-:Y:S01]  /*fde0*/  IMAD.U32 R43, R8.reuse, 0x10000, RZ ;  /* 0x00010000082b7824 */ /* 0x042fe200078e00ff */
[----:B------:R-:W-:Y:S01]  /*fdf0*/  LOP3.LUT R8, R8, 0xffff0000, RZ, 0xc0, !PT ;  /* 0xffff000008087812 */ /* 0x000fe200078ec0ff */
[C---:B------:R-:W-:Y:S01]  /*fe00*/  IMAD.U32 R44, R9.reuse, 0x10000, RZ ;  /* 0x00010000092c7824 */ /* 0x040fe200078e00ff */
[----:B------:R-:W-:Y:S01]  /*fe10*/  LOP3.LUT R9, R9, 0xffff0000, RZ, 0xc0, !PT ;  /* 0xffff000009097812 */ /* 0x000fe200078ec0ff */
[C---:B------:R-:W-:Y:S01]  /*fe20*/  FMUL.FTZ R52, R43.reuse, R50 ;  /* 0x000000322b347220 */ /* 0x040fe20000410000 */
[-C--:B------:R-:W-:Y:S01]  /*fe30*/  FMUL.FTZ R54, R43, R48.reuse ;  /* 0x000000302b367220 */ /* 0x080fe20000410000 */
[----:B------:R-:W-:Y:S01]  /*fe40*/  LOP3.LUT R43, R0, 0xffff0000, RZ, 0xc0, !PT ;  /* 0xffff0000002b7812 */ /* 0x000fe200078ec0ff */
[----:B------:R-:W-:Y:S01]  /*fe50*/  FMUL.FTZ R51, R8, R47 ;  /* 0x0000002f08337220 */ /* 0x000fe20000410000 */
[C---:B------:R-:W-:Y:S01]  /*fe60*/  FFMA.FTZ R52, R39.reuse, R48, -R52 ;  /* 0x0000003027347223 */ /* 0x040fe20000010834 */
[----:B------:R-:W-:Y:S01]  /*fe70*/  FFMA.FTZ R54, R39, R50, R54 ;  /* 0x0000003227367223 */ /* 0x000fe20000010036 */
[----:B------:R-:W-:-:S02]  /*fe80*/  IMAD.U32 R39, R2, 0x10000, RZ ;  /* 0x0001000002277824 */ /* 0x000fc400078e00ff */
[-C--:B------:R-:W-:Y:S01]  /*fe90*/  FMUL.FTZ R53, R8, R43.reuse ;  /* 0x0000002b08357220 */ /* 0x080fe20000410000 */
[----:B------:R-:W-:Y:S01]  /*fea0*/  FFMA.FTZ R51, R4, R43, -R51 ;  /* 0x0000002b04337223 */ /* 0x000fe20000010833 */
[----:B------:R-:W-:Y:S01]  /*feb0*/  FMUL.FTZ R43, R44, R49 ;  /* 0x000000312c2b7220 */ /* 0x000fe20000410000 */
[----:B------:R-:W-:Y:S02]  /*fec0*/  IMAD.U32 R45, R10, 0x10000, RZ ;  /* 0x000100000a2d7824 */ /* 0x000fe400078e00ff */
[----:B------:R-:W-:Y:S01]  /*fed0*/  FMUL.FTZ R48, R44, R39 ;  /* 0x000000272c307220 */ /* 0x000fe20000410000 */
[----:B------:R-:W-:Y:S01]  /*fee0*/  FFMA.FTZ R53, R4, R47, R53 ;  /* 0x0000002f04357223 */ /* 0x000fe20000010035 */
[----:B------:R-:W-:Y:S01]  /*fef0*/  LOP3.LUT R10, R10, 0xffff0000, RZ, 0xc0, !PT ;  /* 0xffff00000a0a7812 */ /* 0x000fe200078ec0ff */
[----:B------:R-:W-:Y:S01]  /*ff00*/  FFMA.FTZ R44, R40, R39, -R43 ;  /* 0x00000027282c7223 */ /* 0x000fe2000001082b */
[C---:B------:R-:W-:Y:S01]  /*ff10*/  LOP3.LUT R47, R15.reuse, 0xffff0000, RZ, 0xc0, !PT ;  /* 0xffff00000f2f7812 */ /* 0x040fe200078ec0ff */
[----:B------:R-:W-:Y:S01]  /*ff20*/  IMAD.U32 R8, R15, 0x10000, RZ ;  /* 0x000100000f087824 */ /* 0x000fe200078e00ff */
[C---:B------:R-:W-:Y:S01]  /*ff30*/  LOP3.LUT R39, R3.reuse, 0xffff0000, RZ, 0xc0, !PT ;  /* 0xffff000003277812 */ /* 0x040fe200078ec0ff */
[----:B------:R-:W-:-:S02]  /*ff40*/  IMAD.U32 R4, R3, 0x10000, RZ ;  /* 0x0001000003047824 */ /* 0x000fc400078e00ff */
[----:B------:R-:W-:Y:S01]  /*ff50*/  FFMA.FTZ R48, R40, R49, R48 ;  /* 0x0000003128307223 */ /* 0x000fe20000010030 */
[C---:B------:R-:W-:Y:S01]  /*ff60*/  FMUL.FTZ R55, R10.reuse, R47 ;  /* 0x0000002f0a377220 */ /* 0x040fe20000410000 */
[C---:B------:R-:W-:Y:S01]  /*ff70*/  FMUL.FTZ R40, R45.reuse, R8 ;  /* 0x000000082d287220 */ /* 0x040fe20000410000 */
[-C--:B------:R-:W-:Y:S01]  /*ff80*/  FMUL.FTZ R50, R45, R4.reuse ;  /* 0x000000042d327220 */ /* 0x080fe20000410000 */
[----:B------:R-:W-:Y:S01]  /*ff90*/  FMUL.FTZ R10, R10, R39 ;  /* 0x000000270a0a7220 */ /* 0x000fe20000410000 */
[----:B------:R-:W-:Y:S02]  /*ffa0*/  IMAD.U32 R46, R11, 0x10000, RZ ;  /* 0x000100000b2e7824 */ /* 0x000fe400078e00ff */
[C---:B------:R-:W-:Y:S01]  /*ffb0*/  FFMA.FTZ R49, R41.reuse, R4, -R40 ;  /* 0x0000000429317223 */ /* 0x040fe20000010828 */
[----:B------:R-:W-:Y:S02]  /*ffc0*/  IMAD.U32 R45, R20, 0x10000, RZ ;  /* 0x00010000142d7824 */ /* 0x000fe400078e00ff */
[----:B------:R-:W-:Y:S01]  /*ffd0*/  FFMA.FTZ R50, R41, R8, R50 ;  /* 0x0000000829327223 */ /* 0x000fe20000010032 */
[----:B------:R-:W-:-:S02]  /*ffe0*/  IMAD.U32 R43, R12, 0x10000, RZ ;  /* 0x000100000c2b7824 */ /* 0x000fc400078e00ff */
[----:B------:R-:W-:Y:S01]  /*fff0*/  FFMA.FTZ R47, R6, R47, R10 ;  /* 0x0000002f062f7223 */ /* 0x000fe2000001000a */
[----:B------:R-:W-:Y:S01]  /*10000*/  LOP3.LUT R11, R11, 0xffff0000, RZ, 0xc0, !PT ;  /* 0xffff00000b0b7812 */ /* 0x000fe200078ec0ff */
[----:B------:R-:W-:Y:S01]  /*10010*/  FMUL.FTZ R41, R46, R45 ;  /* 0x0000002d2e297220 */ /* 0x000fe20000410000 */
[----:B------:R-:W-:Y:S01]  /*10020*/  FFMA.FTZ R56, R6, R39, -R55 ;  /* 0x0000002706387223 */ /* 0x000fe20000010837 */
[----:B------:R-:W-:Y:S01]  /*10030*/  LOP3.LUT R8, R14, 0xffff0000, RZ, 0xc0, !PT ;  /* 0xffff00000e087812 */ /* 0x000fe200078ec0ff */
[-C--:B------:R-:W-:Y:S01]  /*10040*/  FMUL.FTZ R39, R46, R43.reuse ;  /* 0x0000002b2e277220 */ /* 0x080fe20000410000 */
[----:B------:R-:W-:Y:S01]  /*10050*/  LOP3.LUT R10, R20, 0xffff0000, RZ, 0xc0, !PT ;  /* 0xffff0000140a7812 */ /* 0x000fe200078ec0ff */
[----:B------:R-:W-:Y:S01]  /*10060*/  FFMA.FTZ R41, R42, R43, -R41 ;  /* 0x0000002b2a297223 */ /* 0x000fe20000010829 */
[----:B------:R-:W-:Y:S01]  /*10070*/  LOP3.LUT R4, R2, 0xffff0000, RZ, 0xc0, !PT ;  /* 0xffff000002047812 */ /* 0x000fe200078ec0ff */
[----:B------:R-:W-:Y:S01]  /*10080*/  FFMA.FTZ R42, R42, R45, R39 ;  /* 0x0000002d2a2a7223 */ /* 0x000fe20000010027 */
[----:B------:R-:W-:Y:S01]  /*10090*/  LOP3.LUT R6, R12, 0xffff0000, RZ, 0xc0, !PT ;  /* 0xffff00000c067812 */ /* 0x000fe200078ec0ff */
[----:B------:R-:W-:Y:S01]  /*100a0*/  FMUL.FTZ R40, R9, R8 ;  /* 0x0000000809287220 */ /* 0x000fe20000410000 */
[----:B------:R-:W-:Y:S01]  /*100b0*/  LOP3.LUT R5, R5, 0xffff0000, RZ, 0xc0, !PT ;  /* 0xffff000005057812 */ /* 0x000fe200078ec0ff */
[----:B------:R-:W-:Y:S01]  /*100c0*/  FMUL.FTZ R46, R11, R10 ;  /* 0x0000000a0b2e7220 */ /* 0x000fe20000410000 */
[----:B------:R-:W-:Y:S01]  /*100d0*/  LOP3.LUT R7, R7, 0xffff0000, RZ, 0xc0, !PT ;  /* 0xffff000007077812 */ /* 0x000fe200078ec0ff */
[----:B------:R-:W-:Y:S01]  /*100e0*/  FMUL.FTZ R39, R9, R4 ;  /* 0x0000000409277220 */ /* 0x000fe20000410000 */
[----:B------:R-:W-:Y:S01]  /*100f0*/  FMUL.FTZ R11, R11, R6 ;  /* 0x000000060b0b7220 */ /* 0x000fe20000410000 */
[----:B------:R-:W-:Y:S01]  /*10100*/  FFMA.FTZ R9, R5, R4, -R40 ;  /* 0x0000000405097223 */ /* 0x000fe20000010828 */
[----:B------:R-:W-:Y:S01]  /*10110*/  F2FP.BF16.F32.PACK_AB R4, R51, R52 ;  /* 0x000000343304723e */ /* 0x000fe200000010ff */
[----:B------:R-:W-:Y:S01]  /*10120*/  FFMA.FTZ R46, R7, R6, -R46 ;  /* 0x00000006072e7223 */ /* 0x000fe2000001082e */
[----:B------:R-:W-:Y:S01]  /*10130*/  FFMA.FTZ R39, R5, R8, R39 ;  /* 0x0000000805277223 */ /* 0x000fe20000010027 */
[----:B------:R-:W-:Y:S01]  /*10140*/  FFMA.FTZ R11, R7, R10, R11 ;  /* 0x0000000a070b7223 */ /* 0x000fe2000001000b */
[----:B------:R-:W-:-:S02]  /*10150*/  F2FP.BF16.F32.PACK_AB R6, R56, R49 ;  /* 0x000000313806723e */ /* 0x000fc400000010ff */
[----:B------:R-:W-:Y:S02]  /*10160*/  F2FP.BF16.F32.PACK_AB R5, R9, R44 ;  /* 0x0000002c0905723e */ /* 0x000fe400000010ff */
[----:B------:R-:W-:Y:S02]  /*10170*/  F2FP.BF16.F32.PACK_AB R7, R46, R41 ;  /* 0x000000292e07723e */ /* 0x000fe400000010ff */
[----:B------:R-:W-:Y:S02]  /*10180*/  F2FP.BF16.F32.PACK_AB R10, R47, R50 ;  /* 0x000000322f0a723e */ /* 0x000fe400000010ff */
[----:B------:R-:W-:Y:S01]  /*10190*/  F2FP.BF16.F32.PACK_AB R8, R53, R54 ;  /* 0x000000363508723e */ /* 0x000fe200000010ff */
[----:B------:R1:W-:Y:S01]  /*101a0*/  STS.128 [R57], R4 ;  /* 0x0000000439007388 */ /* 0x0003e20000000c00 */
[----:B------:R-:W-:Y:S02]  /*101b0*/  F2FP.BF16.F32.PACK_AB R9, R39, R48 ;  /* 0x000000302709723e */ /* 0x000fe400000010ff */
[----:B------:R-:W-:-:S05]  /*101c0*/  F2FP.BF16.F32.PACK_AB R11, R11, R42 ;  /* 0x0000002a0b0b723e */ /* 0x000fca00000010ff */
[----:B------:R1:W-:Y:S02]  /*101d0*/  STS.128 [R30+0x14400], R8 ;  /* 0x014400081e007388 */ /* 0x0003e40000000c00 */
.L_x_616:
[----:B------:R-:W-:Y:S05]  /*101e0*/  BSYNC B1 ;  /* 0x0000000000017941 */ /* 0x000fea0003800000 */
.L_x_615:
[----:B------:R-:W-:Y:S01]  /*101f0*/  ISETP.GE.AND P0, PT, R31, R38, PT ;  /* 0x000000261f00720c */ /* 0x000fe20003f06270 */
[----:B------:R-:W-:-:S12]  /*10200*/  BSSY B1, `(.L_x_619) ;  /* 0x00000cb000017945 */ /* 0x000fd80003800000 */
[----:B------:R-:W-:Y:S05]  /*10210*/  @P0 BRA `(.L_x_620) ;  /* 0x0000000c00240947 */ /* 0x000fea0003800000 */
[----:B------:R2:W5:Y:S01]  /*10220*/  LDL R61, [R1+0x6c] ;  /* 0x00006c00013d7983 */ /* 0x0005620000100800 */
[----:B------:R-:W3:Y:S03]  /*10230*/  LDC R55, c[0x0][0x3f4] ;  /* 0x0000fd00ff377b82 */ /* 0x000ee60000000800 */
[----:B------:R2:W5:Y:S01]  /*10240*/  LDL R56, [R1+0x54] ;  /* 0x0000540001387983 */ /* 0x0005620000100800 */
[C---:B------:R-:W-:Y:S01]  /*10250*/  IADD3 R58, R219.reuse, 0x20, RZ ;  /* 0x00000020db3a7810 */ /* 0x040fe20007ffe0ff */
[----:B------:R-:W-:Y:S01]  /*10260*/  VIADD R60, R219, 0x20 ;  /* 0x00000020db3c7836 */ /* 0x000fe20000000000 */
[----:B------:R-:W-:Y:S03]  /*10270*/  BSSY B2, `(.L_x_621) ;  /* 0x0000064000027945 */ /* 0x000fe60003800000 */
[----:B------:R-:W-:-:S02]  /*10280*/  IMAD.SHL.U32 R58, R58, 0x40, RZ ;  /* 0x000000403a3a7824 */ /* 0x000fc400078e00ff */
[----:B------:R-:W-:-:S03]  /*10290*/  IMAD.SHL.U32 R60, R60, 0x40, RZ ;  /* 0x000000403c3c7824 */ /* 0x000fc600078e00ff */
[----:B------:R-:W-:Y:S02]  /*102a0*/  LOP3.LUT R58, R58, 0x1c0, RZ, 0xc0, !PT ;  /* 0x000001c03a3a7812 */ /* 0x000fe400078ec0ff */
[----:B------:R-:W-:Y:S02]  /*102b0*/  LOP3.LUT R60, R60, 0x1c0, RZ, 0xc0, !PT ;  /* 0x000001c03c3c7812 */ /* 0x000fe400078ec0ff */
[----:B------:R-:W-:Y:S02]  /*102c0*/  SHF.R.U32.HI R58, RZ, 0x3, R58 ;  /* 0x00000003ff3a7819 */ /* 0x000fe4000001163a */
[-C--:B---3--:R-:W-:Y:S02]  /*102d0*/  ISETP.GE.AND P0, PT, R16, R55.reuse, PT ;  /* 0x000000371000720c */ /* 0x088fe40003f06270 */
[----:B------:R-:W-:-:S11]  /*102e0*/  ISETP.GE.AND P1, PT, R213, R55, PT ;  /* 0x00000037d500720c */ /* 0x000fd60003f26270 */
[----:B--2---:R-:W-:Y:S05]  /*102f0*/  @P0 BRA `(.L_x_622) ;  /* 0x00000004006c0947 */ /* 0x004fea0003800000 */
[----:B01----:R-:W2:Y:S01]  /*10300*/  LDL R4, [R1+0x64] ;  /* 0x0000640001047983 */ /* 0x003ea20000100800 */
[----:B-----5:R-:W-:Y:S01]  /*10310*/  R2UR UR4, R61 ;  /* 0x000000003d0472ca */ /* 0x020fe200000e0000 */
[----:B------:R-:W-:Y:S01]  /*10320*/  IMAD.U32 R47, R27, 0x10000, RZ ;  /* 0x000100001b2f7824 */ /* 0x000fe200078e00ff */
[----:B------:R-:W-:Y:S01]  /*10330*/  LOP3.LUT R6, R60, 0x38, R16, 0xf8, !PT ;  /* 0x000000383c067812 */ /* 0x000fe200078ef810 */
[----:B------:R-:W-:Y:S01]  /*10340*/  IMAD.U32 R51, R35, 0x10000, RZ ;  /* 0x0001000023337824 */ /* 0x000fe200078e00ff */
[----:B------:R-:W-:Y:S01]  /*10350*/  SHF.L.U32 R49, R34, 0x10, RZ ;  /* 0x0000001022317819 */ /* 0x000fe200000006ff */
[----:B------:R-:W-:Y:S01]  /*10360*/  IMAD.U32 R52, R36, 0x10000, RZ ;  /* 0x0001000024347824 */ /* 0x000fe200078e00ff */
[----:B------:R-:W-:Y:S01]  /*10370*/  LOP3.LUT R6, R56, R6, R58, 0xf6, !PT ;  /* 0x0000000638067212 */ /* 0x000fe200078ef63a */
[----:B------:R-:W-:Y:S01]  /*10380*/  IMAD.U32 R59, R37, 0x10000, RZ ;  /* 0x00010000253b7824 */ /* 0x000fe200078e00ff */
[----:B------:R-:W-:Y:S01]  /*10390*/  LOP3.LUT R50, R34, 0xffff0000, RZ, 0xc0, !PT ;  /* 0xffff000022327812 */ /* 0x000fe200078ec0ff */
[----:B------:R-:W-:Y:S01]  /*103a0*/  IMAD.U32 R57, R33, 0x10000, RZ ;  /* 0x0001000021397824 */ /* 0x000fe200078e00ff */
[----:B------:R-:W-:-:S03]  /*103b0*/  LOP3.LUT R48, R27, 0xffff0000, RZ, 0xc0, !PT ;  /* 0xffff00001b307812 */ /* 0x000fc600078ec0ff */
[----:B------:R-:W-:Y:S02]  /*103c0*/  LEA R54, R6, UR4, 0x1 ;  /* 0x0000000406367c11 */ /* 0x000fe4000f8e08ff */
[----:B--2---:R-:W-:-:S04]  /*103d0*/  LEA.HI R4, R55, R4, RZ, 0x1d ;  /* 0x0000000437047211 */ /* 0x004fc800078fe8ff */
[----:B------:R-:W-:Y:S01]  /*103e0*/  SHF.R.S32.HI R7, RZ, 0x1f, R4 ;  /* 0x0000001fff077819 */ /* 0x000fe20000011404 */
[----:B------:R-:W-:-:S03]  /*103f0*/  IMAD.SHL.U32 R5, R4, 0x8, RZ ;  /* 0x0000000804057824 */ /* 0x000fc600078e00ff */
        /* <DEDUP_REMOVED lines=21> */
[-C--:B------:R-:W-:Y:S01]  /*10550*/  FMUL.FTZ R46, R49, R42.reuse ;  /* 0x0000002a312e7220 */ /* 0x080fe20000410000 */
[C---:B------:R-:W-:Y:S01]  /*10560*/  FMUL.FTZ R42, R47.reuse, R42 ;  /* 0x0000002a2f2a7220 */ /* 0x040fe20000410000 */
[C---:B------:R-:W-:Y:S01]  /*10570*/  IMAD.U32 R44, R10.reuse, 0x10000, RZ ;  /* 0x000100000a2c7824 */ /* 0x040fe200078e00ff */
[----:B------:R-:W-:Y:S01]  /*10580*/  LOP3.LUT R10, R10, 0xffff0000, RZ, 0xc0, !PT ;  /* 0xffff00000a0a7812 */ /* 0x000fe200078ec0ff */
[-C--:B------:R-:W-:Y:S01]  /*10590*/  FFMA.FTZ R46, R47, R31.reuse, -R46 ;  /* 0x0000001f2f2e7223 */ /* 0x080fe2000001082e */
[----:B------:R-:W-:Y:S01]  /*105a0*/  FMUL.FTZ R47, R50, R8 ;  /* 0x00000008322f7220 */ /* 0x000fe20000410000 */
[----:B------:R-:W-:Y:S01]  /*105b0*/  FFMA.FTZ R42, R49, R31, R42 ;  /* 0x0000001f312a7223 */ /* 0x000fe2000001002a */
[----:B------:R-:W-:-:S02]  /*105c0*/  IMAD.U32 R49, R29, 0x10000, RZ ;  /* 0x000100001d317824 */ /* 0x000fc400078e00ff */
[C---:B------:R-:W-:Y:S01]  /*105d0*/  FMUL.FTZ R31, R48.reuse, R8 ;  /* 0x00000008301f7220 */ /* 0x040fe20000410000 */
[-C--:B------:R-:W-:Y:S01]  /*105e0*/  FFMA.FTZ R47, R48, R4.reuse, -R47 ;  /* 0x00000004302f7223 */ /* 0x080fe2000001082f */
[-C--:B------:R-:W-:Y:S01]  /*105f0*/  FMUL.FTZ R8, R51, R43.reuse ;  /* 0x0000002b33087220 */ /* 0x080fe20000410000 */
[C---:B------:R-:W-:Y:S01]  /*10600*/  FMUL.FTZ R48, R49.reuse, R43 ;  /* 0x0000002b31307220 */ /* 0x040fe20000410000 */
[----:B------:R-:W-:Y:S01]  /*10610*/  FFMA.FTZ R31, R50, R4, R31 ;  /* 0x00000004321f7223 */ /* 0x000fe2000001001f */
[----:B------:R-:W-:Y:S01]  /*10620*/  LOP3.LUT R50, R36, 0xffff0000, RZ, 0xc0, !PT ;  /* 0xffff000024327812 */ /* 0x000fe200078ec0ff */
[-C--:B------:R-:W-:Y:S01]  /*10630*/  FFMA.FTZ R43, R49, R39.reuse, -R8 ;  /* 0x00000027312b7223 */ /* 0x080fe20000010808 */
[----:B------:R-:W-:Y:S01]  /*10640*/  FFMA.FTZ R48, R51, R39, R48 ;  /* 0x0000002733307223 */ /* 0x000fe20000010030 */
[C---:B------:R-:W-:Y:S01]  /*10650*/  LOP3.LUT R8, R32.reuse, 0xffff0000, RZ, 0xc0, !PT ;  /* 0xffff000020087812 */ /* 0x040fe200078ec0ff */
[----:B------:R-:W-:Y:S02]  /*10660*/  IMAD.U32 R4, R32, 0x10000, RZ ;  /* 0x0001000020047824 */ /* 0x000fe400078e00ff */
[----:B------:R-:W-:Y:S01]  /*10670*/  FMUL.FTZ R39, R52, R44 ;  /* 0x0000002c34277220 */ /* 0x000fe20000410000 */
[----:B------:R-:W-:-:S02]  /*10680*/  IMAD.U32 R45, R11, 0x10000, RZ ;  /* 0x000100000b2d7824 */ /* 0x000fc400078e00ff */
[----:B------:R-:W-:Y:S01]  /*10690*/  FMUL.FTZ R51, R50, R10 ;  /* 0x0000000a32337220 */ /* 0x000fe20000410000 */
[C---:B------:R-:W-:Y:S01]  /*106a0*/  FMUL.FTZ R49, R4.reuse, R44 ;  /* 0x0000002c04317220 */ /* 0x040fe20000410000 */
[----:B------:R-:W-:Y:S01]  /*106b0*/  FFMA.FTZ R39, R4, R40, -R39 ;  /* 0x0000002804277223 */ /* 0x000fe20000010827 */
[C---:B------:R-:W-:Y:S01]  /*106c0*/  FMUL.FTZ R53, R8.reuse, R10 ;  /* 0x0000000a08357220 */ /* 0x040fe20000410000 */
[-C--:B------:R-:W-:Y:S01]  /*106d0*/  FMUL.FTZ R4, R59, R45.reuse ;  /* 0x0000002d3b047220 */ /* 0x080fe20000410000 */
[-C--:B------:R-:W-:Y:S01]  /*106e0*/  FFMA.FTZ R8, R8, R6.reuse, -R51 ;  /* 0x0000000608087223 */ /* 0x080fe20000010833 */
[----:B------:R-:W-:Y:S01]  /*106f0*/  LOP3.LUT R11, R11, 0xffff0000, RZ, 0xc0, !PT ;  /* 0xffff00000b0b7812 */ /* 0x000fe200078ec0ff */
[----:B------:R-:W-:Y:S01]  /*10700*/  FFMA.FTZ R53, R50, R6, R53 ;  /* 0x0000000632357223 */ /* 0x000fe20000010035 */
[C---:B------:R-:W-:Y:S01]  /*10710*/  FMUL.FTZ R6, R57.reuse, R45 ;  /* 0x0000002d39067220 */ /* 0x040fe20000410000 */
[-C--:B------:R-:W-:Y:S01]  /*10720*/  FFMA.FTZ R44, R57, R41.reuse, -R4 ;  /* 0x00000029392c7223 */ /* 0x080fe20000010804 */
[----:B------:R-:W-:Y:S01]  /*10730*/  FFMA.FTZ R10, R52, R40, R49 ;  /* 0x00000028340a7223 */ /* 0x000fe20000010031 */
[----:B------:R-:W-:Y:S01]  /*10740*/  LOP3.LUT R51, R35, 0xffff0000, RZ, 0xc0, !PT ;  /* 0xffff000023337812 */ /* 0x000fe200078ec0ff */
[----:B------:R-:W-:Y:S01]  /*10750*/  FFMA.FTZ R41, R59, R41, R6 ;  /* 0x000000293b297223 */ /* 0x000fe20000010006 */
[----:B------:R-:W-:-:S02]  /*10760*/  LOP3.LUT R57, R37, 0xffff0000, RZ, 0xc0, !PT ;  /* 0xffff000025397812 */ /* 0x000fc400078ec0ff */
[----:B------:R-:W-:Y:S01]  /*10770*/  LOP3.LUT R45, R29, 0xffff0000, RZ, 0xc0, !PT ;  /* 0xffff00001d2d7812 */ /* 0x000fe200078ec0ff */
[----:B------:R-:W-:Y:S01]  /*10780*/  FMUL.FTZ R4, R51, R9 ;  /* 0x0000000933047220 */ /* 0x000fe20000410000 */
[----:B------:R-:W-:Y:S01]  /*10790*/  LOP3.LUT R49, R33, 0xffff0000, RZ, 0xc0, !PT ;  /* 0xffff000021317812 */ /* 0x000fe200078ec0ff */
[----:B------:R-:W-:Y:S01]  /*107a0*/  FMUL.FTZ R50, R57, R11 ;  /* 0x0000000b39327220 */ /* 0x000fe20000410000 */
[----:B------:R-:W-:Y:S01]  /*107b0*/  F2FP.BF16.F32.PACK_AB R10, R53, R10 ;  /* 0x0000000a350a723e */ /* 0x000fe200000010ff */
[C---:B------:R-:W-:Y:S01]  /*107c0*/  FMUL.FTZ R6, R45.reuse, R9 ;  /* 0x000000092d067220 */ /* 0x040fe20000410000 */
[----:B------:R-:W-:Y:S01]  /*107d0*/  FFMA.FTZ R40, R45, R5, -R4 ;  /* 0x000000052d287223 */ /* 0x000fe20000010804 */
[C---:B------:R-:W-:Y:S01]  /*107e0*/  FMUL.FTZ R52, R49.reuse, R11 ;  /* 0x0000000b31347220 */ /* 0x040fe20000410000 */
[----:B------:R-:W-:Y:S01]  /*107f0*/  FFMA.FTZ R11, R49, R7, -R50 ;  /* 0x00000007310b7223 */ /* 0x000fe20000010832 */
[----:B------:R-:W-:Y:S01]  /*10800*/  FFMA.FTZ R9, R51, R5, R6 ;  /* 0x0000000533097223 */ /* 0x000fe20000010006 */
[----:B------:R-:W-:Y:S01]  /*10810*/  F2FP.BF16.F32.PACK_AB R6, R8, R39 ;  /* 0x000000270806723e */ /* 0x000fe200000010ff */
[----:B------:R-:W-:Y:S01]  /*10820*/  FFMA.FTZ R52, R57, R7, R52 ;  /* 0x0000000739347223 */ /* 0x000fe20000010034 */
[----:B------:R-:W-:-:S02]  /*10830*/  F2FP.BF16.F32.PACK_AB R4, R47, R46 ;  /* 0x0000002e2f04723e */ /* 0x000fc400000010ff */
[----:B------:R-:W-:Y:S02]  /*10840*/  F2FP.BF16.F32.PACK_AB R5, R40, R43 ;  /* 0x0000002b2805723e */ /* 0x000fe400000010ff */
[----:B------:R-:W-:Y:S02]  /*10850*/  F2FP.BF16.F32.PACK_AB R7, R11, R44 ;  /* 0x0000002c0b07723e */ /* 0x000fe400000010ff */
[----:B------:R-:W-:Y:S02]  /*10860*/  F2FP.BF16.F32.PACK_AB R8, R31, R42 ;  /* 0x0000002a1f08723e */ /* 0x000fe400000010ff */
[----:B------:R-:W-:Y:S01]  /*10870*/  F2FP.BF16.F32.PACK_AB R9, R9, R48 ;  /* 0x000000300909723e */ /* 0x000fe200000010ff */
[----:B------:R2:W-:Y:S01]  /*10880*/  STS.128 [R54], R4 ;  /* 0x0000000436007388 */ /* 0x0005e20000000c00 */
[----:B------:R-:W-:-:S05]  /*10890*/  F2FP.BF16.F32.PACK_AB R11, R52, R41 ;  /* 0x00000029340b723e */ /* 0x000fca00000010ff */
[----:B------:R2:W-:Y:S02]  /*108a0*/  STS.128 [R30+0x14400], R8 ;  /* 0x014400081e007388 */ /* 0x0005e40000000c00 */
.L_x_622:
[----:B------:R-:W-:Y:S05]  /*108b0*/  BSYNC B2 ;  /* 0x0000000000027941 */ /* 0x000fea0003800000 */
.L_x_621:
[----:B------:R-:W-:Y:S05]  /*108c0*/  @P1 BRA `(.L_x_620) ;  /* 0x0000000400781947 */ /* 0x000fea0003800000 */
[----:B------:R-:W-:Y:S01]  /*108d0*/  LEA.HI R55, R55, R26, RZ, 0x1d ;  /* 0x0000001a37377211 */ /* 0x000fe200078fe8ff */
[----:B------:R-:W-:Y:S01]  /*108e0*/  IMAD.U32 R49, R13, 0x10000, RZ ;  /* 0x000100000d317824 */ /* 0x000fe200078e00ff */
[----:B012---:R-:W-:Y:S01]  /*108f0*/  LEA.HI R5, R24, R213, RZ, 0x6 ;  /* 0x000000d518057211 */ /* 0x007fe200078f30ff */
[----:B------:R-:W-:Y:S01]  /*10900*/  IMAD.U32 R47, R0, 0x10000, RZ ;  /* 0x00010000002f7824 */ /* 0x000fe200078e00ff */
[----:B------:R-:W-:Y:S01]  /*10910*/  SHF.R.S32.HI R4, RZ, 0x1f, R55 ;  /* 0x0000001fff047819 */ /* 0x000fe20000011437 */
[----:B------:R-:W-:Y:S01]  /*10920*/  IMAD.U32 R51, R14, 0x10000, RZ ;  /* 0x000100000e337824 */ /* 0x000fe200078e00ff */
[----:B-----5:R-:W-:Y:S01]  /*10930*/  R2UR UR4, R61 ;  /* 0x000000003d0472ca */ /* 0x020fe200000e0000 */
[----:B------:R-:W-:Y:S01]  /*10940*/  IMAD.SHL.U32 R6, R5, 0x80, RZ ;  /* 0x0000008005067824 */ /* 0x000fe200078e00ff */
[----:B------:R-:W-:Y:S01]  /*10950*/  LEA.HI R5, R4, R55, RZ, 0x3 ;  /* 0x0000003704057211 */ /* 0x000fe200078f18ff */
[----:B------:R-:W-:Y:S01]  /*10960*/  IMAD.SHL.U32 R4, R55, 0x8, RZ ;  /* 0x0000000837047824 */ /* 0x000fe200078e00ff */
[----:B------:R-:W-:Y:S01]  /*10970*/  LOP3.LUT R7, R60, 0x38, R25, 0xf8, !PT ;  /* 0x000000383c077812 */ /* 0x000fe200078ef819 */
[----:B------:R-:W-:Y:S01]  /*10980*/  IMAD.U32 R57, R20, 0x10000, RZ ;  /* 0x0001000014397824 */ /* 0x000fe200078e00ff */
[----:B------:R-:W-:Y:S01]  /*10990*/  LOP3.LUT R6, R6, 0xffffe000, RZ, 0xc0, !PT ;  /* 0xffffe00006067812 */ /* 0x000fe200078ec0ff */
[----:B------:R-:W-:Y:S01]  /*109a0*/  IMAD.SHL.U32 R5, R5, 0x400, RZ ;  /* 0x0000040005057824 */ /* 0x000fe200078e00ff */
[----:B------:R-:W-:Y:S01]  /*109b0*/  LOP3.LUT R4, R60, 0x38, R4, 0xf8, !PT ;  /* 0x000000383c047812 */ /* 0x000fe200078ef804 */
[----:B------:R-:W-:Y:S01]  /*109c0*/  IMAD.U32 R55, R12, 0x10000, RZ ;  /* 0x000100000c377824 */ /* 0x000fe200078e00ff */
[----:B------:R-:W-:-:S02]  /*109d0*/  LOP3.LUT R7, R7, R58, RZ, 0x3c, !PT ;  /* 0x0000003a07077212 */ /* 0x000fc400078e3cff */
[----:B------:R-:W-:Y:S02]  /*109e0*/  LOP3.LUT R4, R4, R58, RZ, 0x3c, !PT ;  /* 0x0000003a04047212 */ /* 0x000fe400078e3cff */
[----:B------:R-:W-:Y:S02]  /*109f0*/  LOP3.LUT R5, R5, 0x7fffe000, RZ, 0xc0, !PT ;  /* 0x7fffe00005057812 */ /* 0x000fe400078ec0ff */
[--C-:B------:R-:W-:Y:S02]  /*10a00*/  IADD3 R6, R7, R6, R56.reuse ;  /* 0x0000000607067210 */ /* 0x100fe40007ffe038 */
[----:B------:R-:W-:Y:S02]  /*10a10*/  IADD3 R9, R4, R5, R56 ;  /* 0x0000000504097210 */ /* 0x000fe40007ffe038 */
[----:B------:R-:W-:Y:S02]  /*10a20*/  LEA R54, R6, UR4, 0x1 ;  /* 0x0000000406367c11 */ /* 0x000fe4000f8e08ff */
[----:B------:R-:W-:-:S02]  /*10a30*/  LEA R30, R9, R22, 0x1 ;  /* 0x00000016091e7211 */ /* 0x000fc400078e08ff */
[----:B------:R-:W-:Y:S01]  /*10a40*/  LOP3.LUT R50, R13, 0xffff0000, RZ, 0xc0, !PT ;  /* 0xffff00000d327812 */ /* 0x000fe200078ec0ff */
[----:B------:R-:W0:Y:S01]  /*10a50*/  LDS.128 R4, [R54] ;  /* 0x0000000036047984 */ /* 0x000e220000000c00 */
[----:B------:R-:W-:Y:S02]  /*10a60*/  LOP3.LUT R48, R0, 0xffff0000, RZ, 0xc0, !PT ;  /* 0xffff000000307812 */ /* 0x000fe400078ec0ff */
[----:B------:R-:W-:Y:S01]  /*10a70*/  SHF.L.U32 R52, R15, 0x10, RZ ;  /* 0x000000100f347819 */ /* 0x000fe200000006ff */
[----:B------:R-:W1:Y:S01]  /*10a80*/  LDS.128 R8, [R30+0x14400] ;  /* 0x014400001e087984 */ /* 0x000e620000000c00 */
[C---:B0-----:R-:W-:Y:S01]  /*10a90*/  IMAD.U32 R31, R4.reuse, 0x10000, RZ ;  /* 0x00010000041f7824 */ /* 0x041fe200078e00ff */
        /* <DEDUP_REMOVED lines=18> */
[----:B------:R-:W-:Y:S01]  /*10bc0*/  FMUL.FTZ R48, R49, R43 ;  /* 0x0000002b31307220 */ /* 0x000fe20000410000 */
[----:B------:R-:W-:Y:S01]  /*10bd0*/  FFMA.FTZ R31, R50, R4, R31 ;  /* 0x00000004321f7223 */ /* 0x000fe2000001001f */
[----:B------:R-:W-:Y:S01]  /*10be0*/  LOP3.LUT R50, R15, 0xffff0000, RZ, 0xc0, !PT ;  /* 0xffff00000f327812 */ /* 0x000fe200078ec0ff */
[-C--:B------:R-:W-:Y:S01]  /*10bf0*/  FFMA.FTZ R43, R49, R39.reuse, -R8 ;  /* 0x00000027312b7223 */ /* 0x080fe20000010808 */
[----:B------:R-:W-:Y:S01]  /*10c00*/  FFMA.FTZ R48, R51, R39, R48 ;  /* 0x0000002733307223 */ /* 0x000fe20000010030 */
[C---:B------:R-:W-:Y:S01]  /*10c10*/  LOP3.LUT R8, R3.reuse, 0xffff0000, RZ, 0xc0, !PT ;  /* 0xffff000003087812 */ /* 0x040fe200078ec0ff */
[----:B------:R-:W-:Y:S02]  /*10c20*/  IMAD.U32 R40, R6, 0x10000, RZ ;  /* 0x0001000006287824 */ /* 0x000fe400078e00ff */
[----:B------:R-:W-:Y:S01]  /*10c30*/  FMUL.FTZ R39, R52, R44 ;  /* 0x0000002c34277220 */ /* 0x000fe20000410000 */
[----:B------:R-:W-:Y:S01]  /*10c40*/  IMAD.U32 R4, R3, 0x10000, RZ ;  /* 0x0001000003047824 */ /* 0x000fe200078e00ff */
[----:B------:R-:W-:Y:S01]  /*10c50*/  LOP3.LUT R6, R6, 0xffff0000, RZ, 0xc0, !PT ;  /* 0xffff000006067812 */ /* 0x000fe200078ec0ff */
[----:B------:R-:W-:-:S02]  /*10c60*/  IMAD.U32 R45, R11, 0x10000, RZ ;  /* 0x000100000b2d7824 */ /* 0x000fc400078e00ff */
[----:B------:R-:W-:Y:S01]  /*10c70*/  FMUL.FTZ R51, R50, R10 ;  /* 0x0000000a32337220 */ /* 0x000fe20000410000 */
[C---:B------:R-:W-:Y:S01]  /*10c80*/  FMUL.FTZ R49, R4.reuse, R44 ;  /* 0x0000002c04317220 */ /* 0x040fe20000410000 */
[----:B------:R-:W-:Y:S01]  /*10c90*/  FFMA.FTZ R39, R4, R40, -R39 ;  /* 0x0000002804277223 */ /* 0x000fe20000010827 */
[C---:B------:R-:W-:Y:S01]  /*10ca0*/  FMUL.FTZ R53, R8.reuse, R10 ;  /* 0x0000000a08357220 */ /* 0x040fe20000410000 */
[----:B------:R-:W-:Y:S02]  /*10cb0*/  IMAD.U32 R41, R7, 0x10000, RZ ;  /* 0x0001000007297824 */ /* 0x000fe400078e00ff */
[-C--:B------:R-:W-:Y:S01]  /*10cc0*/  FMUL.FTZ R4, R57, R45.reuse ;  /* 0x0000002d39047220 */ /* 0x080fe20000410000 */
[-C--:B------:R-:W-:Y:S01]  /*10cd0*/  FFMA.FTZ R8, R8, R6.reuse, -R51 ;  /* 0x0000000608087223 */ /* 0x080fe20000010833 */
[----:B------:R-:W-:Y:S01]  /*10ce0*/  FFMA.FTZ R53, R50, R6, R53 ;  /* 0x0000000632357223 */ /* 0x000fe20000010035 */
[C---:B------:R-:W-:Y:S01]  /*10cf0*/  FMUL.FTZ R6, R55.reuse, R45 ;  /* 0x0000002d37067220 */ /* 0x040fe20000410000 */
[-C--:B------:R-:W-:Y:S01]  /*10d00*/  FFMA.FTZ R44, R55, R41.reuse, -R4 ;  /* 0x00000029372c7223 */ /* 0x080fe20000010804 */
[----:B------:R-:W-:Y:S01]  /*10d10*/  LOP3.LUT R11, R11, 0xffff0000, RZ, 0xc0, !PT ;  /* 0xffff00000b0b7812 */ /* 0x000fe200078ec0ff */
        /* <DEDUP_REMOVED lines=8> */
[----:B------:R-:W-:Y:S01]  /*10da0*/  LOP3.LUT R7, R7, 0xffff0000, RZ, 0xc0, !PT ;  /* 0xffff000007077812 */ /* 0x000fe200078ec0ff */
[C---:B------:R-:W-:Y:S01]  /*10db0*/  FMUL.FTZ R6, R45.reuse, R9 ;  /* 0x000000092d067220 */ /* 0x040fe20000410000 */
[----:B------:R-:W-:Y:S01]  /*10dc0*/  FFMA.FTZ R40, R45, R5, -R4 ;  /* 0x000000052d287223 */ /* 0x000fe20000010804 */
[----:B------:R-:W-:Y:S01]  /*10dd0*/  FMUL.FTZ R52, R49, R11 ;  /* 0x0000000b31347220 */ /* 0x000fe20000410000 */
        /* <DEDUP_REMOVED lines=13> */
.L_x_620:
[----:B------:R-:W-:Y:S05]  /*10eb0*/  BSYNC B1 ;  /* 0x0000000000017941 */ /* 0x000fea0003800000 */
.L_x_619:
[----:B0123--:R-:W-:Y:S01]  /*10ec0*/  VIADD R4, R219, 0x40 ;  /* 0x00000040db047836 */ /* 0x00ffe20000000000 */
[----:B------:R-:W-:Y:S04]  /*10ed0*/  BSSY B1, `(.L_x_623) ;  /* 0x00000cc000017945 */ /* 0x000fe80003800000 */
[----:B------:R-:W-:-:S13]  /*10ee0*/  ISETP.GE.AND P0, PT, R4, R38, PT ;  /* 0x000000260400720c */ /* 0x000fda0003f06270 */
[----:B------:R-:W-:Y:S05]  /*10ef0*/  @P0 BRA `(.L_x_624) ;  /* 0x0000000c00240947 */ /* 0x000fea0003800000 */
[----:B-----5:R0:W5:Y:S01]  /*10f00*/  LDL R61, [R1+0x6c] ;  /* 0x00006c00013d7983 */ /* 0x0201620000100800 */
[----:B------:R-:W1:Y:S03]  /*10f10*/  LDC R55, c[0x0][0x3f4] ;  /* 0x0000fd00ff377b82 */ /* 0x000e660000000800 */
[----:B------:R0:W5:Y:S01]  /*10f20*/  LDL R56, [R1+0x50] ;  /* 0x0000500001387983 */ /* 0x0001620000100800 */
[C---:B------:R-:W-:Y:S01]  /*10f30*/  VIADD R58, R219.reuse, 0x40 ;  /* 0x00000040db3a7836 */ /* 0x040fe20000000000 */
[----:B------:R-:W-:Y:S01]  /*10f40*/  BSSY B2, `(.L_x_625) ;  /* 0x0000065000027945 */ /* 0x000fe20003800000 */
[----:B------:R-:W-:Y:S02]  /*10f50*/  VIADD R60, R219, 0x40 ;  /* 0x00000040db3c7836 */ /* 0x000fe40000000000 */
[----:B------:R-:W-:Y:S02]  /*10f60*/  IMAD.SHL.U32 R58, R58, 0x40, RZ ;  /* 0x000000403a3a7824 */ /* 0x000fe400078e00ff */
[----:B------:R-:W-:-:S03]  /*10f70*/  IMAD.SHL.U32 R60, R60, 0x40, RZ ;  /* 0x000000403c3c7824 */ /* 0x000fc600078e00ff */
[----:B------:R-:W-:Y:S02]  /*10f80*/  LOP3.LUT R58, R58, 0x1c0, RZ, 0xc0, !PT ;  /* 0x000001c03a3a7812 */ /* 0x000fe400078ec0ff */
[----:B------:R-:W-:Y:S02]  /*10f90*/  LOP3.LUT R60, R60, 0x1c0, RZ, 0xc0, !PT ;  /* 0x000001c03c3c7812 */ /* 0x000fe400078ec0ff */
[----:B------:R-:W-:Y:S02]  /*10fa0*/  SHF.R.U32.HI R58, RZ, 0x3, R58 ;  /* 0x00000003ff3a7819 */ /* 0x000fe4000001163a */
[-C--:B-1----:R-:W-:Y:S02]  /*10fb0*/  ISETP.GE.AND P0, PT, R16, R55.reuse, PT ;  /* 0x000000371000720c */ /* 0x082fe40003f06270 */
[----:B------:R-:W-:-:S11]  /*10fc0*/  ISETP.GE.AND P1, PT, R213, R55, PT ;  /* 0x00000037d500720c */ /* 0x000fd60003f26270 */
[----:B0-----:R-:W-:Y:S05]  /*10fd0*/  @P0 BRA `(.L_x_626) ;  /* 0x00000004006c0947 */ /* 0x001fea0003800000 */
[----:B------:R-:W2:Y:S01]  /*10fe0*/  LDL R4, [R1+0x64] ;  /* 0x0000640001047983 */ /* 0x000ea20000100800 */
[----:B-----5:R-:W-:Y:S01]  /*10ff0*/  R2UR UR4, R61 ;  /* 0x000000003d0472ca */ /* 0x020fe200000e0000 */
[----:B------:R-:W-:Y:S01]  /*11000*/  IMAD.U32 R49, R34, 0x10000, RZ ;  /* 0x0001000022317824 */ /* 0x000fe200078e00ff */
[----:B------:R-:W-:Y:S01]  /*11010*/  LOP3.LUT R6, R60, 0x38, R16, 0xf8, !PT ;  /* 0x000000383c067812 */ /* 0x000fe200078ef810 */
[----:B------:R-:W-:Y:S01]  /*11020*/  IMAD.U32 R47, R27, 0x10000, RZ ;  /* 0x000100001b2f7824 */ /* 0x000fe200078e00ff */
[----:B------:R-:W-:Y:S01]  /*11030*/  LOP3.LUT R50, R34, 0xffff0000, RZ, 0xc0, !PT ;  /* 0xffff000022327812 */ /* 0x000fe200078ec0ff */
[----:B------:R-:W-:Y:S01]  /*11040*/  IMAD.U32 R51, R35, 0x10000, RZ ;  /* 0x0001000023337824 */ /* 0x000fe200078e00ff */
[----:B------:R-:W-:Y:S01]  /*11050*/  LOP3.LUT R6, R56, R6, R58, 0xf6, !PT ;  /* 0x0000000638067212 */ /* 0x000fe200078ef63a */
[----:B------:R-:W-:Y:S01]  /*11060*/  IMAD.U32 R52, R36, 0x10000, RZ ;  /* 0x0001000024347824 */ /* 0x000fe200078e00ff */
[----:B------:R-:W-:Y:S01]  /*11070*/  LOP3.LUT R48, R27, 0xffff0000, RZ, 0xc0, !PT ;  /* 0xffff00001b307812 */ /* 0x000fe200078ec0ff */
[----:B------:R-:W-:Y:S01]  /*11080*/  IMAD.U32 R57, R33, 0x10000, RZ ;  /* 0x0001000021397824 */ /* 0x000fe200078e00ff */
[----:B------:R-:W-:-:S03]  /*11090*/  SHF.L.U32 R59, R37, 0x10, RZ ;  /* 0x00000010253b7819 */ /* 0x000fc600000006ff */
        /* <DEDUP_REMOVED lines=16> */
[----:B------:R-:W-:Y:S01]  /*111a0*/  SHF.L.U32 R39, R5, 0x10, RZ ;  /* 0x0000001005277819 */ /* 0x000fe200000006ff */
[----:B------:R-:W-:Y:S01]  /*111b0*/  IMAD.U32 R41, R7, 0x10000, RZ ;  /* 0x0001000007297824 */ /* 0x000fe200078e00ff */
[----:B------:R-:W-:Y:S02]  /*111c0*/  LOP3.LUT R6, R6, 0xffff0000, RZ, 0xc0, !PT ;  /* 0xffff000006067812 */ /* 0x000fe400078ec0ff */
        /* <DEDUP_REMOVED lines=60> */
.L_x_626:
[----:B------:R-:W-:Y:S05]  /*11590*/  BSYNC B2 ;  /* 0x0000000000027941 */ /* 0x000fea0003800000 */
.L_x_625:
[----:B------:R-:W-:Y:S05]  /*115a0*/  @P1 BRA `(.L_x_624) ;  /* 0x0000000400781947 */ /* 0x000fea0003800000 */
[----:B------:R-:W-:Y:S01]  /*115b0*/  LEA.HI R55, R55, R26, RZ, 0x1d ;  /* 0x0000001a37377211 */ /* 0x000fe200078fe8ff */
[----:B------:R-:W-:Y:S01]  /*115c0*/  IMAD.U32 R49, R13, 0x10000, RZ ;  /* 0x000100000d317824 */ /* 0x000fe200078e00ff */
[----:B0-----:R-:W-:Y:S01]  /*115d0*/  LEA.HI R5, R24, R213, RZ, 0x6 ;  /* 0x000000d518057211 */ /* 0x001fe200078f30ff */
        /* <DEDUP_REMOVED lines=19> */
[C---:B------:R-:W-:Y:S01]  /*11710*/  SHF.L.U32 R47, R0.reuse, 0x10, RZ ;  /* 0x00000010002f7819 */ /* 0x040fe200000006ff */
[----:B------:R-:W-:Y:S01]  /*11720*/  IMAD R30, R9, 0x2, R22 ;  /* 0x00000002091e7824 */ /* 0x000fe200078e0216 */
[----:B------:R-:W-:Y:S01]  /*11730*/  LOP3.LUT R50, R13, 0xffff0000, RZ, 0xc0, !PT ;  /* 0xffff00000d327812 */ /* 0x000fe200078ec0ff */
[----:B------:R-:W0:Y:S01]  /*11740*/  LDS.128 R4, [R54] ;  /* 0x0000000036047984 */ /* 0x000e220000000c00 */
[----:B------:R-:W-:-:S03]  /*11750*/  LOP3.LUT R48, R0, 0xffff0000, RZ, 0xc0, !PT ;  /* 0xffff000000307812 */ /* 0x000fc600078ec0ff */
        /* <DEDUP_REMOVED lines=67> */
.L_x_624:
[----:B------:R-:W-:Y:S05]  /*11b90*/  BSYNC B1 ;  /* 0x0000000000017941 */ /* 0x000fea0003800000 */
.L_x_623:
[----:B------:R-:W-:-:S13]  /*11ba0*/  ISETP.GE.AND P0, PT, R21, R38, PT ;  /* 0x000000261500720c */ /* 0x000fda0003f06270 */
[----:B------:R-:W-:Y:S05]  /*11bb0*/  @P0 BRA `(.L_x_603) ;  /* 0x0000000c00200947 */ /* 0x000fea0003800000 */
[----:B-----5:R2:W5:Y:S01]  /*11bc0*/  LDL R56, [R1+0x6c] ;  /* 0x00006c0001387983 */ /* 0x0205620000100800 */
[----:B------:R-:W3:Y:S01]  /*11bd0*/  LDC R51, c[0x0][0x3f4] ;  /* 0x0000fd00ff337b82 */ /* 0x000ee20000000800 */
[----:B01----:R-:W-:Y:S01]  /*11be0*/  SHF.R.S32.HI R6, RZ, 0x1f, R21 ;  /* 0x0000001fff067819 */ /* 0x003fe20000011415 */
[----:B------:R-:W-:Y:S01]  /*11bf0*/  IMAD.SHL.U32 R4, R21, 0x40, RZ ;  /* 0x0000004015047824 */ /* 0x000fe200078e00ff */
[----:B------:R-:W-:Y:S02]  /*11c00*/  BSSY B1, `(.L_x_627) ;  /* 0x0000064000017945 */ /* 0x000fe40003800000 */
[----:B------:R-:W-:Y:S02]  /*11c10*/  LEA.HI R6, R6, R21, RZ, 0x3 ;  /* 0x0000001506067211 */ /* 0x000fe400078f18ff */
[----:B------:R-:W-:-:S03]  /*11c20*/  LOP3.LUT R50, R4, 0x1c0, RZ, 0xc0, !PT ;  /* 0x000001c004327812 */ /* 0x000fc600078ec0ff */
[----:B------:R-:W-:Y:S01]  /*11c30*/  IMAD.SHL.U32 R6, R6, 0x40, RZ ;  /* 0x0000004006067824 */ /* 0x000fe200078e00ff */
[----:B------:R-:W-:-:S04]  /*11c40*/  SHF.R.U32.HI R57, RZ, 0x3, R50 ;  /* 0x00000003ff397819 */ /* 0x000fc80000011632 */
[----:B------:R-:W-:Y:S02]  /*11c50*/  LOP3.LUT R52, R6, 0xfffffe00, RZ, 0xc0, !PT ;  /* 0xfffffe0006347812 */ /* 0x000fe400078ec0ff */
[-C--:B---3--:R-:W-:Y:S02]  /*11c60*/  ISETP.GE.AND P0, PT, R16, R51.reuse, PT ;  /* 0x000000331000720c */ /* 0x088fe40003f06270 */
[----:B------:R-:W-:-:S11]  /*11c70*/  ISETP.GE.AND P1, PT, R213, R51, PT ;  /* 0x00000033d500720c */ /* 0x000fd60003f26270 */
[----:B--2---:R-:W-:Y:S05]  /*11c80*/  @P0 BRA `(.L_x_628) ;  /* 0x00000004006c0947 */ /* 0x004fea0003800000 */
        /* <DEDUP_REMOVED lines=9> */
[----:B------:R-:W-:Y:S02]  /*11d20*/  LOP3.LUT R34, R27, 0xffff0000, RZ, 0xc0, !PT ;  /* 0xffff00001b227812 */ /* 0x000fe400078ec0ff */
[----:B------:R-:W-:-:S02]  /*11d30*/  LOP3.LUT R35, R35, 0xffff0000, RZ, 0xc0, !PT ;  /* 0xffff000023237812 */ /* 0x000fc400078ec0ff */
[----:B------:R-:W-:Y:S02]  /*11d40*/  LOP3.LUT R29, R29, 0xffff0000, RZ, 0xc0, !PT ;  /* 0xffff00001d1d7812 */ /* 0x000fe400078ec0ff */
        /* <DEDUP_REMOVED lines=10> */
[----:B------:R-:W0:Y:S02]  /*11df0*/  LDS.128 R4, [R54] ;  /* 0x0000000036047984 */ /* 0x000e240000000c00 */
[----:B------:R-:W-:-:S05]  /*11e00*/  LEA R21, R9, R22, 0x1 ;  /* 0x0000001609157211 */ /* 0x000fca00078e08ff */
        /* <DEDUP_REMOVED lines=14> */
[----:B------:R-:W-:Y:S01]  /*11ef0*/  FMUL.FTZ R47, R44, R40 ;  /* 0x000000282c2f7220 */ /* 0x000fe20000410000 */
[-C--:B------:R-:W-:Y:S01]  /*11f00*/  FMUL.FTZ R27, R48, R8.reuse ;  /* 0x00000008301b7220 */ /* 0x080fe20000410000 */
[----:B------:R-:W-:Y:S01]  /*11f10*/  FMUL.FTZ R49, R34, R8 ;  /* 0x0000000822317220 */ /* 0x000fe20000410000 */
[-C--:B------:R-:W-:Y:S01]  /*11f20*/  FFMA.FTZ R45, R44, R30.reuse, -R45 ;  /* 0x0000001e2c2d7223 */ /* 0x080fe2000001082d */
[----:B------:R-:W-:Y:S01]  /*11f30*/  FFMA.FTZ R47, R46, R30, R47 ;  /* 0x0000001e2e2f7223 */ /* 0x000fe2000001002f */
[-C--:B------:R-:W-:Y:S01]  /*11f40*/  FFMA.FTZ R8, R34, R4.reuse, -R27 ;  /* 0x0000000422087223 */ /* 0x080fe2000001081b */
[----:B------:R-:W-:Y:S01]  /*11f50*/  FFMA.FTZ R30, R48, R4, R49 ;  /* 0x00000004301e7223 */ /* 0x000fe20000010031 */
[----:B------:R-:W-:Y:S01]  /*11f60*/  IMAD.U32 R42, R10, 0x10000, RZ ;  /* 0x000100000a2a7824 */ /* 0x000fe200078e00ff */
[----:B------:R-:W-:Y:S01]  /*11f70*/  SHF.L.U32 R44, R36, 0x10, RZ ;  /* 0x00000010242c7819 */ /* 0x000fe200000006ff */
[----:B------:R-:W-:Y:S01]  /*11f80*/  IMAD.U32 R4, R32, 0x10000, RZ ;  /* 0x0001000020047824 */ /* 0x000fe200078e00ff */
[----:B------:R-:W-:Y:S01]  /*11f90*/  LOP3.LUT R10, R10, 0xffff0000, RZ, 0xc0, !PT ;  /* 0xffff00000a0a7812 */ /* 0x000fe200078ec0ff */
[-C--:B------:R-:W-:Y:S01]  /*11fa0*/  FMUL.FTZ R40, R53, R41.reuse ;  /* 0x0000002935287220 */ /* 0x080fe20000410000 */
[----:B------:R-:W-:Y:S01]  /*11fb0*/  LOP3.LUT R32, R32, 0xffff0000, RZ, 0xc0, !PT ;  /* 0xffff000020207812 */ /* 0x000fe200078ec0ff */
[C---:B------:R-:W-:Y:S01]  /*11fc0*/  FMUL.FTZ R34, R55.reuse, R41 ;  /* 0x0000002937227220 */ /* 0x040fe20000410000 */
[----:B------:R-:W-:Y:S01]  /*11fd0*/  LOP3.LUT R36, R36, 0xffff0000, RZ, 0xc0, !PT ;  /* 0xffff000024247812 */ /* 0x000fe200078ec0ff */
[----:B------:R-:W-:Y:S01]  /*11fe0*/  FFMA.FTZ R40, R55, R31, R40 ;  /* 0x0000001f37287223 */ /* 0x000fe20000010028 */
[----:B------:R-:W-:Y:S01]  /*11ff0*/  FMUL.FTZ R27, R44, R42 ;  /* 0x0000002a2c1b7220 */ /* 0x000fe20000410000 */
[----:B------:R-:W-:-:S02]  /*12000*/  IMAD.U32 R43, R11, 0x10000, RZ ;  /* 0x000100000b2b7824 */ /* 0x000fc400078e00ff */
[----:B------:R-:W-:Y:S01]  /*12010*/  FFMA.FTZ R34, R53, R31, -R34 ;  /* 0x0000001f35227223 */ /* 0x000fe20000010822 */
[----:B------:R-:W-:Y:S02]  /*12020*/  IMAD.U32 R55, R37, 0x10000, RZ ;  /* 0x0001000025377824 */ /* 0x000fe400078e00ff */
[-C--:B------:R-:W-:Y:S01]  /*12030*/  FMUL.FTZ R41, R36, R10.reuse ;  /* 0x0000000a24297220 */ /* 0x080fe20000410000 */
[----:B------:R-:W-:Y:S01]  /*12040*/  FMUL.FTZ R49, R32, R10 ;  /* 0x0000000a20317220 */ /* 0x000fe20000410000 */
[----:B------:R-:W-:Y:S02]  /*12050*/  IMAD.U32 R53, R33, 0x10000, RZ ;  /* 0x0001000021357824 */ /* 0x000fe400078e00ff */
[C---:B------:R-:W-:Y:S01]  /*12060*/  FMUL.FTZ R31, R4.reuse, R42 ;  /* 0x0000002a041f7220 */ /* 0x040fe20000410000 */
[----:B------:R-:W-:Y:S01]  /*12070*/  FFMA.FTZ R27, R4, R38, -R27 ;  /* 0x00000026041b7223 */ /* 0x000fe2000001081b */
[-C--:B------:R-:W-:Y:S01]  /*12080*/  FMUL.FTZ R4, R55, R43.reuse ;  /* 0x0000002b37047220 */ /* 0x080fe20000410000 */
[-C--:B------:R-:W-:Y:S01]  /*12090*/  FFMA.FTZ R32, R32, R6.reuse, -R41 ;  /* 0x0000000620207223 */ /* 0x080fe20000010829 */
[----:B------:R-:W-:Y:S01]  /*120a0*/  FFMA.FTZ R49, R36, R6, R49 ;  /* 0x0000000624317223 */ /* 0x000fe20000010031 */
[----:B------:R-:W-:Y:S01]  /*120b0*/  LOP3.LUT R11, R11, 0xffff0000, RZ, 0xc0, !PT ;  /* 0xffff00000b0b7812 */ /* 0x000fe200078ec0ff */
[----:B------:R-:W-:Y:S01]  /*120c0*/  FMUL.FTZ R6, R53, R43 ;  /* 0x0000002b35067220 */ /* 0x000fe20000410000 */
[----:B------:R-:W-:Y:S01]  /*120d0*/  LOP3.LUT R37, R37, 0xffff0000, RZ, 0xc0, !PT ;  /* 0xffff000025257812 */ /* 0x000fe200078ec0ff */
[----:B------:R-:W-:Y:S01]  /*120e0*/  FFMA.FTZ R10, R44, R38, R31 ;  /* 0x000000262c0a7223 */ /* 0x000fe2000001001f */
[----:B------:R-:W-:Y:S01]  /*120f0*/  LOP3.LUT R33, R33, 0xffff0000, RZ, 0xc0, !PT ;  /* 0xffff000021217812 */ /* 0x000fe200078ec0ff */
[-C--:B------:R-:W-:Y:S01]  /*12100*/  FFMA.FTZ R31, R53, R39.reuse, -R4 ;  /* 0x00000027351f7223 */ /* 0x080fe20000010804 */
[----:B------:R-:W-:Y:S01]  /*12110*/  FFMA.FTZ R39, R55, R39, R6 ;  /* 0x0000002737277223 */ /* 0x000fe20000010006 */
        /* <DEDUP_REMOVED lines=8> */
[----:B------:R-:W-:-:S02]  /*121a0*/  F2FP.BF16.F32.PACK_AB R6, R32, R27 ;  /* 0x0000001b2006723e */ /* 0x000fc400000010ff */
[----:B------:R-:W-:Y:S02]  /*121b0*/  F2FP.BF16.F32.PACK_AB R5, R9, R34 ;  /* 0x000000220905723e */ /* 0x000fe400000010ff */
[----:B------:R-:W-:Y:S02]  /*121c0*/  F2FP.BF16.F32.PACK_AB R4, R8, R45 ;  /* 0x0000002d0804723e */ /* 0x000fe400000010ff */
[----:B------:R-:W-:Y:S02]  /*121d0*/  F2FP.BF16.F32.PACK_AB R9, R11, R40 ;  /* 0x000000280b09723e */ /* 0x000fe400000010ff */
[----:B------:R-:W-:Y:S02]  /*121e0*/  F2FP.BF16.F32.PACK_AB R7, R36, R31 ;  /* 0x0000001f2407723e */ /* 0x000fe400000010ff */
[----:B------:R-:W-:Y:S02]  /*121f0*/  F2FP.BF16.F32.PACK_AB R10, R49, R10 ;  /* 0x0000000a310a723e */ /* 0x000fe400000010ff */
[----:B------:R-:W-:Y:S01]  /*12200*/  F2FP.BF16.F32.PACK_AB R8, R30, R47 ;  /* 0x0000002f1e08723e */ /* 0x000fe200000010ff */
[----:B------:R0:W-:Y:S01]  /*12210*/  STS.128 [R54], R4 ;  /* 0x0000000436007388 */ /* 0x0001e20000000c00 */
[----:B------:R-:W-:-:S05]  /*12220*/  F2FP.BF16.F32.PACK_AB R11, R38, R39 ;  /* 0x00000027260b723e */ /* 0x000fca00000010ff */
[----:B------:R0:W-:Y:S02]  /*12230*/  STS.128 [R21+0x14400], R8 ;  /* 0x0144000815007388 */ /* 0x0001e40000000c00 */
.L_x_628:
[----:B------:R-:W-:Y:S05]  /*12240*/  BSYNC B1 ;  /* 0x0000000000017941 */ /* 0x000fea0003800000 */
.L_x_627:
[----:B------:R-:W-:Y:S05]  /*12250*/  @P1 BRA `(.L_x_603) ;  /* 0x0000000400781947 */ /* 0x000fea0003800000 */
[----:B------:R-:W-:Y:S01]  /*12260*/  LEA.HI R26, R51, R26, RZ, 0x1d ;  /* 0x0000001a331a7211 */ /* 0x000fe200078fe8ff */
[----:B------:R-:W-:Y:S01]  /*12270*/  IMAD.U32 R36, R13, 0x10000, RZ ;  /* 0x000100000d247824 */ /* 0x000fe200078e00ff */
[----:B0-----:R-:W-:Y:S01]  /*12280*/  LOP3.LUT R4, R50, 0x38, R25, 0xf8, !PT ;  /* 0x0000003832047812 */ /* 0x001fe200078ef819 */
[----:B------:R-:W-:Y:S01]  /*12290*/  IMAD.U32 R34, R0, 0x10000, RZ ;  /* 0x0001000000227824 */ /* 0x000fe200078e00ff */
[----:B------:R-:W-:Y:S01]  /*122a0*/  SHF.R.S32.HI R5, RZ, 0x1f, R26 ;  /* 0x0000001fff057819 */ /* 0x000fe2000001141a */
[----:B------:R-:W-:Y:S01]  /*122b0*/  IMAD.U32 R39, R14, 0x10000, RZ ;  /* 0x000100000e277824 */ /* 0x000fe200078e00ff */
[----:B------:R-:W-:Y:S01]  /*122c0*/  LOP3.LUT R6, R4, R57, RZ, 0x3c, !PT ;  /* 0x0000003904067212 */ /* 0x000fe200078e3cff */
[----:B------:R-:W-:Y:S01]  /*122d0*/  IMAD.SHL.U32 R4, R26, 0x8, RZ ;  /* 0x000000081a047824 */ /* 0x000fe200078e00ff */
[----:B------:R-:W-:Y:S01]  /*122e0*/  LEA.HI R5, R5, R26, RZ, 0x3 ;  /* 0x0000001a05057211 */ /* 0x000fe200078f18ff */
[----:B------:R-:W-:Y:S01]  /*122f0*/  IMAD.U32 R37, R2, 0x10000, RZ ;  /* 0x0001000002257824 */ /* 0x000fe200078e00ff */
[----:B------:R-:W-:-:S02]  /*12300*/  LEA.HI R24, R24, R213, RZ, 0x6 ;  /* 0x000000d518187211 */ /* 0x000fc400078f30ff */
[----:B------:R-:W-:Y:S01]  /*12310*/  LOP3.LUT R4, R50, 0x38, R4, 0xf8, !PT ;  /* 0x0000003832047812 */ /* 0x000fe200078ef804 */
[----:B------:R-:W-:Y:S01]  /*12320*/  IMAD.SHL.U32 R5, R5, 0x400, RZ ;  /* 0x0000040005057824 */ /* 0x000fe200078e00ff */
[----:B-----5:R-:W-:Y:S01]  /*12330*/  R2UR UR4, R56 ;  /* 0x00000000380472ca */ /* 0x020fe200000e0000 */
[----:B------:R-:W-:Y:S01]  /*12340*/  IMAD.SHL.U32 R24, R24, 0x80, RZ ;  /* 0x0000008018187824 */ /* 0x000fe200078e00ff */
[----:B------:R-:W-:Y:S02]  /*12350*/  LOP3.LUT R4, R4, R57, RZ, 0x3c, !PT ;  /* 0x0000003904047212 */ /* 0x000fe400078e3cff */
[----:B------:R-:W-:Y:S02]  /*12360*/  LOP3.LUT R5, R5, 0x7fffe000, RZ, 0xc0, !PT ;  /* 0x7fffe00005057812 */ /* 0x000fe400078ec0ff */
[----:B------:R-:W-:Y:S02]  /*12370*/  LOP3.LUT R7, R24, 0xffffe000, RZ, 0xc0, !PT ;  /* 0xffffe00018077812 */ /* 0x000fe400078ec0ff */
[----:B------:R-:W-:-:S02]  /*12380*/  IADD3 R9, R4, R5, R52 ;  /* 0x0000000504097210 */ /* 0x000fc40007ffe034 */
[----:B------:R-:W-:Y:S02]  /*12390*/  IADD3 R6, R6, R7, R52 ;  /* 0x0000000706067210 */ /* 0x000fe40007ffe034 */
[----:B------:R-:W-:Y:S01]  /*123a0*/  LOP3.LUT R38, R13, 0xffff0000, RZ, 0xc0, !PT ;  /* 0xffff00000d267812 */ /* 0x000fe200078ec0ff */
[----:B------:R-:W-:Y:S01]  /*123b0*/  IMAD R21, R9, 0x2, R22 ;  /* 0x0000000209157824 */ /* 0x000fe200078e0216 */
[----:B------:R-:W-:Y:S02]  /*123c0*/  LEA R40, R6, UR4, 0x1 ;  /* 0x0000000406287c11 */ /* 0x000fe4000f8e08ff */
[----:B------:R-:W-:Y:S02]  /*123d0*/  LOP3.LUT R0, R0, 0xffff0000, RZ, 0xc0, !PT ;  /* 0xffff000000007812 */ /* 0x000fe400078ec0ff */
[----:B------:R-:W0:Y:S04]  /*123e0*/  LDS.128 R8, [R21+0x14400] ;  /* 0x0144000015087984 */ /* 0x000e280000000c00 */
[----:B------:R-:W1:Y:S01]  /*123f0*/  LDS.128 R4, [R40] ;  /* 0x0000000028047984 */ /* 0x000e620000000c00 */
[C---:B0-----:R-:W-:Y:S01]  /*12400*/  IMAD.U32 R29, R8.reuse, 0x10000, RZ ;  /* 0x00010000081d7824 */ /* 0x041fe200078e00ff */
[----:B------:R-:W-:Y:S01]  /*12410*/  LOP3.LUT R8, R8, 0xffff0000, RZ, 0xc0, !PT ;  /* 0xffff000008087812 */ /* 0x000fe200078ec0ff */
[----:B------:R-:W-:Y:S01]  /*12420*/  IMAD.U32 R31, R10, 0x10000, RZ ;  /* 0x000100000a1f7824 */ /* 0x000fe200078e00ff */
[----:B------:R-:W-:Y:S01]  /*12430*/  SHF.L.U32 R30, R9, 0x10, RZ ;  /* 0x00000010091e7819 */ /* 0x000fe200000006ff */
[----:B-1----:R-:W-:-:S02]  /*12440*/  IMAD.U32 R24, R4, 0x10000, RZ ;  /* 0x0001000004187824 */ /* 0x002fc400078e00ff */
[-C--:B------:R-:W-:Y:S01]  /*12450*/  FMUL.FTZ R33, R36, R29.reuse ;  /* 0x0000001d24217220 */ /* 0x080fe20000410000 */
[----:B------:R-:W-:Y:S01]  /*12460*/  LOP3.LUT R4, R4, 0xffff0000, RZ, 0xc0, !PT ;  /* 0xffff000004047812 */ /* 0x000fe200078ec0ff */
[----:B------:R-:W-:Y:S01]  /*12470*/  FMUL.FTZ R29, R34, R29 ;  /* 0x0000001d221d7220 */ /* 0x000fe20000410000 */
[-C--:B------:R-:W-:Y:S01]  /*12480*/  FMUL.FTZ R13, R38, R8.reuse ;  /* 0x00000008260d7220 */ /* 0x080fe20000410000 */
[----:B------:R-:W-:Y:S01]  /*12490*/  FMUL.FTZ R35, R0, R8 ;  /* 0x0000000800237220 */ /* 0x000fe20000410000 */
[----:B------:R-:W-:Y:S01]  /*124a0*/  LOP3.LUT R10, R10, 0xffff0000, RZ, 0xc0, !PT ;  /* 0xffff00000a0a7812 */ /* 0x000fe200078ec0ff */
[----:B------:R-:W-:Y:S01]  /*124b0*/  FFMA.FTZ R29, R36, R24, R29 ;  /* 0x00000018241d7223 */ /* 0x000fe2000001001d */
[-C--:B------:R-:W-:Y:S01]  /*124c0*/  FFMA.FTZ R0, R0, R4.reuse, -R13 ;  /* 0x0000000400007223 */ /* 0x080fe2000001080d */
[----:B------:R-:W-:Y:S02]  /*124d0*/  IMAD.U32 R36, R15, 0x10000, RZ ;  /* 0x000100000f247824 */ /* 0x000fe400078e00ff */
[----:B------:R-:W-:Y:S01]  /*124e0*/  FFMA.FTZ R8, R38, R4, R35 ;  /* 0x0000000426087223 */ /* 0x000fe20000010023 */
[----:B------:R-:W-:Y:S01]  /*124f0*/  FFMA.FTZ R33, R34, R24, -R33 ;  /* 0x0000001822217223 */ /* 0x000fe20000010821 */
[----:B------:R-:W-:Y:S01]  /*12500*/  IMAD.U32 R4, R3, 0x10000, RZ ;  /* 0x0001000003047824 */ /* 0x000fe200078e00ff */
[----:B------:R-:W-:Y:S01]  /*12510*/  LOP3.LUT R38, R15, 0xffff0000, RZ, 0xc0, !PT ;  /* 0xffff00000f267812 */ /* 0x000fe200078ec0ff */
[----:B------:R-:W-:-:S02]  /*12520*/  IMAD.U32 R25, R5, 0x10000, RZ ;  /* 0x0001000005197824 */ /* 0x000fc400078e00ff */
[-C--:B------:R-:W-:Y:S01]  /*12530*/  FMUL.FTZ R24, R39, R30.reuse ;  /* 0x0000001e27187220 */ /* 0x080fe20000410000 */
[----:B------:R-:W-:Y:S01]  /*12540*/  LOP3.LUT R34, R3, 0xffff0000, RZ, 0xc0, !PT ;  /* 0xffff000003227812 */ /* 0x000fe200078ec0ff */
[----:B------:R-:W-:Y:S02]  /*12550*/  IMAD.U32 R26, R6, 0x10000, RZ ;  /* 0x00010000061a7824 */ /* 0x000fe400078e00ff */
[-C--:B------:R-:W-:Y:S01]  /*12560*/  FMUL.FTZ R13, R36, R31.reuse ;  /* 0x0000001f240d7220 */ /* 0x080fe20000410000 */
[----:B------:R-:W-:Y:S01]  /*12570*/  LOP3.LUT R6, R6, 0xffff0000, RZ, 0xc0, !PT ;  /* 0xffff000006067812 */ /* 0x000fe200078ec0ff */
[C---:B------:R-:W-:Y:S01]  /*12580*/  FMUL.FTZ R30, R37.reuse, R30 ;  /* 0x0000001e251e7220 */ /* 0x040fe20000410000 */
[----:B------:R-:W-:Y:S01]  /*12590*/  FMUL.FTZ R31, R4, R31 ;  /* 0x0000001f041f7220 */ /* 0x000fe20000410000 */
[----:B------:R-:W-:Y:S01]  /*125a0*/  FFMA.FTZ R24, R37, R25, -R24 ;  /* 0x0000001925187223 */ /* 0x000fe20000010818 */
[----:B------:R-:W-:Y:S01]  /*125b0*/  FMUL.FTZ R3, R38, R10 ;  /* 0x0000000a26037220 */ /* 0x000fe20000410000 */
[----:B------:R-:W-:-:S02]  /*125c0*/  IMAD.U32 R32, R11, 0x10000, RZ ;  /* 0x000100000b207824 */ /* 0x000fc400078e00ff */
[----:B------:R-:W-:Y:S01]  /*125d0*/  FMUL.FTZ R15, R34, R10 ;  /* 0x0000000a220f7220 */ /* 0x000fe20000410000 */
[----:B------:R-:W-:Y:S01]  /*125e0*/  IMAD.U32 R37, R20, 0x10000, RZ ;  /* 0x0001000014257824 */ /* 0x000fe200078e00ff */
[----:B------:R-:W-:Y:S01]  /*125f0*/  LOP3.LUT R9, R9, 0xffff0000, RZ, 0xc0, !PT ;  /* 0xffff000009097812 */ /* 0x000fe200078ec0ff */
[----:B------:R-:W-:Y:S01]  /*12600*/  FFMA.FTZ R30, R39, R25, R30 ;  /* 0x00000019271e7223 */ /* 0x000fe2000001001e */
[-C--:B------:R-:W-:Y:S01]  /*12610*/  FFMA.FTZ R13, R4, R26.reuse, -R13 ;  /* 0x0000001a040d7223 */ /* 0x080fe2000001080d */
[----:B------:R-:W-:Y:S01]  /*12620*/  FFMA.FTZ R10, R36, R26, R31 ;  /* 0x0000001a240a7223 */ /* 0x000fe2000001001f */
[----:B------:R-:W-:Y:S01]  /*12630*/  LOP3.LUT R35, R14, 0xffff0000, RZ, 0xc0, !PT ;  /* 0xffff00000e237812 */ /* 0x000fe200078ec0ff */
[----:B------:R-:W-:Y:S01]  /*12640*/  IMAD.U32 R25, R12, 0x10000, RZ ;  /* 0x000100000c197824 */ /* 0x000fe200078e00ff */
[----:B------:R-:W-:Y:S01]  /*12650*/  LOP3.LUT R11, R11, 0xffff0000, RZ, 0xc0, !PT ;  /* 0xffff00000b0b7812 */ /* 0x000fe200078ec0ff */
[----:B------:R-:W-:Y:S01]  /*12660*/  FFMA.FTZ R26, R34, R6, -R3 ;  /* 0x00000006221a7223 */ /* 0x000fe20000010803 */
[----:B------:R-:W-:Y:S01]  /*12670*/  LOP3.LUT R39, R20, 0xffff0000, RZ, 0xc0, !PT ;  /* 0xffff000014277812 */ /* 0x000fe200078ec0ff */
[----:B------:R-:W-:-:S02]  /*12680*/  IMAD.U32 R27, R7, 0x10000, RZ ;  /* 0x00010000071b7824 */ /* 0x000fc400078e00ff */
[----:B------:R-:W-:Y:S01]  /*12690*/  FMUL.FTZ R4, R37, R32 ;  /* 0x0000002025047220 */ /* 0x000fe20000410000 */
[----:B------:R-:W-:Y:S01]  /*126a0*/  LOP3.LUT R3, R2, 0xffff0000, RZ, 0xc0, !PT ;  /* 0xffff000002037812 */ /* 0x000fe200078ec0ff */
[----:B------:R-:W-:Y:S01]  /*126b0*/  FFMA.FTZ R15, R38, R6, R15 ;  /* 0x00000006260f7223 */ /* 0x000fe2000001000f */
[----:B------:R-:W-:Y:S01]  /*126c0*/  LOP3.LUT R31, R12, 0xffff0000, RZ, 0xc0, !PT ;  /* 0xffff00000c1f7812 */ /* 0x000fe200078ec0ff */
[----:B------:R-:W-:Y:S01]  /*126d0*/  FMUL.FTZ R32, R25, R32 ;  /* 0x0000002019207220 */ /* 0x000fe20000410000 */
[----:B------:R-:W-:Y:S01]  /*126e0*/  LOP3.LUT R5, R5, 0xffff0000, RZ, 0xc0, !PT ;  /* 0xffff000005057812 */ /* 0x000fe200078ec0ff */
[----:B------:R-:W-:Y:S01]  /*126f0*/  FMUL.FTZ R2, R35, R9 ;  /* 0x0000000923027220 */ /* 0x000fe20000410000 */
[----:B------:R-:W-:Y:S01]  /*12700*/  LOP3.LUT R7, R7, 0xffff0000, RZ, 0xc0, !PT ;  /* 0xffff000007077812 */ /* 0x000fe200078ec0ff */
[----:B------:R-:W-:Y:S01]  /*12710*/  FFMA.FTZ R25, R25, R27, -R4 ;  /* 0x0000001b19197223 */ /* 0x000fe20000010804 */
[----:B------:R-:W-:Y:S01]  /*12720*/  FMUL.FTZ R6, R39, R11 ;  /* 0x0000000b27067220 */ /* 0x000fe20000410000 */
[----:B------:R-:W-:Y:S01]  /*12730*/  FMUL.FTZ R4, R3, R9 ;  /* 0x0000000903047220 */ /* 0x000fe20000410000 */
[----:B------:R-:W-:Y:S01]  /*12740*/  FMUL.FTZ R12, R31, R11 ;  /* 0x0000000b1f0c7220 */ /* 0x000fe20000410000 */
[----:B------:R-:W-:Y:S01]  /*12750*/  FFMA.FTZ R3, R3, R5, -R2 ;  /* 0x0000000503037223 */ /* 0x000fe20000010802 */
[----:B------:R-:W-:Y:S01]  /*12760*/  FFMA.FTZ R2, R31, R7, -R6 ;  /* 0x000000071f027223 */ /* 0x000fe20000010806 */
[----:B------:R-:W-:Y:S01]  /*12770*/  FFMA.FTZ R32, R37, R27, R32 ;  /* 0x0000001b25207223 */ /* 0x000fe20000010020 */
[----:B------:R-:W-:Y:S01]  /*12780*/  FFMA.FTZ R9, R35, R5, R4 ;  /* 0x0000000523097223 */ /* 0x000fe20000010004 */
[----:B------:R-:W-:Y:S01]  /*12790*/  FFMA.FTZ R11, R39, R7, R12 ;  /* 0x00000007270b7223 */ /* 0x000fe2000001000c */
[----:B------:R-:W-:-:S02]  /*127a0*/  F2FP.BF16.F32.PACK_AB R6, R26, R13 ;  /* 0x0000000d1a06723e */ /* 0x000fc400000010ff */
[----:B------:R-:W-:Y:S02]  /*127b0*/  F2FP.BF16.F32.PACK_AB R4, R0, R33 ;  /* 0x000000210004723e */ /* 0x000fe400000010ff */
[----:B------:R-:W-:Y:S02]  /*127c0*/  F2FP.BF16.F32.PACK_AB R5, R3, R24 ;  /* 0x000000180305723e */ /* 0x000fe400000010ff */
[----:B------:R-:W-:Y:S02]  /*127d0*/  F2FP.BF16.F32.PACK_AB R7, R2, R25 ;  /* 0x000000190207723e */ /* 0x000fe400000010ff */
[----:B------:R-:W-:Y:S02]  /*127e0*/  F2FP.BF16.F32.PACK_AB R10, R15, R10 ;  /* 0x0000000a0f0a723e */ /* 0x000fe400000010ff */
[----:B------:R-:W-:Y:S01]  /*127f0*/  F2FP.BF16.F32.PACK_AB R8, R8, R29 ;  /* 0x0000001d0808723e */ /* 0x000fe200000010ff */
[----:B------:R0:W-:Y:S01]  /*12800*/  STS.128 [R40], R4 ;  /* 0x0000000428007388 */ /* 0x0001e20000000c00 */
[----:B------:R-:W-:-:S02]  /*12810*/  F2FP.BF16.F32.PACK_AB R9, R9, R30 ;  /* 0x0000001e0909723e */ /* 0x000fc400000010ff */
[----:B------:R-:W-:-:S05]  /*12820*/  F2FP.BF16.F32.PACK_AB R11, R11, R32 ;  /* 0x000000200b0b723e */ /* 0x000fca00000010ff */
[----:B------:R0:W-:Y:S02]  /*12830*/  STS.128 [R21+0x14400], R8 ;  /* 0x0144000815007388 */ /* 0x0001e40000000c00 */
.L_x_603:
[----:B------:R-:W-:Y:S05]  /*12840*/  BSYNC B0 ;  /* 0x0000000000007941 */ /* 0x000fea0003800000 */
.L_x_572:
[----:B------:R-:W-:Y:S01]  /*12850*/  @!PT LDS RZ, [RZ] ;  /* 0x00000000fffff984 */ /* 0x000fe20000000800 */
[----:B------:R-:W-:Y:S01]  /*12860*/  @!PT LDS RZ, [RZ] ;  /* 0x00000000fffff984 */ /* 0x000fe20000000800 */
[----:B------:R-:W-:Y:S01]  /*12870*/  @!PT LDS RZ, [RZ] ;  /* 0x00000000fffff984 */ /* 0x000fe20000000800 */
[----:B------:R-:W-:Y:S01]  /*12880*/  @!PT LDS RZ, [RZ] ;  /* 0x00000000fffff984 */ /* 0x000fe20000000800 */
[----:B------:R1:W-:Y:S06]  /*12890*/  MEMBAR.ALL.CTA ;  /* 0x0000000000007992 */ /* 0x0003ec0000008000 */
[----:B-1----:R-:W1:Y:S01]  /*128a0*/  FENCE.VIEW.ASYNC.S ;  /* 0x00000000000073c6 */ /* 0x002e620000000000 */
[----:B------:R-:W-:Y:S05]  /*128b0*/  WARPSYNC.ALL ;  /* 0x0000000000007948 */ /* 0x000fea0003800000 */
[----:B-1----:R-:W-:Y:S06]  /*128c0*/  BAR.SYNC.DEFER_BLOCKING 0xd, 0x100 ;  /* 0x0344000000007b1d */ /* 0x002fec0000010000 */
.L_x_570:
[----:B------:R-:W-:-:S06]  /*128d0*/  ULOP3.LUT UR4, UR60, 0x1, URZ, 0xfc, !UPT ;  /* 0x000000013c047892 */ /* 0x000fcc000f8efc3f */
[----:B------:R-:W-:-:S05]  /*128e0*/  IMAD.U32 R0, RZ, RZ, UR4 ;  /* 0x00000004ff007e24 */ /* 0x000fca000f8e00ff */
[----:B------:R-:W-:-:S13]  /*128f0*/  ISETP.NE.AND P0, PT, R0, 0x3, PT ;  /* 0x000000030000780c */ /* 0x000fda0003f05270 */
[----:B------:R-:W-:Y:S05]  /*12900*/  @!P0 BRA `(.L_x_629) ;  /* 0x0000000000048947 */ /* 0x000fea0003800000 */
[----:B------:R-:W-:Y:S01]  /*12910*/  BPT.TRAP 0x1 ;  /* 0x000000040000795c */ /* 0x000fe20000300000 */
.L_x_629:
[----:B------:R-:W-:Y:S01]  /*12920*/  IMAD R0, R225, 0x8, R22 ;  /* 0x00000008e1007824 */ /* 0x000fe200078e0216 */
[----:B01----:R-:W-:-:S04]  /*12930*/  SHF.L.U32 R3, R229, 0x1f, RZ ;  /* 0x0000001fe5037819 */ /* 0x003fc800000006ff */
[----:B------:R0:W1:Y:S01]  /*12940*/  SYNCS.PHASECHK.TRANS64.TRYWAIT P1, [R0+URZ+0x38830], R3 ;  /* 0x03883003000075a7 */ /* 0x000062000802017f */
[----:B------:R-:W-:Y:S05]  /*12950*/  @!P0 BRA `(.L_x_630) ;  /* 0x0000000000048947 */ /* 0x000fea0003800000 */
[----:B------:R-:W-:Y:S01]  /*12960*/  BPT.TRAP 0x1 ;  /* 0x000000040000795c */ /* 0x000fe20000300000 */
.L_x_630:
[----:B------:R-:W-:Y:S01]  /*12970*/  MOV R151, RZ ;  /* 0x000000ff00977202 */ /* 0x000fe20000000f00 */
[----:B-1----:R-:W-:Y:S06]  /*12980*/  @P1 BRA `(.L_x_631) ;  /* 0x0000000000081947 */ /* 0x002fec0003800000 */
[----:B------:R-:W1:Y:S02]  /*12990*/  SYNCS.PHASECHK.TRANS64.TRYWAIT P1, [R0+URZ+0x38830], R3 ;  /* 0x03883003000075a7 */ /* 0x000e64000802017f */
[----:B-1----:R-:W-:Y:S05]  /*129a0*/  @!P1 BRA `(.L_x_632) ;  /* 0x0000016400ec9947 */ /* 0x002fea0003800000 */
.L_x_631:
[----:B------:R-:W-:Y:S05]  /*129b0*/  WARPSYNC.ALL ;  /* 0x0000000000007948 */ /* 0x000fea0003800000 */
[----:B------:R-:W-:Y:S01]  /*129c0*/  VIADD R2, R22, 0x24400 ;  /* 0x0002440016027836 */ /* 0x000fe20000000000 */
[----:B------:R-:W-:Y:S01]  /*129d0*/  R2UR UR20, R28 ;  /* 0x000000001c1472ca */ /* 0x000fe200000e0000 */
[----:B01----:R-:W-:Y:S01]  /*129e0*/  IMAD.MOV.U32 R3, RZ, RZ, 0x40000040 ;  /* 0x40000040ff037424 */ /* 0x003fe200078e00ff */
[----:B-----5:R-:W-:Y:S01]  /*129f0*/  WARPGROUP.ARRIVE ;  /* 0x00000000000079c5 */ /* 0x020fe20000000000 */
[----:B------:R-:W-:Y:S01]  /*12a00*/  UMOV UR25, 0x40000040 ;  /* 0x4000004000197882 */ /* 0x000fe20000000000 */
[----:B------:R-:W-:Y:S01]  /*12a10*/  SHF.R.U32.HI R2, RZ, 0x4, R2 ;  /* 0x00000004ff027819 */ /* 0x000fe20000011602 */
[----:B--234-:R-:W-:Y:S01]  /*12a20*/  IMAD.MOV.U32 R5, RZ, RZ, 0x40000040 ;  /* 0x40000040ff057424 */ /* 0x01cfe200078e00ff */
[----:B------:R-:W-:Y:S01]  /*12a30*/  R2UR UR27, R3 ;  /* 0x00000000031b72ca */ /* 0x000fe200000e0000 */
[----:B------:R-:W-:Y:S01]  /*12a40*/  UMOV UR17, UR25 ;  /* 0x0000001900117c82 */ /* 0x000fe20008000000 */
[----:B------:R-:W-:Y:S01]  /*12a50*/  LOP3.LUT R2, R2, 0x3fff, RZ, 0xc0, !PT ;  /* 0x00003fff02027812 */ /* 0x000fe200078ec0ff */
[----:B------:R-:W-:Y:S01]  /*12a60*/  UMOV UR5, UR17 ;  /* 0x0000001100057c82 */ /* 0x000fe20008000000 */
[C---:B------:R-:W-:Y:S01]  /*12a70*/  R2UR UR7, R5.reuse ;  /* 0x00000000050772ca */ /* 0x040fe200000e0000 */
[----:B------:R-:W-:Y:S01]  /*12a80*/  IMAD.MOV.U32 R7, RZ, RZ, 0x40000040 ;  /* 0x40000040ff077424 */ /* 0x000fe200078e00ff */
[----:B------:R-:W-:Y:S01]  /*12a90*/  LOP3.LUT R4, R2, 0x10000, RZ, 0xfc, !PT ;  /* 0x0001000002047812 */ /* 0x000fe200078efcff */
[----:B------:R-:W-:Y:S01]  /*12aa0*/  ULOP3.LUT UR20, UR20, 0x10000, URZ, 0xfc, !UPT ;  /* 0x0001000014147892 */ /* 0x000fe2000f8efc3f */
[----:B------:R-:W-:Y:S01]  /*12ab0*/  R2UR UR15, R5 ;  /* 0x00000000050f72ca */ /* 0x000fe200000e0000 */
[----:B------:R-:W-:Y:S01]  /*12ac0*/  UMOV UR9, UR17 ;  /* 0x0000001100097c82 */ /* 0x000fe20008000000 */
[----:B------:R-:W-:Y:S01]  /*12ad0*/  R2UR UR11, R7 ;  /* 0x00000000070b72ca */ /* 0x000fe200000e0000 */
[----:B------:R-:W-:Y:S01]  /*12ae0*/  IMAD R2, R225, 0xa00, R4 ;  /* 0x00000a00e1027824 */ /* 0x000fe200078e0204 */
[----:B------:R0:W-:Y:S01]  /*12af0*/  STL [R1+0x5c], R4 ;  /* 0x00005c0401007387 */ /* 0x0001e20000100800 */
[----:B------:R-:W-:Y:S01]  /*12b00*/  UMOV UR13, UR17 ;  /* 0x00000011000d7c82 */ /* 0x000fe20008000000 */
[----:B------:R-:W-:Y:S01]  /*12b10*/  UMOV UR24, UR20 ;  /* 0x0000001400187c82 */ /* 0x000fe20008000000 */
[C---:B------:R-:W-:Y:S01]  /*12b20*/  VIADD R6, R2.reuse, 0x100 ;  /* 0x0000010002067836 */ /* 0x040fe20000000000 */
[----:B------:R-:W-:Y:S01]  /*12b30*/  R2UR UR26, R2 ;  /* 0x00000000021a72ca */ /* 0x000fe200000e0000 */
[----:B------:R-:W-:Y:S01]  /*12b40*/  UMOV UR16, UR24 ;  /* 0x0000001800107c82 */ /* 0x000fe20008000000 */
[----:B------:R-:W-:Y:S01]  /*12b50*/  R2UR UR19, R7 ;  /* 0x00000000071372ca */ /* 0x000fe200000e0000 */
[----:B------:R-:W-:Y:S01]  /*12b60*/  UMOV UR4, UR16 ;  /* 0x0000001000047c82 */ /* 0x000fe20008000000 */
[----:B------:R-:W-:Y:S01]  /*12b70*/  R2UR UR10, R6 ;  /* 0x00000000060a72ca */ /* 0x000fe200000e0000 */
[----:B------:R-:W-:Y:S01]  /*12b80*/  UMOV UR8, UR16 ;  /* 0x0000001000087c82 */ /* 0x000fe20008000000 */
[C---:B0-----:R-:W-:Y:S01]  /*12b90*/  VIADD R4, R2.reuse, 0x80 ;  /* 0x0000008002047836 */ /* 0x041fe20000000000 */
[----:B------:R-:W-:Y:S01]  /*12ba0*/  UMOV UR12, UR16 ;  /* 0x00000010000c7c82 */ /* 0x000fe20008000000 */
[C---:B------:R-:W-:Y:S01]  /*12bb0*/  VIADD R6, R2.reuse, 0x200 ;  /* 0x0000020002067836 */ /* 0x040fe20000000000 */
[----:B------:R-:W-:Y:S01]  /*12bc0*/  IADD3 R8, R2, 0x102, RZ ;  /* 0x0000010202087810 */ /* 0x000fe20007ffe0ff */
[----:B------:R-:W-:Y:S01]  /*12bd0*/  IMAD.MOV.U32 R5, RZ, RZ, 0x40000040 ;  /* 0x40000040ff057424 */ /* 0x000fe200078e00ff */
[----:B------:R-:W-:Y:S01]  /*12be0*/  R2UR UR6, R4 ;  /* 0x00000000040672ca */ /* 0x000fe200000e0000 */
[----:B------:R-:W-:Y:S01]  /*12bf0*/  VIADD R4, R2, 0x180 ;  /* 0x0000018002047836 */ /* 0x000fe20000000000 */
[----:B------:R-:W-:Y:S01]  /*12c00*/  HGMMA.64x16x16.F32.BF16 R56, gdesc[UR24], RZ, !UPT, gsb0 ;  /* 0x00200000183879f0 */ /* 0x000fe2000c0018ff */
[----:B------:R-:W-:Y:S01]  /*12c10*/  R2UR UR18, R6 ;  /* 0x00000000061272ca */ /* 0x000fe200000e0000 */
[----:B------:R-:W-:Y:S01]  /*12c20*/  IMAD.U32 R10, RZ, RZ, UR24 ;  /* 0x00000018ff0a7e24 */ /* 0x000fe2000f8e00ff */
[----:B------:R-:W-:Y:S01]  /*12c30*/  R2UR UR27, R5 ;  /* 0x00000000051b72ca */ /* 0x000fe200000e0000 */
[----:B------:R-:W-:Y:S01]  /*12c40*/  IMAD.U32 R11, RZ, RZ, UR25 ;  /* 0x00000019ff0b7e24 */ /* 0x000fe2000f8e00ff */
[----:B------:R-:W-:Y:S01]  /*12c50*/  R2UR UR14, R4 ;  /* 0x00000000040e72ca */ /* 0x000fe200000e0000 */
[C---:B------:R-:W-:Y:S01]  /*12c60*/  VIADD R4, R2.reuse, 0x2 ;  /* 0x0000000202047836 */ /* 0x040fe20000000000 */
[----:B------:R-:W-:Y:S01]  /*12c70*/  UMOV UR25, 0x40000040 ;  /* 0x4000004000197882 */ /* 0x000fe20000000000 */
[----:B------:R-:W-:Y:S01]  /*12c80*/  VIADD R6, R2, 0x82 ;  /* 0x0000008202067836 */ /* 0x000fe20000000000 */
[----:B------:R0:W-:Y:S01]  /*12c90*/  STL.64 [R1+0x8], R10 ;  /* 0x0000080a01007387 */ /* 0x0001e20000100a00 */
[----:B------:R-:W-:Y:S01]  /*12ca0*/  IMAD.MOV.U32 R7, RZ, RZ, 0x40000040 ;  /* 0x40000040ff077424 */ /* 0x000fe200078e00ff */
[----:B------:R-:W-:Y:S01]  /*12cb0*/  R2UR UR26, R4 ;  /* 0x00000000041a72ca */ /* 0x000fe200000e0000 */
[----:B------:R-:W-:Y:S01]  /*12cc0*/  IMAD.MOV.U32 R9, RZ, RZ, 0x40000040 ;  /* 0x40000040ff097424 */ /* 0x000fe200078e00ff */
[----:B------:R-:W-:Y:S01]  /*12cd0*/  UIADD3 UR56, UR20, 0x804, URZ ;  /* 0x0000080414387890 */ /* 0x000fe2000fffe03f */
[----:B------:R-:W-:Y:S01]  /*12ce0*/  VIADD R4, R2, 0x182 ;  /* 0x0000018202047836 */ /* 0x000fe20000000000 */
[----:B------:R-:W-:Y:S01]  /*12cf0*/  UMOV UR57, 0x40000040 ;  /* 0x4000004000397882 */ /* 0x000fe20000000000 */
[----:B------:R-:W-:Y:S01]  /*12d00*/  IMAD.MOV.U32 R5, RZ, RZ, 0x40000040 ;  /* 0x40000040ff057424 */ /* 0x000fe200078e00ff */
[----:B------:R-:W-:Y:S01]  /*12d10*/  UIADD3 UR52, UR20, 0x806, URZ ;  /* 0x0000080614347890 */ /* 0x000fe2000fffe03f */
[----:B------:R-:W-:Y:S01]  /*12d20*/  IMAD.MOV.U32 R3, RZ, RZ, 0x40000040 ;  /* 0x40000040ff037424 */ /* 0x000fe200078e00ff */
[----:B------:R-:W-:Y:S01]  /*12d30*/  UMOV UR53, 0x40000040 ;  /* 0x4000004000357882 */ /* 0x000fe20000000000 */
[----:B------:R-:W-:Y:S01]  /*12d40*/  UIADD3 UR48, UR20, 0xc00, URZ ;  /* 0x00000c0014307890 */ /* 0x000fe2000fffe03f */
[----:B0-----:R-:W-:Y:S01]  /*12d50*/  IMAD.U32 R11, RZ, RZ, UR25 ;  /* 0x00000019ff0b7e24 */ /* 0x001fe2000f8e00ff */
[----:B------:R-:W-:Y:S01]  /*12d60*/  UMOV UR49, 0x40000040 ;  /* 0x4000004000317882 */ /* 0x000fe20000000000 */
[----:B------:R-:W-:Y:S01]  /*12d70*/  UIADD3 UR44, UR20, 0xc02, URZ ;  /* 0x00000c02142c7890 */ /* 0x000fe2000fffe03f */
[----:B------:R-:W-:Y:S01]  /*12d80*/  UMOV UR45, 0x40000040 ;  /* 0x40000040002d7882 */ /* 0x000fe20000000000 */
[----:B------:R-:W-:Y:S01]  /*12d90*/  UIADD3 UR40, UR20, 0xc04, URZ ;  /* 0x00000c0414287890 */ /* 0x000fe2000fffe03f */
[----:B------:R-:W-:Y:S01]  /*12da0*/  UMOV UR41, 0x40000040 ;  /* 0x4000004000297882 */ /* 0x000fe20000000000 */
[----:B------:R-:W-:Y:S01]  /*12db0*/  UIADD3 UR36, UR20, 0xc06, URZ ;  /* 0x00000c0614247890 */ /* 0x000fe2000fffe03f */
[----:B------:R-:W-:Y:S01]  /*12dc0*/  UMOV UR37, 0x40000040 ;  /* 0x4000004000257882 */ /* 0x000fe20000000000 */
[----:B------:R-:W-:-:S02]  /*12dd0*/  WARPGROUP.DEPBAR.LE gsb0, 0x0 ;  /* 0x00008000000079c5 */ /* 0x000fc40000010000 */
[----:B------:R-:W-:-:S06]  /*12de0*/  WARPGROUP.ARRIVE ;  /* 0x00000000000079c5 */ /* 0x000fcc0000000000 */
[----:B------:R-:W-:Y:S01]  /*12df0*/  HGMMA.64x16x16.F32.BF16 R48, gdesc[UR4], RZ, !UPT, gsb0 ;  /* 0x00200000043079f0 */ /* 0x000fe2000c0018ff */
[----:B------:R-:W-:Y:S01]  /*12e00*/  UIADD3 UR4, UR20, 0x2, URZ ;  /* 0x0000000214047890 */ /* 0x000fe2000fffe03f */
[----:B------:R-:W-:Y:S01]  /*12e10*/  R2UR UR6, R6 ;  /* 0x00000000060672ca */ /* 0x000fe200000e0000 */
[----:B------:R-:W-:Y:S01]  /*12e20*/  VIADD R6, R2, 0x202 ;  /* 0x0000020202067836 */ /* 0x000fe20000000000 */
[----:B------:R-:W-:Y:S01]  /*12e30*/  R2UR UR7, R7 ;  /* 0x00000000070772ca */ /* 0x000fe200000e0000 */
[----:B------:R-:W-:-:S03]  /*12e40*/  IMAD.MOV.U32 R7, RZ, RZ, 0x40000040 ;  /* 0x40000040ff077424 */ /* 0x000fc600078e00ff */
[----:B------:R-:W-:Y:S02]  /*12e50*/  UMOV UR24, UR4 ;  /* 0x0000000400187c82 */ /* 0x000fe40008000000 */
[----:B------:R-:W-:-:S05]  /*12e60*/  IMAD.U32 R10, RZ, RZ, UR24 ;  /* 0x00000018ff0a7e24 */ /* 0x000fca000f8e00ff */
[----:B------:R0:W-:Y:S01]  /*12e70*/  STL.64 [R1], R10 ;  /* 0x0000000a01007387 */ /* 0x0001e20000100a00 */
[----:B------:R-:W-:Y:S02]  /*12e80*/  WARPGROUP.DEPBAR.LE gsb0, 0x0 ;  /* 0x00008000000079c5 */ /* 0x000fe40000010000 */
[----:B------:R-:W-:-:S06]  /*12e90*/  WARPGROUP.ARRIVE ;  /* 0x00000000000079c5 */ /* 0x000fcc0000000000 */
[----:B------:R-:W-:Y:S01]  /*12ea0*/  HGMMA.64x16x16.F32.BF16 R40, gdesc[UR8], RZ, !UPT, gsb0 ;  /* 0x00200000082879f0 */ /* 0x000fe2000c0018ff */
[----:B------:R-:W-:Y:S01]  /*12eb0*/  R2UR UR10, R8 ;  /* 0x00000000080a72ca */ /* 0x000fe200000e0000 */
[----:B------:R-:W-:Y:S01]  /*12ec0*/  VIADD R8, R2, 0x104 ;  /* 0x0000010402087836 */ /* 0x000fe20000000000 */
[----:B------:R-:W-:Y:S01]  /*12ed0*/  R2UR UR11, R9 ;  /* 0x00000000090b72ca */ /* 0x000fe200000e0000 */
[----:B------:R-:W-:Y:S01]  /*12ee0*/  IMAD.MOV.U32 R9, RZ, RZ, 0x40000040 ;  /* 0x40000040ff097424 */ /* 0x000fe200078e00ff */
[----:B------:R-:W-:Y:S02]  /*12ef0*/  WARPGROUP.DEPBAR.LE gsb0, 0x0 ;  /* 0x00008000000079c5 */ /* 0x000fe40000010000 */
[----:B------:R-:W-:-:S06]  /*12f00*/  WARPGROUP.ARRIVE ;  /* 0x00000000000079c5 */ /* 0x000fcc0000000000 */
[----:B------:R-:W-:Y:S01]  /*12f10*/  HGMMA.64x16x16.F32.BF16 R32, gdesc[UR12], RZ, !UPT, gsb0 ;  /* 0x002000000c2079f0 */ /* 0x000fe2000c0018ff */
[----:B------:R-:W-:Y:S01]  /*12f20*/  R2UR UR14, R4 ;  /* 0x00000000040e72ca */ /* 0x000fe200000e0000 */
[----:B------:R-:W-:Y:S01]  /*12f30*/  VIADD R4, R2, 0x4 ;  /* 0x0000000402047836 */ /* 0x000fe20000000000 */
[----:B------:R-:W-:Y:S02]  /*12f40*/  R2UR UR15, R5 ;  /* 0x00000000050f72ca */ /* 0x000fe400000e0000 */
[----:B------:R-:W-:Y:S01]  /*12f50*/  MOV R5, 0x40000040 ;  /* 0x4000004000057802 */ /* 0x000fe20000000f00 */
[----:B------:R-:W-:Y:S02]  /*12f60*/  WARPGROUP.DEPBAR.LE gsb0, 0x0 ;  /* 0x00008000000079c5 */ /* 0x000fe40000010000 */
[----:B------:R-:W-:-:S06]  /*12f70*/  WARPGROUP.ARRIVE ;  /* 0x00000000000079c5 */ /* 0x000fcc0000000000 */
[----:B------:R-:W-:Y:S01]  /*12f80*/  HGMMA.64x16x16.F32.BF16 R24, gdesc[UR16], RZ, !UPT, gsb0 ;  /* 0x00200000101879f0 */ /* 0x000fe2000c0018ff */
[----:B------:R-:W-:Y:S01]  /*12f90*/  UMOV UR16, UR24 ;  /* 0x0000001800107c82 */ /* 0x000fe20008000000 */
[----:B------:R-:W-:Y:S01]  /*12fa0*/  UMOV UR17, UR25 ;  /* 0x0000001900117c82 */ /* 0x000fe20008000000 */
[----:B------:R-:W-:Y:S01]  /*12fb0*/  UMOV UR4, UR16 ;  /* 0x0000001000047c82 */ /* 0x000fe20008000000 */
[----:B------:R-:W-:Y:S01]  /*12fc0*/  UMOV UR5, UR17 ;  /* 0x0000001100057c82 */ /* 0x000fe20008000000 */
[----:B------:R-:W-:Y:S01]  /*12fd0*/  UMOV UR8, UR16 ;  /* 0x0000001000087c82 */ /* 0x000fe20008000000 */
[----:B------:R-:W-:Y:S01]  /*12fe0*/  UMOV UR9, UR17 ;  /* 0x0000001100097c82 */ /* 0x000fe20008000000 */
[----:B------:R-:W-:Y:S01]  /*12ff0*/  UMOV UR12, UR16 ;  /* 0x00000010000c7c82 */ /* 0x000fe20008000000 */
[----:B------:R-:W-:Y:S01]  /*13000*/  UMOV UR13, UR17 ;  /* 0x00000011000d7c82 */ /* 0x000fe20008000000 */
[----:B------:R-:W-:Y:S01]  /*13010*/  R2UR UR18, R6 ;  /* 0x00000000061272ca */ /* 0x000fe200000e0000 */
[----:B------:R-:W-:Y:S01]  /*13020*/  VIADD R6, R2, 0x84 ;  /* 0x0000008402067836 */ /* 0x000fe20000000000 */
[----:B------:R-:W-:Y:S01]  /*13030*/  R2UR UR19, R7 ;  /* 0x00000000071372ca */ /* 0x000fe200000e0000 */
[----:B------:R-:W-:Y:S01]  /*13040*/  IMAD.MOV.U32 R7, RZ, RZ, 0x40000040 ;  /* 0x40000040ff077424 */ /* 0x000fe200078e00ff */
[----:B------:R-:W-:-:S02]  /*13050*/  WARPGROUP.DEPBAR.LE gsb0, 0x0 ;  /* 0x00008000000079c5 */ /* 0x000fc40000010000 */
[----:B------:R-:W-:-:S06]  /*13060*/  WARPGROUP.ARRIVE ;  /* 0x00000000000079c5 */ /* 0x000fcc0000000000 */
[----:B------:R-:W-:Y:S01]  /*13070*/  HGMMA.64x16x16.F32.BF16 R56, gdesc[UR24], R56, gsb0 ;  /* 0x00200000183879f0 */ /* 0x000fe20008001838 */
[----:B------:R-:W-:Y:S01]  /*13080*/  R2UR UR26, R4 ;  /* 0x00000000041a72ca */ /* 0x000fe200000e0000 */
[----:B------:R-:W-:Y:S01]  /*13090*/  UMOV UR25, 0x40000040 ;  /* 0x4000004000197882 */ /* 0x000fe20000000000 */
[----:B------:R-:W-:Y:S01]  /*130a0*/  R2UR UR27, R5 ;  /* 0x00000000051b72ca */ /* 0x000fe200000e0000 */
[----:B------:R-:W-:Y:S02]  /*130b0*/  VIADD R4, R2, 0x184 ;  /* 0x0000018402047836 */ /* 0x000fe40000000000 */
[----:B------:R-:W-:Y:S02]  /*130c0*/  IMAD.MOV.U32 R5, RZ, RZ, 0x40000040 ;  /* 0x40000040ff057424 */ /* 0x000fe400078e00ff */
[----:B0-----:R-:W-:Y:S01]  /*130d0*/  IMAD.U32 R11, RZ, RZ, UR25 ;  /* 0x00000019ff0b7e24 */ /* 0x001fe2000f8e00ff */
[----:B------:R-:W-:Y:S02]  /*130e0*/  WARPGROUP.DEPBAR.LE gsb0, 0x0 ;  /* 0x00008000000079c5 */ /* 0x000fe40000010000 */
[----:B------:R-:W-:-:S06]  /*130f0*/  WARPGROUP.ARRIVE ;  /* 0x00000000000079c5 */ /* 0x000fcc0000000000 */
[----:B------:R-:W-:Y:S01]  /*13100*/  HGMMA.64x16x16.F32.BF16 R48, gdesc[UR4], R48, gsb0 ;  /* 0x00200000043079f0 */ /* 0x000fe20008001830 */
[----:B------:R-:W-:Y:S01]  /*13110*/  UIADD3 UR4, UR20, 0x4, URZ ;  /* 0x0000000414047890 */ /* 0x000fe2000fffe03f */
[----:B------:R-:W-:Y:S01]  /*13120*/  R2UR UR6, R6 ;  /* 0x00000000060672ca */ /* 0x000fe200000e0000 */
[----:B------:R-:W-:Y:S01]  /*13130*/  VIADD R6, R2, 0x204 ;  /* 0x0000020402067836 */ /* 0x000fe20000000000 */
[----:B------:R-:W-:Y:S01]  /*13140*/  R2UR UR7, R7 ;  /* 0x00000000070772ca */ /* 0x000fe200000e0000 */
[----:B------:R-:W-:-:S03]  /*13150*/  IMAD.MOV.U32 R7, RZ, RZ, 0x40000040 ;  /* 0x40000040ff077424 */ /* 0x000fc600078e00ff */
[----:B------:R-:W-:Y:S02]  /*13160*/  UMOV UR24, UR4 ;  /* 0x0000000400187c82 */ /* 0x000fe40008000000 */
[----:B------:R-:W-:-:S05]  /*13170*/  IMAD.U32 R10, RZ, RZ, UR24 ;  /* 0x00000018ff0a7e24 */ /* 0x000fca000f8e00ff */
[----:B------:R0:W-:Y:S01]  /*13180*/  STL.64 [R1+0x48], R10 ;  /* 0x0000480a01007387 */ /* 0x0001e20000100a00 */
[----:B------:R-:W-:Y:S02]  /*13190*/  WARPGROUP.DEPBAR.LE gsb0, 0x0 ;  /* 0x00008000000079c5 */ /* 0x000fe40000010000 */
[----:B------:R-:W-:-:S06]  /*131a0*/  WARPGROUP.ARRIVE ;  /* 0x00000000000079c5 */ /* 0x000fcc0000000000 */
[----:B------:R-:W-:Y:S01]  /*131b0*/  HGMMA.64x16x16.F32.BF16 R40, gdesc[UR8], R40, gsb0 ;  /* 0x00200000082879f0 */ /* 0x000fe20008001828 */
[----:B------:R-:W-:Y:S01]  /*131c0*/  R2UR UR10, R8 ;  /* 0x00000000080a72ca */ /* 0x000fe200000e0000 */
[----:B------:R-:W-:Y:S01]  /*131d0*/  VIADD R8, R2, 0x106 ;  /* 0x0000010602087836 */ /* 0x000fe20000000000 */
[----:B------:R-:W-:Y:S01]  /*131e0*/  R2UR UR11, R9 ;  /* 0x00000000090b72ca */ /* 0x000fe200000e0000 */
[----:B------:R-:W-:Y:S01]  /*131f0*/  IMAD.MOV.U32 R9, RZ, RZ, 0x40000040 ;  /* 0x40000040ff097424 */ /* 0x000fe200078e00ff */
        /* <DEDUP_REMOVED lines=20> */
[----:B------:R-:W-:-:S02]  /*13340*/  R2UR UR19, R7 ;  /* 0x00000000071372ca */ /* 0x000fc400000e0000 */
[----:B------:R-:W-:Y:S01]  /*13350*/  MOV R7, 0x40000040 ;  /* 0x4000004000077802 */ /* 0x000fe20000000f00 */
[----:B------:R-:W-:Y:S02]  /*13360*/  WARPGROUP.DEPBAR.LE gsb0, 0x0 ;  /* 0x00008000000079c5 */ /* 0x000fe40000010000 */
        /* <DEDUP_REMOVED lines=54> */
[----:B------:R-:W-:Y:S01]  /*136d0*/  IMAD.MOV.U32 R5, RZ, RZ, 0x40000040 ;  /* 0x40000040ff057424 */ /* 0x000fe200078e00ff */
[----:B------:R-:W-:Y:S01]  /*136e0*/  IADD3 R4, R2, 0x400, RZ ;  /* 0x0000040002047810 */ /* 0x000fe20007ffe0ff */
        /* <DEDUP_REMOVED lines=17> */
[----:B------:R-:W-:Y:S02]  /*13800*/  R2UR UR11, R9 ;  /* 0x00000000090b72ca */ /* 0x000fe400000e0000 */
[----:B------:R-:W-:Y:S01]  /*13810*/  MOV R9, 0x40000040 ;  /* 0x4000004000097802 */ /* 0x000fe20000000f00 */
        /* <DEDUP_REMOVED lines=84> */
[----:B------:R-:W-:Y:S02]  /*13d60*/  R2UR UR6, R6 ;  /* 0x00000000060672ca */ /* 0x000fe400000e0000 */
[----:B------:R-:W-:Y:S01]  /*13d70*/  R2UR UR7, R7 ;  /* 0x00000000070772ca */ /* 0x000fe200000e0000 */
[----:B------:R-:W-:Y:S01]  /*13d80*/  IMAD.MOV.U32 R7, RZ, RZ, 0x40000040 ;  /* 0x40000040ff077424 */ /* 0x000fe200078e00ff */
[----:B------:R-:W-:Y:S02]  /*13d90*/  IADD3 R6, R2, 0x484, RZ ;  /* 0x0000048402067810 */ /* 0x000fe40007ffe0ff */
        /* <DEDUP_REMOVED lines=38> */
[----:B------:R-:W-:Y:S01]  /*14000*/  VIADD R4, R2, 0x406 ;  /* 0x0000040602047836 */ /* 0x000fe20000000000 */
[----:B------:R-:W-:Y:S01]  /*14010*/  MOV R5, 0x40000040 ;  /* 0x4000004000057802 */ /* 0x000fe20000000f00 */
        /* <DEDUP_REMOVED lines=56> */
[----:B------:R-:W-:Y:S02]  /*143a0*/  R2UR UR7, R7 ;  /* 0x00000000070772ca */ /* 0x000fe400000e0000 */
[----:B------:R-:W-:Y:S02]  /*143b0*/  MOV R7, 0x40000040 ;  /* 0x4000004000077802 */ /* 0x000fe40000000f00 */
        /* <DEDUP_REMOVED lines=50> */
[----:B------:R-:W-:-:S05]  /*146e0*/  MOV R10, UR24 ;  /* 0x00000018000a7c02 */ /* 0x000fca0008000f00 */
        /* <DEDUP_REMOVED lines=14> */
[----:B------:R-:W-:-:S03]  /*147d0*/  IMAD.MOV.U32 R5, RZ, RZ, 0x40000040 ;  /* 0x40000040ff057424 */ /* 0x000fc600078e00ff */
        /* <DEDUP_REMOVED lines=21> */
[----:B------:R-:W-:Y:S03]  /*14930*/  HGMMA.64x16x16.F32.BF16 R56, gdesc[UR24], R56, gsb0 ;  /* 0x00200000183879f0 */ /* 0x000fe60008001838 */
[----:B------:R-:W-:Y:S02]  /*14940*/  WARPGROUP.DEPBAR.LE gsb0, 0x0 ;  /* 0x00008000000079c5 */ /* 0x000fe40000010000 */
[----:B------:R-:W-:-:S06]  /*14950*/  WARPGROUP.ARRIVE ;  /* 0x00000000000079c5 */ /* 0x000fcc0000000000 */
[----:B------:R-:W-:Y:S01]  /*14960*/  HGMMA.64x16x16.F32.BF16 R48, gdesc[UR4], R48, gsb0 ;  /* 0x00200000043079f0 */ /* 0x000fe20008001830 */
[----:B------:R-:W-:Y:S01]  /*14970*/  R2UR UR6, R8 ;  /* 0x00000000080672ca */ /* 0x000fe200000e0000 */
[----:B------:R-:W-:Y:S01]  /*14980*/  UMOV UR4, UR56 ;  /* 0x0000003800047c82 */ /* 0x000fe20008000000 */
[----:B------:R-:W-:Y:S01]  /*14990*/  R2UR UR7, R9 ;  /* 0x00000000090772ca */ /* 0x000fe200000e0000 */
[----:B------:R-:W-:Y:S01]  /*149a0*/  UMOV UR5, UR57 ;  /* 0x0000003900057c82 */ /* 0x000fe20008000000 */
[----:B------:R-:W-:Y:S02]  /*149b0*/  VIADD R8, R2, 0x606 ;  /* 0x0000060602087836 */ /* 0x000fe40000000000 */
[----:B------:R-:W-:Y:S01]  /*149c0*/  IMAD.MOV.U32 R9, RZ, RZ, 0x40000040 ;  /* 0x40000040ff097424 */ /* 0x000fe200078e00ff */
        /* <DEDUP_REMOVED lines=27> */
[----:B------:R-:W-:Y:S02]  /*14b80*/  R2UR UR14, R6 ;  /* 0x00000000060e72ca */ /* 0x000fe400000e0000 */
[----:B------:R-:W-:Y:S01]  /*14b90*/  R2UR UR15, R7 ;  /* 0x00000000070f72ca */ /* 0x000fe200000e0000 */
[----:B------:R-:W-:Y:S01]  /*14ba0*/  IMAD.MOV.U32 R7, RZ, RZ, 0x40000040 ;  /* 0x40000040ff077424 */ /* 0x000fe200078e00ff */
[----:B------:R-:W-:Y:S01]  /*14bb0*/  IADD3 R6, R2, 0x586, RZ ;  /* 0x0000058602067810 */ /* 0x000fe20007ffe0ff */
[----:B------:R-:W-:Y:S02]  /*14bc0*/  WARPGROUP.DEPBAR.LE gsb0, 0x0 ;  /* 0x00008000000079c5 */ /* 0x000fe40000010000 */
        /* <DEDUP_REMOVED lines=31> */
[----:B------:R-:W-:Y:S01]  /*14dc0*/  VIADD R6, R2, 0x800 ;  /* 0x0000080002067836 */ /* 0x000fe20000000000 */
[----:B------:R-:W-:Y:S01]  /*14dd0*/  MOV R7, 0x40000040 ;  /* 0x4000004000077802 */ /* 0x000fe20000000f00 */
        /* <DEDUP_REMOVED lines=62> */
[----:B------:R-:W-:Y:S01]  /*151c0*/  IMAD.MOV.U32 R7, RZ, RZ, 0x40000040 ;  /* 0x40000040ff077424 */ /* 0x000fe200078e00ff */
[----:B------:R-:W-:Y:S01]  /*151d0*/  IADD3 R6, R2, 0x982, RZ ;  /* 0x0000098202067810 */ /* 0x000fe20007ffe0ff */
        /* <DEDUP_REMOVED lines=60> */
[----:B------:R-:W-:-:S04]  /*155a0*/  IADD3 R4, R2, 0x786, RZ ;  /* 0x0000078602047810 */ /* 0x000fc80007ffe0ff */
        /* <DEDUP_REMOVED lines=11> */
[C---:B------:R-:W-:Y:S02]  /*15660*/  VIADD R6, R2.reuse, 0x806 ;  /* 0x0000080602067836 */ /* 0x040fe40000000000 */
[----:B------:R-:W-:Y:S02]  /*15670*/  IMAD.MOV.U32 R7, RZ, RZ, 0x40000040 ;  /* 0x40000040ff077424 */ /* 0x000fe400078e00ff */
[----:B------:R-:W-:Y:S01]  /*15680*/  VIADD R2, R2, 0x986 ;  /* 0x0000098602027836 */ /* 0x000fe20000000000 */
        /* <DEDUP_REMOVED lines=33> */
[----:B------:R-:W-:Y:S03]  /*158a0*/  HGMMA.64x16x16.F32.BF16 R56, gdesc[UR36], R56, gsb0 ;  /* 0x00200000243879f0 */ /* 0x000fe60008001838 */
        /* <DEDUP_REMOVED lines=13> */
[----:B0-----:R-:W-:Y:S05]  /*15980*/  @!P0 BRA `(.L_x_633) ;  /* 0x0000000000048947 */ /* 0x001fea0003800000 */
[----:B------:R-:W-:Y:S01]  /*15990*/  BPT.TRAP 0x1 ;  /* 0x000000040000795c */ /* 0x000fe20000300000 */
.L_x_633:
[----:B------:R-:W-:Y:S01]  /*159a0*/  LOP3.LUT R65, R65, 0xffffff80, RZ, 0xc0, !PT ;  /* 0xffffff8041417812 */ /* 0x000fe200078ec0ff */
[----:B------:R-:W-:Y:S01]  /*159b0*/  ULDC UR4, c[0x0][0x9d8] ;  /* 0x0002760000047ab9 */ /* 0x000fe20000000800 */
[----:B------:R-:W-:Y:S01]  /*159c0*/  IMAD.MOV.U32 R5, RZ, RZ, -0x2 ;  /* 0xfffffffeff057424 */ /* 0x000fe200078e00ff */
[----:B------:R-:W2:Y:S01]  /*159d0*/  LDL R67, [R1+0x58] ;  /* 0x0000580001437983 */ /* 0x000ea20000100800 */
[----:B------:R-:W-:Y:S01]  /*159e0*/  FMUL.FTZ R56, R56, UR4 ;  /* 0x0000000438387c20 */ /* 0x000fe20008410000 */
[----:B------:R-:W-:Y:S02]  /*159f0*/  IMAD.IADD R65, R64, 0x1, -R65 ;  /* 0x0000000140417824 */ /* 0x000fe400078e0a41 */
[----:B------:R-:W-:Y:S01]  /*15a00*/  FMUL.FTZ R57, R57, UR4 ;  /* 0x0000000439397c20 */ /* 0x000fe20008410000 */
[----:B------:R-:W-:Y:S01]  /*15a10*/  FMUL.FTZ R60, R60, UR4 ;  /* 0x000000043c3c7c20 */ /* 0x000fe20008410000 */
[----:B------:R-:W-:Y:S01]  /*15a20*/  FMUL.FTZ R34, R34, UR4 ;  /* 0x0000000422227c20 */ /* 0x000fe20008410000 */
[----:B------:R-:W-:Y:S01]  /*15a30*/  FMUL.FTZ R61, R61, UR4 ;  /* 0x000000043d3d7c20 */ /* 0x000fe20008410000 */
[----:B------:R-:W-:Y:S01]  /*15a40*/  SHF.R.S32.HI R4, RZ, 0x1f, R65 ;  /* 0x0000001fff047819 */ /* 0x000fe20000011441 */
[----:B------:R-:W0:Y:S01]  /*15a50*/  MUFU.TANH R56, R56 ;  /* 0x0000003800387308 */ /* 0x000e220000002400 */
[----:B------:R-:W-:Y:S01]  /*15a60*/  FMUL.FTZ R48, R48, UR4 ;  /* 0x0000000430307c20 */ /* 0x000fe20008410000 */
[----:B------:R-:W-:Y:S01]  /*15a70*/  FMUL.FTZ R49, R49, UR4 ;  /* 0x0000000431317c20 */ /* 0x000fe20008410000 */
[----:B------:R-:W-:Y:S01]  /*15a80*/  LEA.HI R4, R4, R65, RZ, 0x2 ;  /* 0x0000004104047211 */ /* 0x000fe200078f10ff */
[----:B------:R-:W-:Y:S01]  /*15a90*/  FMUL.FTZ R58, R58, UR4 ;  /* 0x000000043a3a7c20 */ /* 0x000fe20008410000 */
[----:B------:R-:W-:Y:S01]  /*15aa0*/  FMUL.FTZ R52, R52, UR4 ;  /* 0x0000000434347c20 */ /* 0x000fe20008410000 */
[----:B------:R-:W-:Y:S01]  /*15ab0*/  FMUL.FTZ R59, R59, UR4 ;  /* 0x000000043b3b7c20 */ /* 0x000fe20008410000 */
[----:B------:R-:W-:Y:S01]  /*15ac0*/  LOP3.LUT R4, R4, 0x7ffffffc, RZ, 0xc0, !PT ;  /* 0x7ffffffc04047812 */ /* 0x000fe200078ec0ff */
[----:B------:R-:W1:Y:S01]  /*15ad0*/  MUFU.TANH R57, R57 ;  /* 0x0000003900397308 */ /* 0x000e620000002400 */
[----:B------:R-:W-:Y:S01]  /*15ae0*/  FMUL.FTZ R53, R53, UR4 ;  /* 0x0000000435357c20 */ /* 0x000fe20008410000 */
[----:B------:R-:W-:Y:S01]  /*15af0*/  FMUL.FTZ R62, R62, UR4 ;  /* 0x000000043e3e7c20 */ /* 0x000fe20008410000 */
[----:B------:R-:W-:Y:S01]  /*15b00*/  FMUL.FTZ R50, R50, UR4 ;  /* 0x0000000432327c20 */ /* 0x000fe20008410000 */
[----:B------:R-:W-:-:S02]  /*15b10*/  IMAD.IADD R4, R65, 0x1, -R4 ;  /* 0x0000000141047824 */ /* 0x000fc400078e0a04 */
[----:B------:R-:W-:Y:S01]  /*15b20*/  FMUL.FTZ R40, R40, UR4 ;  /* 0x0000000428287c20 */ /* 0x000fe20008410000 */
[----:B------:R-:W-:Y:S01]  /*15b30*/  FMUL.FTZ R63, R63, UR4 ;  /* 0x000000043f3f7c20 */ /* 0x000fe20008410000 */
[----:B------:R-:W-:Y:S01]  /*15b40*/  FMUL.FTZ R41, R41, UR4 ;  /* 0x0000000429297c20 */ /* 0x000fe20008410000 */
[----:B------:R-:W-:Y:S01]  /*15b50*/  IMAD R5, R4, R5, 0x50 ;  /* 0x0000005004057424 */ /* 0x000fe200078e0205 */
[----:B------:R3:W-:Y:S01]  /*15b60*/  MUFU.TANH R3, R34 ;  /* 0x0000002200037308 */ /* 0x0007e20000002400 */
        /* <DEDUP_REMOVED lines=8> */
[----:B---3--:R-:W-:Y:S01]  /*15bf0*/  IADD3 R34, R5, R180, RZ ;  /* 0x000000b405227210 */ /* 0x008fe20007ffe0ff */
[----:B------:R-:W-:Y:S01]  /*15c00*/  FMUL.FTZ R33, R33, UR4 ;  /* 0x0000000421217c20 */ /* 0x000fe20008410000 */
[----:B------:R-:W-:Y:S01]  /*15c10*/  FMUL.FTZ R43, R43, UR4 ;  /* 0x000000042b2b7c20 */ /* 0x000fe20008410000 */
[----:B------:R-:W-:Y:S01]  /*15c20*/  FMUL.FTZ R36, R36, UR4 ;  /* 0x0000000424247c20 */ /* 0x000fe20008410000 */
[----:B------:R-:W-:Y:S01]  /*15c30*/  FMUL.FTZ R46, R46, UR4 ;  /* 0x000000042e2e7c20 */ /* 0x000fe20008410000 */
[----:B------:R-:W-:-:S02]  /*15c40*/  IMAD R7, R181, -0x50, R34 ;  /* 0xffffffb0b5077824 */ /* 0x000fc400078e0222 */
[----:B------:R-:W-:Y:S01]  /*15c50*/  FMUL.FTZ R37, R37, UR4 ;  /* 0x0000000425257c20 */ /* 0x000fe20008410000 */
[----:B------:R-:W-:Y:S01]  /*15c60*/  MUFU.TANH R61, R61 ;  /* 0x0000003d003d7308 */ /* 0x000fe20000002400 */
[----:B------:R-:W-:Y:S01]  /*15c70*/  FMUL.FTZ R47, R47, UR4 ;  /* 0x000000042f2f7c20 */ /* 0x000fe20008410000 */
[----:B------:R-:W-:Y:S01]  /*15c80*/  FMUL.FTZ R24, R24, UR4 ;  /* 0x0000000418187c20 */ /* 0x000fe20008410000 */
[----:B------:R-:W-:Y:S01]  /*15c90*/  ISETP.GT.AND P2, PT, R7, RZ, PT ;  /* 0x000000ff0700720c */ /* 0x000fe20003f44270 */
[----:B------:R-:W-:Y:S01]  /*15ca0*/  FMUL.FTZ R25, R25, UR4 ;  /* 0x0000000419197c20 */ /* 0x000fe20008410000 */
[C---:B------:R-:W-:Y:S01]  /*15cb0*/  ISETP.GT.AND P1, PT, R7.reuse, 0x1, PT ;  /* 0x000000010700780c */ /* 0x040fe20003f24270 */
[----:B------:R-:W-:Y:S01]  /*15cc0*/  FMUL.FTZ R28, R28, UR4 ;  /* 0x000000041c1c7c20 */ /* 0x000fe20008410000 */
[----:B------:R-:W-:Y:S01]  /*15cd0*/  ISETP.GT.AND P6, PT, R7, 0x8, PT ;  /* 0x000000080700780c */ /* 0x000fe20003fc4270 */
[----:B------:R-:W3:Y:S01]  /*15ce0*/  MUFU.TANH R48, R48 ;  /* 0x0000003000307308 */ /* 0x000ee20000002400 */
[----:B0-----:R-:W-:Y:S01]  /*15cf0*/  FSEL R56, R56, -INF , P2 ;  /* 0xff80000038387808 */ /* 0x001fe20001000000 */
[----:B------:R-:W-:Y:S01]  /*15d00*/  FMUL.FTZ R35, R35, UR4 ;  /* 0x0000000423237c20 */ /* 0x000fe20008410000 */
[----:B-1----:R-:W-:Y:S01]  /*15d10*/  FSEL R57, R57, -INF , P1 ;  /* 0xff80000039397808 */ /* 0x002fe20000800000 */
[----:B------:R-:W-:Y:S01]  /*15d20*/  FMUL.FTZ R29, R29, UR4 ;  /* 0x000000041d1d7c20 */ /* 0x000fe20008410000 */
[C---:B------:R-:W-:Y:S01]  /*15d30*/  ISETP.GT.AND P5, PT, R7.reuse, 0x9, PT ;  /* 0x000000090700780c */ /* 0x040fe20003fa4270 */
[----:B------:R-:W-:Y:S01]  /*15d40*/  ULDC UR5, c[0x0][0x988] ;  /* 0x0002620000057ab9 */ /* 0x000fe20000000800 */
[----:B----4-:R-:W-:Y:S01]  /*15d50*/  FSEL R60, R60, -INF , P6 ;  /* 0xff8000003c3c7808 */ /* 0x010fe20003000000 */
[----:B------:R-:W0:Y:S01]  /*15d60*/  MUFU.TANH R2, R58 ;  /* 0x0000003a00027308 */ /* 0x000e220000002400 */
[----:B------:R-:W-:Y:S01]  /*15d70*/  FMNMX.FTZ R9, R56, R57, !PT ;  /* 0x0000003938097209 */ /* 0x000fe20007810000 */
[----:B------:R-:W-:Y:S01]  /*15d80*/  FMUL.FTZ R38, R38, UR4 ;  /* 0x0000000426267c20 */ /* 0x000fe20008410000 */
[----:B------:R-:W-:Y:S01]  /*15d90*/  ISETP.GT.AND P4, PT, R7, 0x10, PT ;  /* 0x000000100700780c */ /* 0x000fe20003f84270 */
[----:B------:R-:W-:Y:S01]  /*15da0*/  FMUL.FTZ R39, R39, UR4 ;  /* 0x0000000427277c20 */ /* 0x000fe20008410000 */
[----:B------:R-:W-:Y:S01]  /*15db0*/  FMNMX.FTZ R9, R60, R9, !PT ;  /* 0x000000093c097209 */ /* 0x000fe20007810000 */
[----:B------:R-:W-:Y:S01]  /*15dc0*/  FMUL.FTZ R26, R26, UR4 ;  /* 0x000000041a1a7c20 */ /* 0x000fe20008410000 */
[----:B------:R-:W-:Y:S01]  /*15dd0*/  ISETP.GT.AND P3, PT, R7, 0x11, PT ;  /* 0x000000110700780c */ /* 0x000fe20003f64270 */
[----:B------:R-:W-:Y:S01]  /*15de0*/  MUFU.TANH R49, R49 ;  /* 0x0000003100317308 */ /* 0x000fe20000002400 */
[----:B---3--:R-:W-:Y:S01]  /*15df0*/  FSEL R48, R48, -INF , P4 ;  /* 0xff80000030307808 */ /* 0x008fe20002000000 */
[----:B------:R-:W-:Y:S01]  /*15e00*/  FMUL.FTZ R27, R27, UR4 ;  /* 0x000000041b1b7c20 */ /* 0x000fe20008410000 */
[----:B------:R-:W-:Y:S01]  /*15e10*/  P2R R11, PR, RZ, 0x1 ;  /* 0x00000001ff0b7803 */ /* 0x000fe20000000000 */
[----:B------:R-:W-:Y:S01]  /*15e20*/  FMUL.FTZ R30, R30, UR4 ;  /* 0x000000041e1e7c20 */ /* 0x000fe20008410000 */
[----:B------:R-:W-:Y:S01]  /*15e30*/  FMUL.FTZ R31, R31, UR4 ;  /* 0x000000041f1f7c20 */ /* 0x000fe20008410000 */
[----:B------:R-:W-:Y:S01]  /*15e40*/  VIADD R0, R0, 0x38840 ;  /* 0x0003884000007836 */ /* 0x000fe20000000000 */
[----:B------:R-:W-:Y:S01]  /*15e50*/  ULDC UR39, c[0x0][0x9d8] ;  /* 0x0002760000277ab9 */ /* 0x000fe20000000800 */
[----:B------:R-:W1:Y:S01]  /*15e60*/  MUFU.TANH R6, R59 ;  /* 0x0000003b00067308 */ /* 0x000e620000002400 */
[----:B0-----:R-:W-:Y:S01]  /*15e70*/  FSEL R2, R2, -INF , P2 ;  /* 0xff80000002027808 */ /* 0x001fe20001000000 */
[----:B------:R-:W-:Y:S01]  /*15e80*/  ULDC UR38, c[0x0][0x988] ;  /* 0x0002620000267ab9 */ /* 0x000fe20000000800 */
[C---:B------:R-:W-:Y:S01]  /*15e90*/  ISETP.GT.AND P2, PT, R7.reuse, 0x18, PT ;  /* 0x000000180700780c */ /* 0x040fe20003f44270 */
[----:B------:R-:W-:Y:S01]  /*15ea0*/  BSSY B0, `(.L_x_634) ;  /* 0x00006b7000007945 */ /* 0x000fe20003800000 */
[--C-:B------:R-:W-:Y:S01]  /*15eb0*/  IMAD.MOV.U32 R150, RZ, RZ, R151.reuse ;  /* 0x000000ffff967224 */ /* 0x100fe200078e0097 */
[-C--:B------:R-:W-:Y:S01]  /*15ec0*/  MOV R142, R151.reuse ;  /* 0x00000097008e7202 */ /* 0x080fe20000000f00 */
[--C-:B------:R-:W-:Y:S01]  /*15ed0*/  IMAD.MOV.U32 R149, RZ, RZ, R151.reuse ;  /* 0x000000ffff957224 */ /* 0x100fe200078e0097 */
[----:B------:R-:W0:Y:S01]  /*15ee0*/  MUFU.TANH R52, R52 ;  /* 0x0000003400347308 */ /* 0x000e220000002400 */
[--C-:B------:R-:W-:Y:S01]  /*15ef0*/  IMAD.MOV.U32 R148, RZ, RZ, R151.reuse ;  /* 0x000000ffff947224 */ /* 0x100fe200078e0097 */
[-C--:B------:R-:W-:Y:S01]  /*15f00*/  MOV R129, R151.reuse ;  /* 0x0000009700817202 */ /* 0x080fe20000000f00 */
[--C-:B------:R-:W-:Y:S01]  /*15f10*/  IMAD.MOV.U32 R147, RZ, RZ, R151.reuse ;  /* 0x000000ffff937224 */ /* 0x100fe200078e0097 */
[-C--:B------:R-:W-:Y:S01]  /*15f20*/  MOV R116, R151.reuse ;  /* 0x0000009700747202 */ /* 0x080fe20000000f00 */
[--C-:B------:R-:W-:Y:S01]  /*15f30*/  IMAD.MOV.U32 R146, RZ, RZ, R151.reuse ;  /* 0x000000ffff927224 */ /* 0x100fe200078e0097 */
[-C--:B------:R-:W-:Y:S01]  /*15f40*/  MOV R103, R151.reuse ;  /* 0x0000009700677202 */ /* 0x080fe20000000f00 */
[--C-:B------:R-:W-:Y:S01]  /*15f50*/  IMAD.MOV.U32 R145, RZ, RZ, R151.reuse ;  /* 0x000000ffff917224 */ /* 0x100fe200078e0097 */
[----:B------:R-:W3:Y:S01]  /*15f60*/  MUFU.TANH R8, R62 ;  /* 0x0000003e00087308 */ /* 0x000ee20000002400 */
[----:B-1----:R-:W-:Y:S01]  /*15f70*/  FSEL R6, R6, -INF , P1 ;  /* 0xff80000006067808 */ /* 0x002fe20000800000 */
[--C-:B------:R-:W-:Y:S01]  /*15f80*/  IMAD.MOV.U32 R144, RZ, RZ, R151.reuse ;  /* 0x000000ffff907224 */ /* 0x100fe200078e0097 */
[----:B------:R-:W-:Y:S01]  /*15f90*/  ISETP.GT.AND P1, PT, R7, 0x19, PT ;  /* 0x000000190700780c */ /* 0x000fe20003f24270 */
[--C-:B------:R-:W-:Y:S01]  /*15fa0*/  IMAD.MOV.U32 R143, RZ, RZ, R151.reuse ;  /* 0x000000ffff8f7224 */ /* 0x100fe200078e0097 */
[-C--:B------:R-:W-:Y:S01]  /*15fb0*/  MOV R90, R151.reuse ;  /* 0x00000097005a7202 */ /* 0x080fe20000000f00 */
[--C-:B------:R-:W-:Y:S01]  /*15fc0*/  IMAD.MOV.U32 R141, RZ, RZ, R151.reuse ;  /* 0x000000ffff8d7224 */ /* 0x100fe200078e0097 */
[----:B------:R-:W-:Y:S01]  /*15fd0*/  MOV R77, R151 ;  /* 0x00000097004d7202 */ /* 0x000fe20000000f00 */
[----:B------:R1:W4:Y:S01]  /*15fe0*/  MUFU.TANH R12, R50 ;  /* 0x00000032000c7308 */ /* 0x0003220000002400 */
[----:B0-----:R-:W-:Y:S01]  /*15ff0*/  FSEL R52, R52, -INF , P2 ;  /* 0xff80000034347808 */ /* 0x001fe20001000000 */
[----:B------:R-:W-:-:S02]  /*16000*/  IMAD.MOV.U32 R140, RZ, RZ, R151 ;  /* 0x000000ffff8c7224 */ /* 0x000fc400078e0097 */
[--C-:B------:R-:W-:Y:S02]  /*16010*/  IMAD.MOV.U32 R139, RZ, RZ, R151.reuse ;  /* 0x000000ffff8b7224 */ /* 0x100fe400078e0097 */
[--C-:B------:R-:W-:Y:S02]  /*16020*/  IMAD.MOV.U32 R138, RZ, RZ, R151.reuse ;  /* 0x000000ffff8a7224 */ /* 0x100fe400078e0097 */
[----:B------:R-:W0:Y:S01]  /*16030*/  MUFU.TANH R53, R53 ;  /* 0x0000003500357308 */ /* 0x000e220000002400 */
[----:B-1----:R-:W-:Y:S01]  /*16040*/  FSEL R50, R61, -INF , P5 ;  /* 0xff8000003d327808 */ /* 0x002fe20002800000 */
[--C-:B------:R-:W-:Y:S01]  /*16050*/  IMAD.MOV.U32 R137, RZ, RZ, R151.reuse ;  /* 0x000000ffff897224 */ /* 0x100fe200078e0097 */
[----:B---3--:R-:W-:Y:S01]  /*16060*/  FSEL R8, R8, -INF , P6 ;  /* 0xff80000008087808 */ /* 0x008fe20003000000 */
[--C-:B------:R-:W-:Y:S01]  /*16070*/  IMAD.MOV.U32 R136, RZ, RZ, R151.reuse ;  /* 0x000000ffff887224 */ /* 0x100fe200078e0097 */
[----:B------:R-:W-:Y:S01]  /*16080*/  FMNMX.FTZ R9, R50, R9, !PT ;  /* 0x0000000932097209 */ /* 0x000fe20007810000 */
[--C-:B------:R-:W-:Y:S01]  /*16090*/  IMAD.MOV.U32 R135, RZ, RZ, R151.reuse ;  /* 0x000000ffff877224 */ /* 0x100fe200078e0097 */
[C---:B------:R-:W-:Y:S01]  /*160a0*/  ISETP.GT.AND P6, PT, R7.reuse, 0x20, PT ;  /* 0x000000200700780c */ /* 0x040fe20003fc4270 */
[----:B------:R-:W1:Y:S01]  /*160b0*/  MUFU.TANH R10, R63 ;  /* 0x0000003f000a7308 */ /* 0x000e620000002400 */
[----:B------:R-:W-:Y:S01]  /*160c0*/  FMNMX.FTZ R9, R48, R9, !PT ;  /* 0x0000000930097209 */ /* 0x000fe20007810000 */
[--C-:B------:R-:W-:Y:S01]  /*160d0*/  IMAD.MOV.U32 R134, RZ, RZ, R151.reuse ;  /* 0x000000ffff867224 */ /* 0x100fe200078e0097 */
[----:B----4-:R-:W-:Y:S01]  /*160e0*/  FSEL R12, R12, -INF , P4 ;  /* 0xff8000000c0c7808 */ /* 0x010fe20002000000 */
[--C-:B------:R-:W-:Y:S01]  /*160f0*/  IMAD.MOV.U32 R133, RZ, RZ, R151.reuse ;  /* 0x000000ffff857224 */ /* 0x100fe200078e0097 */
[----:B------:R-:W-:Y:S01]  /*16100*/  ISETP.GT.AND P4, PT, R7, 0x28, PT ;  /* 0x000000280700780c */ /* 0x000fe20003f84270 */
[----:B------:R-:W-:-:S02]  /*16110*/  IMAD.MOV.U32 R132, RZ, RZ, R151 ;  /* 0x000000ffff847224 */ /* 0x000fc400078e0097 */
[----:B------:R-:W3:Y:S01]  /*16120*/  MUFU.TANH R40, R40 ;  /* 0x0000002800287308 */ /* 0x000ee20000002400 */
[----:B0-----:R-:W-:Y:S01]  /*16130*/  FSEL R58, R53, -INF , P1 ;  /* 0xff800000353a7808 */ /* 0x001fe20000800000 */
[--C-:B------:R-:W-:Y:S02]  /*16140*/  IMAD.MOV.U32 R131, RZ, RZ, R151.reuse ;  /* 0x000000ffff837224 */ /* 0x100fe400078e0097 */
[--C-:B------:R-:W-:Y:S02]  /*16150*/  IMAD.MOV.U32 R130, RZ, RZ, R151.reuse ;  /* 0x000000ffff827224 */ /* 0x100fe400078e0097 */
[--C-:B------:R-:W-:Y:S02]  /*16160*/  IMAD.MOV.U32 R128, RZ, RZ, R151.reuse ;  /* 0x000000ffff807224 */ /* 0x100fe400078e0097 */
[----:B------:R0:W4:Y:S01]  /*16170*/  MUFU.TANH R20, R54 ;  /* 0x0000003600147308 */ /* 0x0001220000002400 */
[----:B-1----:R-:W-:Y:S01]  /*16180*/  FSEL R10, R10, -INF , P5 ;  /* 0xff8000000a0a7808 */ /* 0x002fe20002800000 */
[--C-:B------:R-:W-:Y:S01]  /*16190*/  IMAD.MOV.U32 R127, RZ, RZ, R151.reuse ;  /* 0x000000ffff7f7224 */ /* 0x100fe200078e0097 */
[----:B------:R-:W-:Y:S01]  /*161a0*/  ISETP.GT.AND P5, PT, R7, 0x21, PT ;  /* 0x000000210700780c */ /* 0x000fe20003fa4270 */
[----:B------:R-:W-:-:S02]  /*161b0*/  IMAD.MOV.U32 R126, RZ, RZ, R151 ;  /* 0x000000ffff7e7224 */ /* 0x000fc400078e0097 */
[--C-:B------:R-:W-:Y:S02]  /*161c0*/  IMAD.MOV.U32 R125, RZ, RZ, R151.reuse ;  /* 0x000000ffff7d7224 */ /* 0x100fe400078e0097 */
[----:B------:R-:W1:Y:S01]  /*161d0*/  MUFU.TANH R41, R41 ;  /* 0x0000002900297308 */ /* 0x000e620000002400 */
[----:B0-----:R-:W-:Y:S01]  /*161e0*/  FSEL R54, R49, -INF , P3 ;  /* 0xff80000031367808 */ /* 0x001fe20001800000 */
[--C-:B------:R-:W-:Y:S01]  /*161f0*/  IMAD.MOV.U32 R124, RZ, RZ, R151.reuse ;  /* 0x000000ffff7c7224 */ /* 0x100fe200078e0097 */
[----:B---3--:R-:W-:Y:S01]  /*16200*/  FSEL R62, R40, -INF , P6 ;  /* 0xff800000283e7808 */ /* 0x008fe20003000000 */
[--C-:B------:R-:W-:Y:S01]  /*16210*/  IMAD.MOV.U32 R123, RZ, RZ, R151.reuse ;  /* 0x000000ffff7b7224 */ /* 0x100fe200078e0097 */
[----:B------:R-:W-:Y:S01]  /*16220*/  FMNMX.FTZ R9, R54, R9, !PT ;  /* 0x0000000936097209 */ /* 0x000fe20007810000 */
[--C-:B------:R-:W-:Y:S02]  /*16230*/  IMAD.MOV.U32 R122, RZ, RZ, R151.reuse ;  /* 0x000000ffff7a7224 */ /* 0x100fe400078e0097 */
[----:B------:R-:W0:Y:S01]  /*16240*/  MUFU.TANH R14, R51 ;  /* 0x00000033000e7308 */ /* 0x000e220000002400 */
[----:B------:R-:W-:Y:S01]  /*16250*/  FMNMX.FTZ R9, R52, R9, !PT ;  /* 0x0000000934097209 */ /* 0x000fe20007810000 */
[--C-:B------:R-:W-:Y:S01]  /*16260*/  IMAD.MOV.U32 R121, RZ, RZ, R151.reuse ;  /* 0x000000ffff797224 */ /* 0x100fe200078e0097 */
[----:B----4-:R-:W-:Y:S01]  /*16270*/  FSEL R20, R20, -INF , P2 ;  /* 0xff80000014147808 */ /* 0x010fe20001000000 */
[--C-:B------:R-:W-:Y:S01]  /*16280*/  IMAD.MOV.U32 R120, RZ, RZ, R151.reuse ;  /* 0x000000ffff787224 */ /* 0x100fe200078e0097 */
[----:B------:R-:W-:Y:S01]  /*16290*/  FMNMX.FTZ R9, R58, R9, !PT ;  /* 0x000000093a097209 */ /* 0x000fe20007810000 */
[--C-:B------:R-:W-:Y:S01]  /*162a0*/  IMAD.MOV.U32 R119, RZ, RZ, R151.reuse ;  /* 0x000000ffff777224 */ /* 0x100fe200078e0097 */
[----:B------:R-:W-:Y:S01]  /*162b0*/  ISETP.GT.AND P2, PT, R7, 0x30, PT ;  /* 0x000000300700780c */ /* 0x000fe20003f44270 */
[----:B------:R-:W3:Y:S01]  /*162c0*/  MUFU.TANH R44, R44 ;  /* 0x0000002c002c7308 */ /* 0x000ee20000002400 */
[----:B-1----:R-:W-:Y:S01]  /*162d0*/  FSEL R64, R41, -INF , P5 ;  /* 0xff80000029407808 */ /* 0x002fe20002800000 */
[--C-:B------:R-:W-:Y:S01]  /*162e0*/  IMAD.MOV.U32 R118, RZ, RZ, R151.reuse ;  /* 0x000000ffff767224 */ /* 0x100fe200078e0097 */
[----:B------:R-:W-:Y:S01]  /*162f0*/  FMNMX.FTZ R9, R62, R9, !PT ;  /* 0x000000093e097209 */ /* 0x000fe20007810000 */
[--C-:B------:R-:W-:Y:S01]  /*16300*/  IMAD.MOV.U32 R117, RZ, RZ, R151.reuse ;  /* 0x000000ffff757224 */ /* 0x100fe200078e0097 */
[----:B------:R-:W-:Y:S01]  /*16310*/  FSEL R40, R3, -INF , P2 ;  /* 0xff80000003287808 */ /* 0x000fe20001000000 */
[----:B------:R-:W-:Y:S01]  /*16320*/  IMAD.U32 R3, RZ, RZ, UR5 ;  /* 0x00000005ff037e24 */ /* 0x000fe2000f8e00ff */
[----:B------:R-:W-:Y:S01]  /*16330*/  FMNMX.FTZ R9, R64, R9, !PT ;  /* 0x0000000940097209 */ /* 0x000fe20007810000 */
[----:B------:R-:W1:Y:S01]  /*16340*/  MUFU.TANH R45, R45 ;  /* 0x0000002d002d7308 */ /* 0x000e620000002400 */
[----:B0-----:R-:W-:Y:S01]  /*16350*/  FSEL R14, R14, -INF , P3 ;  /* 0xff8000000e0e7808 */ /* 0x001fe20001800000 */
[--C-:B------:R-:W-:Y:S01]  /*16360*/  IMAD.MOV.U32 R115, RZ, RZ, R151.reuse ;  /* 0x000000ffff737224 */ /* 0x100fe200078e0097 */
[----:B------:R-:W-:Y:S01]  /*16370*/  ISETP.GT.AND P3, PT, R7, 0x29, PT ;  /* 0x000000290700780c */ /* 0x000fe20003f64270 */
[--C-:B------:R-:W-:Y:S01]  /*16380*/  IMAD.MOV.U32 R114, RZ, RZ, R151.reuse ;  /* 0x000000ffff727224 */ /* 0x100fe200078e0097 */
[----:B------:R-:W-:Y:S01]  /*16390*/  MOV R51, R151 ;  /* 0x0000009700337202 */ /* 0x000fe20000000f00 */
[----:B------:R-:W-:-:S02]  /*163a0*/  IMAD.MOV.U32 R113, RZ, RZ, R151 ;  /* 0x000000ffff717224 */ /* 0x000fc400078e0097 */
[----:B------:R-:W-:Y:S01]  /*163b0*/  MUFU.TANH R55, R55 ;  /* 0x0000003700377308 */ /* 0x000fe20000002400 */
[----:B---3--:R-:W-:Y:S01]  /*163c0*/  FSEL R44, R44, -INF , P4 ;  /* 0xff8000002c2c7808 */ /* 0x008fe20002000000 */
[--C-:B------:R-:W-:Y:S02]  /*163d0*/  IMAD.MOV.U32 R112, RZ, RZ, R151.reuse ;  /* 0x000000ffff707224 */ /* 0x100fe400078e0097 */
[--C-:B------:R-:W-:Y:S01]  /*163e0*/  IMAD.MOV.U32 R111, RZ, RZ, R151.reuse ;  /* 0x000000ffff6f7224 */ /* 0x100fe200078e0097 */
[----:B------:R-:W-:Y:S01]  /*163f0*/  FMNMX.FTZ R9, R44, R9, !PT ;  /* 0x000000092c097209 */ /* 0x000fe20007810000 */
[--C-:B------:R-:W-:Y:S02]  /*16400*/  IMAD.MOV.U32 R110, RZ, RZ, R151.reuse ;  /* 0x000000ffff6e7224 */ /* 0x100fe400078e0097 */
[----:B------:R-:W0:Y:S01]  /*16410*/  MUFU.TANH R32, R32 ;  /* 0x0000002000207308 */ /* 0x000e220000002400 */
[----:B-1----:R-:W-:Y:S01]  /*16420*/  FSEL R66, R45, -INF , P3 ;  /* 0xff8000002d427808 */ /* 0x002fe20001800000 */
[----:B------:R-:W-:-:S02]  /*16430*/  IMAD.MOV.U32 R109, RZ, RZ, R151 ;  /* 0x000000ffff6d7224 */ /* 0x000fc400078e0097 */
[--C-:B------:R-:W-:Y:S01]  /*16440*/  IMAD.MOV.U32 R108, RZ, RZ, R151.reuse ;  /* 0x000000ffff6c7224 */ /* 0x100fe200078e0097 */
[----:B------:R-:W-:Y:S01]  /*16450*/  FMNMX.FTZ R9, R66, R9, !PT ;  /* 0x0000000942097209 */ /* 0x000fe20007810000 */
[--C-:B------:R-:W-:Y:S02]  /*16460*/  IMAD.MOV.U32 R107, RZ, RZ, R151.reuse ;  /* 0x000000ffff6b7224 */ /* 0x100fe400078e0097 */
[----:B------:R-:W-:Y:S01]  /*16470*/  MUFU.TANH R42, R42 ;  /* 0x0000002a002a7308 */ /* 0x000fe20000002400 */
[--C-:B------:R-:W-:Y:S02]  /*16480*/  IMAD.MOV.U32 R106, RZ, RZ, R151.reuse ;  /* 0x000000ffff6a7224 */ /* 0x100fe400078e0097 */
[--C-:B------:R-:W-:Y:S02]  /*16490*/  IMAD.MOV.U32 R105, RZ, RZ, R151.reuse ;  /* 0x000000ffff697224 */ /* 0x100fe400078e0097 */
[--C-:B------:R-:W-:Y:S02]  /*164a0*/  IMAD.MOV.U32 R104, RZ, RZ, R151.reuse ;  /* 0x000000ffff687224 */ /* 0x100fe400078e0097 */
[--C-:B------:R-:W-:Y:S01]  /*164b0*/  IMAD.MOV.U32 R102, RZ, RZ, R151.reuse ;  /* 0x000000ffff667224 */ /* 0x100fe200078e0097 */
[----:B------:R-:W-:Y:S01]  /*164c0*/  MUFU.TANH R33, R33 ;  /* 0x0000002100217308 */ /* 0x000fe20000002400 */
[----:B0-----:R-:W-:Y:S01]  /*164d0*/  FSEL R68, R32, -INF , P2 ;  /* 0xff80000020447808 */ /* 0x001fe20001000000 */
[--C-:B------:R-:W-:Y:S01]  /*164e0*/  IMAD.MOV.U32 R101, RZ, RZ, R151.reuse ;  /* 0x000000ffff657224 */ /* 0x100fe200078e0097 */
[----:B------:R-:W-:Y:S01]  /*164f0*/  ISETP.GT.AND P2, PT, R7, 0x48, PT ;  /* 0x000000480700780c */ /* 0x000fe20003f44270 */
[--C-:B------:R-:W-:Y:S01]  /*16500*/  IMAD.MOV.U32 R100, RZ, RZ, R151.reuse ;  /* 0x000000ffff647224 */ /* 0x100fe200078e0097 */
[----:B------:R-:W-:Y:S01]  /*16510*/  FMNMX.FTZ R9, R68, R9, !PT ;  /* 0x0000000944097209 */ /* 0x000fe20007810000 */
[----:B------:R-:W-:-:S02]  /*16520*/  IMAD.MOV.U32 R99, RZ, RZ, R151 ;  /* 0x000000ffff637224 */ /* 0x000fc400078e0097 */
[----:B------:R-:W0:Y:S01]  /*16530*/  MUFU.TANH R43, R43 ;  /* 0x0000002b002b7308 */ /* 0x000e220000002400 */
[--C-:B------:R-:W-:Y:S02]  /*16540*/  IMAD.MOV.U32 R98, RZ, RZ, R151.reuse ;  /* 0x000000ffff627224 */ /* 0x100fe400078e0097 */
[--C-:B------:R-:W-:Y:S02]  /*16550*/  IMAD.MOV.U32 R97, RZ, RZ, R151.reuse ;  /* 0x000000ffff617224 */ /* 0x100fe400078e0097 */
[--C-:B------:R-:W-:Y:S02]  /*16560*/  IMAD.MOV.U32 R96, RZ, RZ, R151.reuse ;  /* 0x000000ffff607224 */ /* 0x100fe400078e0097 */
[--C-:B------:R-:W-:Y:S01]  /*16570*/  IMAD.MOV.U32 R95, RZ, RZ, R151.reuse ;  /* 0x000000ffff5f7224 */ /* 0x100fe200078e0097 */
[----:B------:R-:W-:Y:S01]  /*16580*/  MUFU.TANH R36, R36 ;  /* 0x0000002400247308 */ /* 0x000fe20000002400 */
[--C-:B------:R-:W-:Y:S02]  /*16590*/  IMAD.MOV.U32 R94, RZ, RZ, R151.reuse ;  /* 0x000000ffff5e7224 */ /* 0x100fe400078e0097 */
[----:B------:R-:W-:-:S02]  /*165a0*/  IMAD.MOV.U32 R93, RZ, RZ, R151 ;  /* 0x000000ffff5d7224 */ /* 0x000fc400078e0097 */
[--C-:B------:R-:W-:Y:S02]  /*165b0*/  IMAD.MOV.U32 R92, RZ, RZ, R151.reuse ;  /* 0x000000ffff5c7224 */ /* 0x100fe400078e0097 */
[--C-:B------:R-:W-:Y:S01]  /*165c0*/  IMAD.MOV.U32 R91, RZ, RZ, R151.reuse ;  /* 0x000000ffff5b7224 */ /* 0x100fe200078e0097 */
[----:B------:R-:W1:Y:S01]  /*165d0*/  MUFU.TANH R46, R46 ;  /* 0x0000002e002e7308 */ /* 0x000e620000002400 */
[----:B0-----:R-:W-:Y:S01]  /*165e0*/  FSEL R32, R43, -INF , P5 ;  /* 0xff8000002b207808 */ /* 0x001fe20002800000 */
[--C-:B------:R-:W-:Y:S01]  /*165f0*/  IMAD.MOV.U32 R89, RZ, RZ, R151.reuse ;  /* 0x000000ffff597224 */ /* 0x100fe200078e0097 */
[----:B------:R-:W-:Y:S01]  /*16600*/  ISETP.GT.AND P5, PT, R7, 0x39, PT ;  /* 0x000000390700780c */ /* 0x000fe20003fa4270 */
[--C-:B------:R-:W-:Y:S02]  /*16610*/  IMAD.MOV.U32 R88, RZ, RZ, R151.reuse ;  /* 0x000000ffff587224 */ /* 0x100fe400078e0097 */
[--C-:B------:R-:W-:Y:S02]  /*16620*/  IMAD.MOV.U32 R87, RZ, RZ, R151.reuse ;  /* 0x000000ffff577224 */ /* 0x100fe400078e0097 */
[----:B------:R-:W0:Y:S01]  /*16630*/  MUFU.TANH R37, R37 ;  /* 0x0000002500257308 */ /* 0x000e220000002400 */
[----:B------:R-:W-:-:S02]  /*16640*/  IMAD.MOV.U32 R86, RZ, RZ, R151 ;  /* 0x000000ffff567224 */ /* 0x000fc400078e0097 */
[--C-:B------:R-:W-:Y:S02]  /*16650*/  IMAD.MOV.U32 R85, RZ, RZ, R151.reuse ;  /* 0x000000ffff557224 */ /* 0x100fe400078e0097 */
[--C-:B------:R-:W-:Y:S02]  /*16660*/  IMAD.MOV.U32 R84, RZ, RZ, R151.reuse ;  /* 0x000000ffff547224 */ /* 0x100fe400078e0097 */
[--C-:B------:R-:W-:Y:S01]  /*16670*/  IMAD.MOV.U32 R83, RZ, RZ, R151.reuse ;  /* 0x000000ffff537224 */ /* 0x100fe200078e0097 */
[----:B------:R-:W3:Y:S01]  /*16680*/  MUFU.TANH R47, R47 ;  /* 0x0000002f002f7308 */ /* 0x000ee20000002400 */
[----:B-1----:R-:W-:Y:S01]  /*16690*/  FSEL R34, R46, -INF , P4 ;  /* 0xff8000002e227808 */ /* 0x002fe20002000000 */
[--C-:B------:R-:W-:Y:S01]  /*166a0*/  IMAD.MOV.U32 R82, RZ, RZ, R151.reuse ;  /* 0x000000ffff527224 */ /* 0x100fe200078e0097 */
[----:B------:R-:W-:Y:S01]  /*166b0*/  ISETP.GT.AND P4, PT, R7, 0x40, PT ;  /* 0x000000400700780c */ /* 0x000fe20003f84270 */
[--C-:B------:R-:W-:Y:S02]  /*166c0*/  IMAD.MOV.U32 R81, RZ, RZ, R151.reuse ;  /* 0x000000ffff517224 */ /* 0x100fe400078e0097 */
[----:B------:R-:W-:-:S02]  /*166d0*/  IMAD.MOV.U32 R79, RZ, RZ, R151 ;  /* 0x000000ffff4f7224 */ /* 0x000fc400078e0097 */
[----:B------:R1:W4:Y:S01]  /*166e0*/  MUFU.TANH R4, R24 ;  /* 0x0000001800047308 */ /* 0x0003220000002400 */
[----:B0-----:R-:W-:Y:S01]  /*166f0*/  FSEL R74, R37, -INF , P5 ;  /* 0xff800000254a7808 */ /* 0x001fe20002800000 */
[--C-:B------:R-:W-:Y:S02]  /*16700*/  IMAD.MOV.U32 R75, RZ, RZ, R151.reuse ;  /* 0x000000ffff4b7224 */ /* 0x100fe400078e0097 */
[--C-:B------:R-:W-:Y:S02]  /*16710*/  IMAD.MOV.U32 R73, RZ, RZ, R151.reuse ;  /* 0x000000ffff497224 */ /* 0x100fe400078e0097 */
[--C-:B------:R-:W-:Y:S02]  /*16720*/  IMAD.MOV.U32 R71, RZ, RZ, R151.reuse ;  /* 0x000000ffff477224 */ /* 0x100fe400078e0097 */
[----:B------:R0:W-:Y:S01]  /*16730*/  MUFU.TANH R5, R28 ;  /* 0x0000001c00057308 */ /* 0x0001e20000002400 */
[----:B-1----:R-:W-:Y:S01]  /*16740*/  FSEL R24, R55, -INF , P1 ;  /* 0xff80000037187808 */ /* 0x002fe20000800000 */
[--C-:B------:R-:W-:Y:S01]  /*16750*/  IMAD.MOV.U32 R69, RZ, RZ, R151.reuse ;  /* 0x000000ffff457224 */ /* 0x100fe200078e0097 */
[----:B------:R-:W-:Y:S01]  /*16760*/  ISETP.GT.AND P1, PT, R7, 0x31, PT ;  /* 0x000000310700780c */ /* 0x000fe20003f24270 */
[----:B------:R-:W-:-:S02]  /*16770*/  IMAD.MOV.U32 R65, RZ, RZ, R151 ;  /* 0x000000ffff417224 */ /* 0x000fc400078e0097 */
[--C-:B------:R-:W-:Y:S01]  /*16780*/  IMAD.MOV.U32 R63, RZ, RZ, R151.reuse ;  /* 0x000000ffff3f7224 */ /* 0x100fe200078e0097 */
[----:B------:R-:W-:Y:S01]  /*16790*/  FSEL R70, R33, -INF , P1 ;  /* 0xff80000021467808 */ /* 0x000fe20000800000 */
[----:B------:R-:W1:Y:S01]  /*167a0*/  MUFU.TANH R25, R25 ;  /* 0x0000001900197308 */ /* 0x000e620000002400 */
[----:B0-----:R-:W-:Y:S01]  /*167b0*/  FSEL R28, R42, -INF , P6 ;  /* 0xff8000002a1c7808 */ /* 0x001fe20003000000 */
[--C-:B------:R-:W-:Y:S01]  /*167c0*/  IMAD.MOV.U32 R61, RZ, RZ, R151.reuse ;  /* 0x000000ffff3d7224 */ /* 0x100fe200078e0097 */
[----:B------:R-:W-:Y:S01]  /*167d0*/  ISETP.GT.AND P6, PT, R7, 0x38, PT ;  /* 0x000000380700780c */ /* 0x000fe20003fc4270 */
[--C-:B------:R-:W-:Y:S01]  /*167e0*/  IMAD.MOV.U32 R59, RZ, RZ, R151.reuse ;  /* 0x000000ffff3b7224 */ /* 0x100fe200078e0097 */
[----:B------:R-:W-:Y:S01]  /*167f0*/  FMNMX.FTZ R9, R70, R9, !PT ;  /* 0x0000000946097209 */ /* 0x000fe20007810000 */
[--C-:B------:R-:W-:Y:S01]  /*16800*/  IMAD.MOV.U32 R55, RZ, RZ, R151.reuse ;  /* 0x000000ffff377224 */ /* 0x100fe200078e0097 */
[----:B------:R-:W-:Y:S01]  /*16810*/  FSEL R72, R36, -INF , P6 ;  /* 0xff80000024487808 */ /* 0x000fe20003000000 */
[----:B------:R-:W0:Y:S01]  /*16820*/  MUFU.TANH R35, R35 ;  /* 0x0000002300237308 */ /* 0x000e220000002400 */
[----:B---3--:R-:W-:Y:S01]  /*16830*/  FSEL R36, R47, -INF , P3 ;  /* 0xff8000002f247808 */ /* 0x008fe20001800000 */
[--C-:B------:R-:W-:Y:S01]  /*16840*/  IMAD.MOV.U32 R53, RZ, RZ, R151.reuse ;  /* 0x000000ffff357224 */ /* 0x100fe200078e0097 */
[----:B------:R-:W-:Y:S01]  /*16850*/  FMNMX.FTZ R9, R72, R9, !PT ;  /* 0x0000000948097209 */ /* 0x000fe20007810000 */
[--C-:B------:R-:W-:Y:S01]  /*16860*/  IMAD.MOV.U32 R49, RZ, RZ, R151.reuse ;  /* 0x000000ffff317224 */ /* 0x100fe200078e0097 */
[----:B------:R-:W-:Y:S01]  /*16870*/  ISETP.GT.AND P3, PT, R7, 0x41, PT ;  /* 0x000000410700780c */ /* 0x000fe20003f64270 */
[--C-:B------:R-:W-:Y:S01]  /*16880*/  IMAD.MOV.U32 R47, RZ, RZ, R151.reuse ;  /* 0x000000ffff2f7224 */ /* 0x100fe200078e0097 */
[----:B----4-:R-:W-:Y:S01]  /*16890*/  FSEL R4, R4, -INF , P4 ;  /* 0xff80000004047808 */ /* 0x010fe20002000000 */
[----:B------:R-:W3:Y:S01]  /*168a0*/  MUFU.TANH R29, R29 ;  /* 0x0000001d001d7308 */ /* 0x000ee20000002400 */
[----:B------:R-:W-:Y:S01]  /*168b0*/  FMNMX.FTZ R9, R74, R9, !PT ;  /* 0x000000094a097209 */ /* 0x000fe20007810000 */
[--C-:B------:R-:W-:Y:S01]  /*168c0*/  IMAD.MOV.U32 R45, RZ, RZ, R151.reuse ;  /* 0x000000ffff2d7224 */ /* 0x100fe200078e0097 */
[----:B-1----:R-:W-:Y:S01]  /*168d0*/  FSEL R76, R25, -INF , P3 ;  /* 0xff800000194c7808 */ /* 0x002fe20001800000 */
[--C-:B------:R-:W-:Y:S01]  /*168e0*/  IMAD.MOV.U32 R43, RZ, RZ, R151.reuse ;  /* 0x000000ffff2b7224 */ /* 0x100fe200078e0097 */
[----:B------:R-:W-:Y:S01]  /*168f0*/  FMNMX.FTZ R9, R4, R9, !PT ;  /* 0x0000000904097209 */ /* 0x000fe20007810000 */
[--C-:B------:R-:W-:Y:S01]  /*16900*/  IMAD.MOV.U32 R41, RZ, RZ, R151.reuse ;  /* 0x000000ffff297224 */ /* 0x100fe200078e0097 */
[----:B------:R-:W-:Y:S01]  /*16910*/  FSEL R78, R5, -INF , P2 ;  /* 0xff800000054e7808 */ /* 0x000fe20001000000 */
[----:B------:R-:W1:Y:S01]  /*16920*/  MUFU.TANH R38, R38 ;  /* 0x0000002600267308 */ /* 0x000e620000002400 */
[----:B0-----:R-:W-:Y:S01]  /*16930*/  FSEL R42, R35, -INF , P1 ;  /* 0xff800000232a7808 */ /* 0x001fe20000800000 */
[----:B------:R-:W-:Y:S01]  /*16940*/  IMAD.MOV.U32 R37, RZ, RZ, R151 ;  /* 0x000000ffff257224 */ /* 0x000fe200078e0097 */
[----:B------:R-:W-:-:S02]  /*16950*/  ISETP.GT.AND P1, PT, R7, 0x49, PT ;  /* 0x000000490700780c */ /* 0x000fc40003f24270 */
[----:B------:R-:W-:-:S03]  /*16960*/  FMNMX.FTZ R9, R76, R9, !PT ;  /* 0x000000094c097209 */ /* 0x000fc60007810000 */
[----:B------:R-:W-:Y:S01]  /*16970*/  MUFU.TANH R39, R39 ;  /* 0x0000002700277308 */ /* 0x000fe20000002400 */
[----:B---3--:R-:W-:Y:S02]  /*16980*/  FSEL R80, R29, -INF , P1 ;  /* 0xff8000001d507808 */ /* 0x008fe40000800000 */
[----:B------:R-:W-:-:S04]  /*16990*/  FMNMX.FTZ R9, R78, R9, !PT ;  /* 0x000000094e097209 */ /* 0x000fc80007810000 */
[----:B------:R-:W-:Y:S01]  /*169a0*/  FMNMX.FTZ R9, R80, R9, !PT ;  /* 0x0000000950097209 */ /* 0x000fe20007810000 */
[----:B------:R-:W0:Y:S01]  /*169b0*/  MUFU.TANH R26, R26 ;  /* 0x0000001a001a7308 */ /* 0x000e220000002400 */
[----:B-1----:R-:W-:Y:S02]  /*169c0*/  FSEL R38, R38, -INF , P6 ;  /* 0xff80000026267808 */ /* 0x002fe40003000000 */
[----:B--2---:R-:W-:Y:S01]  /*169d0*/  PRMT R0, R67, 0x654, R0 ;  /* 0x0000065443007816 */ /* 0x004fe20000000000 */
[----:B------:R-:W1:Y:S01]  /*169e0*/  SHFL.BFLY PT, R46, R9, 0x2, 0x1f ;  /* 0x0c401f00092e7f89 */ /* 0x000e6200000e0000 */
[----:B------:R-:W-:Y:S02]  /*169f0*/  IMAD.MOV.U32 R67, RZ, RZ, R151 ;  /* 0x000000ffff437224 */ /* 0x000fe400078e0097 */
[----:B------:R2:W-:Y:S01]  /*16a00*/  SYNCS.ARRIVE.TRANS64.RED.A1T0 RZ, [R0+URZ], RZ ;  /* 0x000000ff00ff79a7 */ /* 0x0005e2000810043f */
[----:B------:R-:W-:Y:S08]  /*16a10*/  MUFU.TANH R27, R27 ;  /* 0x0000001b001b7308 */ /* 0x000ff00000002400 */
[----:B------:R-:W3:Y:S01]  /*16a20*/  MUFU.TANH R30, R30 ;  /* 0x0000001e001e7308 */ /* 0x000ee20000002400 */
[----:B0-----:R-:W-:-:S07]  /*16a30*/  FSEL R26, R26, -INF , P4 ;  /* 0xff8000001a1a7808 */ /* 0x001fce0002000000 */
[----:B------:R-:W0:Y:S01]  /*16a40*/  MUFU.TANH R31, R31 ;  /* 0x0000001f001f7308 */ /* 0x000e220000002400 */
[----:B-1----:R-:W-:-:S05]  /*16a50*/  FMNMX.FTZ R46, R9, R46, !PT ;  /* 0x0000002e092e7209 */ /* 0x002fca0007810000 */
[----:B------:R-:W1:Y:S01]  /*16a60*/  SHFL.BFLY PT, R5, R46, 0x1, 0x1f ;  /* 0x0c201f002e057f89 */ /* 0x000e6200000e0000 */
[----:B---3--:R-:W-:Y:S02]  /*16a70*/  FSEL R30, R30, -INF , P2 ;  /* 0xff8000001e1e7808 */ /* 0x008fe40001000000 */
[----:B-1----:R-:W-:Y:S02]  /*16a80*/  FMNMX.FTZ R5, R46, R5, !PT ;  /* 0x000000052e057209 */ /* 0x002fe40007810000 */
[----:B------:R-:W-:Y:S01]  /*16a90*/  FSEL R46, R39, -INF , P5 ;  /* 0xff800000272e7808 */ /* 0x000fe20002800000 */
[----:B------:R-:W-:Y:S01]  /*16aa0*/  IMAD.MOV.U32 R39, RZ, RZ, R151 ;  /* 0x000000ffff277224 */ /* 0x000fe200078e0097 */
[C---:B------:R-:W-:Y:S01]  /*16ab0*/  FSETP.NEU.FTZ.AND P0, PT, R5.reuse, -INF , PT ;  /* 0xff8000000500780b */ /* 0x040fe20003f1d000 */
[----:B------:R-:W-:-:S05]  /*16ac0*/  FMUL.FTZ R7, R5, R3 ;  /* 0x0000000305077220 */ /* 0x000fca0000410000 */
[----:B------:R-:W-:Y:S02]  /*16ad0*/  FSEL R13, R7, RZ, P0 ;  /* 0x000000ff070d7208 */ /* 0x000fe40000000000 */
[----:B------:R-:W-:Y:S02]  /*16ae0*/  FMNMX.FTZ R7, R2, R6, !PT ;  /* 0x0000000602077209 */ /* 0x000fe40007810000 */
[----:B------:R-:W-:Y:S01]  /*16af0*/  ISETP.NE.AND P0, PT, R11, RZ, PT ;  /* 0x000000ff0b00720c */ /* 0x000fe20003f05270 */
[--C-:B------:R-:W-:Y:S01]  /*16b00*/  FFMA.FTZ R11, R48, R3, -R13.reuse ;  /* 0x00000003300b7223 */ /* 0x100fe2000001080d */
[----:B------:R-:W-:Y:S01]  /*16b10*/  FMNMX.FTZ R7, R8, R7, !PT ;  /* 0x0000000708077209 */ /* 0x000fe20007810000 */
[-CC-:B------:R-:W-:Y:S01]  /*16b20*/  FFMA.FTZ R50, R50, R3.reuse, -R13.reuse ;  /* 0x0000000332327223 */ /* 0x180fe2000001080d */
[----:B------:R-:W-:Y:S01]  /*16b30*/  FSEL R48, R27, -INF , P3 ;  /* 0xff8000001b307808 */ /* 0x000fe20001800000 */
[--C-:B------:R-:W-:Y:S01]  /*16b40*/  FFMA.FTZ R15, R52, R3, -R13.reuse ;  /* 0x00000003340f7223 */ /* 0x100fe2000001080d */
[----:B------:R-:W-:Y:S01]  /*16b50*/  FMNMX.FTZ R7, R10, R7, !PT ;  /* 0x000000070a077209 */ /* 0x000fe20007810000 */
[----:B------:R0:W-:Y:S01]  /*16b60*/  MUFU.EX2 R9, R50 ;  /* 0x0000003200097308 */ /* 0x0001e20000000800 */
[-CC-:B------:R-:W-:Y:S01]  /*16b70*/  FFMA.FTZ R208, R56, R3.reuse, -R13.reuse ;  /* 0x0000000338d07223 */ /* 0x180fe2000001080d */
[--C-:B------:R-:W-:Y:S01]  /*16b80*/  FFMA.FTZ R57, R57, R3, -R13.reuse ;  /* 0x0000000339397223 */ /* 0x100fe2000001080d */
[----:B------:R-:W-:Y:S01]  /*16b90*/  FMNMX.FTZ R7, R12, R7, !PT ;  /* 0x000000070c077209 */ /* 0x000fe20007810000 */
[-CC-:B------:R-:W-:Y:S01]  /*16ba0*/  FFMA.FTZ R60, R60, R3.reuse, -R13.reuse ;  /* 0x000000033c3c7223 */ /* 0x180fe2000001080d */
[-CC-:B------:R-:W-:Y:S01]  /*16bb0*/  FFMA.FTZ R54, R54, R3.reuse, -R13.reuse ;  /* 0x0000000336367223 */ /* 0x180fe2000001080d */
[--C-:B------:R-:W-:Y:S01]  /*16bc0*/  FFMA.FTZ R58, R58, R3, -R13.reuse ;  /* 0x000000033a3a7223 */ /* 0x100fe2000001080d */
[----:B------:R-:W-:Y:S01]  /*16bd0*/  FMNMX.FTZ R7, R14, R7, !PT ;  /* 0x000000070e077209 */ /* 0x000fe20007810000 */
[----:B------:R-:W-:Y:S01]  /*16be0*/  MUFU.EX2 R208, R208 ;  /* 0x000000d000d07308 */ /* 0x000fe20000000800 */
[----:B0-----:R-:W-:Y:S01]  /*16bf0*/  FSEL R50, R31, -INF , P1 ;  /* 0xff8000001f327808 */ /* 0x001fe20000800000 */
[--C-:B------:R-:W-:Y:S01]  /*16c00*/  FFMA.FTZ R31, R4, R3, -R13.reuse ;  /* 0x00000003041f7223 */ /* 0x100fe2000001080d */
[----:B------:R-:W-:Y:S01]  /*16c10*/  FMNMX.FTZ R7, R20, R7, !PT ;  /* 0x0000000714077209 */ /* 0x000fe20007810000 */
[-CC-:B------:R-:W-:Y:S01]  /*16c20*/  FFMA.FTZ R62, R62, R3.reuse, -R13.reuse ;  /* 0x000000033e3e7223 */ /* 0x180fe2000001080d */
[-CC-:B------:R-:W-:Y:S01]  /*16c30*/  FFMA.FTZ R64, R64, R3.reuse, -R13.reuse ;  /* 0x0000000340407223 */ /* 0x180fe2000001080d */
[--C-:B------:R-:W-:Y:S01]  /*16c40*/  FFMA.FTZ R44, R44, R3, -R13.reuse ;  /* 0x000000032c2c7223 */ /* 0x100fe2000001080d */
[----:B------:R-:W-:Y:S01]  /*16c50*/  FMNMX.FTZ R7, R24, R7, !PT ;  /* 0x0000000718077209 */ /* 0x000fe20007810000 */
[----:B------:R-:W0:Y:S01]  /*16c60*/  MUFU.EX2 R57, R57 ;  /* 0x0000003900397308 */ /* 0x000e220000000800 */
[-CC-:B------:R-:W-:Y:S01]  /*16c70*/  FFMA.FTZ R66, R66, R3.reuse, -R13.reuse ;  /* 0x0000000342427223 */ /* 0x180fe2000001080d */
[--C-:B------:R-:W-:Y:S01]  /*16c80*/  FFMA.FTZ R68, R68, R3, -R13.reuse ;  /* 0x0000000344447223 */ /* 0x100fe2000001080d */
[----:B------:R-:W-:Y:S01]  /*16c90*/  FMNMX.FTZ R7, R28, R7, !PT ;  /* 0x000000071c077209 */ /* 0x000fe20007810000 */
[-CC-:B------:R-:W-:Y:S01]  /*16ca0*/  FFMA.FTZ R70, R70, R3.reuse, -R13.reuse ;  /* 0x0000000346467223 */ /* 0x180fe2000001080d */
[-CC-:B------:R-:W-:Y:S01]  /*16cb0*/  FFMA.FTZ R72, R72, R3.reuse, -R13.reuse ;  /* 0x0000000348487223 */ /* 0x180fe2000001080d */
[--C-:B------:R-:W-:Y:S01]  /*16cc0*/  FFMA.FTZ R74, R74, R3, -R13.reuse ;  /* 0x000000034a4a7223 */ /* 0x100fe2000001080d */
[----:B------:R-:W-:Y:S01]  /*16cd0*/  FMNMX.FTZ R7, R32, R7, !PT ;  /* 0x0000000720077209 */ /* 0x000fe20007810000 */
[----:B------:R-:W1:Y:S01]  /*16ce0*/  MUFU.EX2 R60, R60 ;  /* 0x0000003c003c7308 */ /* 0x000e620000000800 */
[-CC-:B------:R-:W-:Y:S01]  /*16cf0*/  FFMA.FTZ R76, R76, R3.reuse, -R13.reuse ;  /* 0x000000034c4c7223 */ /* 0x180fe2000001080d */
[--C-:B------:R-:W-:Y:S01]  /*16d00*/  FFMA.FTZ R78, R78, R3, -R13.reuse ;  /* 0x000000034e4e7223 */ /* 0x100fe2000001080d */
[----:B------:R-:W-:Y:S01]  /*16d10*/  FMNMX.FTZ R7, R34, R7, !PT ;  /* 0x0000000722077209 */ /* 0x000fe20007810000 */
[----:B------:R-:W-:Y:S01]  /*16d20*/  FFMA.FTZ R13, R80, R3, -R13 ;  /* 0x00000003500d7223 */ /* 0x000fe2000001080d */
[----:B------:R-:W-:-:S02]  /*16d30*/  IMAD.MOV.U32 R80, RZ, RZ, R151 ;  /* 0x000000ffff507224 */ /* 0x000fc400078e0097 */
[----:B------:R-:W-:Y:S01]  /*16d40*/  FMNMX.FTZ R7, R36, R7, !PT ;  /* 0x0000000724077209 */ /* 0x000fe20007810000 */
[----:B------:R-:W-:Y:S01]  /*16d50*/  MUFU.EX2 R11, R11 ;  /* 0x0000000b000b7308 */ /* 0x000fe20000000800 */
[----:B0-----:R-:W-:Y:S01]  /*16d60*/  FADD.FTZ R33, R208, R57 ;  /* 0x00000039d0217221 */ /* 0x001fe20000010000 */
[----:B------:R-:W-:Y:S01]  /*16d70*/  F2FP.BF16.F32.PACK_AB R208, R57, R208 ;  /* 0x000000d039d0723e */ /* 0x000fe200000010ff */
[--C-:B------:R-:W-:Y:S01]  /*16d80*/  IMAD.MOV.U32 R57, RZ, RZ, R151.reuse ;  /* 0x000000ffff397224 */ /* 0x100fe200078e0097 */
[----:B------:R-:W-:Y:S01]  /*16d90*/  FMNMX.FTZ R7, R40, R7, !PT ;  /* 0x0000000728077209 */ /* 0x000fe20007810000 */
[----:B------:R-:W-:-:S03]  /*16da0*/  IMAD.MOV.U32 R56, RZ, RZ, R151 ;  /* 0x000000ffff387224 */ /* 0x000fc600078e0097 */
[----:B------:R-:W-:Y:S01]  /*16db0*/  FMNMX.FTZ R7, R42, R7, !PT ;  /* 0x000000072a077209 */ /* 0x000fe20007810000 */
[----:B------:R-:W0:Y:S01]  /*16dc0*/  MUFU.EX2 R54, R54 ;  /* 0x0000003600367308 */ /* 0x000e220000000800 */
[----:B-1----:R-:W-:Y:S02]  /*16dd0*/  F2FP.BF16.F32.PACK_AB R210, R9, R60 ;  /* 0x0000003c09d2723e */ /* 0x002fe400000010ff */
[----:B------:R-:W-:-:S04]  /*16de0*/  FMNMX.FTZ R7, R38, R7, !PT ;  /* 0x0000000726077209 */ /* 0x000fc80007810000 */
[----:B------:R-:W-:Y:S01]  /*16df0*/  FMNMX.FTZ R7, R46, R7, !PT ;  /* 0x000000072e077209 */ /* 0x000fe20007810000 */
[----:B------:R-:W-:Y:S03]  /*16e00*/  MUFU.EX2 R15, R15 ;  /* 0x0000000f000f7308 */ /* 0x000fe60000000800 */
[----:B------:R-:W-:-:S04]  /*16e10*/  FMNMX.FTZ R7, R26, R7, !PT ;  /* 0x000000071a077209 */ /* 0x000fc80007810000 */
[----:B------:R-:W-:Y:S01]  /*16e20*/  FMNMX.FTZ R7, R48, R7, !PT ;  /* 0x0000000730077209 */ /* 0x000fe20007810000 */
[----:B------:R-:W1:Y:S01]  /*16e30*/  MUFU.EX2 R58, R58 ;  /* 0x0000003a003a7308 */ /* 0x000e620000000800 */
[----:B0-----:R-:W-:Y:S02]  /*16e40*/  F2FP.BF16.F32.PACK_AB R204, R54, R11 ;  /* 0x0000000b36cc723e */ /* 0x001fe400000010ff */
[----:B------:R-:W-:-:S04]  /*16e50*/  FMNMX.FTZ R7, R30, R7, !PT ;  /* 0x000000071e077209 */ /* 0x000fc80007810000 */
[----:B------:R-:W-:Y:S01]  /*16e60*/  FMNMX.FTZ R7, R50, R7, !PT ;  /* 0x0000000732077209 */ /* 0x000fe20007810000 */
[----:B------:R-:W-:Y:S04]  /*16e70*/  MUFU.EX2 R62, R62 ;  /* 0x0000003e003e7308 */ /* 0x000fe80000000800 */
[----:B------:R-:W0:Y:S04]  /*16e80*/  SHFL.BFLY PT, R52, R7, 0x2, 0x1f ;  /* 0x0c401f0007347f89 */ /* 0x000e2800000e0000 */
[----:B------:R3:W4:Y:S01]  /*16e90*/  MUFU.EX2 R21, R64 ;  /* 0x0000004000157308 */ /* 0x0007220000000800 */
[----:B-1----:R-:W-:-:S07]  /*16ea0*/  F2FP.BF16.F32.PACK_AB R206, R58, R15 ;  /* 0x0000000f3ace723e */ /* 0x002fce00000010ff */
[----:B------:R-:W-:Y:S01]  /*16eb0*/  MUFU.EX2 R44, R44 ;  /* 0x0000002c002c7308 */ /* 0x000fe20000000800 */
[----:B---3--:R-:W-:-:S07]  /*16ec0*/  MOV R64, R151 ;  /* 0x0000009700407202 */ /* 0x008fce0000000f00 */
[----:B------:R1:W3:Y:S01]  /*16ed0*/  MUFU.EX2 R25, R66 ;  /* 0x0000004200197308 */ /* 0x0002e20000000800 */
[----:B----4-:R-:W-:Y:S02]  /*16ee0*/  F2FP.BF16.F32.PACK_AB R200, R21, R62 ;  /* 0x0000003e15c8723e */ /* 0x010fe400000010ff */
[----:B0-----:R-:W-:-:S05]  /*16ef0*/  FMNMX.FTZ R52, R7, R52, !PT ;  /* 0x0000003407347209 */ /* 0x001fca0007810000 */
[----:B------:R-:W-:Y:S01]  /*16f00*/  MUFU.EX2 R68, R68 ;  /* 0x0000004400447308 */ /* 0x000fe20000000800 */
[----:B------:R-:W0:Y:S01]  /*16f10*/  SHFL.BFLY PT, R7, R52, 0x1, 0x1f ;  /* 0x0c201f0034077f89 */ /* 0x000e2200000e0000 */
[----:B-1----:R-:W-:-:S06]  /*16f20*/  IMAD.MOV.U32 R66, RZ, RZ, R151 ;  /* 0x000000ffff427224 */ /* 0x002fcc00078e0097 */
[----:B------:R1:W4:Y:S01]  /*16f30*/  MUFU.EX2 R27, R70 ;  /* 0x00000046001b7308 */ /* 0x0003220000000800 */
[----:B---3--:R-:W-:-:S07]  /*16f40*/  F2FP.BF16.F32.PACK_AB R202, R25, R44 ;  /* 0x0000002c19ca723e */ /* 0x008fce00000010ff */
[----:B------:R-:W-:Y:S01]  /*16f50*/  MUFU.EX2 R72, R72 ;  /* 0x0000004800487308 */ /* 0x000fe20000000800 */
[----:B-1----:R-:W-:-:S07]  /*16f60*/  IMAD.MOV.U32 R70, RZ, RZ, R151 ;  /* 0x000000ffff467224 */ /* 0x002fce00078e0097 */
[----:B------:R1:W3:Y:S01]  /*16f70*/  MUFU.EX2 R29, R74 ;  /* 0x0000004a001d7308 */ /* 0x0002e20000000800 */
[----:B0-----:R-:W-:Y:S01]  /*16f80*/  FMNMX.FTZ R4, R52, R7, !PT ;  /* 0x0000000734047209 */ /* 0x001fe20007810000 */
[--C-:B------:R-:W-:Y:S01]  /*16f90*/  IMAD.MOV.U32 R52, RZ, RZ, R151.reuse ;  /* 0x000000ffff347224 */ /* 0x100fe200078e0097 */
[----:B----4-:R-:W-:Y:S02]  /*16fa0*/  F2FP.BF16.F32.PACK_AB R196, R27, R68 ;  /* 0x000000441bc4723e */ /* 0x010fe400000010ff */
[C---:B------:R-:W-:Y:S01]  /*16fb0*/  FSETP.NEU.FTZ.AND P1, PT, R4.reuse, -INF , PT ;  /* 0xff8000000400780b */ /* 0x040fe20003f3d000 */
[----:B------:R-:W-:Y:S02]  /*16fc0*/  FMUL.FTZ R7, R4, R3 ;  /* 0x0000000304077220 */ /* 0x000fe40000410000 */
[----:B------:R-:W-:Y:S01]  /*16fd0*/  MUFU.EX2 R31, R31 ;  /* 0x0000001f001f7308 */ /* 0x000fe20000000800 */
[----:B-1----:R-:W-:Y:S02]  /*16fe0*/  IMAD.MOV.U32 R74, RZ, RZ, R151 ;  /* 0x000000ffff4a7224 */ /* 0x002fe400078e0097 */
[----:B------:R-:W-:-:S02]  /*16ff0*/  FSEL R7, R7, RZ, P1 ;  /* 0x000000ff07077208 */ /* 0x000fc40000800000 */
[----:B------:R-:W-:-:S03]  /*17000*/  ISETP.GE.AND P1, PT, R180, 0x51, PT ;  /* 0x00000051b400780c */ /* 0x000fc60003f26270 */
[-CC-:B------:R-:W-:Y:S01]  /*17010*/  FFMA.FTZ R2, R2, R3.reuse, -R7.reuse ;  /* 0x0000000302027223 */ /* 0x180fe20000010807 */
[-CC-:B------:R-:W-:Y:S01]  /*17020*/  FFMA.FTZ R6, R6, R3.reuse, -R7.reuse ;  /* 0x0000000306067223 */ /* 0x180fe20000010807 */
[-CC-:B------:R-:W-:Y:S01]  /*17030*/  FFMA.FTZ R8, R8, R3.reuse, -R7.reuse ;  /* 0x0000000308087223 */ /* 0x180fe20000010807 */
[-CC-:B------:R-:W-:Y:S01]  /*17040*/  FFMA.FTZ R10, R10, R3.reuse, -R7.reuse ;  /* 0x000000030a0a7223 */ /* 0x180fe20000010807 */
[-CC-:B------:R-:W-:Y:S01]  /*17050*/  FFMA.FTZ R12, R12, R3.reuse, -R7.reuse ;  /* 0x000000030c0c7223 */ /* 0x180fe20000010807 */
[----:B------:R0:W-:Y:S01]  /*17060*/  MUFU.EX2 R209, R6 ;  /* 0x0000000600d17308 */ /* 0x0001e20000000800 */
[-CC-:B------:R-:W-:Y:S01]  /*17070*/  FFMA.FTZ R14, R14, R3.reuse, -R7.reuse ;  /* 0x000000030e0e7223 */ /* 0x180fe20000010807 */
[-CC-:B------:R-:W-:Y:S01]  /*17080*/  FFMA.FTZ R20, R20, R3.reuse, -R7.reuse ;  /* 0x0000000314147223 */ /* 0x180fe20000010807 */
[-CC-:B------:R-:W-:Y:S01]  /*17090*/  FFMA.FTZ R24, R24, R3.reuse, -R7.reuse ;  /* 0x0000000318187223 */ /* 0x180fe20000010807 */
[-CC-:B------:R-:W-:Y:S01]  /*170a0*/  FFMA.FTZ R28, R28, R3.reuse, -R7.reuse ;  /* 0x000000031c1c7223 */ /* 0x180fe20000010807 */
[-CC-:B------:R-:W-:Y:S01]  /*170b0*/  FFMA.FTZ R32, R32, R3.reuse, -R7.reuse ;  /* 0x0000000320207223 */ /* 0x180fe20000010807 */
[-CC-:B------:R-:W-:Y:S01]  /*170c0*/  FFMA.FTZ R34, R34, R3.reuse, -R7.reuse ;  /* 0x0000000322227223 */ /* 0x180fe20000010807 */
[-C--:B------:R-:W-:Y:S01]  /*170d0*/  FFMA.FTZ R36, R36, R3.reuse, -R7 ;  /* 0x0000000324247223 */ /* 0x080fe20000010807 */
[----:B------:R-:W1:Y:S01]  /*170e0*/  MUFU.EX2 R2, R2 ;  /* 0x0000000200027308 */ /* 0x000e620000000800 */
[----:B0-----:R-:W-:Y:S01]  /*170f0*/  FADD.FTZ R6, R60, R33 ;  /* 0x000000213c067221 */ /* 0x001fe20000010000 */
[-CC-:B------:R-:W-:Y:S01]  /*17100*/  FFMA.FTZ R40, R40, R3.reuse, -R7.reuse ;  /* 0x0000000328287223 */ /* 0x180fe20000010807 */
[-CC-:B------:R-:W-:Y:S01]  /*17110*/  FFMA.FTZ R42, R42, R3.reuse, -R7.reuse ;  /* 0x000000032a2a7223 */ /* 0x180fe20000010807 */
[-CC-:B------:R-:W-:Y:S01]  /*17120*/  FFMA.FTZ R38, R38, R3.reuse, -R7.reuse ;  /* 0x0000000326267223 */ /* 0x180fe20000010807 */
[----:B------:R-:W-:Y:S01]  /*17130*/  FADD.FTZ R6, R9, R6 ;  /* 0x0000000609067221 */ /* 0x000fe20000010000 */
[-CC-:B------:R-:W-:Y:S01]  /*17140*/  FFMA.FTZ R46, R46, R3.reuse, -R7.reuse ;  /* 0x000000032e2e7223 */ /* 0x180fe20000010807 */
[-CC-:B------:R-:W-:Y:S01]  /*17150*/  FFMA.FTZ R26, R26, R3.reuse, -R7.reuse ;  /* 0x000000031a1a7223 */ /* 0x180fe20000010807 */
[----:B------:R-:W0:Y:S01]  /*17160*/  MUFU.EX2 R8, R8 ;  /* 0x0000000800087308 */ /* 0x000e220000000800 */
[----:B------:R-:W-:Y:S01]  /*17170*/  FADD.FTZ R35, R11, R6 ;  /* 0x000000060b237221 */ /* 0x000fe20000010000 */
[-CC-:B------:R-:W-:Y:S01]  /*17180*/  FFMA.FTZ R48, R48, R3.reuse, -R7.reuse ;  /* 0x0000000330307223 */ /* 0x180fe20000010807 */
[-CC-:B------:R-:W-:Y:S01]  /*17190*/  FFMA.FTZ R30, R30, R3.reuse, -R7.reuse ;  /* 0x000000031e1e7223 */ /* 0x180fe20000010807 */
[----:B------:R-:W-:Y:S01]  /*171a0*/  FFMA.FTZ R7, R50, R3, -R7 ;  /* 0x0000000332077223 */ /* 0x000fe20000010807 */
[----:B---3--:R-:W-:Y:S01]  /*171b0*/  F2FP.BF16.F32.PACK_AB R198, R29, R72 ;  /* 0x000000481dc6723e */ /* 0x008fe200000010ff */
[----:B------:R-:W-:-:S02]  /*171c0*/  IMAD.MOV.U32 R60, RZ, RZ, R151 ;  /* 0x000000ffff3c7224 */ /* 0x000fc400078e0097 */
[----:B------:R3:W4:Y:S01]  /*171d0*/  MUFU.EX2 R211, R10 ;  /* 0x0000000a00d37308 */ /* 0x0007220000000800 */
[----:B-1----:R-:W-:Y:S01]  /*171e0*/  FADD.FTZ R33, R2, R209 ;  /* 0x000000d102217221 */ /* 0x002fe20000010000 */
[----:B------:R-:W-:Y:S01]  /*171f0*/  F2FP.BF16.F32.PACK_AB R209, R209, R2 ;  /* 0x00000002d1d1723e */ /* 0x000fe200000010ff */
[----:B------:R-:W-:Y:S02]  /*17200*/  IMAD.MOV.U32 R2, RZ, RZ, 0x3f800000 ;  /* 0x3f800000ff027424 */ /* 0x000fe400078e00ff */
[----:B------:R-:W-:-:S03]  /*17210*/  IMAD.MOV.U32 R50, RZ, RZ, R151 ;  /* 0x000000ffff327224 */ /* 0x000fc600078e0097 */
[----:B------:R-:W1:Y:S01]  /*17220*/  MUFU.EX2 R12, R12 ;  /* 0x0000000c000c7308 */ /* 0x000e620000000800 */
[----:B---3--:R-:W-:Y:S01]  /*17230*/  FADD.FTZ R10, R54, R35 ;  /* 0x00000023360a7221 */ /* 0x008fe20000010000 */
[----:B0-----:R-:W-:Y:S01]  /*17240*/  FADD.FTZ R6, R8, R33 ;  /* 0x0000002108067221 */ /* 0x001fe20000010000 */
[----:B------:R-:W-:Y:S02]  /*17250*/  IMAD.MOV.U32 R54, RZ, RZ, R151 ;  /* 0x000000ffff367224 */ /* 0x000fe400078e0097 */
[----:B------:R-:W-:-:S03]  /*17260*/  FADD.FTZ R35, R15, R10 ;  /* 0x0000000a0f237221 */ /* 0x000fc60000010000 */
[----:B------:R-:W0:Y:S01]  /*17270*/  MUFU.EX2 R205, R14 ;  /* 0x0000000e00cd7308 */ /* 0x000e220000000800 */
[C---:B----4-:R-:W-:Y:S01]  /*17280*/  FADD.FTZ R33, R211.reuse, R6 ;  /* 0x00000006d3217221 */ /* 0x050fe20000010000 */
[----:B------:R-:W-:Y:S01]  /*17290*/  FADD.FTZ R35, R58, R35 ;  /* 0x000000233a237221 */ /* 0x000fe20000010000 */
[----:B------:R-:W-:Y:S01]  /*172a0*/  F2FP.BF16.F32.PACK_AB R211, R211, R8 ;  /* 0x00000008d3d3723e */ /* 0x000fe200000010ff */
[----:B------:R-:W-:Y:S02]  /*172b0*/  IMAD.MOV.U32 R58, RZ, RZ, R151 ;  /* 0x000000ffff3a7224 */ /* 0x000fe400078e0097 */
[----:B------:R-:W-:Y:S01]  /*172c0*/  FADD.FTZ R10, R62, R35 ;  /* 0x000000233e0a7221 */ /* 0x000fe20000010000 */
[----:B------:R-:W-:Y:S01]  /*172d0*/  IMAD.MOV.U32 R62, RZ, RZ, R151 ;  /* 0x000000ffff3e7224 */ /* 0x000fe200078e0097 */
[----:B------:R-:W3:Y:S01]  /*172e0*/  MUFU.EX2 R20, R20 ;  /* 0x0000001400147308 */ /* 0x000ee20000000800 */
[----:B-1----:R-:W-:Y:S01]  /*172f0*/  FADD.FTZ R6, R12, R33 ;  /* 0x000000210c067221 */ /* 0x002fe20000010000 */
[----:B------:R-:W-:-:S04]  /*17300*/  FADD.FTZ R35, R21, R10 ;  /* 0x0000000a15237221 */ /* 0x000fc80000010000 */
[----:B--2---:R-:W-:Y:S01]  /*17310*/  FADD.FTZ R0, R44, R35 ;  /* 0x000000232c007221 */ /* 0x004fe20000010000 */
[----:B------:R-:W-:Y:S01]  /*17320*/  IMAD.MOV.U32 R44, RZ, RZ, R151 ;  /* 0x000000ffff2c7224 */ /* 0x000fe200078e0097 */
[----:B------:R1:W2:Y:S01]  /*17330*/  MUFU.EX2 R207, R24 ;  /* 0x0000001800cf7308 */ /* 0x0002a20000000800 */
[----:B0-----:R-:W-:Y:S01]  /*17340*/  FADD.FTZ R33, R205, R6 ;  /* 0x00000006cd217221 */ /* 0x001fe20000010000 */
[----:B------:R-:W-:Y:S01]  /*17350*/  FADD.FTZ R35, R25, R0 ;  /* 0x0000000019237221 */ /* 0x000fe20000010000 */
[----:B------:R-:W-:Y:S02]  /*17360*/  F2FP.BF16.F32.PACK_AB R205, R205, R12 ;  /* 0x0000000ccdcd723e */ /* 0x000fe400000010ff */
[----:B------:R-:W-:-:S03]  /*17370*/  MOV R25, R151 ;  /* 0x0000009700197202 */ /* 0x000fc60000000f00 */
[----:B------:R-:W0:Y:S01]  /*17380*/  MUFU.EX2 R28, R28 ;  /* 0x0000001c001c7308 */ /* 0x000e220000000800 */
[----:B---3--:R-:W-:Y:S01]  /*17390*/  FADD.FTZ R6, R20, R33 ;  /* 0x0000002114067221 */ /* 0x008fe20000010000 */
[----:B-1----:R-:W-:-:S06]  /*173a0*/  IMAD.MOV.U32 R24, RZ, RZ, R151 ;  /* 0x000000ffff187224 */ /* 0x002fcc00078e0097 */
[----:B------:R1:W3:Y:S01]  /*173b0*/  MUFU.EX2 R201, R32 ;  /* 0x0000002000c97308 */ /* 0x0002e20000000800 */
[C---:B--2---:R-:W-:Y:S01]  /*173c0*/  FADD.FTZ R33, R207.reuse, R6 ;  /* 0x00000006cf217221 */ /* 0x044fe20000010000 */
[----:B------:R-:W-:Y:S01]  /*173d0*/  FADD.FTZ R6, R68, R35 ;  /* 0x0000002344067221 */ /* 0x000fe20000010000 */
[----:B------:R-:W-:Y:S01]  /*173e0*/  F2FP.BF16.F32.PACK_AB R207, R207, R20 ;  /* 0x00000014cfcf723e */ /* 0x000fe200000010ff */
[--C-:B------:R-:W-:Y:S02]  /*173f0*/  IMAD.MOV.U32 R68, RZ, RZ, R151.reuse ;  /* 0x000000ffff447224 */ /* 0x100fe400078e0097 */
[----:B------:R-:W-:Y:S01]  /*17400*/  FADD.FTZ R35, R27, R6 ;  /* 0x000000061b237221 */ /* 0x000fe20000010000 */
[----:B------:R-:W-:Y:S01]  /*17410*/  IMAD.MOV.U32 R27, RZ, RZ, R151 ;  /* 0x000000ffff1b7224 */ /* 0x000fe200078e0097 */
[----:B------:R-:W2:Y:S01]  /*17420*/  MUFU.EX2 R34, R34 ;  /* 0x0000002200227308 */ /* 0x000ea20000000800 */
[----:B0-----:R-:W-:Y:S01]  /*17430*/  FADD.FTZ R0, R28, R33 ;  /* 0x000000211c007221 */ /* 0x001fe20000010000 */
[----:B------:R-:W-:Y:S01]  /*17440*/  FADD.FTZ R6, R72, R35 ;  /* 0x0000002348067221 */ /* 0x000fe20000010000 */
[----:B------:R-:W-:-:S02]  /*17450*/  IMAD.MOV.U32 R72, RZ, RZ, R151 ;  /* 0x000000ffff487224 */ /* 0x000fc400078e0097 */
[--C-:B------:R-:W-:Y:S02]  /*17460*/  IMAD.MOV.U32 R35, RZ, RZ, R151.reuse ;  /* 0x000000ffff237224 */ /* 0x100fe400078e0097 */
[----:B------:R-:W-:Y:S01]  /*17470*/  FADD.FTZ R6, R29, R6 ;  /* 0x000000061d067221 */ /* 0x000fe20000010000 */
[--C-:B-1----:R-:W-:Y:S01]  /*17480*/  IMAD.MOV.U32 R32, RZ, RZ, R151.reuse ;  /* 0x000000ffff207224 */ /* 0x102fe200078e0097 */
[----:B------:R0:W1:Y:S01]  /*17490*/  MUFU.EX2 R203, R36 ;  /* 0x0000002400cb7308 */ /* 0x0000620000000800 */
[----:B---3--:R-:W-:Y:S01]  /*174a0*/  FADD.FTZ R33, R201, R0 ;  /* 0x00000000c9217221 */ /* 0x008fe20000010000 */
[----:B------:R-:W-:Y:S01]  /*174b0*/  FADD.FTZ R11, R31, R6 ;  /* 0x000000061f0b7221 */ /* 0x000fe20000010000 */
[----:B------:R-:W-:Y:S01]  /*174c0*/  F2FP.BF16.F32.PACK_AB R201, R201, R28 ;  /* 0x0000001cc9c9723e */ /* 0x000fe200000010ff */
[--C-:B------:R-:W-:Y:S02]  /*174d0*/  IMAD.MOV.U32 R29, RZ, RZ, R151.reuse ;  /* 0x000000ffff1d7224 */ /* 0x100fe400078e0097 */
[----:B------:R-:W-:-:S02]  /*174e0*/  IMAD.MOV.U32 R28, RZ, RZ, R151 ;  /* 0x000000ffff1c7224 */ /* 0x000fc400078e0097 */
[----:B------:R-:W3:Y:S01]  /*174f0*/  MUFU.EX2 R40, R40 ;  /* 0x0000002800287308 */ /* 0x000ee20000000800 */
[----:B--2---:R-:W-:Y:S01]  /*17500*/  FADD.FTZ R0, R34, R33 ;  /* 0x0000002122007221 */ /* 0x004fe20000010000 */
[--C-:B0-----:R-:W-:Y:S02]  /*17510*/  IMAD.MOV.U32 R36, RZ, RZ, R151.reuse ;  /* 0x000000ffff247224 */ /* 0x101fe400078e0097 */
[----:B------:R-:W-:-:S04]  /*17520*/  IMAD.MOV.U32 R33, RZ, RZ, R151 ;  /* 0x000000ffff217224 */ /* 0x000fc800078e0097 */
[----:B------:R0:W2:Y:S01]  /*17530*/  MUFU.EX2 R197, R42 ;  /* 0x0000002a00c57308 */ /* 0x0000a20000000800 */
[C---:B-1----:R-:W-:Y:S01]  /*17540*/  FADD.FTZ R9, R203.reuse, R0 ;  /* 0x00000000cb097221 */ /* 0x042fe20000010000 */
[----:B------:R-:W-:Y:S01]  /*17550*/  F2FP.BF16.F32.PACK_AB R203, R203, R34 ;  /* 0x00000022cbcb723e */ /* 0x000fe200000010ff */
[----:B------:R-:W-:-:S05]  /*17560*/  IMAD.MOV.U32 R34, RZ, RZ, R151 ;  /* 0x000000ffff227224 */ /* 0x000fca00078e0097 */
[----:B------:R-:W1:Y:S01]  /*17570*/  MUFU.EX2 R38, R38 ;  /* 0x0000002600267308 */ /* 0x000e620000000800 */
[----:B---3--:R-:W-:Y:S01]  /*17580*/  FADD.FTZ R0, R40, R9 ;  /* 0x0000000928007221 */ /* 0x008fe20000010000 */
[----:B0-----:R-:W-:-:S06]  /*17590*/  IMAD.MOV.U32 R42, RZ, RZ, R151 ;  /* 0x000000ffff2a7224 */ /* 0x001fcc00078e0097 */
[----:B------:R0:W3:Y:S01]  /*175a0*/  MUFU.EX2 R199, R46 ;  /* 0x0000002e00c77308 */ /* 0x0000e20000000800 */
[C---:B--2---:R-:W-:Y:S01]  /*175b0*/  FADD.FTZ R9, R197.reuse, R0 ;  /* 0x00000000c5097221 */ /* 0x044fe20000010000 */
[----:B------:R-:W-:Y:S01]  /*175c0*/  F2FP.BF16.F32.PACK_AB R197, R197, R40 ;  /* 0x00000028c5c5723e */ /* 0x000fe200000010ff */
[----:B------:R-:W-:-:S05]  /*175d0*/  IMAD.MOV.U32 R40, RZ, RZ, R151 ;  /* 0x000000ffff287224 */ /* 0x000fca00078e0097 */
[----:B------:R-:W2:Y:S01]  /*175e0*/  MUFU.EX2 R26, R26 ;  /* 0x0000001a001a7308 */ /* 0x000ea20000000800 */
[----:B-1----:R-:W-:Y:S01]  /*175f0*/  FADD.FTZ R0, R38, R9 ;  /* 0x0000000926007221 */ /* 0x002fe20000010000 */
[----:B0-----:R-:W-:-:S06]  /*17600*/  IMAD.MOV.U32 R46, RZ, RZ, R151 ;  /* 0x000000ffff2e7224 */ /* 0x001fcc00078e0097 */
[----:B------:R-:W0:Y:S01]  /*17610*/  MUFU.EX2 R76, R76 ;  /* 0x0000004c004c7308 */ /* 0x000e220000000800 */
[C---:B---3--:R-:W-:Y:S01]  /*17620*/  FADD.FTZ R9, R199.reuse, R0 ;  /* 0x00000000c7097221 */ /* 0x048fe20000010000 */
[----:B------:R-:W-:Y:S02]  /*17630*/  F2FP.BF16.F32.PACK_AB R199, R199, R38 ;  /* 0x00000026c7c7723e */ /* 0x000fe400000010ff */
[----:B------:R-:W-:-:S04]  /*17640*/  MOV R38, R151 ;  /* 0x0000009700267202 */ /* 0x000fc80000000f00 */
[----:B------:R1:W3:Y:S01]  /*17650*/  MUFU.EX2 R193, R48 ;  /* 0x0000003000c17308 */ /* 0x0002e20000000800 */
[----:B--2---:R-:W-:-:S07]  /*17660*/  FADD.FTZ R0, R26, R9 ;  /* 0x000000091a007221 */ /* 0x004fce0000010000 */
[----:B------:R-:W2:Y:S01]  /*17670*/  MUFU.EX2 R78, R78 ;  /* 0x0000004e004e7308 */ /* 0x000ea20000000800 */
[C---:B0-----:R-:W-:Y:S01]  /*17680*/  FADD.FTZ R11, R76.reuse, R11 ;  /* 0x0000000b4c0b7221 */ /* 0x041fe20000010000 */
[----:B------:R-:W-:Y:S01]  /*17690*/  F2FP.BF16.F32.PACK_AB R192, R76, R31 ;  /* 0x0000001f4cc0723e */ /* 0x000fe200000010ff */
[--C-:B------:R-:W-:Y:S02]  /*176a0*/  IMAD.MOV.U32 R76, RZ, RZ, R151.reuse ;  /* 0x000000ffff4c7224 */ /* 0x100fe400078e0097 */
[--C-:B-1----:R-:W-:Y:S02]  /*176b0*/  IMAD.MOV.U32 R48, RZ, RZ, R151.reuse ;  /* 0x000000ffff307224 */ /* 0x102fe400078e0097 */
[----:B------:R-:W-:Y:S01]  /*176c0*/  IMAD.MOV.U32 R31, RZ, RZ, R151 ;  /* 0x000000ffff1f7224 */ /* 0x000fe200078e0097 */
[----:B------:R-:W0:Y:S01]  /*176d0*/  MUFU.EX2 R30, R30 ;  /* 0x0000001e001e7308 */ /* 0x000e220000000800 */
[C---:B---3--:R-:W-:Y:S01]  /*176e0*/  FADD.FTZ R9, R193.reuse, R0 ;  /* 0x00000000c1097221 */ /* 0x048fe20000010000 */
[----:B------:R-:W-:Y:S01]  /*176f0*/  F2FP.BF16.F32.PACK_AB R193, R193, R26 ;  /* 0x0000001ac1c1723e */ /* 0x000fe200000010ff */
[----:B------:R-:W-:-:S02]  /*17700*/  IMAD.MOV.U32 R0, RZ, RZ, 0x3f800000 ;  /* 0x3f800000ff007424 */ /* 0x000fc400078e00ff */
[----:B------:R-:W-:-:S03]  /*17710*/  IMAD.MOV.U32 R26, RZ, RZ, R151 ;  /* 0x000000ffff1a7224 */ /* 0x000fc600078e0097 */
[----:B------:R-:W1:Y:S01]  /*17720*/  MUFU.EX2 R13, R13 ;  /* 0x0000000d000d7308 */ /* 0x000e620000000800 */
[----:B--2---:R-:W-:-:S07]  /*17730*/  FADD.FTZ R6, R78, R11 ;  /* 0x0000000b4e067221 */ /* 0x004fce0000010000 */
[----:B------:R-:W2:Y:S01]  /*17740*/  MUFU.EX2 R7, R7 ;  /* 0x0000000700077308 */ /* 0x000ea20000000800 */
[----:B0-----:R-:W-:Y:S01]  /*17750*/  FADD.FTZ R226, R30, R9 ;  /* 0x000000091ee27221 */ /* 0x001fe20000010000 */
[C---:B-1----:R-:W-:Y:S01]  /*17760*/  F2FP.BF16.F32.PACK_AB R194, R13.reuse, R78 ;  /* 0x0000004e0dc2723e */ /* 0x042fe200000010ff */
[----:B------:R-:W-:Y:S01]  /*17770*/  FADD.FTZ R227, R13, R6 ;  /* 0x000000060de37221 */ /* 0x000fe20000010000 */
[--C-:B------:R-:W-:Y:S01]  /*17780*/  IMAD.MOV.U32 R78, RZ, RZ, R151.reuse ;  /* 0x000000ffff4e7224 */ /* 0x100fe200078e0097 */
[C---:B--2---:R-:W-:Y:S01]  /*17790*/  F2FP.BF16.F32.PACK_AB R195, R7.reuse, R30 ;  /* 0x0000001e07c3723e */ /* 0x044fe200000010ff */
[----:B------:R-:W-:Y:S01]  /*177a0*/  FADD.FTZ R226, R7, R226 ;  /* 0x000000e207e27221 */ /* 0x000fe20000010000 */
[----:B------:R-:W-:Y:S01]  /*177b0*/  IMAD.MOV.U32 R30, RZ, RZ, R151 ;  /* 0x000000ffff1e7224 */ /* 0x000fe200078e0097 */
[----:B------:R-:W-:Y:S06]  /*177c0*/  @!P1 BRA `(.L_x_635) ;  /* 0x0000005000909947 */ /* 0x000fec0003800000 */
[----:B------:R-:W-:Y:S01]  /*177d0*/  VIADD R21, R181, 0xfffffffe ;  /* 0xfffffffeb5157836 */ /* 0x000fe20000000000 */
[----:B------:R-:W-:Y:S01]  /*177e0*/  CS2R R150, SRZ ;  /* 0x0000000000967805 */ /* 0x000fe2000001ff00 */
[----:B------:R-:W-:Y:S01]  /*177f0*/  IMAD.MOV.U32 R20, RZ, RZ, R4 ;  /* 0x000000ffff147224 */ /* 0x000fe200078e0004 */
[----:B------:R-:W-:Y:S01]  /*17800*/  CS2R R146, SRZ ;  /* 0x0000000000927805 */ /* 0x000fe2000001ff00 */
[----:B------:R-:W-:Y:S01]  /*17810*/  IMAD.MOV.U32 R15, RZ, RZ, R5 ;  /* 0x000000ffff0f7224 */ /* 0x000fe200078e0005 */
[----:B------:R-:W-:Y:S01]  /*17820*/  CS2R R142, SRZ ;  /* 0x00000000008e7805 */ /* 0x000fe2000001ff00 */
[----:B------:R-:W-:Y:S01]  /*17830*/  IMAD.MOV.U32 R14, RZ, RZ, R229 ;  /* 0x000000ffff0e7224 */ /* 0x000fe200078e00e5 */
[----:B------:R-:W-:Y:S01]  /*17840*/  CS2R R138, SRZ ;  /* 0x00000000008a7805 */ /* 0x000fe2000001ff00 */
[----:B------:R-:W-:Y:S01]  /*17850*/  IMAD.MOV.U32 R8, RZ, RZ, R225 ;  /* 0x000000ffff087224 */ /* 0x000fe200078e00e1 */
[----:B------:R-:W-:Y:S01]  /*17860*/  CS2R R134, SRZ ;  /* 0x0000000000867805 */ /* 0x000fe2000001ff00 */
[----:B------:R-:W-:Y:S01]  /*17870*/  IMAD.MOV.U32 R2, RZ, RZ, 0x3f800000 ;  /* 0x3f800000ff027424 */ /* 0x000fe200078e00ff */
        /* <DEDUP_REMOVED lines=58> */
[----:B------:R-:W-:-:S07]  /*17c20*/  CS2R R24, SRZ ;  /* 0x0000000000187805 */ /* 0x000fce000001ff00 */
.L_x_648:
[----:B------:R-:W-:-:S04]  /*17c30*/  ISETP.NE.AND P1, PT, R8, 0x1, PT ;  /* 0x000000010800780c */ /* 0x000fc80003f25270 */
[----:B------:R-:W-:-:S04]  /*17c40*/  SEL R229, RZ, 0x1, P1 ;  /* 0x00000001ffe57807 */ /* 0x000fc80000800000 */
[----:B------:R-:W-:Y:S01]  /*17c50*/  LOP3.LUT R229, R14, R229, RZ, 0x3c, !PT ;  /* 0x000000e50ee57212 */ /* 0x000fe200078e3cff */
[----:B------:R-:W-:Y:S06]  /*17c60*/  @!P0 BRA `(.L_x_636) ;  /* 0x0000000000048947 */ /* 0x000fec0003800000 */
[----:B------:R-:W-:Y:S01]  /*17c70*/  BPT.TRAP 0x1 ;  /* 0x000000040000795c */ /* 0x000fe20000300000 */
.L_x_636:
[----:B------:R-:W-:Y:S01]  /*17c80*/  VIADD R225, R8, 0x1 ;  /* 0x0000000108e17836 */ /* 0x000fe20000000000 */
[----:B------:R-:W-:-:S04]  /*17c90*/  SHF.L.U32 R6, R229, 0x1f, RZ ;  /* 0x0000001fe5067819 */ /* 0x000fc800000006ff */
[----:B------:R-:W-:-:S04]  /*17ca0*/  ISETP.NE.AND P1, PT, R225, 0x2, PT ;  /* 0x00000002e100780c */ /* 0x000fc80003f25270 */
[----:B------:R-:W-:-:S05]  /*17cb0*/  SEL R225, R225, RZ, P1 ;  /* 0x000000ffe1e17207 */ /* 0x000fca0000800000 */
[----:B------:R-:W-:-:S04]  /*17cc0*/  IMAD R9, R225, 0x8, R22 ;  /* 0x00000008e1097824 */ /* 0x000fc800078e0216 */
[----:B------:R0:W1:Y:S01]  /*17cd0*/  SYNCS.PHASECHK.TRANS64.TRYWAIT P1, [R9+URZ+0x38830], R6 ;  /* 0x03883006090075a7 */ /* 0x000062000802017f */
[----:B------:R-:W-:Y:S05]  /*17ce0*/  @!P0 BRA `(.L_x_637) ;  /* 0x0000000000048947 */ /* 0x000fea0003800000 */
[----:B------:R-:W-:Y:S01]  /*17cf0*/  BPT.TRAP 0x1 ;  /* 0x000000040000795c */ /* 0x000fe20000300000 */
.L_x_637:
[----:B------:R-:W2:Y:S01]  /*17d00*/  LDL R3, [R1+0x5c] ;  /* 0x00005c0001037983 */ /* 0x000ea20000100800 */
[----:B------:R-:W-:Y:S01]  /*17d10*/  BSSY B1, `(.L_x_638) ;  /* 0x0000007000017945 */ /* 0x000fe20003800000 */
[----:B------:R-:W-:Y:S02]  /*17d20*/  IMAD.MOV.U32 R5, RZ, RZ, 0x40000040 ;  /* 0x40000040ff057424 */ /* 0x000fe400078e00ff */
[----:B--2---:R-:W-:-:S04]  /*17d30*/  IMAD R4, R225, 0xa00, R3 ;  /* 0x00000a00e1047824 */ /* 0x004fc800078e0203 */
[----:B------:R-:W-:Y:S01]  /*17d40*/  VIADD R3, R4, 0x80 ;  /* 0x0000008004037836 */ /* 0x000fe20000000000 */
[----:B-1----:R-:W-:Y:S06]  /*17d50*/  @P1 BRA `(.L_x_639) ;  /* 0x0000000000081947 */ /* 0x002fec0003800000 */
[----:B------:R-:W1:Y:S02]  /*17d60*/  SYNCS.PHASECHK.TRANS64.TRYWAIT P1, [R9+URZ+0x38830], R6 ;  /* 0x03883006090075a7 */ /* 0x000e64000802017f */
[----:B-1----:R-:W-:Y:S05]  /*17d70*/  @!P1 BRA `(.L_x_640) ;  /* 0x00000114000c9947 */ /* 0x002fea0003800000 */
.L_x_639:
[----:B------:R-:W-:Y:S05]  /*17d80*/  BSYNC B1 ;  /* 0x0000000000017941 */ /* 0x000fea0003800000 */
.L_x_638:
[----:B------:R-:W2:Y:S04]  /*17d90*/  LDL.64 R152, [R1+0x48] ;  /* 0x0000480001987983 */ /* 0x000ea80000100a00 */
[----:B------:R-:W3:Y:S04]  /*17da0*/  LDL.64 R156, [R1+0x8] ;  /* 0x00000800019c7983 */ /* 0x000ee80000100a00 */
[----:B------:R-:W4:Y:S01]  /*17db0*/  LDL.64 R154, [R1] ;  /* 0x00000000019a7983 */ /* 0x000f220000100a00 */
[----:B------:R-:W-:Y:S02]  /*17dc0*/  R2UR UR10, R4 ;  /* 0x00000000040a72ca */ /* 0x000fe400000e0000 */
[----:B------:R-:W-:Y:S01]  /*17dd0*/  R2UR UR11, R5 ;  /* 0x00000000050b72ca */ /* 0x000fe200000e0000 */
[----:B------:R-:W-:Y:S01]  /*17de0*/  WARPGROUP.ARRIVE ;  /* 0x00000000000079c5 */ /* 0x000fe20000000000 */
[----:B01----:R-:W-:Y:S01]  /*17df0*/  IMAD.MOV.U32 R6, RZ, RZ, R3 ;  /* 0x000000ffff067224 */ /* 0x003fe200078e0003 */
[----:B------:R-:W-:-:S04]  /*17e00*/  MOV R7, 0x40000040 ;  /* 0x4000004000077802 */ /* 0x000fc80000000f00 */
[----:B------:R-:W-:Y:S02]  /*17e10*/  R2UR UR6, R6 ;  /* 0x00000000060672ca */ /* 0x000fe400000e0000 */
[----:B------:R-:W-:Y:S01]  /*17e20*/  R2UR UR7, R7 ;  /* 0x00000000070772ca */ /* 0x000fe200000e0000 */
[C---:B------:R-:W-:Y:S02]  /*17e30*/  VIADD R6, R4.reuse, 0x100 ;  /* 0x0000010004067836 */ /* 0x040fe40000000000 */
[----:B------:R-:W-:Y:S02]  /*17e40*/  IMAD.MOV.U32 R7, RZ, RZ, 0x40000040 ;  /* 0x40000040ff077424 */ /* 0x000fe400078e00ff */
[----:B------:R-:W-:Y:S02]  /*17e50*/  VIADD R10, R4, 0x180 ;  /* 0x00000180040a7836 */ /* 0x000fe40000000000 */
[----:B------:R-:W-:Y:S01]  /*17e60*/  IMAD.MOV.U32 R11, RZ, RZ, 0x40000040 ;  /* 0x40000040ff0b7424 */ /* 0x000fe200078e00ff */
[----:B--2---:R-:W-:-:S02]  /*17e70*/  R2UR UR46, R152 ;  /* 0x00000000982e72ca */ /* 0x004fc400000e0000 */
[----:B------:R-:W-:Y:S02]  /*17e80*/  R2UR UR47, R153 ;  /* 0x00000000992f72ca */ /* 0x000fe400000e0000 */
[----:B------:R-:W2:Y:S01]  /*17e90*/  LDL.64 R152, [R1+0x40] ;  /* 0x0000400001987983 */ /* 0x000ea20000100a00 */
[----:B---3--:R-:W-:Y:S02]  /*17ea0*/  R2UR UR12, R156 ;  /* 0x000000009c0c72ca */ /* 0x008fe400000e0000 */
[----:B------:R-:W-:-:S11]  /*17eb0*/  R2UR UR13, R157 ;  /* 0x000000009d0d72ca */ /* 0x000fd600000e0000 */
[----:B------:R-:W-:Y:S02]  /*17ec0*/  UMOV UR8, UR12 ;  /* 0x0000000c00087c82 */ /* 0x000fe40008000000 */
[----:B------:R-:W-:Y:S02]  /*17ed0*/  UMOV UR9, UR13 ;  /* 0x0000000d00097c82 */ /* 0x000fe40008000000 */
[----:B------:R-:W-:Y:S01]  /*17ee0*/  HGMMA.64x16x16.F32.BF16 R184, gdesc[UR8], RZ, !UPT, gsb0 ;  /* 0x0020000008b879f0 */ /* 0x000fe2000c0018ff */
[----:B------:R-:W-:Y:S01]  /*17ef0*/  UMOV UR4, UR12 ;  /* 0x0000000c00047c82 */ /* 0x000fe20008000000 */
[----:B------:R-:W-:Y:S01]  /*17f00*/  UMOV UR5, UR13 ;  /* 0x0000000d00057c82 */ /* 0x000fe20008000000 */
[----:B------:R-:W-:Y:S02]  /*17f10*/  WARPGROUP.DEPBAR.LE gsb0, 0x0 ;  /* 0x00008000000079c5 */ /* 0x000fe40000010000 */
[----:B------:R-:W-:-:S06]  /*17f20*/  WARPGROUP.ARRIVE ;  /* 0x00000000000079c5 */ /* 0x000fcc0000000000 */
[----:B------:R-:W-:Y:S01]  /*17f30*/  HGMMA.64x16x16.F32.BF16 R176, gdesc[UR4], RZ, !UPT, gsb0 ;  /* 0x0020000004b079f0 */ /* 0x000fe2000c0018ff */
[----:B------:R-:W-:Y:S02]  /*17f40*/  R2UR UR10, R6 ;  /* 0x00000000060a72ca */ /* 0x000fe400000e0000 */
[----:B------:R-:W-:Y:S01]  /*17f50*/  R2UR UR11, R7 ;  /* 0x00000000070b72ca */ /* 0x000fe200000e0000 */
[----:B------:R-:W-:Y:S01]  /*17f60*/  UMOV UR8, UR12 ;  /* 0x0000000c00087c82 */ /* 0x000fe20008000000 */
[----:B------:R-:W-:Y:S01]  /*17f70*/  UMOV UR9, UR13 ;  /* 0x0000000d00097c82 */ /* 0x000fe20008000000 */
[----:B------:R-:W-:Y:S02]  /*17f80*/  WARPGROUP.DEPBAR.LE gsb0, 0x0 ;  /* 0x00008000000079c5 */ /* 0x000fe40000010000 */
[----:B------:R-:W-:-:S08]  /*17f90*/  WARPGROUP.ARRIVE ;  /* 0x00000000000079c5 */ /* 0x000fd00000000000 */
        /* <DEDUP_REMOVED lines=8> */
[----:B------:R-:W-:Y:S02]  /*18020*/  VIADD R6, R4, 0x200 ;  /* 0x0000020004067836 */ /* 0x000fe40000000000 */
[----:B------:R-:W-:-:S03]  /*18030*/  IMAD.MOV.U32 R7, RZ, RZ, 0x40000040 ;  /* 0x40000040ff077424 */ /* 0x000fc600078e00ff */
[----:B------:R-:W-:Y:S02]  /*18040*/  R2UR UR34, R6 ;  /* 0x00000000062272ca */ /* 0x000fe400000e0000 */
[----:B------:R-:W-:Y:S02]  /*18050*/  R2UR UR35, R7 ;  /* 0x00000000072372ca */ /* 0x000fe400000e0000 */
[----:B----4-:R-:W-:Y:S02]  /*18060*/  R2UR UR28, R154 ;  /* 0x000000009a1c72ca */ /* 0x010fe400000e0000 */
[----:B------:R-:W-:Y:S01]  /*18070*/  R2UR UR29, R155 ;  /* 0x000000009b1d72ca */ /* 0x000fe200000e0000 */
[----:B------:R-:W-:Y:S01]  /*18080*/  UMOV UR32, UR12 ;  /* 0x0000000c00207c82 */ /* 0x000fe20008000000 */
[----:B------:R-:W-:Y:S01]  /*18090*/  UMOV UR33, UR13 ;  /* 0x0000000d00217c82 */ /* 0x000fe20008000000 */
[----:B------:R-:W-:Y:S02]  /*180a0*/  WARPGROUP.DEPBAR.LE gsb0, 0x0 ;  /* 0x00008000000079c5 */ /* 0x000fe40000010000 */
[----:B------:R-:W-:Y:S01]  /*180b0*/  VIADD R12, R4, 0x2 ;  /* 0x00000002040c7836 */ /* 0x000fe20000000000 */
[----:B--2---:R-:W-:-:S02]  /*180c0*/  R2UR UR42, R152 ;  /* 0x00000000982a72ca */ /* 0x004fc400000e0000 */
[----:B------:R-:W-:Y:S02]  /*180d0*/  R2UR UR43, R153 ;  /* 0x00000000992b72ca */ /* 0x000fe400000e0000 */
[----:B------:R-:W-:-:S06]  /*180e0*/  WARPGROUP.ARRIVE ;  /* 0x00000000000079c5 */ /* 0x000fcc0000000000 */
[----:B------:R-:W-:Y:S01]  /*180f0*/  HGMMA.64x16x16.F32.BF16 R152, gdesc[UR32], RZ, !UPT, gsb0 ;  /* 0x00200000209879f0 */ /* 0x000fe2000c0018ff */
[----:B------:R-:W-:Y:S01]  /*18100*/  IMAD.MOV.U32 R13, RZ, RZ, 0x40000040 ;  /* 0x40000040ff0d7424 */ /* 0x000fe200078e00ff */
[----:B------:R-:W-:-:S04]  /*18110*/  R2UR UR26, R12 ;  /* 0x000000000c1a72ca */ /* 0x000fc800000e0000 */
[----:B------:R-:W-:Y:S01]  /*18120*/  R2UR UR27, R13 ;  /* 0x000000000d1b72ca */ /* 0x000fe200000e0000 */
[----:B------:R-:W-:Y:S01]  /*18130*/  UMOV UR24, UR28 ;  /* 0x0000001c00187c82 */ /* 0x000fe20008000000 */
[----:B------:R-:W-:Y:S01]  /*18140*/  UMOV UR25, UR29 ;  /* 0x0000001d00197c82 */ /* 0x000fe20008000000 */
[----:B------:R-:W-:Y:S02]  /*18150*/  WARPGROUP.DEPBAR.LE gsb0, 0x0 ;  /* 0x00008000000079c5 */ /* 0x000fe40000010000 */
[----:B------:R-:W-:-:S08]  /*18160*/  WARPGROUP.ARRIVE ;  /* 0x00000000000079c5 */ /* 0x000fd00000000000 */
[----:B------:R-:W-:Y:S01]  /*18170*/  HGMMA.64x16x16.F32.BF16 R184, gdesc[UR24], R184, gsb0 ;  /* 0x0020000018b879f0 */ /* 0x000fe200080018b8 */
[----:B------:R-:W-:Y:S02]  /*18180*/  VIADD R10, R4, 0x82 ;  /* 0x00000082040a7836 */ /* 0x000fe40000000000 */
[----:B------:R-:W-:-:S03]  /*18190*/  IMAD.MOV.U32 R11, RZ, RZ, 0x40000040 ;  /* 0x40000040ff0b7424 */ /* 0x000fc600078e00ff */
[----:B------:R-:W-:Y:S02]  /*181a0*/  R2UR UR22, R10 ;  /* 0x000000000a1672ca */ /* 0x000fe400000e0000 */
        /* <DEDUP_REMOVED lines=21> */
[----:B------:R-:W-:Y:S01]  /*18300*/  IMAD.MOV.U32 R13, RZ, RZ, 0x40000040 ;  /* 0x40000040ff0d7424 */ /* 0x000fe200078e00ff */
[C---:B------:R-:W-:Y:S01]  /*18310*/  IADD3 R12, R4.reuse, 0x202, RZ ;  /* 0x00000202040c7810 */ /* 0x040fe20007ffe0ff */
[----:B------:R-:W-:Y:S02]  /*18320*/  VIADD R6, R4, 0x4 ;  /* 0x0000000404067836 */ /* 0x000fe40000000000 */
[----:B------:R-:W-:Y:S01]  /*18330*/  IMAD.MOV.U32 R7, RZ, RZ, 0x40000040 ;  /* 0x40000040ff077424 */ /* 0x000fe200078e00ff */
[----:B------:R-:W-:-:S02]  /*18340*/  WARPGROUP.DEPBAR.LE gsb0, 0x0 ;  /* 0x00008000000079c5 */ /* 0x000fc40000010000 */
[----:B------:R-:W-:Y:S01]  /*18350*/  WARPGROUP.ARRIVE ;  /* 0x00000000000079c5 */ /* 0x000fe20000000000 */
[----:B------:R-:W-:Y:S01]  /*18360*/  UMOV UR8, UR46 ;  /* 0x0000002e00087c82 */ /* 0x000fe20008000000 */
[----:B------:R-:W-:Y:S01]  /*18370*/  UMOV UR9, UR47 ;  /* 0x0000002f00097c82 */ /* 0x000fe20008000000 */
[----:B------:R-:W-:Y:S01]  /*18380*/  UMOV UR4, UR46 ;  /* 0x0000002e00047c82 */ /* 0x000fe20008000000 */
[----:B------:R-:W-:Y:S01]  /*18390*/  UMOV UR5, UR47 ;  /* 0x0000002f00057c82 */ /* 0x000fe20008000000 */
[----:B------:R-:W-:Y:S01]  /*183a0*/  UMOV UR24, UR46 ;  /* 0x0000002e00187c82 */ /* 0x000fe20008000000 */
[----:B------:R-:W-:Y:S01]  /*183b0*/  HGMMA.64x16x16.F32.BF16 R160, gdesc[UR12], R160, gsb0 ;  /* 0x002000000ca079f0 */ /* 0x000fe200080018a0 */
[----:B------:R-:W-:Y:S01]  /*183c0*/  R2UR UR30, R12 ;  /* 0x000000000c1e72ca */ /* 0x000fe200000e0000 */
[----:B------:R-:W-:Y:S01]  /*183d0*/  UMOV UR25, UR47 ;  /* 0x0000002f00197c82 */ /* 0x000fe20008000000 */
[----:B------:R-:W-:Y:S01]  /*183e0*/  R2UR UR31, R13 ;  /* 0x000000000d1f72ca */ /* 0x000fe200000e0000 */
[----:B------:R-:W-:Y:S01]  /*183f0*/  UMOV UR20, UR46 ;  /* 0x0000002e00147c82 */ /* 0x000fe20008000000 */
[----:B------:R-:W-:Y:S01]  /*18400*/  R2UR UR10, R6 ;  /* 0x00000000060a72ca */ /* 0x000fe200000e0000 */
[----:B------:R-:W-:Y:S01]  /*18410*/  UMOV UR21, UR47 ;  /* 0x0000002f00157c82 */ /* 0x000fe20008000000 */
[----:B------:R-:W-:Y:S01]  /*18420*/  UMOV UR32, UR46 ;  /* 0x0000002e00207c82 */ /* 0x000fe20008000000 */
[----:B------:R-:W-:Y:S01]  /*18430*/  UMOV UR33, UR47 ;  /* 0x0000002f00217c82 */ /* 0x000fe20008000000 */
[----:B------:R-:W-:Y:S01]  /*18440*/  UMOV UR16, UR42 ;  /* 0x0000002a00107c82 */ /* 0x000fe20008000000 */
[----:B------:R-:W-:Y:S01]  /*18450*/  UMOV UR17, UR43 ;  /* 0x0000002b00117c82 */ /* 0x000fe20008000000 */
[----:B------:R-:W2:Y:S01]  /*18460*/  LDL.64 R10, [R1+0x30] ;  /* 0x00003000010a7983 */ /* 0x000ea20000100a00 */
[----:B------:R-:W-:-:S02]  /*18470*/  WARPGROUP.DEPBAR.LE gsb0, 0x0 ;  /* 0x00008000000079c5 */ /* 0x000fc40000010000 */
[----:B------:R-:W-:Y:S01]  /*18480*/  WARPGROUP.ARRIVE ;  /* 0x00000000000079c5 */ /* 0x000fe20000000000 */
[----:B------:R-:W-:Y:S01]  /*18490*/  R2UR UR11, R7 ;  /* 0x00000000070b72ca */ /* 0x000fe200000e0000 */
[----:B------:R-:W3:Y:S04]  /*184a0*/  LDL.64 R12, [R1+0x38] ;  /* 0x00003800010c7983 */ /* 0x000ee80000100a00 */
[----:B------:R-:W-:Y:S01]  /*184b0*/  HGMMA.64x16x16.F32.BF16 R152, gdesc[UR28], R152, gsb0 ;  /* 0x002000001c9879f0 */ /* 0x000fe20008001898 */
[----:B------:R-:W-:Y:S02]  /*184c0*/  VIADD R6, R4, 0x84 ;  /* 0x0000008404067836 */ /* 0x000fe40000000000 */
[----:B------:R-:W-:Y:S01]  /*184d0*/  IMAD.MOV.U32 R7, RZ, RZ, 0x40000040 ;  /* 0x40000040ff077424 */ /* 0x000fe200078e00ff */
[----:B------:R-:W-:-:S02]  /*184e0*/  WARPGROUP.DEPBAR.LE gsb0, 0x0 ;  /* 0x00008000000079c5 */ /* 0x000fc40000010000 */
[----:B------:R-:W-:-:S06]  /*184f0*/  WARPGROUP.ARRIVE ;  /* 0x00000000000079c5 */ /* 0x000fcc0000000000 */
[----:B------:R-:W-:Y:S01]  /*18500*/  HGMMA.64x16x16.F32.BF16 R184, gdesc[UR8], R184, gsb0 ;  /* 0x0020000008b879f0 */ /* 0x000fe200080018b8 */
[----:B------:R-:W-:Y:S02]  /*18510*/  R2UR UR6, R6 ;  /* 0x00000000060672ca */ /* 0x000fe400000e0000 */
[----:B------:R-:W-:Y:S01]  /*18520*/  R2UR UR7, R7 ;  /* 0x00000000070772ca */ /* 0x000fe200000e0000 */
[----:B------:R-:W-:Y:S01]  /*18530*/  VIADD R6, R4, 0x104 ;  /* 0x0000010404067836 */ /* 0x000fe20000000000 */
[----:B------:R-:W-:Y:S02]  /*18540*/  WARPGROUP.DEPBAR.LE gsb0, 0x0 ;  /* 0x00008000000079c5 */ /* 0x000fe40000010000 */
[----:B------:R-:W-:-:S09]  /*18550*/  WARPGROUP.ARRIVE ;  /* 0x00000000000079c5 */ /* 0x000fd20000000000 */
[----:B------:R-:W-:Y:S01]  /*18560*/  HGMMA.64x16x16.F32.BF16 R176, gdesc[UR4], R176, gsb0 ;  /* 0x0020000004b079f0 */ /* 0x000fe200080018b0 */
[----:B------:R-:W-:Y:S01]  /*18570*/  IMAD.MOV.U32 R7, RZ, RZ, 0x40000040 ;  /* 0x40000040ff077424 */ /* 0x000fe200078e00ff */
[----:B------:R-:W-:-:S04]  /*18580*/  R2UR UR26, R6 ;  /* 0x00000000061a72ca */ /* 0x000fc800000e0000 */
[----:B------:R-:W-:Y:S01]  /*18590*/  R2UR UR27, R7 ;  /* 0x00000000071b72ca */ /* 0x000fe200000e0000 */
[----:B------:R-:W-:Y:S02]  /*185a0*/  WARPGROUP.DEPBAR.LE gsb0, 0x0 ;  /* 0x00008000000079c5 */ /* 0x000fe40000010000 */
[----:B------:R-:W-:-:S10]  /*185b0*/  WARPGROUP.ARRIVE ;  /* 0x00000000000079c5 */ /* 0x000fd40000000000 */
[----:B------:R-:W-:Y:S01]  /*185c0*/  HGMMA.64x16x16.F32.BF16 R168, gdesc[UR24], R168, gsb0 ;  /* 0x0020000018a879f0 */ /* 0x000fe200080018a8 */
[----:B------:R-:W-:Y:S02]  /*185d0*/  VIADD R6, R4, 0x184 ;  /* 0x0000018404067836 */ /* 0x000fe40000000000 */
[----:B------:R-:W-:-:S03]  /*185e0*/  IMAD.MOV.U32 R7, RZ, RZ, 0x40000040 ;  /* 0x40000040ff077424 */ /* 0x000fc600078e00ff */
[----:B------:R-:W-:Y:S02]  /*185f0*/  R2UR UR22, R6 ;  /* 0x00000000061672ca */ /* 0x000fe400000e0000 */
[----:B------:R-:W-:Y:S01]  /*18600*/  R2UR UR23, R7 ;  /* 0x00000000071772ca */ /* 0x000fe200000e0000 */
[----:B------:R-:W-:Y:S02]  /*18610*/  WARPGROUP.DEPBAR.LE gsb0, 0x0 ;  /* 0x00008000000079c5 */ /* 0x000fe40000010000 */
[----:B------:R-:W-:-:S10]  /*18620*/  WARPGROUP.ARRIVE ;  /* 0x00000000000079c5 */ /* 0x000fd40000000000 */
[----:B------:R-:W-:Y:S01]  /*18630*/  HGMMA.64x16x16.F32.BF16 R160, gdesc[UR20], R160, gsb0 ;  /* 0x0020000014a079f0 */ /* 0x000fe200080018a0 */
[----:B------:R-:W-:Y:S01]  /*18640*/  VIADD R6, R4, 0x204 ;  /* 0x0000020404067836 */ /* 0x000fe20000000000 */
[----:B------:R-:W-:-:S04]  /*18650*/  MOV R7, 0x40000040 ;  /* 0x4000004000077802 */ /* 0x000fc80000000f00 */
[----:B------:R-:W-:Y:S02]  /*18660*/  R2UR UR34, R6 ;  /* 0x00000000062272ca */ /* 0x000fe400000e0000 */
        /* <DEDUP_REMOVED lines=48> */
[----:B------:R-:W-:Y:S01]  /*18970*/  IMAD.MOV.U32 R7, RZ, RZ, 0x40000040 ;  /* 0x40000040ff077424 */ /* 0x000fe200078e00ff */
[----:B---3--:R-:W-:Y:S02]  /*18980*/  R2UR UR50, R12 ;  /* 0x000000000c3272ca */ /* 0x008fe400000e0000 */
[----:B------:R-:W-:Y:S02]  /*18990*/  R2UR UR51, R13 ;  /* 0x000000000d3372ca */ /* 0x000fe400000e0000 */
[----:B------:R-:W-:Y:S01]  /*189a0*/  R2UR UR26, R6 ;  /* 0x00000000061a72ca */ /* 0x000fe200000e0000 */
[----:B------:R-:W3:Y:S01]  /*189b0*/  LDL.64 R12, [R1+0x28] ;  /* 0x00002800010c7983 */ /* 0x000ee20000100a00 */
[----:B------:R-:W-:-:S07]  /*189c0*/  R2UR UR27, R7 ;  /* 0x00000000071b72ca */ /* 0x000fce00000e0000 */
[----:B------:R-:W-:Y:S02]  /*189d0*/  UMOV UR24, UR50 ;  /* 0x0000003200187c82 */ /* 0x000fe40008000000 */
[----:B------:R-:W-:Y:S01]  /*189e0*/  UMOV UR25, UR51 ;  /* 0x0000003300197c82 */ /* 0x000fe20008000000 */
[----:B------:R-:W-:Y:S02]  /*189f0*/  WARPGROUP.DEPBAR.LE gsb0, 0x0 ;  /* 0x00008000000079c5 */ /* 0x000fe40000010000 */
[----:B------:R-:W-:-:S06]  /*18a00*/  WARPGROUP.ARRIVE ;  /* 0x00000000000079c5 */ /* 0x000fcc0000000000 */
[----:B------:R-:W-:Y:S01]  /*18a10*/  HGMMA.64x16x16.F32.BF16 R184, gdesc[UR24], R184, gsb0 ;  /* 0x0020000018b879f0 */ /* 0x000fe200080018b8 */
[----:B------:R-:W-:Y:S01]  /*18a20*/  IMAD.MOV.U32 R7, RZ, RZ, 0x40000040 ;  /* 0x40000040ff077424 */ /* 0x000fe200078e00ff */
[----:B------:R-:W-:-:S04]  /*18a30*/  IADD3 R6, R4, 0x300, RZ ;  /* 0x0000030004067810 */ /* 0x000fc80007ffe0ff */
        /* <DEDUP_REMOVED lines=36> */
[----:B--2---:R-:W-:Y:S02]  /*18c80*/  R2UR UR46, R10 ;  /* 0x000000000a2e72ca */ /* 0x004fe400000e0000 */
[----:B------:R-:W-:Y:S02]  /*18c90*/  R2UR UR47, R11 ;  /* 0x000000000b2f72ca */ /* 0x000fe400000e0000 */
[----:B------:R-:W-:Y:S01]  /*18ca0*/  R2UR UR10, R6 ;  /* 0x00000000060a72ca */ /* 0x000fe200000e0000 */
[----:B------:R-:W2:Y:S01]  /*18cb0*/  LDL.64 R10, [R1+0x20] ;  /* 0x00002000010a7983 */ /* 0x000ea20000100a00 */
[----:B------:R-:W-:-:S07]  /*18cc0*/  R2UR UR11, R7 ;  /* 0x00000000070b72ca */ /* 0x000fce00000e0000 */
[----:B------:R-:W-:Y:S02]  /*18cd0*/  UMOV UR8, UR46 ;  /* 0x0000002e00087c82 */ /* 0x000fe40008000000 */
[----:B------:R-:W-:Y:S01]  /*18ce0*/  UMOV UR9, UR47 ;  /* 0x0000002f00097c82 */ /* 0x000fe20008000000 */
[----:B------:R-:W-:Y:S02]  /*18cf0*/  WARPGROUP.DEPBAR.LE gsb0, 0x0 ;  /* 0x00008000000079c5 */ /* 0x000fe40000010000 */
[----:B------:R-:W-:-:S06]  /*18d00*/  WARPGROUP.ARRIVE ;  /* 0x00000000000079c5 */ /* 0x000fcc0000000000 */
        /* <DEDUP_REMOVED lines=10> */
[----:B------:R-:W-:Y:S01]  /*18db0*/  VIADD R6, R4, 0x382 ;  /* 0x0000038204067836 */ /* 0x000fe20000000000 */
[----:B------:R-:W-:-:S04]  /*18dc0*/  MOV R7, 0x40000040 ;  /* 0x4000004000077802 */ /* 0x000fc80000000f00 */
        /* <DEDUP_REMOVED lines=122> */
[----:B------:R-:W-:Y:S02]  /*19570*/  MOV R7, 0x40000040 ;  /* 0x4000004000077802 */ /* 0x000fe40000000f00 */
[----:B---3--:R-:W-:Y:S02]  /*19580*/  R2UR UR46, R12 ;  /* 0x000000000c2e72ca */ /* 0x008fe400000e0000 */
[----:B------:R-:W-:Y:S02]  /*19590*/  R2UR UR47, R13 ;  /* 0x000000000d2f72ca */ /* 0x000fe400000e0000 */
[----:B------:R-:W-:Y:S02]  /*195a0*/  R2UR UR10, R6 ;  /* 0x00000000060a72ca */ /* 0x000fe400000e0000 */
        /* <DEDUP_REMOVED lines=490> */
.L_x_641:
[----:B------:R-:W-:Y:S01]  /*1b450*/  SHF.L.U32 R0, R14, 0x1f, RZ ;  /* 0x0000001f0e007819 */ /* 0x000fe200000006ff */
[----:B------:R-:W-:-:S04]  /*1b460*/  IMAD R6, R8, 0x8, R22 ;  /* 0x0000000808067824 */ /* 0x000fc800078e0216 */
[----:B------:R0:W1:Y:S01]  /*1b470*/  SYNCS.PHASECHK.TRANS64.TRYWAIT P1, [R6+URZ+0x38850], R0 ;  /* 0x03885000060075a7 */ /* 0x000062000802017f */
[----:B------:R-:W-:Y:S05]  /*1b480*/  @!P0 BRA `(.L_x_642) ;  /* 0x0000000000048947 */ /* 0x000fea0003800000 */
[----:B------:R-:W-:Y:S01]  /*1b490*/  BPT.TRAP 0x1 ;  /* 0x000000040000795c */ /* 0x000fe20000300000 */
.L_x_642:
[----:B------:R-:W-:Y:S04]  /*1b4a0*/  BSSY B1, `(.L_x_643) ;  /* 0x0000004000017945 */ /* 0x000fe80003800000 */
[----:B-1----:R-:W-:Y:S05]  /*1b4b0*/  @P1 BRA `(.L_x_644) ;  /* 0x0000000000081947 */ /* 0x002fea0003800000 */
[----:B------:R-:W1:Y:S02]  /*1b4c0*/  SYNCS.PHASECHK.TRANS64.TRYWAIT P1, [R6+URZ+0x38850], R0 ;  /* 0x03885000060075a7 */ /* 0x000e64000802017f */
[----:B-1----:R-:W-:Y:S05]  /*1b4d0*/  @!P1 BRA `(.L_x_645) ;  /* 0x000000dc00489947 */ /* 0x002fea0003800000 */
.L_x_644:
[----:B------:R-:W-:Y:S05]  /*1b4e0*/  BSYNC B1 ;  /* 0x0000000000017941 */ /* 0x000fea0003800000 */
.L_x_643:
[----:B01----:R-:W-:Y:S01]  /*1b4f0*/  VIADD R0, R22, 0x400 ;  /* 0x0000040016007836 */ /* 0x003fe20000000000 */
[----:B------:R-:W-:Y:S01]  /*1b500*/  WARPGROUP.ARRIVE ;  /* 0x00000000000079c5 */ /* 0x000fe20000000000 */
[----:B------:R-:W-:Y:S02]  /*1b510*/  IMAD.MOV.U32 R3, RZ, RZ, 0x40000040 ;  /* 0x40000040ff037424 */ /* 0x000fe400078e00ff */
[----:B------:R-:W-:Y:S01]  /*1b520*/  IMAD.MOV.U32 R5, RZ, RZ, 0x40000040 ;  /* 0x40000040ff057424 */ /* 0x000fe200078e00ff */
[----:B------:R-:W-:Y:S02]  /*1b530*/  SHF.R.U32.HI R0, RZ, 0x4, R0 ;  /* 0x00000004ff007819 */ /* 0x000fe40000011600 */
[----:B------:R-:W-:Y:S01]  /*1b540*/  R2UR UR7, R3 ;  /* 0x00000000030772ca */ /* 0x000fe200000e0000 */
[----:B------:R-:W-:Y:S01]  /*1b550*/  IMAD.MOV.U32 R3, RZ, RZ, 0x40000040 ;  /* 0x40000040ff037424 */ /* 0x000fe200078e00ff */
[----:B------:R-:W-:-:S04]  /*1b560*/  LOP3.LUT R0, R0, 0x3fff, RZ, 0xc0, !PT ;  /* 0x00003fff00007812 */ /* 0x000fc800078ec0ff */
[----:B------:R-:W-:-:S05]  /*1b570*/  LOP3.LUT R0, R0, 0x2800000, RZ, 0xfc, !PT ;  /* 0x0280000000007812 */ /* 0x000fca00078efcff */
[----:B------:R-:W-:-:S04]  /*1b580*/  IMAD R2, R8, 0xa00, R0 ;  /* 0x00000a0008027824 */ /* 0x000fc800078e0200 */
[C---:B------:R-:W-:Y:S01]  /*1b590*/  VIADD R4, R2.reuse, 0x80 ;  /* 0x0000008002047836 */ /* 0x040fe20000000000 */
[----:B------:R-:W-:-:S13]  /*1b5a0*/  R2UR UR6, R2 ;  /* 0x00000000020672ca */ /* 0x000fda00000e0000 */
[----:B------:R-:W-:Y:S01]  /*1b5b0*/  HGMMA.64x256x16.F32.BF16 R24, R208, gdesc[UR4].tnspB, R24, gsb0 ;  /* 0x43e00004d0187df0 */ /* 0x000fe20008001818 */
[----:B------:R-:W-:Y:S01]  /*1b5c0*/  R2UR UR6, R4 ;  /* 0x00000000040672ca */ /* 0x000fe200000e0000 */
[----:B------:R-:W-:Y:S01]  /*1b5d0*/  VIADD R4, R2, 0x100 ;  /* 0x0000010002047836 */ /* 0x000fe20000000000 */
[----:B------:R-:W-:Y:S01]  /*1b5e0*/  R2UR UR7, R5 ;  /* 0x00000000050772ca */ /* 0x000fe200000e0000 */
[----:B------:R-:W-:Y:S01]  /*1b5f0*/  IMAD.MOV.U32 R5, RZ, RZ, 0x40000040 ;  /* 0x40000040ff057424 */ /* 0x000fe200078e00ff */
[----:B------:R-:W-:Y:S02]  /*1b600*/  WARPGROUP.DEPBAR.LE gsb0, 0x0 ;  /* 0x00008000000079c5 */ /* 0x000fe40000010000 */
[----:B------:R-:W-:-:S15]  /*1b610*/  WARPGROUP.ARRIVE ;  /* 0x00000000000079c5 */ /* 0x000fde0000000000 */
[----:B------:R-:W-:-:S06]  /*1b620*/  NOP ;  /* 0x0000000000007918 */ /* 0x000fcc0000000000 */
[----:B------:R-:W-:Y:S01]  /*1b630*/  HGMMA.64x256x16.F32.BF16 R24, R204, gdesc[UR4].tnspB, R24, gsb0 ;  /* 0x43e00004cc187df0 */ /* 0x000fe20008001818 */
[----:B------:R-:W-:Y:S01]  /*1b640*/  R2UR UR6, R4 ;  /* 0x00000000040672ca */ /* 0x000fe200000e0000 */
[C---:B------:R-:W-:Y:S01]  /*1b650*/  VIADD R4, R2.reuse, 0x180 ;  /* 0x0000018002047836 */ /* 0x040fe20000000000 */
[----:B------:R-:W-:Y:S01]  /*1b660*/  R2UR UR7, R5 ;  /* 0x00000000050772ca */ /* 0x000fe200000e0000 */
[----:B------:R-:W-:Y:S02]  /*1b670*/  IMAD.MOV.U32 R5, RZ, RZ, 0x40000040 ;  /* 0x40000040ff057424 */ /* 0x000fe400078e00ff */
[----:B------:R-:W-:Y:S01]  /*1b680*/  VIADD R2, R2, 0x200 ;  /* 0x0000020002027836 */ /* 0x000fe20000000000 */
[----:B------:R-:W-:Y:S02]  /*1b690*/  WARPGROUP.DEPBAR.LE gsb0, 0x0 ;  /* 0x00008000000079c5 */ /* 0x000fe40000010000 */
[----:B------:R-:W-:-:S15]  /*1b6a0*/  WARPGROUP.ARRIVE ;  /* 0x00000000000079c5 */ /* 0x000fde0000000000 */
[----:B------:R-:W-:-:S04]  /*1b6b0*/  NOP ;  /* 0x0000000000007918 */ /* 0x000fc80000000000 */
[----:B------:R-:W-:Y:S01]  /*1b6c0*/  HGMMA.64x256x16.F32.BF16 R24, R200, gdesc[UR4].tnspB, R24, gsb0 ;  /* 0x43e00004c8187df0 */ /* 0x000fe20008001818 */
[----:B------:R-:W-:Y:S02]  /*1b6d0*/  R2UR UR6, R4 ;  /* 0x00000000040672ca */ /* 0x000fe400000e0000 */
[----:B------:R-:W-:Y:S01]  /*1b6e0*/  R2UR UR7, R5 ;  /* 0x00000000050772ca */ /* 0x000fe200000e0000 */
[----:B------:R-:W-:Y:S02]  /*1b6f0*/  WARPGROUP.DEPBAR.LE gsb0, 0x0 ;  /* 0x00008000000079c5 */ /* 0x000fe40000010000 */
[----:B------:R-:W-:-:S15]  /*1b700*/  WARPGROUP.ARRIVE ;  /* 0x00000000000079c5 */ /* 0x000fde0000000000 */
[----:B------:R-:W-:-:S07]  /*1b710*/  NOP ;  /* 0x0000000000007918 */ /* 0x000fce0000000000 */
[----:B------:R-:W-:Y:S01]  /*1b720*/  HGMMA.64x256x16.F32.BF16 R24, R196, gdesc[UR4].tnspB, R24, gsb0 ;  /* 0x43e00004c4187df0 */ /* 0x000fe20008001818 */
[----:B------:R-:W-:Y:S02]  /*1b730*/  R2UR UR6, R2 ;  /* 0x00000000020672ca */ /* 0x000fe400000e0000 */
[----:B------:R-:W-:Y:S01]  /*1b740*/  R2UR UR7, R3 ;  /* 0x00000000030772ca */ /* 0x000fe200000e0000 */
[----:B------:R-:W-:Y:S02]  /*1b750*/  WARPGROUP.DEPBAR.LE gsb0, 0x0 ;  /* 0x00008000000079c5 */ /* 0x000fe40000010000 */
[----:B------:R-:W-:-:S15]  /*1b760*/  WARPGROUP.ARRIVE ;  /* 0x00000000000079c5 */ /* 0x000fde0000000000 */
[----:B------:R-:W-:-:S07]  /*1b770*/  NOP ;  /* 0x0000000000007918 */ /* 0x000fce0000000000 */
[----:B------:R-:W-:Y:S03]  /*1b780*/  HGMMA.64x256x16.F32.BF16 R24, R192, gdesc[UR4].tnspB, R24, gsb0 ;  /* 0x43e00004c0187df0 */ /* 0x000fe60008001818 */
[----:B------:R-:W-:Y:S02]  /*1b790*/  WARPGROUP.DEPBAR.LE gsb0, 0x0 ;  /* 0x00008000000079c5 */ /* 0x000fe40000010000 */
[----:B------:R-:W-:Y:S05]  /*1b7a0*/  @!P0 BRA `(.L_x_646) ;  /* 0x0000000000048947 */ /* 0x000fea0003800000 */
[----:B------:R-:W-:Y:S01]  /*1b7b0*/  BPT.TRAP 0x1 ;  /* 0x000000040000795c */ /* 0x000fe20000300000 */
.L_x_646:
[----:B------:R-:W-:Y:S01]  /*1b7c0*/  FMUL.FTZ R193, R186, UR39 ;  /* 0x00000027bac17c20 */ /* 0x000fe20008410000 */
[----:B------:R-:W-:Y:S01]  /*1b7d0*/  FMUL.FTZ R186, R187, UR39 ;  /* 0x00000027bbba7c20 */ /* 0x000fe20008410000 */
[----:B------:R-:W-:Y:S01]  /*1b7e0*/  FMUL.FTZ R7, R184, UR39 ;  /* 0x00000027b8077c20 */ /* 0x000fe20008410000 */
[----:B------:R-:W2:Y:S01]  /*1b7f0*/  LDL R187, [R1+0x58] ;  /* 0x0000580001bb7983 */ /* 0x000ea20000100800 */
[----:B------:R-:W-:Y:S02]  /*1b800*/  FMUL.FTZ R8, R185, UR39 ;  /* 0x00000027b9087c20 */ /* 0x000fe40008410000 */
[----:B------:R-:W0:Y:S01]  /*1b810*/  MUFU.TANH R193, R193 ;  /* 0x000000c100c17308 */ /* 0x000e220000002400 */
[----:B------:R-:W-:Y:S01]  /*1b820*/  FMUL.FTZ R185, R190, UR39 ;  /* 0x00000027beb97c20 */ /* 0x000fe20008410000 */
[----:B------:R-:W-:Y:S01]  /*1b830*/  FMUL.FTZ R10, R188, UR39 ;  /* 0x00000027bc0a7c20 */ /* 0x000fe20008410000 */
[----:B------:R-:W-:-:S05]  /*1b840*/  FMUL.FTZ R184, R191, UR39 ;  /* 0x00000027bfb87c20 */ /* 0x000fca0008410000 */
[----:B------:R-:W1:Y:S01]  /*1b850*/  MUFU.TANH R7, R7 ;  /* 0x0000000700077308 */ /* 0x000e620000002400 */
[----:B------:R-:W-:Y:S01]  /*1b860*/  FMUL.FTZ R11, R189, UR39 ;  /* 0x00000027bd0b7c20 */ /* 0x000fe20008410000 */
[----:B------:R-:W-:-:S06]  /*1b870*/  FMUL.FTZ R14, R178, UR39 ;  /* 0x00000027b20e7c20 */ /* 0x000fcc0008410000 */
[----:B------:R-:W3:Y:S01]  /*1b880*/  MUFU.TANH R186, R186 ;  /* 0x000000ba00ba7308 */ /* 0x000ee20000002400 */
[----:B------:R-:W-:-:S07]  /*1b890*/  FMUL.FTZ R12, R176, UR39 ;  /* 0x00000027b00c7c20 */ /* 0x000fce0008410000 */
[----:B------:R-:W4:Y:S01]  /*1b8a0*/  MUFU.TANH R8, R8 ;  /* 0x0000000800087308 */ /* 0x000f220000002400 */
[----:B------:R-:W-:-:S07]  /*1b8b0*/  FMUL.FTZ R176, R179, UR39 ;  /* 0x00000027b3b07c20 */ /* 0x000fce0008410000 */
[----:B------:R-:W5:Y:S01]  /*1b8c0*/  MUFU.TANH R185, R185 ;  /* 0x000000b900b97308 */ /* 0x000f620000002400 */
[----:B------:R-:W-:-:S07]  /*1b8d0*/  FMUL.FTZ R13, R177, UR39 ;  /* 0x00000027b10d7c20 */ /* 0x000fce0008410000 */
[----:B------:R-:W5:Y:S01]  /*1b8e0*/  MUFU.TANH R10, R10 ;  /* 0x0000000a000a7308 */ /* 0x000f620000002400 */
[----:B0-----:R-:W-:Y:S01]  /*1b8f0*/  FMNMX.FTZ R0, R193, R20, !PT ;  /* 0x00000014c1007209 */ /* 0x001fe20007810000 */
[----:B------:R-:W-:-:S06]  /*1b900*/  FMUL.FTZ R179, R182, UR39 ;  /* 0x00000027b6b37c20 */ /* 0x000fcc0008410000 */
[----:B------:R-:W0:Y:S01]  /*1b910*/  MUFU.TANH R184, R184 ;  /* 0x000000b800b87308 */ /* 0x000e220000002400 */
[----:B-1----:R-:W-:Y:S01]  /*1b920*/  FMNMX.FTZ R2, R7, R15, !PT ;  /* 0x0000000f07027209 */ /* 0x002fe20007810000 */
[----:B------:R-:W-:-:S06]  /*1b930*/  FMUL.FTZ R177, R180, UR39 ;  /* 0x00000027b4b17c20 */ /* 0x000fcc0008410000 */
[----:B------:R-:W1:Y:S01]  /*1b940*/  MUFU.TANH R11, R11 ;  /* 0x0000000b000b7308 */ /* 0x000e620000002400 */
[----:B---3--:R-:W-:Y:S01]  /*1b950*/  FMNMX.FTZ R0, R186, R0, !PT ;  /* 0x00000000ba007209 */ /* 0x008fe20007810000 */
[----:B------:R-:W-:-:S06]  /*1b960*/  FMUL.FTZ R180, R183, UR39 ;  /* 0x00000027b7b47c20 */ /* 0x000fcc0008410000 */
[----:B------:R-:W3:Y:S01]  /*1b970*/  MUFU.TANH R14, R14 ;  /* 0x0000000e000e7308 */ /* 0x000ee20000002400 */
[----:B----4-:R-:W-:Y:S01]  /*1b980*/  FMNMX.FTZ R2, R8, R2, !PT ;  /* 0x0000000208027209 */ /* 0x010fe20007810000 */
[----:B------:R-:W-:-:S06]  /*1b990*/  FMUL.FTZ R178, R181, UR39 ;  /* 0x00000027b5b27c20 */ /* 0x000fcc0008410000 */
[----:B------:R-:W4:Y:S01]  /*1b9a0*/  MUFU.TANH R12, R12 ;  /* 0x0000000c000c7308 */ /* 0x000f220000002400 */
[----:B-----5:R-:W-:Y:S01]  /*1b9b0*/  FMNMX.FTZ R0, R185, R0, !PT ;  /* 0x00000000b9007209 */ /* 0x020fe20007810000 */
[----:B------:R-:W-:-:S06]  /*1b9c0*/  FMUL.FTZ R170, R170, UR39 ;  /* 0x00000027aaaa7c20 */ /* 0x000fcc0008410000 */
[----:B------:R-:W5:Y:S01]  /*1b9d0*/  MUFU.TANH R176, R176 ;  /* 0x000000b000b07308 */ /* 0x000f620000002400 */
[----:B------:R-:W-:Y:S01]  /*1b9e0*/  FMNMX.FTZ R2, R10, R2, !PT ;  /* 0x000000020a027209 */ /* 0x000fe20007810000 */
[----:B------:R-:W-:-:S06]  /*1b9f0*/  FMUL.FTZ R168, R168, UR39 ;  /* 0x00000027a8a87c20 */ /* 0x000fcc0008410000 */
        /* <DEDUP_REMOVED lines=67> */
[----:B-----5:R-:W-:-:S07]  /*1be30*/  FMNMX.FTZ R0, R166, R0, !PT ;  /* 0x00000000a6007209 */ /* 0x020fce0007810000 */
[----:B------:R-:W5:Y:S01]  /*1be40*/  MUFU.TANH R155, R155 ;  /* 0x0000009b009b7308 */ /* 0x000f620000002400 */
[----:B------:R-:W-:-:S07]  /*1be50*/  FMNMX.FTZ R2, R164, R2, !PT ;  /* 0x00000002a4027209 */ /* 0x000fce0007810000 */
[----:B------:R-:W2:Y:S01]  /*1be60*/  MUFU.TANH R153, R153 ;  /* 0x0000009900997308 */ /* 0x000ea20000002400 */
[----:B0-----:R-:W-:-:S07]  /*1be70*/  FMNMX.FTZ R0, R167, R0, !PT ;  /* 0x00000000a7007209 */ /* 0x001fce0007810000 */
[----:B------:R-:W0:Y:S01]  /*1be80*/  MUFU.TANH R158, R158 ;  /* 0x0000009e009e7308 */ /* 0x000e220000002400 */
[----:B-1----:R-:W-:-:S07]  /*1be90*/  FMNMX.FTZ R2, R165, R2, !PT ;  /* 0x00000002a5027209 */ /* 0x002fce0007810000 */
[----:B------:R-:W1:Y:S01]  /*1bea0*/  MUFU.TANH R156, R156 ;  /* 0x0000009c009c7308 */ /* 0x000e620000002400 */
[----:B---3--:R-:W-:-:S07]  /*1beb0*/  FMNMX.FTZ R0, R154, R0, !PT ;  /* 0x000000009a007209 */ /* 0x008fce0007810000 */
[----:B------:R-:W3:Y:S01]  /*1bec0*/  MUFU.TANH R159, R159 ;  /* 0x0000009f009f7308 */ /* 0x000ee20000002400 */
[----:B----4-:R-:W-:-:S07]  /*1bed0*/  FMNMX.FTZ R2, R152, R2, !PT ;  /* 0x0000000298027209 */ /* 0x010fce0007810000 */
[----:B------:R-:W4:Y:S01]  /*1bee0*/  MUFU.TANH R157, R157 ;  /* 0x0000009d009d7308 */ /* 0x000f220000002400 */
[----:B-----5:R-:W-:Y:S02]  /*1bef0*/  FMNMX.FTZ R0, R155, R0, !PT ;  /* 0x000000009b007209 */ /* 0x020fe40007810000 */
[----:B--2---:R-:W-:Y:S02]  /*1bf00*/  FMNMX.FTZ R2, R153, R2, !PT ;  /* 0x0000000299027209 */ /* 0x004fe40007810000 */
[----:B0-----:R-:W-:Y:S02]  /*1bf10*/  FMNMX.FTZ R0, R158, R0, !PT ;  /* 0x000000009e007209 */ /* 0x001fe40007810000 */
[----:B-1----:R-:W-:Y:S02]  /*1bf20*/  FMNMX.FTZ R2, R156, R2, !PT ;  /* 0x000000029c027209 */ /* 0x002fe40007810000 */
[----:B---3--:R-:W-:Y:S02]  /*1bf30*/  FMNMX.FTZ R4, R159, R0, !PT ;  /* 0x000000009f047209 */ /* 0x008fe40007810000 */
[----:B----4-:R-:W-:-:S03]  /*1bf40*/  FMNMX.FTZ R5, R157, R2, !PT ;  /* 0x000000029d057209 */ /* 0x010fc60007810000 */
[----:B------:R-:W0:Y:S04]  /*1bf50*/  SHFL.BFLY PT, R0, R4, 0x2, 0x1f ;  /* 0x0c401f0004007f89 */ /* 0x000e2800000e0000 */
[----:B------:R-:W1:Y:S01]  /*1bf60*/  SHFL.BFLY PT, R2, R5, 0x2, 0x1f ;  /* 0x0c401f0005027f89 */ /* 0x000e6200000e0000 */
[----:B0-----:R-:W-:Y:S02]  /*1bf70*/  FMNMX.FTZ R4, R4, R0, !PT ;  /* 0x0000000004047209 */ /* 0x001fe40007810000 */
[----:B-1----:R-:W-:-:S03]  /*1bf80*/  FMNMX.FTZ R5, R5, R2, !PT ;  /* 0x0000000205057209 */ /* 0x002fc60007810000 */
[----:B------:R-:W0:Y:S04]  /*1bf90*/  SHFL.BFLY PT, R0, R4, 0x1, 0x1f ;  /* 0x0c201f0004007f89 */ /* 0x000e2800000e0000 */
[----:B------:R-:W1:Y:S01]  /*1bfa0*/  SHFL.BFLY PT, R2, R5, 0x1, 0x1f ;  /* 0x0c201f0005027f89 */ /* 0x000e6200000e0000 */
[----:B------:R-:W-:Y:S01]  /*1bfb0*/  IMAD.U32 R3, RZ, RZ, UR38 ;  /* 0x00000026ff037e24 */ /* 0x000fe2000f8e00ff */
[----:B0-----:R-:W-:Y:S02]  /*1bfc0*/  FMNMX.FTZ R4, R4, R0, !PT ;  /* 0x0000000004047209 */ /* 0x001fe40007810000 */
[----:B-1----:R-:W-:-:S03]  /*1bfd0*/  FMNMX.FTZ R5, R5, R2, !PT ;  /* 0x0000000205057209 */ /* 0x002fc60007810000 */
[----:B------:R-:W-:Y:S02]  /*1bfe0*/  FADD.FTZ R2, -R4, R20 ;  /* 0x0000001404027221 */ /* 0x000fe40000010100 */
[C---:B------:R-:W-:Y:S01]  /*1bff0*/  FMUL.FTZ R20, R5.reuse, R3 ;  /* 0x0000000305147220 */ /* 0x040fe20000410000 */
[----:B------:R-:W-:-:S03]  /*1c000*/  FADD.FTZ R0, -R5, R15 ;  /* 0x0000000f05007221 */ /* 0x000fc60000010100 */
[-CC-:B------:R-:W-:Y:S01]  /*1c010*/  FFMA.FTZ R192, R152, R3.reuse, -R20.reuse ;  /* 0x0000000398c07223 */ /* 0x180fe20000010814 */
[-C--:B------:R-:W-:Y:S01]  /*1c020*/  FMUL.FTZ R152, R4, R3.reuse ;  /* 0x0000000304987220 */ /* 0x080fe20000410000 */
[-C--:B------:R-:W-:Y:S01]  /*1c030*/  FMUL.FTZ R0, R0, R3.reuse ;  /* 0x0000000300007220 */ /* 0x080fe20000410000 */
[-C--:B------:R-:W-:Y:S01]  /*1c040*/  FMUL.FTZ R2, R2, R3.reuse ;  /* 0x0000000302027220 */ /* 0x080fe20000410000 */
[-C--:B------:R-:W-:Y:S01]  /*1c050*/  FFMA.FTZ R208, R7, R3.reuse, -R20 ;  /* 0x0000000307d07223 */ /* 0x080fe20000010814 */
[-C--:B------:R-:W-:Y:S01]  /*1c060*/  FFMA.FTZ R209, R193, R3.reuse, -R152 ;  /* 0x00000003c1d17223 */ /* 0x080fe20000010898 */
[-CC-:B------:R-:W-:Y:S01]  /*1c070*/  FFMA.FTZ R182, R8, R3.reuse, -R20.reuse ;  /* 0x0000000308b67223 */ /* 0x180fe20000010814 */
        /* <DEDUP_REMOVED lines=16> */
[-C--:B------:R-:W-:Y:S01]  /*1c180*/  FFMA.FTZ R20, R157, R3.reuse, -R20 ;  /* 0x000000039d147223 */ /* 0x080fe20000010814 */
[-CC-:B------:R-:W-:Y:S01]  /*1c190*/  FFMA.FTZ R157, R186, R3.reuse, -R152.reuse ;  /* 0x00000003ba9d7223 */ /* 0x180fe20000010898 */
[----:B------:R-:W-:Y:S01]  /*1c1a0*/  MUFU.EX2 R0, R0 ;  /* 0x0000000000007308 */ /* 0x000fe20000000800 */
[-CC-:B------:R-:W-:Y:S01]  /*1c1b0*/  FFMA.FTZ R211, R185, R3.reuse, -R152.reuse ;  /* 0x00000003b9d37223 */ /* 0x180fe20000010898 */
[----:B------:R-:W-:-:S06]  /*1c1c0*/  FFMA.FTZ R156, R184, R3, -R152 ;  /* 0x00000003b89c7223 */ /* 0x000fcc0000010898 */
[----:B------:R-:W-:Y:S08]  /*1c1d0*/  MUFU.EX2 R2, R2 ;  /* 0x0000000200027308 */ /* 0x000ff00000000800 */
[----:B------:R-:W0:Y:S08]  /*1c1e0*/  MUFU.EX2 R208, R208 ;  /* 0x000000d000d07308 */ /* 0x000e300000000800 */
[----:B------:R-:W1:Y:S01]  /*1c1f0*/  MUFU.EX2 R209, R209 ;  /* 0x000000d100d17308 */ /* 0x000e620000000800 */
[----:B------:R-:W-:Y:S01]  /*1c200*/  FFMA.FTZ R205, R14, R3, -R152 ;  /* 0x000000030ecd7223 */ /* 0x000fe20000010898 */
[----:B------:R-:W-:-:S06]  /*1c210*/  IADD3 R160, R9, 0x38840, RZ ;  /* 0x0003884009a07810 */ /* 0x000fcc0007ffe0ff */
[----:B------:R-:W2:Y:S08]  /*1c220*/  MUFU.EX2 R182, R182 ;  /* 0x000000b600b67308 */ /* 0x000eb00000000800 */
[----:B------:R-:W3:Y:S01]  /*1c230*/  MUFU.EX2 R157, R157 ;  /* 0x0000009d009d7308 */ /* 0x000ee20000000800 */
[----:B------:R-:W-:Y:S01]  /*1c240*/  FFMA.FTZ R153, R176, R3, -R152 ;  /* 0x00000003b0997223 */ /* 0x000fe20000010898 */
[----:B------:R-:W-:-:S06]  /*1c250*/  PRMT R160, R187, 0x654, R160 ;  /* 0x00000654bba07816 */ /* 0x000fcc00000000a0 */
[----:B------:R-:W4:Y:S08]  /*1c260*/  MUFU.EX2 R210, R210 ;  /* 0x000000d200d27308 */ /* 0x000f300000000800 */
[----:B------:R-:W5:Y:S01]  /*1c270*/  MUFU.EX2 R211, R211 ;  /* 0x000000d300d37308 */ /* 0x000f620000000800 */
[----:B0-----:R-:W-:Y:S01]  /*1c280*/  FFMA.FTZ R227, R0, R227, R208 ;  /* 0x000000e300e37223 */ /* 0x001fe200000100d0 */
[----:B-1----:R-:W-:Y:S01]  /*1c290*/  FFMA.FTZ R226, R2, R226, R209 ;  /* 0x000000e202e27223 */ /* 0x002fe200000100d1 */
[-CC-:B------:R-:W-:Y:S01]  /*1c2a0*/  FFMA.FTZ R207, R179, R3.reuse, -R152.reuse ;  /* 0x00000003b3cf7223 */ /* 0x180fe20000010898 */
[----:B------:R0:W-:Y:S04]  /*1c2b0*/  SYNCS.ARRIVE.TRANS64.RED.A1T0 RZ, [R160+URZ], RZ ;  /* 0x000000ffa0ff79a7 */ /* 0x0001e8000810043f */
[----:B------:R-:W1:Y:S01]  /*1c2c0*/  MUFU.EX2 R181, R181 ;  /* 0x000000b500b57308 */ /* 0x000e620000000800 */
[----:B------:R-:W-:-:S07]  /*1c2d0*/  FFMA.FTZ R193, R154, R3, -R152 ;  /* 0x000000039ac17223 */ /* 0x000fce0000010898 */
[----:B------:R-:W1:Y:S01]  /*1c2e0*/  MUFU.EX2 R156, R156 ;  /* 0x0000009c009c7308 */ /* 0x000e620000000800 */
[-CC-:B------:R-:W-:Y:S01]  /*1c2f0*/  FFMA.FTZ R14, R180, R3.reuse, -R152.reuse ;  /* 0x00000003b40e7223 */ /* 0x180fe20000010898 */
[-CC-:B------:R-:W-:Y:S01]  /*1c300*/  FFMA.FTZ R201, R170, R3.reuse, -R152.reuse ;  /* 0x00000003aac97223 */ /* 0x180fe20000010898 */
[-CC-:B------:R-:W-:Y:S01]  /*1c310*/  FFMA.FTZ R171, R171, R3.reuse, -R152.reuse ;  /* 0x00000003abab7223 */ /* 0x180fe20000010898 */
[-CC-:B------:R-:W-:Y:S01]  /*1c320*/  FFMA.FTZ R203, R174, R3.reuse, -R152.reuse ;  /* 0x00000003aecb7223 */ /* 0x180fe20000010898 */
[----:B0-----:R-:W-:-:S03]  /*1c330*/  FFMA.FTZ R160, R175, R3, -R152 ;  /* 0x00000003afa07223 */ /* 0x001fc60000010898 */
[----:B------:R-:W0:Y:S01]  /*1c340*/  MUFU.EX2 R204, R204 ;  /* 0x000000cc00cc7308 */ /* 0x000e220000000800 */
[-CC-:B------:R-:W-:Y:S01]  /*1c350*/  FFMA.FTZ R197, R162, R3.reuse, -R152.reuse ;  /* 0x00000003a2c57223 */ /* 0x180fe20000010898 */
[-CC-:B------:R-:W-:Y:S01]  /*1c360*/  FFMA.FTZ R163, R163, R3.reuse, -R152.reuse ;  /* 0x00000003a3a37223 */ /* 0x180fe20000010898 */
[-CC-:B------:R-:W-:Y:S01]  /*1c370*/  FFMA.FTZ R199, R166, R3.reuse, -R152.reuse ;  /* 0x00000003a6c77223 */ /* 0x180fe20000010898 */
[-CC-:B------:R-:W-:Y:S01]  /*1c380*/  FFMA.FTZ R167, R167, R3.reuse, -R152.reuse ;  /* 0x00000003a7a77223 */ /* 0x180fe20000010898 */
[----:B------:R-:W-:-:S03]  /*1c390*/  FFMA.FTZ R154, R155, R3, -R152 ;  /* 0x000000039b9a7223 */ /* 0x000fc60000010898 */
[----:B------:R-:W0:Y:S01]  /*1c3a0*/  MUFU.EX2 R205, R205 ;  /* 0x000000cd00cd7308 */ /* 0x000e220000000800 */
[-CC-:B------:R-:W-:Y:S01]  /*1c3b0*/  FFMA.FTZ R195, R158, R3.reuse, -R152.reuse ;  /* 0x000000039ec37223 */ /* 0x180fe20000010898 */
[----:B------:R-:W-:Y:S01]  /*1c3c0*/  FFMA.FTZ R152, R159, R3, -R152 ;  /* 0x000000039f987223 */ /* 0x000fe20000010898 */
[----:B--2---:R-:W-:Y:S01]  /*1c3d0*/  FADD.FTZ R155, R182, R227 ;  /* 0x000000e3b69b7221 */ /* 0x004fe20000010000 */
[----:B---3--:R-:W-:-:S04]  /*1c3e0*/  FADD.FTZ R159, R157, R226 ;  /* 0x000000e29d9f7221 */ /* 0x008fc80000010000 */
[----:B------:R-:W2:Y:S01]  /*1c3f0*/  MUFU.EX2 R15, R15 ;  /* 0x0000000f000f7308 */ /* 0x000ea20000000800 */
[----:B----4-:R-:W-:Y:S01]  /*1c400*/  FADD.FTZ R155, R210, R155 ;  /* 0x0000009bd29b7221 */ /* 0x010fe20000010000 */
[----:B-----5:R-:W-:-:S06]  /*1c410*/  FADD.FTZ R159, R211, R159 ;  /* 0x0000009fd39f7221 */ /* 0x020fcc0000010000 */
[----:B------:R-:W3:Y:S01]  /*1c420*/  MUFU.EX2 R153, R153 ;  /* 0x0000009900997308 */ /* 0x000ee20000000800 */
[----:B-1----:R-:W-:Y:S01]  /*1c430*/  FADD.FTZ R155, R181, R155 ;  /* 0x0000009bb59b7221 */ /* 0x002fe20000010000 */
[----:B------:R-:W-:-:S06]  /*1c440*/  FADD.FTZ R159, R156, R159 ;  /* 0x0000009f9c9f7221 */ /* 0x000fcc0000010000 */
[----:B------:R-:W1:Y:S08]  /*1c450*/  MUFU.EX2 R206, R206 ;  /* 0x000000ce00ce7308 */ /* 0x000e700000000800 */
[----:B------:R-:W4:Y:S01]  /*1c460*/  MUFU.EX2 R207, R207 ;  /* 0x000000cf00cf7308 */ /* 0x000f220000000800 */
[----:B0-----:R-:W-:Y:S01]  /*1c470*/  FADD.FTZ R155, R204, R155 ;  /* 0x0000009bcc9b7221 */ /* 0x001fe20000010000 */
[----:B------:R-:W-:-:S06]  /*1c480*/  FADD.FTZ R159, R205, R159 ;  /* 0x0000009fcd9f7221 */ /* 0x000fcc0000010000 */
[----:B------:R-:W0:Y:S08]  /*1c490*/  MUFU.EX2 R13, R13 ;  /* 0x0000000d000d7308 */ /* 0x000e300000000800 */
[----:B------:R-:W5:Y:S01]  /*1c4a0*/  MUFU.EX2 R14, R14 ;  /* 0x0000000e000e7308 */ /* 0x000f620000000800 */
[----:B--2---:R-:W-:Y:S01]  /*1c4b0*/  FADD.FTZ R155, R15, R155 ;  /* 0x0000009b0f9b7221 */ /* 0x004fe20000010000 */
[----:B---3--:R-:W-:-:S06]  /*1c4c0*/  FADD.FTZ R161, R153, R159 ;  /* 0x0000009f99a17221 */ /* 0x008fcc0000010000 */
[----:B------:R-:W2:Y:S08]  /*1c4d0*/  MUFU.EX2 R200, R200 ;  /* 0x000000c800c87308 */ /* 0x000eb00000000800 */
[----:B------:R-:W3:Y:S01]  /*1c4e0*/  MUFU.EX2 R201, R201 ;  /* 0x000000c900c97308 */ /* 0x000ee20000000800 */
[----:B-1----:R-:W-:Y:S01]  /*1c4f0*/  FADD.FTZ R159, R206, R155 ;  /* 0x0000009bce9f7221 */ /* 0x002fe20000010000 */
[----:B----4-:R-:W-:-:S06]  /*1c500*/  FADD.FTZ R161, R207, R161 ;  /* 0x000000a1cfa17221 */ /* 0x010fcc0000010000 */
[----:B------:R-:W1:Y:S08]  /*1c510*/  MUFU.EX2 R12, R12 ;  /* 0x0000000c000c7308 */ /* 0x000e700000000800 */
[----:B------:R-:W4:Y:S01]  /*1c520*/  MUFU.EX2 R9, R171 ;  /* 0x000000ab00097308 */ /* 0x000f220000000800 */
[----:B0-----:R-:W-:Y:S01]  /*1c530*/  FADD.FTZ R159, R13, R159 ;  /* 0x0000009f0d9f7221 */ /* 0x001fe20000010000 */
[----:B-----5:R-:W-:-:S06]  /*1c540*/  FADD.FTZ R161, R14, R161 ;  /* 0x000000a10ea17221 */ /* 0x020fcc0000010000 */
        /* <DEDUP_REMOVED lines=39> */
[----:B---3--:R-:W-:-:S03]  /*1c7c0*/  FADD.FTZ R161, R154, R161 ;  /* 0x000000a19aa17221 */ /* 0x008fc60000010000 */
[----:B-1----:R-:W-:Y:S01]  /*1c7d0*/  FADD.FTZ R159, R194, R159 ;  /* 0x0000009fc29f7221 */ /* 0x002fe20000010000 */
[----:B----4-:R-:W-:-:S03]  /*1c7e0*/  FADD.FTZ R161, R195, R161 ;  /* 0x000000a1c3a17221 */ /* 0x010fc60000010000 */
[----:B0-----:R-:W-:Y:S01]  /*1c7f0*/  FADD.FTZ R227, R20, R159 ;  /* 0x0000009f14e37221 */ /* 0x001fe20000010000 */
[----:B-----5:R-:W-:Y:S01]  /*1c800*/  FADD.FTZ R226, R152, R161 ;  /* 0x000000a198e27221 */ /* 0x020fe20000010000 */
[----:B------:R-:W-:Y:S06]  /*1c810*/  @!P0 BRA `(.L_x_647) ;  /* 0x0000000000048947 */ /* 0x000fec0003800000 */
[----:B------:R-:W-:Y:S01]  /*1c820*/  BPT.TRAP 0x1 ;  /* 0x000000040000795c */ /* 0x000fe20000300000 */
.L_x_647:
[----:B------:R-:W-:Y:S01]  /*1c830*/  ISETP.GT.AND P1, PT, R21, RZ, PT ;  /* 0x000000ff1500720c */ /* 0x000fe20003f24270 */
[----:B------:R-:W-:Y:S01]  /*1c840*/  VIADD R6, R6, 0x38860 ;  /* 0x0003886006067836 */ /* 0x000fe20000000000 */
[----:B------:R-:W-:Y:S01]  /*1c850*/  F2FP.BF16.F32.PACK_AB R204, R15, R204 ;  /* 0x000000cc0fcc723e */ /* 0x000fe200000010ff */
[----:B------:R-:W-:Y:S01]  /*1c860*/  VIADD R21, R21, 0xffffffff ;  /* 0xffffffff15157836 */ /* 0x000fe20000000000 */
[----:B------:R-:W-:Y:S01]  /*1c870*/  F2FP.BF16.F32.PACK_AB R207, R14, R207 ;  /* 0x000000cf0ecf723e */ /* 0x000fe200000010ff */
[----:B------:R-:W-:Y:S01]  /*1c880*/  IMAD.MOV.U32 R15, RZ, RZ, R5 ;  /* 0x000000ffff0f7224 */ /* 0x000fe200078e0005 */
[----:B------:R-:W-:Y:S01]  /*1c890*/  PRMT R6, R187, 0x654, R6 ;  /* 0x00000654bb067816 */ /* 0x000fe20000000006 */
[----:B------:R-:W-:Y:S01]  /*1c8a0*/  IMAD.MOV.U32 R14, RZ, RZ, R229 ;  /* 0x000000ffff0e7224 */ /* 0x000fe200078e00e5 */
[----:B------:R-:W-:Y:S01]  /*1c8b0*/  F2FP.BF16.F32.PACK_AB R198, R8, R198 ;  /* 0x000000c608c6723e */ /* 0x000fe200000010ff */
[----:B------:R-:W-:Y:S01]  /*1c8c0*/  IMAD.MOV.U32 R8, RZ, RZ, R225 ;  /* 0x000000ffff087224 */ /* 0x000fe200078e00e1 */
[----:B------:R0:W-:Y:S01]  /*1c8d0*/  SYNCS.ARRIVE.TRANS64.RED.A1T0 RZ, [R6+URZ], RZ ;  /* 0x000000ff06ff79a7 */ /* 0x0001e2000810043f */
[----:B------:R-:W-:Y:S01]  /*1c8e0*/  F2FP.BF16.F32.PACK_AB R194, R20, R194 ;  /* 0x000000c214c2723e */ /* 0x000fe200000010ff */
[----:B------:R-:W-:Y:S01]  /*1c8f0*/  IMAD.MOV.U32 R20, RZ, RZ, R4 ;  /* 0x000000ffff147224 */ /* 0x000fe200078e0004 */
[----:B------:R-:W-:-:S02]  /*1c900*/  F2FP.BF16.F32.PACK_AB R208, R182, R208 ;  /* 0x000000d0b6d0723e */ /* 0x000fc400000010ff */
        /* <DEDUP_REMOVED lines=14> */
[----:B------:R-:W-:Y:S01]  /*1c9f0*/  F2FP.BF16.F32.PACK_AB R195, R152, R195 ;  /* 0x000000c398c3723e */ /* 0x000fe200000010ff */
[----:B0-----:R-:W-:Y:S06]  /*1ca00*/  @P1 BRA `(.L_x_648) ;  /* 0xffffffb000881947 */ /* 0x001fec000383ffff */
.L_x_635:
[----:B------:R-:W-:Y:S05]  /*1ca10*/  BSYNC B0 ;  /* 0x0000000000007941 */ /* 0x000fea0003800000 */
.L_x_634:
        /* <DEDUP_REMOVED lines=131> */
.L_x_649:
[----:B------:R-:W-:Y:S01]  /*1d250*/  IMAD R8, R225, 0x8, R22 ;  /* 0x00000008e1087824 */ /* 0x000fe200078e0216 */
[----:B------:R-:W-:-:S04]  /*1d260*/  SHF.L.U32 R7, R229, 0x1f, RZ ;  /* 0x0000001fe5077819 */ /* 0x000fc800000006ff */
[----:B------:R0:W1:Y:S01]  /*1d270*/  SYNCS.PHASECHK.TRANS64.TRYWAIT P1, [R8+URZ+0x38850], R7 ;  /* 0x03885007080075a7 */ /* 0x000062000802017f */
[----:B------:R-:W-:Y:S05]  /*1d280*/  @!P0 BRA `(.L_x_650) ;  /* 0x0000000000048947 */ /* 0x000fea0003800000 */
[----:B------:R-:W-:Y:S01]  /*1d290*/  BPT.TRAP 0x1 ;  /* 0x000000040000795c */ /* 0x000fe20000300000 */
.L_x_650:
[----:B------:R-:W-:Y:S01]  /*1d2a0*/  VIADD R22, R22, 0x400 ;  /* 0x0000040016167836 */ /* 0x000fe20000000000 */
[----:B------:R-:W-:Y:S04]  /*1d2b0*/  BSSY B0, `(.L_x_651) ;  /* 0x0000008000007945 */ /* 0x000fe80003800000 */
[----:B------:R-:W-:-:S04]  /*1d2c0*/  SHF.R.U32.HI R22, RZ, 0x4, R22 ;  /* 0x00000004ff167819 */ /* 0x000fc80000011616 */
[----:B------:R-:W-:-:S04]  /*1d2d0*/  LOP3.LUT R22, R22, 0x3fff, RZ, 0xc0, !PT ;  /* 0x00003fff16167812 */ /* 0x000fc800078ec0ff */
[----:B------:R-:W-:-:S05]  /*1d2e0*/  LOP3.LUT R0, R22, 0x2800000, RZ, 0xfc, !PT ;  /* 0x0280000016007812 */ /* 0x000fca00078efcff */
[----:B------:R-:W-:Y:S01]  /*1d2f0*/  IMAD R0, R225, 0xa00, R0 ;  /* 0x00000a00e1007824 */ /* 0x000fe200078e0200 */
[----:B-1----:R-:W-:Y:S06]  /*1d300*/  @P1 BRA `(.L_x_652) ;  /* 0x0000000000081947 */ /* 0x002fec0003800000 */
[----:B------:R-:W1:Y:S02]  /*1d310*/  SYNCS.PHASECHK.TRANS64.TRYWAIT P1, [R8+URZ+0x38850], R7 ;  /* 0x03885007080075a7 */ /* 0x000e64000802017f */
[----:B-1----:R-:W-:Y:S05]  /*1d320*/  @!P1 BRA `(.L_x_653) ;  /* 0x000000bc00c89947 */ /* 0x002fea0003800000 */
.L_x_652:
[----:B------:R-:W-:Y:S05]  /*1d330*/  BSYNC B0 ;  /* 0x0000000000007941 */ /* 0x000fea0003800000 */
.L_x_651:
[----:B------:R-:W-:Y:S01]  /*1d340*/  IMAD.MOV.U32 R6, RZ, RZ, R0 ;  /* 0x000000ffff067224 */ /* 0x000fe200078e0000 */
[----:B------:R-:W-:Y:S01]  /*1d350*/  WARPGROUP.ARRIVE ;  /* 0x00000000000079c5 */ /* 0x000fe20000000000 */
[----:B01----:R-:W-:-:S03]  /*1d360*/  IMAD.MOV.U32 R7, RZ, RZ, 0x40000040 ;  /* 0x40000040ff077424 */ /* 0x003fc600078e00ff */
[----:B------:R-:W-:Y:S01]  /*1d370*/  R2UR UR6, R6 ;  /* 0x00000000060672ca */ /* 0x000fe200000e0000 */
[----:B------:R-:W-:Y:S01]  /*1d380*/  VIADD R6, R0, 0x80 ;  /* 0x0000008000067836 */ /* 0x000fe20000000000 */
[----:B------:R-:W-:Y:S01]  /*1d390*/  R2UR UR7, R7 ;  /* 0x00000000070772ca */ /* 0x000fe200000e0000 */
[----:B------:R-:W-:-:S12]  /*1d3a0*/  IMAD.MOV.U32 R7, RZ, RZ, 0x40000040 ;  /* 0x40000040ff077424 */ /* 0x000fd800078e00ff */
[----:B------:R-:W-:Y:S01]  /*1d3b0*/  HGMMA.64x256x16.F32.BF16 R24, R208, gdesc[UR4].tnspB, R24, gsb0 ;  /* 0x43e00004d0187df0 */ /* 0x000fe20008001818 */
[----:B------:R-:W-:Y:S02]  /*1d3c0*/  R2UR UR6, R6 ;  /* 0x00000000060672ca */ /* 0x000fe400000e0000 */
[----:B------:R-:W-:Y:S01]  /*1d3d0*/  R2UR UR7, R7 ;  /* 0x00000000070772ca */ /* 0x000fe200000e0000 */
[----:B------:R-:W-:Y:S01]  /*1d3e0*/  IMAD.MOV.U32 R7, RZ, RZ, 0x40000040 ;  /* 0x40000040ff077424 */ /* 0x000fe200078e00ff */
[----:B------:R-:W-:Y:S01]  /*1d3f0*/  IADD3 R6, R0, 0x100, RZ ;  /* 0x0000010000067810 */ /* 0x000fe20007ffe0ff */
[----:B------:R-:W-:Y:S02]  /*1d400*/  WARPGROUP.DEPBAR.LE gsb0, 0x0 ;  /* 0x00008000000079c5 */ /* 0x000fe40000010000 */
[----:B------:R-:W-:-:S15]  /*1d410*/  WARPGROUP.ARRIVE ;  /* 0x00000000000079c5 */ /* 0x000fde0000000000 */
[----:B------:R-:W-:-:S05]  /*1d420*/  NOP ;  /* 0x0000000000007918 */ /* 0x000fca0000000000 */
        /* <DEDUP_REMOVED lines=10> */
[----:B------:R-:W-:Y:S01]  /*1d4d0*/  VIADD R6, R0, 0x200 ;  /* 0x0000020000067836 */ /* 0x000fe20000000000 */
[----:B------:R-:W-:Y:S01]  /*1d4e0*/  R2UR UR7, R7 ;  /* 0x00000000070772ca */ /* 0x000fe200000e0000 */
[----:B------:R-:W-:Y:S01]  /*1d4f0*/  IMAD.MOV.U32 R7, RZ, RZ, 0x40000040 ;  /* 0x40000040ff077424 */ /* 0x000fe200078e00ff */
[----:B------:R-:W0:Y:S02]  /*1d500*/  SHFL.BFLY PT, R0, R227, 0x2, 0x1f ;  /* 0x0c401f00e3007f89 */ /* 0x000e2400000e0000 */
[----:B0-----:R-:W-:Y:S01]  /*1d510*/  FADD.FTZ R0, R0, R227 ;  /* 0x000000e300007221 */ /* 0x001fe20000010000 */
[----:B------:R-:W-:Y:S02]  /*1d520*/  WARPGROUP.DEPBAR.LE gsb0, 0x0 ;  /* 0x00008000000079c5 */ /* 0x000fe40000010000 */
[----:B------:R-:W-:-:S15]  /*1d530*/  WARPGROUP.ARRIVE ;  /* 0x00000000000079c5 */ /* 0x000fde0000000000 */
[----:B------:R-:W-:-:S03]  /*1d540*/  NOP ;  /* 0x0000000000007918 */ /* 0x000fc60000000000 */
[----:B------:R-:W-:Y:S01]  /*1d550*/  HGMMA.64x256x16.F32.BF16 R24, R196, gdesc[UR4].tnspB, R24, gsb0 ;  /* 0x43e00004c4187df0 */ /* 0x000fe20008001818 */
[----:B------:R-:W-:Y:S02]  /*1d560*/  R2UR UR6, R6 ;  /* 0x00000000060672ca */ /* 0x000fe400000e0000 */
[----:B------:R-:W-:Y:S02]  /*1d570*/  R2UR UR7, R7 ;  /* 0x00000000070772ca */ /* 0x000fe400000e0000 */
[----:B------:R-:W0:Y:S02]  /*1d580*/  SHFL.BFLY PT, R7, R226, 0x2, 0x1f ;  /* 0x0c401f00e2077f89 */ /* 0x000e2400000e0000 */
[----:B0-----:R-:W-:Y:S02]  /*1d590*/  FADD.FTZ R2, R7, R226 ;  /* 0x000000e207027221 */ /* 0x001fe40000010000 */
[----:B------:R-:W0:Y:S04]  /*1d5a0*/  SHFL.BFLY PT, R7, R0, 0x1, 0x1f ;  /* 0x0c201f0000077f89 */ /* 0x000e2800000e0000 */
[----:B------:R-:W1:Y:S01]  /*1d5b0*/  SHFL.BFLY PT, R9, R2, 0x1, 0x1f ;  /* 0x0c201f0002097f89 */ /* 0x000e6200000e0000 */
[----:B0-----:R-:W-:Y:S01]  /*1d5c0*/  FADD.FTZ R12, R0, R7 ;  /* 0x00000007000c7221 */ /* 0x001fe20000010000 */
[----:B------:R-:W-:Y:S01]  /*1d5d0*/  CS2R R6, SRZ ;  /* 0x0000000000067805 */ /* 0x000fe2000001ff00 */
[----:B------:R-:W-:-:S02]  /*1d5e0*/  IMAD.MOV.U32 R0, RZ, RZ, -0x800000 ;  /* 0xff800000ff007424 */ /* 0x000fc400078e00ff */
        /* <DEDUP_REMOVED lines=16> */
[----:B------:R-:W-:Y:S03]  /*1d6f0*/  HGMMA.64x256x16.F32.BF16 R24, R192, gdesc[UR4].tnspB, R24, gsb0 ;  /* 0x43e00004c0187df0 */ /* 0x000fe60008001818 */
[----:B------:R-:W-:Y:S02]  /*1d700*/  WARPGROUP.DEPBAR.LE gsb0, 0x0 ;  /* 0x00008000000079c5 */ /* 0x000fe40000010000 */
[----:B--23--:R-:W-:Y:S05]  /*1d710*/  @!P0 BRA `(.L_x_654) ;  /* 0x0000000000048947 */ /* 0x00cfea0003800000 */
[----:B------:R-:W-:Y:S01]  /*1d720*/  BPT.TRAP 0x1 ;  /* 0x000000040000795c */ /* 0x000fe20000300000 */
.L_x_654:
[----:B------:R-:W2:Y:S01]  /*1d730*/  LDL.LU R3, [R1+0x58] ;  /* 0x0000580001037983 */ /* 0x000ea20000300800 */
[----:B------:R-:W-:Y:S02]  /*1d740*/  VIADD R5, R8, 0x38860 ;  /* 0x0003886008057836 */ /* 0x000fe40000000000 */
[-C--:B------:R-:W-:Y:S01]  /*1d750*/  FMUL.FTZ R4, R24, R7.reuse ;  /* 0x0000000718047220 */ /* 0x080fe20000410000 */
[----:B------:R-:W-:Y:S01]  /*1d760*/  FMUL.FTZ R25, R25, R7 ;  /* 0x0000000719197220 */ /* 0x000fe20000410000 */
[----:B------:R-:W3:Y:S01]  /*1d770*/  LDL.LU R13, [R1+0x70] ;  /* 0x00007000010d7983 */ /* 0x000ee20000300800 */
[----:B------:R-:W-:-:S05]  /*1d780*/  VIADD R225, R225, 0x1 ;  /* 0x00000001e1e17836 */ /* 0x000fca0000000000 */
[----:B------:R-:W-:Y:S01]  /*1d790*/  ISETP.NE.AND P0, PT, R225, 0x2, PT ;  /* 0x00000002e100780c */ /* 0x000fe20003f05270 */
[-C--:B------:R-:W-:Y:S01]  /*1d7a0*/  FMUL.FTZ R24, R32, R7.reuse ;  /* 0x0000000720187220 */ /* 0x080fe20000410000 */
[-C--:B------:R-:W-:Y:S02]  /*1d7b0*/  FMUL.FTZ R160, R44, R7.reuse ;  /* 0x000000072ca07220 */ /* 0x080fe40000410000 */
[----:B------:R-:W-:Y:S01]  /*1d7c0*/  SEL R12, RZ, 0x1, P0 ;  /* 0x00000001ff0c7807 */ /* 0x000fe20000000000 */
        /* <DEDUP_REMOVED lines=59> */
[-C--:B0-----:R-:W-:Y:S01]  /*1db80*/  FMUL.FTZ R9, R43, R6.reuse ;  /* 0x000000062b097220 */ /* 0x081fe20000410000 */
        /* <DEDUP_REMOVED lines=58> */
[----:B------:R-:W-:Y:S01]  /*1df30*/  PLOP3.LUT P1, PT, PT, PT, PT, 0x8, 0x0 ;  /* 0x000000000000781c */ /* 0x000fe20003f2e170 */
[-C--:B------:R-:W-:Y:S01]  /*1df40*/  FMUL.FTZ R147, R147, R6.reuse ;  /* 0x0000000693937220 */ /* 0x080fe20000410000 */
[-C--:B------:R-:W-:Y:S01]  /*1df50*/  FMUL.FTZ R150, R150, R6.reuse ;  /* 0x0000000696967220 */ /* 0x080fe20000410000 */
[----:B------:R-:W-:Y:S01]  /*1df60*/  FMUL.FTZ R151, R151, R6 ;  /* 0x0000000697977220 */ /* 0x000fe20000410000 */
[----:B------:R-:W-:-:S02]  /*1df70*/  LOP3.LUT R229, R229, R12, RZ, 0x3c, !PT ;  /* 0x0000000ce5e57212 */ /* 0x000fc400078e3cff */
[----:B------:R-:W-:Y:S02]  /*1df80*/  SEL R225, R225, RZ, P0 ;  /* 0x000000ffe1e17207 */ /* 0x000fe40000000000 */
[----:B--2---:R-:W-:Y:S01]  /*1df90*/  PRMT R5, R3, 0x654, R5 ;  /* 0x0000065403057816 */ /* 0x004fe20000000005 */
[----:B---3--:R-:W-:Y:S02]  /*1dfa0*/  VIADD R13, R13, 0x1 ;  /* 0x000000010d0d7836 */ /* 0x008fe40000000000 */
[----:B------:R-:W-:Y:S01]  /*1dfb0*/  FMUL.FTZ R3, R29, R7 ;  /* 0x000000071d037220 */ /* 0x000fe20000410000 */
[----:B------:R0:W-:Y:S02]  /*1dfc0*/  SYNCS.ARRIVE.TRANS64.RED.A1T0 RZ, [R5+URZ], RZ ;  /* 0x000000ff05ff79a7 */ /* 0x0001e4000810043f */
[----:B------:R1:W-:Y:S01]  /*1dfd0*/  STL [R1+0x70], R13 ;  /* 0x0000700d01007387 */ /* 0x0003e20000100800 */
[-C--:B------:R-:W-:Y:S01]  /*1dfe0*/  FMUL.FTZ R7, R30, R6.reuse ;  /* 0x000000061e077220 */ /* 0x080fe20000410000 */
[----:B0-----:R-:W-:-:S07]  /*1dff0*/  FMUL.FTZ R5, R26, R6 ;  /* 0x000000061a057220 */ /* 0x001fce0000410000 */
.L_x_564:
[----:B------:R-:W0:Y:S08]  /*1e000*/  S2UR UR4, SR_CgaCtaId ;  /* 0x00000000000479c3 */ /* 0x000e300000008800 */
[----:B------:R-:W-:Y:S01]  /*1e010*/  BAR.SYNC.DEFER_BLOCKING 0x5, 0x180 ;  /* 0x0146000000007b1d */ /* 0x000fe20000010000 */
[----:B------:R-:W-:-:S05]  /*1e020*/  MOV R22, 0x400 ;  /* 0x0000040000167802 */ /* 0x000fca0000000f00 */
[----:B------:R-:W-:Y:S01]  /*1e030*/  BSSY B0, `(.L_x_655) ;  /* 0x00002f6000007945 */ /* 0x000fe20003800000 */
[----:B0-----:R-:W-:-:S05]  /*1e040*/  IMAD.U32 R6, RZ, RZ, UR4 ;  /* 0x00000004ff067e24 */ /* 0x001fca000f8e00ff */
[----:B------:R0:W-:Y:S01]  /*1e050*/  STL [R1+0x58], R6 ;  /* 0x0000580601007387 */ /* 0x0001e20000100800 */
[----:B------:R-:W-:-:S05]  /*1e060*/  LEA R22, R6, R22, 0x18 ;  /* 0x0000001606167211 */ /* 0x000fca00078ec0ff */
[----:B----4-:R0:W2:Y:S01]  /*1e070*/  LDS.128 R28, [R22+0x388d0] ;  /* 0x0388d000161c7984 */ /* 0x0100a20000000c00 */
[----:B------:R-:W-:Y:S06]  /*1e080*/  BAR.ARV 0x4, 0x180 ;  /* 0x0106000000007b1d */ /* 0x000fec0000002000 */
[----:B------:R-:W-:Y:S05]  /*1e090*/  @P1 BRA `(.L_x_656) ;  /* 0x0000002000501947 */ /* 0x000fea0003800000 */
[----:B0-----:R-:W3:Y:S04]  /*1e0a0*/  LDL R6, [R1+0x78] ;  /* 0x0000780001067983 */ /* 0x001ee80000100800 */
[----:B-----5:R-:W4:Y:S01]  /*1e0b0*/  LDL R136, [R1+0x60] ;  /* 0x0000600001887983 */ /* 0x020f220000100800 */
[----:B-1----:R-:W0:Y:S01]  /*1e0c0*/  S2R R13, SR_SWINHI ;  /* 0x00000000000d7919 */ /* 0x002e220000002f00 */
[----:B------:R-:W-:Y:S01]  /*1e0d0*/  F2FP.BF16.F32.PACK_AB R4, R25, R4 ;  /* 0x000000041904723e */ /* 0x000fe200000010ff */
[----:B------:R-:W-:Y:S01]  /*1e0e0*/  ULDC.64 UR4, c[0x0][0xc00] ;  /* 0x0003000000047ab9 */ /* 0x000fe20000000a00 */
[----:B------:R-:W-:Y:S02]  /*1e0f0*/  MOV R20, R22 ;  /* 0x0000001600147202 */ /* 0x000fe40000000f00 */
[----:B0-----:R-:W-:-:S02]  /*1e100*/  MOV R21, R13 ;  /* 0x0000000d00157202 */ /* 0x001fc40000000f00 */
        /* <DEDUP_REMOVED lines=9> */
[----:B------:R-:W-:Y:S01]  /*1e1a0*/  F2FP.BF16.F32.PACK_AB R147, R151, R150 ;  /* 0x000000969793723e */ /* 0x000fe200000010ff */
[----:B------:R-:W-:Y:S01]  /*1e1b0*/  ULDC.64 UR6, c[0x0][0x208] ;  /* 0x0000820000067ab9 */ /* 0x000fe20000000a00 */
[----:B------:R-:W-:Y:S01]  /*1e1c0*/  BAR.SYNC.DEFER_BLOCKING 0x1, 0x100 ;  /* 0x0044000000007b1d */ /* 0x000fe20000010000 */
[----:B---3--:R-:W-:-:S03]  /*1e1d0*/  IMAD.WIDE R114, R6, 0x2, R20 ;  /* 0x0000000206727825 */ /* 0x008fc600078e0214 */
[C---:B--2---:R-:W-:Y:S02]  /*1e1e0*/  IADD3 R28, P0, R114.reuse, 0x40, RZ ;  /* 0x00000040721c7810 */ /* 0x044fe40007f1e0ff */
[----:B------:R-:W-:Y:S02]  /*1e1f0*/  IADD3 R6, P1, R114, 0x20, RZ ;  /* 0x0000002072067810 */ /* 0x000fe40007f3e0ff */
[----:B------:R-:W-:Y:S02]  /*1e200*/  LOP3.LUT R76, R28, 0x380, RZ, 0xc0, !PT ;  /* 0x000003801c4c7812 */ /* 0x000fe400078ec0ff */
[----:B------:R-:W-:Y:S02]  /*1e210*/  IADD3 R84, P3, R114, 0x4000, RZ ;  /* 0x0000400072547810 */ /* 0x000fe40007f7e0ff */
[----:B------:R-:W-:Y:S02]  /*1e220*/  LOP3.LUT R72, R6, 0x380, RZ, 0xc0, !PT ;  /* 0x0000038006487812 */ /* 0x000fe400078ec0ff */
[----:B------:R-:W-:-:S02]  /*1e230*/  SHF.R.U64 R76, R76, 0x3, RZ ;  /* 0x000000034c4c7819 */ /* 0x000fc400000012ff */
[----:B------:R-:W-:Y:S01]  /*1e240*/  IADD3 R96, P2, R114, 0x4060, RZ ;  /* 0x0000406072607810 */ /* 0x000fe20007f5e0ff */
[----:B------:R-:W-:Y:S01]  /*1e250*/  IMAD.X R73, RZ, RZ, R115, P1 ;  /* 0x000000ffff497224 */ /* 0x000fe200008e0673 */
[----:B------:R-:W-:Y:S02]  /*1e260*/  LOP3.LUT R112, R84, 0x380, RZ, 0xc0, !PT ;  /* 0x0000038054707812 */ /* 0x000fe400078ec0ff */
[----:B------:R-:W-:Y:S02]  /*1e270*/  SHF.R.U64 R72, R72, 0x3, RZ ;  /* 0x0000000348487819 */ /* 0x000fe400000012ff */
[----:B------:R-:W-:Y:S02]  /*1e280*/  IADD3 R100, P1, R114, 0x8000, RZ ;  /* 0x0000800072647810 */ /* 0x000fe40007f3e0ff */
[----:B------:R-:W-:Y:S02]  /*1e290*/  LOP3.LUT R76, R76, R28, RZ, 0x3c, !PT ;  /* 0x0000001c4c4c7212 */ /* 0x000fe400078e3cff */
[----:B------:R-:W-:-:S02]  /*1e2a0*/  LOP3.LUT R28, R96, 0x380, RZ, 0xc0, !PT ;  /* 0x00000380601c7812 */ /* 0x000fc400078ec0ff */
[----:B------:R-:W-:Y:S02]  /*1e2b0*/  SHF.R.U64 R112, R112, 0x3, RZ ;  /* 0x0000000370707819 */ /* 0x000fe400000012ff */
[C---:B------:R-:W-:Y:S02]  /*1e2c0*/  IADD3 R47, P4, R114.reuse, 0x60, RZ ;  /* 0x00000060722f7810 */ /* 0x040fe40007f9e0ff */
[----:B------:R-:W-:Y:S02]  /*1e2d0*/  IADD3 R88, P6, R114, 0x4020, RZ ;  /* 0x0000402072587810 */ /* 0x000fe40007fde0ff */
[----:B------:R-:W-:Y:S01]  /*1e2e0*/  LOP3.LUT R72, R72, R6, RZ, 0x3c, !PT ;  /* 0x0000000648487212 */ /* 0x000fe200078e3cff */
[----:B------:R-:W-:Y:S01]  /*1e2f0*/  IMAD.X R85, RZ, RZ, R115, P3 ;  /* 0x000000ffff557224 */ /* 0x000fe200018e0673 */
[----:B------:R-:W-:Y:S02]  /*1e300*/  LOP3.LUT R6, R100, 0x380, RZ, 0xc0, !PT ;  /* 0x0000038064067812 */ /* 0x000fe400078ec0ff */
[----:B------:R-:W-:-:S02]  /*1e310*/  SHF.R.U64 R28, R28, 0x3, RZ ;  /* 0x000000031c1c7819 */ /* 0x000fc400000012ff */
[----:B------:R-:W-:Y:S02]  /*1e320*/  IADD3 R108, P3, R114, 0x8060, RZ ;  /* 0x00008060726c7810 */ /* 0x000fe40007f7e0ff */
[----:B------:R-:W-:Y:S01]  /*1e330*/  LOP3.LUT R84, R112, R84, RZ, 0x3c, !PT ;  /* 0x0000005470547212 */ /* 0x000fe200078e3cff */
[----:B------:R-:W-:Y:S01]  /*1e340*/  IMAD.X R81, RZ, RZ, R115, P4 ;  /* 0x000000ffff517224 */ /* 0x000fe200020e0673 */
[----:B------:R-:W-:Y:S02]  /*1e350*/  IADD3 R92, P5, R114, 0x4040, RZ ;  /* 0x00004040725c7810 */ /* 0x000fe40007fbe0ff */
[----:B------:R-:W-:Y:S02]  /*1e360*/  LOP3.LUT R112, R88, 0x380, RZ, 0xc0, !PT ;  /* 0x0000038058707812 */ /* 0x000fe400078ec0ff */
[----:B------:R-:W-:Y:S02]  /*1e370*/  SHF.R.U64 R6, R6, 0x3, RZ ;  /* 0x0000000306067819 */ /* 0x000fe400000012ff */
[----:B------:R-:W-:-:S02]  /*1e380*/  IADD3 R106, P4, R114, 0x8040, RZ ;  /* 0x00008040726a7810 */ /* 0x000fc40007f9e0ff */
[----:B------:R-:W-:Y:S02]  /*1e390*/  LOP3.LUT R96, R28, R96, RZ, 0x3c, !PT ;  /* 0x000000601c607212 */ /* 0x000fe400078e3cff */
[----:B------:R-:W-:Y:S02]  /*1e3a0*/  LOP3.LUT R13, R114, 0x380, RZ, 0xc0, !PT ;  /* 0x00000380720d7812 */ /* 0x000fe400078ec0ff */
[----:B------:R-:W-:Y:S01]  /*1e3b0*/  LOP3.LUT R28, R108, 0x380, RZ, 0xc0, !PT ;  /* 0x000003806c1c7812 */ /* 0x000fe200078ec0ff */
[--C-:B------:R-:W-:Y:S01]  /*1e3c0*/  IMAD.X R93, RZ, RZ, R115.reuse, P5 ;  /* 0x000000ffff5d7224 */ /* 0x100fe200028e0673 */
[----:B------:R-:W-:Y:S02]  /*1e3d0*/  IADD3.X R77, RZ, R115, RZ, P0, !PT ;  /* 0x00000073ff4d7210 */ /* 0x000fe400007fe4ff */
[----:B------:R-:W-:Y:S02]  /*1e3e0*/  LOP3.LUT R80, R47, 0x380, RZ, 0xc0, !PT ;  /* 0x000003802f507812 */ /* 0x000fe400078ec0ff */
[----:B------:R-:W-:Y:S01]  /*1e3f0*/  SHF.R.U64 R112, R112, 0x3, RZ ;  /* 0x0000000370707819 */ /* 0x000fe200000012ff */
[----:B------:R-:W-:Y:S01]  /*1e400*/  IMAD.X R97, RZ, RZ, R115, P2 ;  /* 0x000000ffff617224 */ /* 0x000fe200010e0673 */
[----:B------:R-:W-:-:S02]  /*1e410*/  IADD3 R104, P0, R114, 0x8020, RZ ;  /* 0x0000802072687810 */ /* 0x000fc40007f1e0ff */
[----:B------:R-:W-:Y:S01]  /*1e420*/  LOP3.LUT R100, R6, R100, RZ, 0x3c, !PT ;  /* 0x0000006406647212 */ /* 0x000fe200078e3cff */
[--C-:B------:R-:W-:Y:S01]  /*1e430*/  IMAD.X R101, RZ, RZ, R115.reuse, P1 ;  /* 0x000000ffff657224 */ /* 0x100fe200008e0673 */
[----:B------:R-:W-:Y:S02]  /*1e440*/  IADD3 R12, P5, R114, 0xc020, RZ ;  /* 0x0000c020720c7810 */ /* 0x000fe40007fbe0ff */
[----:B------:R-:W-:Y:S02]  /*1e450*/  LOP3.LUT R6, R106, 0x380, RZ, 0xc0, !PT ;  /* 0x000003806a067812 */ /* 0x000fe400078ec0ff */
[----:B------:R-:W-:Y:S02]  /*1e460*/  IADD3 R14, P2, R114, 0xc040, RZ ;  /* 0x0000c040720e7810 */ /* 0x000fe40007f5e0ff */
[----:B------:R-:W-:Y:S02]  /*1e470*/  SHF.R.U64 R13, R13, 0x3, RZ ;  /* 0x000000030d0d7819 */ /* 0x000fe400000012ff */
[----:B------:R-:W-:Y:S01]  /*1e480*/  SHF.R.U64 R28, R28, 0x3, RZ ;  /* 0x000000031c1c7819 */ /* 0x000fe200000012ff */
[----:B------:R-:W-:Y:S01]  /*1e490*/  IMAD.X R89, RZ, RZ, R115, P6 ;  /* 0x000000ffff597224 */ /* 0x000fe200030e0673 */
[----:B------:R-:W-:-:S02]  /*1e4a0*/  IADD3 R26, P1, R114, 0xc060, RZ ;  /* 0x0000c060721a7810 */ /* 0x000fc40007f3e0ff */
[----:B------:R-:W-:Y:S02]  /*1e4b0*/  SHF.R.U64 R80, R80, 0x3, RZ ;  /* 0x0000000350507819 */ /* 0x000fe400000012ff */
[----:B------:R-:W-:Y:S02]  /*1e4c0*/  LOP3.LUT R88, R112, R88, RZ, 0x3c, !PT ;  /* 0x0000005870587212 */ /* 0x000fe400078e3cff */
[----:B------:R-:W-:Y:S02]  /*1e4d0*/  LOP3.LUT R112, R104, 0x380, RZ, 0xc0, !PT ;  /* 0x0000038068707812 */ /* 0x000fe400078ec0ff */
[----:B------:R-:W-:Y:S02]  /*1e4e0*/  IADD3 R110, P6, R114, 0xc000, RZ ;  /* 0x0000c000726e7810 */ /* 0x000fe40007fde0ff */
[----:B------:R-:W-:Y:S02]  /*1e4f0*/  SHF.R.U64 R6, R6, 0x3, RZ ;  /* 0x0000000306067819 */ /* 0x000fe400000012ff */
[----:B------:R-:W-:-:S02]  /*1e500*/  LOP3.LUT R25, R12, 0x380, RZ, 0xc0, !PT ;  /* 0x000003800c197812 */ /* 0x000fc400078ec0ff */
[----:B------:R-:W-:Y:S02]  /*1e510*/  LOP3.LUT R114, R13, R114, RZ, 0x3c, !PT ;  /* 0x000000720d727212 */ /* 0x000fe400078e3cff */
[----:B------:R-:W-:Y:S02]  /*1e520*/  LOP3.LUT R108, R28, R108, RZ, 0x3c, !PT ;  /* 0x0000006c1c6c7212 */ /* 0x000fe400078e3cff */
[----:B------:R-:W-:Y:S02]  /*1e530*/  LOP3.LUT R27, R14, 0x380, RZ, 0xc0, !PT ;  /* 0x000003800e1b7812 */ /* 0x000fe400078ec0ff */
[----:B------:R-:W-:Y:S02]  /*1e540*/  LOP3.LUT R80, R80, R47, RZ, 0x3c, !PT ;  /* 0x0000002f50507212 */ /* 0x000fe400078e3cff */
[----:B------:R-:W-:Y:S02]  /*1e550*/  LOP3.LUT R28, R26, 0x380, RZ, 0xc0, !PT ;  /* 0x000003801a1c7812 */ /* 0x000fe400078ec0ff */
[----:B------:R-:W-:-:S02]  /*1e560*/  LOP3.LUT R47, R92, 0x380, RZ, 0xc0, !PT ;  /* 0x000003805c2f7812 */ /* 0x000fc400078ec0ff */
[----:B------:R-:W-:Y:S02]  /*1e570*/  SHF.R.U64 R112, R112, 0x3, RZ ;  /* 0x0000000370707819 */ /* 0x000fe400000012ff */
[----:B------:R-:W-:Y:S02]  /*1e580*/  LOP3.LUT R106, R6, R106, RZ, 0x3c, !PT ;  /* 0x0000006a066a7212 */ /* 0x000fe400078e3cff */
[----:B------:R-:W-:Y:S02]  /*1e590*/  SHF.R.U64 R25, R25, 0x3, RZ ;  /* 0x0000000319197819 */ /* 0x000fe400000012ff */
[----:B------:R-:W-:Y:S02]  /*1e5a0*/  MOV R114, R114 ;  /* 0x0000007200727202 */ /* 0x000fe40000000f00 */
[----:B------:R-:W-:Y:S02]  /*1e5b0*/  F2FP.BF16.F32.PACK_AB R6, R3, R10 ;  /* 0x0000000a0306723e */ /* 0x000fe400000010ff */
[----:B------:R-:W-:-:S02]  /*1e5c0*/  SHF.R.U64 R27, R27, 0x3, RZ ;  /* 0x000000031b1b7819 */ /* 0x000fc400000012ff */
[----:B------:R-:W-:Y:S02]  /*1e5d0*/  SHF.R.U64 R28, R28, 0x3, RZ ;  /* 0x000000031c1c7819 */ /* 0x000fe400000012ff */
[----:B------:R-:W-:Y:S02]  /*1e5e0*/  SHF.R.U64 R47, R47, 0x3, RZ ;  /* 0x000000032f2f7819 */ /* 0x000fe400000012ff */
[----:B------:R-:W-:Y:S01]  /*1e5f0*/  LOP3.LUT R104, R112, R104, RZ, 0x3c, !PT ;  /* 0x0000006870687212 */ /* 0x000fe200078e3cff */
[----:B------:R-:W-:Y:S01]  /*1e600*/  IMAD.X R13, RZ, RZ, R115, P2 ;  /* 0x000000ffff0d7224 */ /* 0x000fe200010e0673 */
[----:B------:R-:W-:Y:S01]  /*1e610*/  LOP3.LUT R112, R25, R12, RZ, 0x3c, !PT ;  /* 0x0000000c19707212 */ /* 0x000fe200078e3cff */
[----:B------:R0:W-:Y:S01]  /*1e620*/  STSM.16.M88.4 [R114], R4 ;  /* 0x0000000472007844 */ /* 0x0001e20000000200 */
[----:B------:R-:W-:Y:S02]  /*1e630*/  LOP3.LUT R12, R27, R14, RZ, 0x3c, !PT ;  /* 0x0000000e1b0c7212 */ /* 0x000fe400078e3cff */
[----:B------:R-:W-:-:S02]  /*1e640*/  IADD3.X R15, RZ, R115, RZ, P1, !PT ;  /* 0x00000073ff0f7210 */ /* 0x000fc40000ffe4ff */
[----:B------:R-:W-:Y:S02]  /*1e650*/  LOP3.LUT R14, R28, R26, RZ, 0x3c, !PT ;  /* 0x0000001a1c0e7212 */ /* 0x000fe400078e3cff */
[----:B------:R-:W-:Y:S02]  /*1e660*/  LOP3.LUT R92, R47, R92, RZ, 0x3c, !PT ;  /* 0x0000005c2f5c7212 */ /* 0x000fe400078e3cff */
[----:B------:R-:W-:Y:S02]  /*1e670*/  MOV R72, R72 ;  /* 0x0000004800487202 */ /* 0x000fe40000000f00 */
[----:B------:R-:W-:Y:S02]  /*1e680*/  LOP3.LUT R47, R110, 0x380, RZ, 0xc0, !PT ;  /* 0x000003806e2f7812 */ /* 0x000fe400078ec0ff */
[----:B------:R-:W-:Y:S02]  /*1e690*/  MOV R76, R76 ;  /* 0x0000004c004c7202 */ /* 0x000fe40000000f00 */
[----:B0-----:R-:W-:-:S02]  /*1e6a0*/  F2FP.BF16.F32.PACK_AB R4, R33, R24 ;  /* 0x000000182104723e */ /* 0x001fc400000010ff */
[----:B------:R-:W-:Y:S02]  /*1e6b0*/  F2FP.BF16.F32.PACK_AB R5, R35, R34 ;  /* 0x000000222305723e */ /* 0x000fe400000010ff */
[----:B------:R-:W-:Y:S02]  /*1e6c0*/  F2FP.BF16.F32.PACK_AB R6, R37, R158 ;  /* 0x0000009e2506723e */ /* 0x000fe400000010ff */
[----:B------:R-:W-:Y:S02]  /*1e6d0*/  F2FP.BF16.F32.PACK_AB R7, R39, R38 ;  /* 0x000000262707723e */ /* 0x000fe400000010ff */
[----:B------:R-:W-:Y:S02]  /*1e6e0*/  F2FP.BF16.F32.PACK_AB R10, R45, R160 ;  /* 0x000000a02d0a723e */ /* 0x000fe400000010ff */
[----:B------:R-:W-:Y:S02]  /*1e6f0*/  MOV R3, R12 ;  /* 0x0000000c00037202 */ /* 0x000fe40000000f00 */
[----:B------:R-:W-:Y:S01]  /*1e700*/  MOV R28, R14 ;  /* 0x0000000e001c7202 */ /* 0x000fe20000000f00 */
[----:B------:R0:W-:Y:S01]  /*1e710*/  STSM.16.M88.4 [R72], R4 ;  /* 0x0000000448007844 */ /* 0x0001e20000000200 */
[----:B------:R-:W-:-:S02]  /*1e720*/  MOV R80, R80 ;  /* 0x0000005000507202 */ /* 0x000fc40000000f00 */
[----:B------:R-:W-:Y:S02]  /*1e730*/  F2FP.BF16.F32.PACK_AB R12, R49, R161 ;  /* 0x000000a1310c723e */ /* 0x000fe400000010ff */
[----:B------:R-:W-:Y:S02]  /*1e740*/  F2FP.BF16.F32.PACK_AB R13, R51, R50 ;  /* 0x00000032330d723e */ /* 0x000fe400000010ff */
[----:B------:R-:W-:Y:S02]  /*1e750*/  F2FP.BF16.F32.PACK_AB R14, R53, R162 ;  /* 0x000000a2350e723e */ /* 0x000fe400000010ff */
[----:B------:R-:W-:Y:S01]  /*1e760*/  F2FP.BF16.F32.PACK_AB R15, R55, R54 ;  /* 0x00000036370f723e */ /* 0x000fe200000010ff */
[----:B------:R-:W-:Y:S01]  /*1e770*/  IMAD.X R105, RZ, RZ, R115, P0 ;  /* 0x000000ffff697224 */ /* 0x000fe200000e0673 */
[----:B------:R-:W-:Y:S02]  /*1e780*/  SHF.R.U64 R47, R47, 0x3, RZ ;  /* 0x000000032f2f7819 */ /* 0x000fe400000012ff */
[----:B------:R-:W-:-:S02]  /*1e790*/  MOV R84, R84 ;  /* 0x0000005400547202 */ /* 0x000fc40000000f00 */
[----:B------:R-:W-:Y:S02]  /*1e7a0*/  F2FP.BF16.F32.PACK_AB R24, R57, R163 ;  /* 0x000000a33918723e */ /* 0x000fe400000010ff */
[----:B------:R-:W-:Y:S02]  /*1e7b0*/  F2FP.BF16.F32.PACK_AB R25, R59, R58 ;  /* 0x0000003a3b19723e */ /* 0x000fe400000010ff */
[----:B------:R-:W-:Y:S02]  /*1e7c0*/  F2FP.BF16.F32.PACK_AB R26, R61, R164 ;  /* 0x000000a43d1a723e */ /* 0x000fe400000010ff */
[----:B------:R-:W-:Y:S01]  /*1e7d0*/  F2FP.BF16.F32.PACK_AB R27, R63, R62 ;  /* 0x0000003e3f1b723e */ /* 0x000fe200000010ff */
[----:B------:R-:W-:Y:S01]  /*1e7e0*/  IMAD.X R107, RZ, RZ, R115, P4 ;  /* 0x000000ffff6b7224 */ /* 0x000fe200020e0673 */
[----:B------:R-:W-:Y:S01]  /*1e7f0*/  MOV R88, R88 ;  /* 0x0000005800587202 */ /* 0x000fe20000000f00 */
[----:B------:R1:W-:Y:S01]  /*1e800*/  STSM.16.M88.4 [R76], R8 ;  /* 0x000000084c007844 */ /* 0x0003e20000000200 */
[----:B0-----:R-:W-:-:S02]  /*1e810*/  F2FP.BF16.F32.PACK_AB R4, R65, R165 ;  /* 0x000000a54104723e */ /* 0x001fc400000010ff */
[----:B------:R-:W-:Y:S02]  /*1e820*/  F2FP.BF16.F32.PACK_AB R5, R67, R66 ;  /* 0x000000424305723e */ /* 0x000fe400000010ff */
[----:B------:R-:W-:Y:S02]  /*1e830*/  F2FP.BF16.F32.PACK_AB R6, R69, R166 ;  /* 0x000000a64506723e */ /* 0x000fe400000010ff */
[----:B------:R-:W-:Y:S01]  /*1e840*/  F2FP.BF16.F32.PACK_AB R7, R71, R70 ;  /* 0x000000464707723e */ /* 0x000fe200000010ff */
[----:B------:R-:W-:Y:S01]  /*1e850*/  STSM.16.M88.4 [R80], R12 ;  /* 0x0000000c50007844 */ /* 0x000fe20000000200 */
[----:B------:R-:W-:Y:S02]  /*1e860*/  MOV R92, R92 ;  /* 0x0000005c005c7202 */ /* 0x000fe40000000f00 */
[----:B------:R-:W-:Y:S01]  /*1e870*/  LOP3.LUT R110, R47, R110, RZ, 0x3c, !PT ;  /* 0x0000006e2f6e7212 */ /* 0x000fe200078e3cff */
[----:B------:R-:W-:Y:S01]  /*1e880*/  STSM.16.M88.4 [R84], R24 ;  /* 0x0000001854007844 */ /* 0x000fe20000000200 */
[----:B------:R-:W-:-:S02]  /*1e890*/  MOV R96, R96 ;  /* 0x0000006000607202 */ /* 0x000fc40000000f00 */
[----:B------:R-:W-:Y:S02]  /*1e8a0*/  F2FP.BF16.F32.PACK_AB R33, R83, R82 ;  /* 0x000000525321723e */ /* 0x000fe400000010ff */
[----:B-1----:R-:W-:Y:S02]  /*1e8b0*/  F2FP.BF16.F32.PACK_AB R8, R32, R167 ;  /* 0x000000a72008723e */ /* 0x002fe400000010ff */
[----:B------:R-:W-:Y:S02]  /*1e8c0*/  F2FP.BF16.F32.PACK_AB R9, R75, R74 ;  /* 0x0000004a4b09723e */ /* 0x000fe400000010ff */
[----:B------:R-:W-:Y:S02]  /*1e8d0*/  F2FP.BF16.F32.PACK_AB R10, R44, R168 ;  /* 0x000000a82c0a723e */ /* 0x000fe400000010ff */
[----:B------:R-:W-:Y:S02]  /*1e8e0*/  F2FP.BF16.F32.PACK_AB R11, R79, R78 ;  /* 0x0000004e4f0b723e */ /* 0x000fe400000010ff */
[----:B------:R-:W-:-:S02]  /*1e8f0*/  F2FP.BF16.F32.PACK_AB R34, R64, R170 ;  /* 0x000000aa4022723e */ /* 0x000fc400000010ff */
[----:B------:R-:W-:Y:S01]  /*1e900*/  F2FP.BF16.F32.PACK_AB R35, R87, R86 ;  /* 0x000000565723723e */ /* 0x000fe200000010ff */
[----:B------:R0:W-:Y:S01]  /*1e910*/  STSM.16.M88.4 [R88], R4 ;  /* 0x0000000458007844 */ /* 0x0001e20000000200 */
[----:B------:R-:W-:Y:S02]  /*1e920*/  F2FP.BF16.F32.PACK_AB R32, R56, R169 ;  /* 0x000000a93820723e */ /* 0x000fe400000010ff */
[----:B------:R-:W-:Y:S01]  /*1e930*/  MOV R100, R100 ;  /* 0x0000006400647202 */ /* 0x000fe20000000f00 */
[--C-:B------:R-:W-:Y:S01]  /*1e940*/  IMAD.X R109, RZ, RZ, R115.reuse, P3 ;  /* 0x000000ffff6d7224 */ /* 0x100fe200018e0673 */
[----:B------:R-:W-:Y:S01]  /*1e950*/  F2FP.BF16.F32.PACK_AB R44, R68, R171 ;  /* 0x000000ab442c723e */ /* 0x000fe200000010ff */
[----:B------:R-:W-:Y:S01]  /*1e960*/  IMAD.X R111, RZ, RZ, R115, P6 ;  /* 0x000000ffff6f7224 */ /* 0x000fe200030e0673 */
[----:B------:R-:W-:Y:S01]  /*1e970*/  F2FP.BF16.F32.PACK_AB R45, R91, R90 ;  /* 0x0000005a5b2d723e */ /* 0x000fe200000010ff */
[----:B------:R-:W1:Y:S01]  /*1e980*/  LDC R82, c[0x0][0xbe8] ;  /* 0x0002fa00ff527b82 */ /* 0x000e620000000800 */
[----:B------:R-:W-:-:S02]  /*1e990*/  F2FP.BF16.F32.PACK_AB R47, R95, R94 ;  /* 0x0000005e5f2f723e */ /* 0x000fc400000010ff */
[----:B------:R-:W-:Y:S02]  /*1e9a0*/  MOV R104, R104 ;  /* 0x0000006800687202 */ /* 0x000fe40000000f00 */
[----:B------:R-:W-:Y:S02]  /*1e9b0*/  F2FP.BF16.F32.PACK_AB R56, R153, R173 ;  /* 0x000000ad9938723e */ /* 0x000fe400000010ff */
[----:B------:R-:W-:Y:S02]  /*1e9c0*/  F2FP.BF16.F32.PACK_AB R57, R99, R98 ;  /* 0x000000626339723e */ /* 0x000fe400000010ff */
[----:B------:R-:W-:Y:S02]  /*1e9d0*/  F2FP.BF16.F32.PACK_AB R58, R154, R174 ;  /* 0x000000ae9a3a723e */ /* 0x000fe400000010ff */
[----:B------:R-:W-:Y:S01]  /*1e9e0*/  F2FP.BF16.F32.PACK_AB R59, R103, R102 ;  /* 0x00000066673b723e */ /* 0x000fe200000010ff */
[----:B------:R-:W-:Y:S01]  /*1e9f0*/  STSM.16.M88.4 [R92], R8 ;  /* 0x000000085c007844 */ /* 0x000fe20000000200 */
[----:B------:R-:W-:-:S02]  /*1ea00*/  MOV R106, R106 ;  /* 0x0000006a006a7202 */ /* 0x000fc40000000f00 */
[----:B0-----:R-:W-:Y:S02]  /*1ea10*/  F2FP.BF16.F32.PACK_AB R4, R155, R175 ;  /* 0x000000af9b04723e */ /* 0x001fe400000010ff */
[----:B------:R-:W-:Y:S02]  /*1ea20*/  F2FP.BF16.F32.PACK_AB R5, R40, R36 ;  /* 0x000000242805723e */ /* 0x000fe400000010ff */
[----:B------:R-:W-:Y:S02]  /*1ea30*/  F2FP.BF16.F32.PACK_AB R6, R156, R176 ;  /* 0x000000b09c06723e */ /* 0x000fe400000010ff */
[----:B------:R-:W-:Y:S01]  /*1ea40*/  F2FP.BF16.F32.PACK_AB R7, R48, R43 ;  /* 0x0000002b3007723e */ /* 0x000fe200000010ff */
[----:B------:R-:W-:Y:S04]  /*1ea50*/  STSM.16.M88.4 [R96], R32 ;  /* 0x0000002060007844 */ /* 0x000fe80000000200 */
[----:B------:R-:W-:Y:S04]  /*1ea60*/  STSM.16.M88.4 [R100], R44 ;  /* 0x0000002c64007844 */ /* 0x000fe80000000200 */
[----:B------:R-:W-:Y:S04]  /*1ea70*/  STSM.16.M88.4 [R104], R56 ;  /* 0x0000003868007844 */ /* 0x000fe80000000200 */
[----:B------:R0:W-:Y:S02]  /*1ea80*/  STSM.16.M88.4 [R106], R4 ;  /* 0x000000046a007844 */ /* 0x0001e40000000200 */
[----:B0-----:R-:W0:Y:S01]  /*1ea90*/  S2R R5, SR_TID.X ;  /* 0x0000000000057919 */ /* 0x001e220000002100 */
[----:B------:R-:W-:-:S02]  /*1eaa0*/  MOV R108, R108 ;  /* 0x0000006c006c7202 */ /* 0x000fc40000000f00 */
[----:B------:R-:W-:Y:S02]  /*1eab0*/  F2FP.BF16.F32.PACK_AB R8, R157, R177 ;  /* 0x000000b19d08723e */ /* 0x000fe400000010ff */
[----:B------:R-:W-:Y:S02]  /*1eac0*/  F2FP.BF16.F32.PACK_AB R9, R60, R52 ;  /* 0x000000343c09723e */ /* 0x000fe400000010ff */
[----:B------:R-:W-:Y:S02]  /*1ead0*/  F2FP.BF16.F32.PACK_AB R10, R117, R116 ;  /* 0x00000074750a723e */ /* 0x000fe400000010ff */
[----:B------:R-:W-:Y:S02]  /*1eae0*/  F2FP.BF16.F32.PACK_AB R11, R119, R118 ;  /* 0x00000076770b723e */ /* 0x000fe400000010ff */
[----:B------:R-:W-:Y:S02]  /*1eaf0*/  MOV R110, R110 ;  /* 0x0000006e006e7202 */ /* 0x000fe40000000f00 */
[----:B------:R-:W-:-:S02]  /*1eb00*/  F2FP.BF16.F32.PACK_AB R12, R121, R120 ;  /* 0x00000078790c723e */ /* 0x000fc400000010ff */
[----:B------:R-:W-:Y:S02]  /*1eb10*/  F2FP.BF16.F32.PACK_AB R13, R123, R122 ;  /* 0x0000007a7b0d723e */ /* 0x000fe400000010ff */
[----:B------:R-:W-:Y:S02]  /*1eb20*/  F2FP.BF16.F32.PACK_AB R14, R125, R124 ;  /* 0x0000007c7d0e723e */ /* 0x000fe400000010ff */
[----:B------:R-:W-:Y:S01]  /*1eb30*/  F2FP.BF16.F32.PACK_AB R15, R127, R126 ;  /* 0x0000007e7f0f723e */ /* 0x000fe200000010ff */
[----:B------:R-:W-:Y:S01]  /*1eb40*/  STSM.16.M88.4 [R108], R8 ;  /* 0x000000086c007844 */ /* 0x000fe20000000200 */
[----:B------:R-:W-:-:S03]  /*1eb50*/  IMAD.X R113, RZ, RZ, R115, P5 ;  /* 0x000000ffff717224 */ /* 0x000fc600028e0673 */
[----:B------:R2:W-:Y:S01]  /*1eb60*/  STSM.16.M88.4 [R110], R12 ;  /* 0x0000000c6e007844 */ /* 0x0005e20000000200 */
[----:B0-----:R-:W-:Y:S01]  /*1eb70*/  VIADD R5, R5, 0xffffff80 ;  /* 0xffffff8005057836 */ /* 0x001fe20000000000 */
[----:B------:R-:W-:-:S04]  /*1eb80*/  MOV R112, R112 ;  /* 0x0000007000707202 */ /* 0x000fc80000000f00 */
[----:B--2---:R-:W-:-:S04]  /*1eb90*/  SHF.R.S32.HI R12, RZ, 0x1f, R5 ;  /* 0x0000001fff0c7819 */ /* 0x004fc80000011405 */
[----:B------:R-:W-:Y:S02]  /*1eba0*/  LEA.HI R9, R12, R5, RZ, 0x7 ;  /* 0x000000050c097211 */ /* 0x000fe400078f38ff */
[----:B------:R-:W-:Y:S02]  /*1ebb0*/  F2FP.BF16.F32.PACK_AB R24, R129, R128 ;  /* 0x000000808118723e */ /* 0x000fe400000010ff */
[----:B------:R-:W-:Y:S02]  /*1ebc0*/  F2FP.BF16.F32.PACK_AB R25, R131, R130 ;  /* 0x000000828319723e */ /* 0x000fe400000010ff */
[----:B------:R-:W-:Y:S02]  /*1ebd0*/  F2FP.BF16.F32.PACK_AB R26, R133, R132 ;  /* 0x00000084851a723e */ /* 0x000fe400000010ff */
[----:B------:R-:W-:Y:S02]  /*1ebe0*/  F2FP.BF16.F32.PACK_AB R27, R135, R134 ;  /* 0x00000086871b723e */ /* 0x000fe400000010ff */
[----:B------:R-:W-:Y:S01]  /*1ebf0*/  LOP3.LUT R8, R9, 0xffffff80, RZ, 0xc0, !PT ;  /* 0xffffff8009087812 */ /* 0x000fe200078ec0ff */
[----:B----4-:R-:W-:Y:S01]  /*1ec00*/  IMAD.SHL.U32 R4, R136, 0x4, RZ ;  /* 0x0000000488047824 */ /* 0x010fe200078e00ff */
[----:B------:R-:W-:Y:S01]  /*1ec10*/  SHF.R.S32.HI R10, RZ, 0x1f, R136 ;  /* 0x0000001fff0a7819 */ /* 0x000fe20000011488 */
[----:B------:R0:W-:Y:S01]  /*1ec20*/  STSM.16.M88.4 [R112], R24 ;  /* 0x0000001870007844 */ /* 0x0001e20000000200 */
[----:B------:R-:W-:-:S02]  /*1ec30*/  F2FP.BF16.F32.PACK_AB R32, R137, R178 ;  /* 0x000000b28920723e */ /* 0x000fc400000010ff */
[----:B------:R-:W-:Y:S02]  /*1ec40*/  F2FP.BF16.F32.PACK_AB R33, R139, R138 ;  /* 0x0000008a8b21723e */ /* 0x000fe400000010ff */
[----:B------:R-:W-:Y:S02]  /*1ec50*/  F2FP.BF16.F32.PACK_AB R34, R141, R179 ;  /* 0x000000b38d22723e */ /* 0x000fe400000010ff */
[----:B------:R-:W-:Y:S02]  /*1ec60*/  F2FP.BF16.F32.PACK_AB R35, R143, R142 ;  /* 0x0000008e8f23723e */ /* 0x000fe400000010ff */
[----:B------:R-:W-:Y:S02]  /*1ec70*/  SHF.L.U64.HI R15, R136, 0x2, R10 ;  /* 0x00000002880f7819 */ /* 0x000fe4000001020a */
[----:B------:R-:W-:Y:S01]  /*1ec80*/  IADD3 R6, P1, R4, UR4, RZ ;  /* 0x0000000404067c10 */ /* 0x000fe2000ff3e0ff */
[----:B------:R2:W-:Y:S01]  /*1ec90*/  STSM.16.M88.4 [R3], R32 ;  /* 0x0000002003007844 */ /* 0x0005e20000000200 */
[----:B0-----:R-:W-:Y:S01]  /*1eca0*/  IMAD.IADD R24, R5, 0x1, -R8 ;  /* 0x0000000105187824 */ /* 0x001fe200078e0a08 */
[----:B------:R-:W-:-:S02]  /*1ecb0*/  ISETP.NE.U32.AND P0, PT, RZ, UR4, PT ;  /* 0x00000004ff007c0c */ /* 0x000fc4000bf05070 */
[----:B------:R-:W-:Y:S02]  /*1ecc0*/  IADD3.X R7, R15, UR5, RZ, P1, !PT ;  /* 0x000000050f077c10 */ /* 0x000fe40008ffe4ff */
[----:B-1----:R-:W-:Y:S02]  /*1ecd0*/  ISETP.NE.AND P1, PT, R82, 0x1, PT ;  /* 0x000000015200780c */ /* 0x002fe40003f25270 */
[----:B------:R-:W-:Y:S01]  /*1ece0*/  ISETP.NE.AND.EX P0, PT, RZ, UR5, PT, P0 ;  /* 0x00000005ff007c0c */ /* 0x000fe2000bf05300 */
[----:B------:R-:W-:Y:S01]  /*1ecf0*/  ULDC.64 UR4, c[0x0][0xc08] ;  /* 0x0003020000047ab9 */ /* 0x000fe20000000a00 */
[----:B--2---:R-:W-:Y:S01]  /*1ed00*/  SHF.R.S32.HI R3, RZ, 0x1f, R24 ;  /* 0x0000001fff037819 */ /* 0x004fe20000011418 */
[----:B------:R0:W-:Y:S01]  /*1ed10*/  STSM.16.M88.4 [R28], R144 ;  /* 0x000000901c007844 */ /* 0x0001e20000000200 */
[----:B------:R-:W-:Y:S02]  /*1ed20*/  BAR.SYNC.DEFER_BLOCKING 0x1, 0x100 ;  /* 0x0044000000007b1d */ /* 0x000fe40000010000 */
[----:B------:R-:W-:-:S02]  /*1ed30*/  LEA.HI R8, R3, R24, RZ, 0x2 ;  /* 0x0000001803087211 */ /* 0x000fc400078f10ff */
[----:B------:R-:W-:Y:S02]  /*1ed40*/  ISETP.NE.U32.AND P2, PT, RZ, UR4, PT ;  /* 0x00000004ff007c0c */ /* 0x000fe4000bf45070 */
[--C-:B------:R-:W-:Y:S02]  /*1ed50*/  SHF.R.S32.HI R11, RZ, 0x2, R8.reuse ;  /* 0x00000002ff0b7819 */ /* 0x100fe40000011408 */
[----:B------:R-:W1:Y:S01]  /*1ed60*/  @P1 LDC R13, c[0x0][0xbf0] ;  /* 0x0002fc00ff0d1b82 */ /* 0x000e620000000800 */
[----:B------:R-:W-:Y:S02]  /*1ed70*/  SHF.R.S32.HI R26, RZ, 0x1f, R8 ;  /* 0x0000001fff1a7819 */ /* 0x000fe40000011408 */
[----:B------:R-:W-:Y:S02]  /*1ed80*/  LEA.HI R12, R12, R5, RZ, 0x2 ;  /* 0x000000050c0c7211 */ /* 0x000fe400078f10ff */
[----:B------:R-:W-:Y:S02]  /*1ed90*/  ISETP.NE.AND.EX P2, PT, RZ, UR5, PT, P2 ;  /* 0x00000005ff007c0c */ /* 0x000fe4000bf45320 */
[----:B------:R-:W-:Y:S01]  /*1eda0*/  LEA.HI R26, R26, R11, RZ, 0x3 ;  /* 0x0000000b1a1a7211 */ /* 0x000fe200078f18ff */
[----:B------:R-:W2:Y:S01]  /*1edb0*/  @P1 LDC R8, c[0x0][0xbec] ;  /* 0x0002fb00ff081b82 */ /* 0x000ea20000000800 */
[----:B------:R-:W-:-:S02]  /*1edc0*/  LOP3.LUT R12, R12, 0xfffffffc, RZ, 0xc0, !PT ;  /* 0xfffffffc0c0c7812 */ /* 0x000fc400078ec0ff */
[----:B------:R-:W-:Y:S02]  /*1edd0*/  LOP3.LUT R26, R26, 0xfffffff8, RZ, 0xc0, !PT ;  /* 0xfffffff81a1a7812 */ /* 0x000fe400078ec0ff */
[----:B------:R-:W-:Y:S01]  /*1ede0*/  LEA.HI R3, R3, R24, RZ, 0x5 ;  /* 0x0000001803037211 */ /* 0x000fe200078f28ff */
[----:B------:R-:W-:Y:S01]  /*1edf0*/  IMAD.IADD R12, R5, 0x1, -R12 ;  /* 0x00000001050c7824 */ /* 0x000fe200078e0a0c */
[----:B------:R-:W-:Y:S01]  /*1ee00*/  SHF.R.S32.HI R14, RZ, 0x7, R9 ;  /* 0x00000007ff0e7819 */ /* 0x000fe20000011409 */
[----:B------:R-:W-:Y:S01]  /*1ee10*/  IMAD.IADD R26, R11, 0x1, -R26 ;  /* 0x000000010b1a7824 */ /* 0x000fe200078e0a1a */
[----:B------:R-:W-:Y:S02]  /*1ee20*/  SHF.R.S32.HI R3, RZ, 0x5, R3 ;  /* 0x00000005ff037819 */ /* 0x000fe40000011403 */
[----:B------:R-:W-:Y:S02]  /*1ee30*/  LEA.HI R9, R9, R14, RZ, 0x1 ;  /* 0x0000000e09097211 */ /* 0x000fe400078f08ff */
[----:B------:R-:W-:-:S02]  /*1ee40*/  LEA.HI R5, R12, R12, RZ, 0x1 ;  /* 0x0000000c0c057211 */ /* 0x000fc400078f08ff */
[----:B------:R-:W-:Y:S01]  /*1ee50*/  @P2 IADD3 R4, P3, R4, UR4, RZ ;  /* 0x0000000404042c10 */ /* 0x000fe2000ff7e0ff */
[----:B------:R-:W-:Y:S01]  /*1ee60*/  ULDC UR4, c[0x0][0xa88] ;  /* 0x0002a20000047ab9 */ /* 0x000fe20000000800 */
[----:B------:R-:W-:Y:S01]  /*1ee70*/  IMAD R26, R3, 0x10, R26 ;  /* 0x00000010031a7824 */ /* 0x000fe200078e021a */
[----:B------:R-:W-:Y:S01]  /*1ee80*/  LOP3.LUT R9, R9, 0x3fffffe, RZ, 0xc0, !PT ;  /* 0x03fffffe09097812 */ /* 0x000fe200078ec0ff */
[----:B------:R-:W-:Y:S01]  /*1ee90*/  IMAD.MOV.U32 R80, RZ, RZ, RZ ;  /* 0x000000ffff507224 */ /* 0x000fe200078e00ff */
[----:B------:R-:W-:Y:S01]  /*1eea0*/  LOP3.LUT R11, R5, 0x1ffffffe, RZ, 0xc0, !PT ;  /* 0x1ffffffe050b7812 */ /* 0x000fe200078ec0ff */
[----:B------:R-:W-:Y:S01]  /*1eeb0*/  IMAD.U32 R3, RZ, RZ, UR4 ;  /* 0x00000004ff037e24 */ /* 0x000fe2000f8e00ff */
[----:B------:R-:W-:Y:S01]  /*1eec0*/  @P2 IADD3.X R5, R15, UR5, RZ, P3, !PT ;  /* 0x000000050f052c10 */ /* 0x000fe20009ffe4ff */
[----:B------:R-:W-:Y:S02]  /*1eed0*/  IMAD.IADD R9, R14, 0x1, -R9 ;  /* 0x000000010e097824 */ /* 0x000fe400078e0a09 */
[----:B------:R0:W5:Y:S01]  /*1eee0*/  @P0 LDG.E R80, desc[UR6][R6.64] ;  /* 0x0000000606500981 */ /* 0x000162000c1e1900 */
[----:B------:R-:W-:-:S03]  /*1eef0*/  IMAD.IADD R11, R12, 0x1, -R11 ;  /* 0x000000010c0b7824 */ /* 0x000fc600078e0a0b */
[----:B------:R0:W5:Y:S01]  /*1ef00*/  @P2 LDG.E R3, desc[UR6][R4.64] ;  /* 0x0000000604032981 */ /* 0x000162000c1e1900 */
[----:B------:R-:W-:Y:S01]  /*1ef10*/  IMAD R26, R9, 0x40, R26 ;  /* 0x00000040091a7824 */ /* 0x000fe200078e021a */
[----:B------:R-:W-:Y:S06]  /*1ef20*/  @P2 BRA `(.L_x_657) ;  /* 0x0000000000142947 */ /* 0x000fec0003800000 */
[----:B------:R-:W-:Y:S05]  /*1ef30*/  @!P0 BRA `(.L_x_657) ;  /* 0x0000000000108947 */ /* 0x000fea0003800000 */
[----:B------:R-:W-:Y:S02]  /*1ef40*/  ULDC.64 UR4, c[0x0][0x208] ;  /* 0x0000820000047ab9 */ /* 0x000fe40000000a00 */
[----:B0-----:R-:W3:Y:S04]  /*1ef50*/  LDG.E R4, desc[UR4][R6.64] ;  /* 0x0000000406047981 */ /* 0x001ee8000c1e1900 */
[----:B-----5:R-:W3:Y:S02]  /*1ef60*/  LDG.E R3, desc[UR4][R6.64+0x4] ;  /* 0x0000040406037981 */ /* 0x020ee4000c1e1900 */
[----:B---3--:R-:W-:-:S07]  /*1ef70*/  IMAD.IADD R3, R3, 0x1, -R4 ;  /* 0x0000000103037824 */ /* 0x008fce00078e0a04 */
.L_x_657:
[----:B------:R-:W3:Y:S01]  /*1ef80*/  LDL R89, [R1+0x64] ;  /* 0x0000640001597983 */ /* 0x000ee20000100800 */
[----:B------:R-:W-:Y:S01]  /*1ef90*/  LEA R11, R11, R26, 0x3 ;  /* 0x0000001a0b0b7211 */ /* 0x000fe200078e18ff */
[----:B------:R-:W-:Y:S01]  /*1efa0*/  ULDC.64 UR4, c[0x0][0xb90] ;  /* 0x0002e40000047ab9 */ /* 0x000fe20000000a00 */
[----:B-----5:R-:W-:Y:S01]  /*1efb0*/  SHF.R.S32.HI R81, RZ, 0x1f, R80 ;  /* 0x0000001fff517819 */ /* 0x020fe20000011450 */
[----:B------:R-:W4:Y:S01]  /*1efc0*/  LDL.LU R88, [R1+0x68] ;  /* 0x0000680001587983 */ /* 0x000f220000300800 */
[----:B0-----:R-:W-:Y:S02]  /*1efd0*/  SEL R28, R10, RZ, !P0 ;  /* 0x000000ff0a1c7207 */ /* 0x001fe40004000000 */
[----:B------:R-:W-:Y:S01]  /*1efe0*/  SEL R83, R136, RZ, !P0 ;  /* 0x000000ff88537207 */ /* 0x000fe20004000000 */
[----:B------:R-:W2:Y:S01]  /*1eff0*/  LDL.LU R86, [R1+0x74] ;  /* 0x0000740001567983 */ /* 0x000ea20000300800 */
[----:B------:R-:W-:Y:S01]  /*1f000*/  IMAD R3, R3, R82, RZ ;  /* 0x0000005203037224 */ /* 0x000fe200078e02ff */
[----:B------:R-:W0:Y:S01]  /*1f010*/  @P1 LDC R85, c[0x0][0xbec] ;  /* 0x0002fb00ff551b82 */ /* 0x000e220000000800 */
[----:B------:R-:W-:-:S07]  /*1f020*/  ULDC.64 UR6, c[0x0][0x208] ;  /* 0x0000820000067ab9 */ /* 0x000fce0000000a00 */
[----:B------:R-:W0:Y:S01]  /*1f030*/  @P1 LDC R87, c[0x0][0xbf0] ;  /* 0x0002fc00ff571b82 */ /* 0x000e220000000800 */
[----:B------:R-:W-:Y:S01]  /*1f040*/  BSSY B1, `(.L_x_658) ;  /* 0x00000d1000017945 */ /* 0x000fe20003800000 */
[----:B---3--:R-:W-:Y:S01]  /*1f050*/  IMAD R9, R219, 0x8, R89 ;  /* 0x00000008db097824 */ /* 0x008fe200078e0259 */
[----:B----4-:R-:W-:-:S03]  /*1f060*/  SHF.R.S32.HI R84, RZ, 0x1f, R88 ;  /* 0x0000001fff547819 */ /* 0x010fc60000011458 */
[----:B------:R-:W-:Y:S02]  /*1f070*/  IMAD.SHL.U32 R9, R9, 0x8, RZ ;  /* 0x0000000809097824 */ /* 0x000fe400078e00ff */
[----:B--2---:R-:W-:Y:S02]  /*1f080*/  IMAD R15, R86, 0x80, R11 ;  /* 0x00000080560f7824 */ /* 0x004fe400078e020b */
[----:B------:R-:W-:Y:S02]  /*1f090*/  IMAD R4, R84, UR4, RZ ;  /* 0x0000000454047c24 */ /* 0x000fe4000f8e02ff */
[----:B------:R-:W-:-:S04]  /*1f0a0*/  @P1 IMAD.HI.U32 R6, R15, R8, RZ ;  /* 0x000000080f061227 */ /* 0x000fc800078e00ff */
[C---:B------:R-:W-:Y:S02]  /*1f0b0*/  IMAD R11, R88.reuse, UR5, R4 ;  /* 0x00000005580b7c24 */ /* 0x040fe4000f8e0204 */
[----:B------:R-:W-:Y:S01]  /*1f0c0*/  IMAD.MOV.U32 R7, RZ, RZ, R15 ;  /* 0x000000ffff077224 */ /* 0x000fe200078e000f */
[----:B-1----:R-:W-:Y:S01]  /*1f0d0*/  @P1 SHF.R.U32.HI R7, RZ, R13, R6 ;  /* 0x0000000dff071219 */ /* 0x002fe20000011606 */
[----:B------:R-:W-:Y:S01]  /*1f0e0*/  IMAD.WIDE.U32 R4, R88, UR4, R80 ;  /* 0x0000000458047c25 */ /* 0x000fe2000f8e0050 */
[----:B------:R-:W-:-:S03]  /*1f0f0*/  ULDC.64 UR4, c[0x0][0xb98] ;  /* 0x0002e60000047ab9 */ /* 0x000fc60000000a00 */
[----:B------:R-:W-:Y:S02]  /*1f100*/  IMAD.IADD R5, R5, 0x1, R11 ;  /* 0x0000000105057824 */ /* 0x000fe400078e020b */
[----:B------:R-:W-:Y:S02]  /*1f110*/  IMAD.MOV R11, RZ, RZ, -R7 ;  /* 0x000000ffff0b7224 */ /* 0x000fe400078e0a07 */
[----:B------:R-:W-:-:S04]  /*1f120*/  IMAD.WIDE R20, R9, 0x2, R20 ;  /* 0x0000000209147825 */ /* 0x000fc800078e0214 */
[----:B------:R-:W-:Y:S01]  /*1f130*/  IMAD R6, R28, UR4, RZ ;  /* 0x000000041c067c24 */ /* 0x000fe2000f8e02ff */
[C---:B------:R-:W-:Y:S01]  /*1f140*/  IADD3 R13, P6, R20.reuse, 0x2000, RZ ;  /* 0x00002000140d7810 */ /* 0x040fe20007fde0ff */
[C---:B------:R-:W-:Y:S01]  /*1f150*/  IMAD.WIDE.U32 R4, R83.reuse, UR4, R4 ;  /* 0x0000000453047c25 */ /* 0x040fe2000f8e0004 */
[C---:B------:R-:W-:Y:S02]  /*1f160*/  IADD3 R25, P5, R20.reuse, 0x3000, RZ ;  /* 0x0000300014197810 */ /* 0x040fe40007fbe0ff */
[----:B------:R-:W-:Y:S01]  /*1f170*/  IADD3 R33, P4, R20, 0x4000, RZ ;  /* 0x0000400014217810 */ /* 0x000fe20007f9e0ff */
[----:B------:R-:W-:Y:S01]  /*1f180*/  IMAD R9, R82, R11, R15 ;  /* 0x0000000b52097224 */ /* 0x000fe200078e020f */
[----:B------:R-:W-:Y:S01]  /*1f190*/  SHF.R.S32.HI R11, RZ, 0x1f, R7 ;  /* 0x0000001fff0b7819 */ /* 0x000fe20000011407 */
[----:B------:R-:W-:Y:S01]  /*1f1a0*/  IMAD R8, R83, UR5, R6 ;  /* 0x0000000553087c24 */ /* 0x000fe2000f8e0206 */
[----:B------:R-:W-:Y:S01]  /*1f1b0*/  IADD3 R4, P0, R7, R4, RZ ;  /* 0x0000000407047210 */ /* 0x000fe20007f1e0ff */
[----:B------:R-:W-:Y:S01]  /*1f1c0*/  ULDC.64 UR4, c[0x0][0xb88] ;  /* 0x0002e20000047ab9 */ /* 0x000fe20000000a00 */
[----:B------:R-:W-:Y:S01]  /*1f1d0*/  SHF.R.S32.HI R6, RZ, 0x1f, R9 ;  /* 0x0000001fff067819 */ /* 0x000fe20000011409 */
[----:B------:R-:W-:Y:S01]  /*1f1e0*/  IMAD R14, R86, 0x80, R26 ;  /* 0x00000080560e7824 */ /* 0x000fe200078e021a */
[----:B------:R-:W-:-:S02]  /*1f1f0*/  IADD3.X R5, R11, R5, R8, P0, !PT ;  /* 0x000000050b057210 */ /* 0x000fc400007fe408 */
[----:B------:R-:W-:Y:S01]  /*1f200*/  IADD3 R7, P2, R20, 0x1000, RZ ;  /* 0x0000100014077810 */ /* 0x000fe20007f5e0ff */
[----:B------:R-:W-:Y:S01]  /*1f210*/  IMAD R6, R6, UR4, RZ ;  /* 0x0000000406067c24 */ /* 0x000fe2000f8e02ff */
[----:B------:R-:W-:Y:S01]  /*1f220*/  LOP3.LUT P0, RZ, R24, 0x3, RZ, 0xc0, !PT ;  /* 0x0000000318ff7812 */ /* 0x000fe2000780c0ff */
[----:B------:R-:W-:Y:S01]  /*1f230*/  IMAD.WIDE.U32 R4, R9, UR4, R4 ;  /* 0x0000000409047c25 */ /* 0x000fe2000f8e0004 */
[----:B------:R-:W-:Y:S02]  /*1f240*/  LOP3.LUT R12, R13, 0x380, RZ, 0xc0, !PT ;  /* 0x000003800d0c7812 */ /* 0x000fe400078ec0ff */
[----:B------:R-:W-:Y:S01]  /*1f250*/  LOP3.LUT R24, R25, 0x380, RZ, 0xc0, !PT ;  /* 0x0000038019187812 */ /* 0x000fe200078ec0ff */
[----:B------:R-:W-:Y:S01]  /*1f260*/  IMAD R11, R9, UR5, R6 ;  /* 0x00000005090b7c24 */ /* 0x000fe2000f8e0206 */
[----:B------:R-:W-:Y:S01]  /*1f270*/  ULDC.64 UR4, c[0x0][0xb50] ;  /* 0x0002d40000047ab9 */ /* 0x000fe20000000a00 */
[----:B------:R-:W-:Y:S01]  /*1f280*/  IMAD.X R9, RZ, RZ, R21, P2 ;  /* 0x000000ffff097224 */ /* 0x000fe200010e0615 */
[----:B------:R-:W-:Y:S01]  /*1f290*/  LEA R6, P3, R4, UR4, 0x2 ;  /* 0x0000000404067c11 */ /* 0x000fe2000f8610ff */
[----:B------:R-:W-:Y:S01]  /*1f2a0*/  IMAD.IADD R5, R5, 0x1, R11 ;  /* 0x0000000105057824 */ /* 0x000fe200078e020b */
[----:B------:R-:W-:-:S02]  /*1f2b0*/  IADD3 R41, P2, R20, 0x6000, RZ ;  /* 0x0000600014297810 */ /* 0x000fc40007f5e0ff */
[----:B------:R-:W-:Y:S01]  /*1f2c0*/  LOP3.LUT R32, R33, 0x380, RZ, 0xc0, !PT ;  /* 0x0000038021207812 */ /* 0x000fe200078ec0ff */
[----:B------:R-:W-:Y:S01]  /*1f2d0*/  SHFL.IDX PT, R54, R6, RZ, 0x1c1f ;  /* 0x001c1fff06367589 */ /* 0x000fe200000e0000 */
[----:B------:R-:W-:Y:S01]  /*1f2e0*/  LEA.HI.X R10, R4, UR5, R5, 0x2, P3 ;  /* 0x00000005040a7c11 */ /* 0x000fe200098f1405 */
[----:B------:R-:W-:Y:S01]  /*1f2f0*/  VIADD R4, R14, 0x8 ;  /* 0x000000080e047836 */ /* 0x000fe20000000000 */
[----:B------:R-:W-:Y:S01]  /*1f300*/  IADD3 R37, P3, R20, 0x5000, RZ ;  /* 0x0000500014257810 */ /* 0x000fe20007f7e0ff */
[----:B------:R-:W-:Y:S01]  /*1f310*/  SHFL.IDX PT, R58, R6, 0x1, 0x1c1f ;  /* 0x003c1f00063a7f89 */ /* 0x000fe200000e0000 */
[----:B------:R-:W-:Y:S01]  /*1f320*/  LOP3.LUT R40, R41, 0x380, RZ, 0xc0, !PT ;  /* 0x0000038029287812 */ /* 0x000fe200078ec0ff */
[----:B------:R-:W-:Y:S01]  /*1f330*/  ULDC.64 UR4, c[0x0][0xaa0] ;  /* 0x0002a80000047ab9 */ /* 0x000fe20000000a00 */
[----:B------:R-:W-:Y:S01]  /*1f340*/  LOP3.LUT R36, R37, 0x380, RZ, 0xc0, !PT ;  /* 0x0000038025247812 */ /* 0x000fe200078ec0ff */
[----:B------:R-:W1:Y:S01]  /*1f350*/  SHFL.IDX PT, R55, R10, RZ, 0x1c1f ;  /* 0x001c1fff0a377589 */ /* 0x000e6200000e0000 */
[----:B------:R-:W-:-:S02]  /*1f360*/  SHF.R.U64 R40, R40, 0x3, RZ ;  /* 0x0000000328287819 */ /* 0x000fc400000012ff */
[----:B------:R-:W-:Y:S01]  /*1f370*/  SHF.R.U64 R36, R36, 0x3, RZ ;  /* 0x0000000324247819 */ /* 0x000fe200000012ff */
[----:B------:R-:W2:Y:S01]  /*1f380*/  SHFL.IDX PT, R59, R10, 0x1, 0x1c1f ;  /* 0x003c1f000a3b7f89 */ /* 0x000ea200000e0000 */
[----:B------:R-:W-:Y:S02]  /*1f390*/  SHF.R.U64 R12, R12, 0x3, RZ ;  /* 0x000000030c0c7819 */ /* 0x000fe400000012ff */
[----:B------:R-:W-:Y:S02]  /*1f3a0*/  SHF.R.U64 R24, R24, 0x3, RZ ;  /* 0x0000000318187819 */ /* 0x000fe400000012ff */
[----:B------:R-:W-:Y:S02]  /*1f3b0*/  SHF.R.U64 R32, R32, 0x3, RZ ;  /* 0x0000000320207819 */ /* 0x000fe400000012ff */
[----:B------:R-:W-:Y:S02]  /*1f3c0*/  LOP3.LUT R40, R40, R41, RZ, 0x3c, !PT ;  /* 0x0000002928287212 */ /* 0x000fe400078e3cff */
[----:B------:R-:W-:Y:S01]  /*1f3d0*/  LOP3.LUT R36, R36, R37, RZ, 0x3c, !PT ;  /* 0x0000002524247212 */ /* 0x000fe200078e3cff */
[----:B------:R-:W-:Y:S01]  /*1f3e0*/  IMAD.X R37, RZ, RZ, R21, P3 ;  /* 0x000000ffff257224 */ /* 0x000fe200018e0615 */
[----:B------:R-:W-:-:S02]  /*1f3f0*/  IADD3.X R41, RZ, R21, RZ, P2, !PT ;  /* 0x00000015ff297210 */ /* 0x000fc400017fe4ff */
[----:B------:R-:W-:Y:S01]  /*1f400*/  LOP3.LUT R12, R12, R13, RZ, 0x3c, !PT ;  /* 0x0000000d0c0c7212 */ /* 0x000fe200078e3cff */
[--C-:B------:R-:W-:Y:S01]  /*1f410*/  IMAD.X R13, RZ, RZ, R21.reuse, P6 ;  /* 0x000000ffff0d7224 */ /* 0x100fe200030e0615 */
[----:B------:R-:W-:Y:S01]  /*1f420*/  LOP3.LUT R24, R24, R25, RZ, 0x3c, !PT ;  /* 0x0000001918187212 */ /* 0x000fe200078e3cff */
[--C-:B------:R-:W-:Y:S01]  /*1f430*/  IMAD.X R25, RZ, RZ, R21.reuse, P5 ;  /* 0x000000ffff197224 */ /* 0x100fe200028e0615 */
[----:B------:R-:W-:Y:S01]  /*1f440*/  LOP3.LUT R32, R32, R33, RZ, 0x3c, !PT ;  /* 0x0000002120207212 */ /* 0x000fe200078e3cff */
[----:B------:R-:W-:Y:S01]  /*1f450*/  IMAD.X R33, RZ, RZ, R21, P4 ;  /* 0x000000ffff217224 */ /* 0x000fe200020e0615 */
[C---:B------:R-:W-:Y:S02]  /*1f460*/  IADD3 R61, P2, R20.reuse, 0xb000, RZ ;  /* 0x0000b000143d7810 */ /* 0x040fe40007f5e0ff */
[C---:B------:R-:W-:Y:S02]  /*1f470*/  IADD3 R57, P3, R20.reuse, 0xa000, RZ ;  /* 0x0000a00014397810 */ /* 0x040fe40007f7e0ff */
[----:B------:R-:W-:-:S02]  /*1f480*/  IADD3 R45, P6, R20, 0x7000, RZ ;  /* 0x00007000142d7810 */ /* 0x000fc40007fde0ff */
[C---:B------:R-:W-:Y:S02]  /*1f490*/  IADD3 R49, P5, R20.reuse, 0x8000, RZ ;  /* 0x0000800014317810 */ /* 0x040fe40007fbe0ff */
[----:B------:R-:W-:Y:S02]  /*1f4a0*/  IADD3 R53, P4, R20, 0x9000, RZ ;  /* 0x0000900014357810 */ /* 0x000fe40007f9e0ff */
[----:B------:R-:W-:Y:S02]  /*1f4b0*/  LOP3.LUT R60, R61, 0x380, RZ, 0xc0, !PT ;  /* 0x000003803d3c7812 */ /* 0x000fe400078ec0ff */
[----:B------:R-:W-:Y:S02]  /*1f4c0*/  LOP3.LUT R56, R57, 0x380, RZ, 0xc0, !PT ;  /* 0x0000038039387812 */ /* 0x000fe400078ec0ff */
[----:B------:R-:W-:Y:S02]  /*1f4d0*/  LOP3.LUT R44, R45, 0x380, RZ, 0xc0, !PT ;  /* 0x000003802d2c7812 */ /* 0x000fe400078ec0ff */
[----:B------:R-:W-:-:S02]  /*1f4e0*/  LOP3.LUT R48, R49, 0x380, RZ, 0xc0, !PT ;  /* 0x0000038031307812 */ /* 0x000fc400078ec0ff */
[----:B------:R-:W-:Y:S02]  /*1f4f0*/  LOP3.LUT R52, R53, 0x380, RZ, 0xc0, !PT ;  /* 0x0000038035347812 */ /* 0x000fe400078ec0ff */
[----:B------:R-:W-:Y:S02]  /*1f500*/  LOP3.LUT R8, R7, 0x380, RZ, 0xc0, !PT ;  /* 0x0000038007087812 */ /* 0x000fe400078ec0ff */
[----:B------:R-:W-:Y:S02]  /*1f510*/  SHF.R.U64 R60, R60, 0x3, RZ ;  /* 0x000000033c3c7819 */ /* 0x000fe400000012ff */
[----:B------:R-:W-:Y:S02]  /*1f520*/  SHF.R.U64 R56, R56, 0x3, RZ ;  /* 0x0000000338387819 */ /* 0x000fe400000012ff */
[----:B------:R-:W-:Y:S02]  /*1f530*/  SHF.R.U64 R44, R44, 0x3, RZ ;  /* 0x000000032c2c7819 */ /* 0x000fe400000012ff */
[----:B------:R-:W-:-:S02]  /*1f540*/  SHF.R.U64 R48, R48, 0x3, RZ ;  /* 0x0000000330307819 */ /* 0x000fc400000012ff */
[----:B------:R-:W-:Y:S02]  /*1f550*/  SHF.R.U64 R52, R52, 0x3, RZ ;  /* 0x0000000334347819 */ /* 0x000fe400000012ff */
[----:B------:R-:W-:Y:S02]  /*1f560*/  SHF.R.U64 R8, R8, 0x3, RZ ;  /* 0x0000000308087819 */ /* 0x000fe400000012ff */
[----:B------:R-:W-:Y:S01]  /*1f570*/  LOP3.LUT R60, R60, R61, RZ, 0x3c, !PT ;  /* 0x0000003d3c3c7212 */ /* 0x000fe200078e3cff */
[--C-:B------:R-:W-:Y:S01]  /*1f580*/  IMAD.X R61, RZ, RZ, R21.reuse, P2 ;  /* 0x000000ffff3d7224 */ /* 0x100fe200010e0615 */
[----:B------:R-:W-:Y:S01]  /*1f590*/  LOP3.LUT R56, R56, R57, RZ, 0x3c, !PT ;  /* 0x0000003938387212 */ /* 0x000fe200078e3cff */
[--C-:B------:R-:W-:Y:S01]  /*1f5a0*/  IMAD.X R57, RZ, RZ, R21.reuse, P3 ;  /* 0x000000ffff397224 */ /* 0x100fe200018e0615 */
[----:B------:R-:W-:Y:S01]  /*1f5b0*/  LOP3.LUT R44, R44, R45, RZ, 0x3c, !PT ;  /* 0x0000002d2c2c7212 */ /* 0x000fe200078e3cff */
[--C-:B------:R-:W-:Y:S01]  /*1f5c0*/  IMAD.X R45, RZ, RZ, R21.reuse, P6 ;  /* 0x000000ffff2d7224 */ /* 0x100fe200030e0615 */
[----:B------:R-:W-:Y:S01]  /*1f5d0*/  LOP3.LUT R48, R48, R49, RZ, 0x3c, !PT ;  /* 0x0000003130307212 */ /* 0x000fe200078e3cff */
[--C-:B------:R-:W-:Y:S01]  /*1f5e0*/  IMAD.X R49, RZ, RZ, R21.reuse, P5 ;  /* 0x000000ffff317224 */ /* 0x100fe200028e0615 */
[----:B------:R-:W-:Y:S01]  /*1f5f0*/  LOP3.LUT R52, R52, R53, RZ, 0x3c, !PT ;  /* 0x0000003534347212 */ /* 0x000fe200078e3cff */
[----:B------:R-:W-:Y:S01]  /*1f600*/  IMAD.X R53, RZ, RZ, R21, P4 ;  /* 0x000000ffff357224 */ /* 0x000fe200020e0615 */
[----:B------:R-:W-:-:S02]  /*1f610*/  ISETP.GE.OR P2, PT, R14, R3, P0 ;  /* 0x000000030e00720c */ /* 0x000fc40000746670 */
[----:B------:R-:W-:Y:S02]  /*1f620*/  LOP3.LUT R8, R8, R7, RZ, 0x3c, !PT ;  /* 0x0000000708087212 */ /* 0x000fe400078e3cff */
[----:B------:R-:W-:Y:S02]  /*1f630*/  IADD3 R5, P3, R20, 0xf000, RZ ;  /* 0x0000f00014057810 */ /* 0x000fe40007f7e0ff */
[----:B------:R-:W-:Y:S02]  /*1f640*/  ISETP.GE.OR P0, PT, R4, R3, P0 ;  /* 0x000000030400720c */ /* 0x000fe40000706670 */
[C---:B------:R-:W-:Y:S01]  /*1f650*/  IADD3 R65, P6, R20.reuse, 0xc000, RZ ;  /* 0x0000c00014417810 */ /* 0x040fe20007fde0ff */
[----:B------:R-:W-:Y:S01]  /*1f660*/  IMAD.X R77, RZ, RZ, R21, P3 ;  /* 0x000000ffff4d7224 */ /* 0x000fe200018e0615 */
[C---:B------:R-:W-:Y:S02]  /*1f670*/  IADD3 R69, P5, R20.reuse, 0xd000, RZ ;  /* 0x0000d00014457810 */ /* 0x040fe40007fbe0ff */
[C---:B------:R-:W-:Y:S01]  /*1f680*/  IADD3 R73, P4, R20.reuse, 0xe000, RZ ;  /* 0x0000e00014497810 */ /* 0x040fe20007f9e0ff */
[----:B-1----:R-:W-:Y:S01]  /*1f690*/  @!P2 ST.E desc[UR6][R54.64], R0 ;  /* 0x000000003600a985 */ /* 0x002fe2000c101906 */
[----:B------:R-:W-:-:S02]  /*1f6a0*/  LOP3.LUT R7, R20, 0x380, RZ, 0xc0, !PT ;  /* 0x0000038014077812 */ /* 0x000fc400078ec0ff */
[----:B------:R-:W-:Y:S02]  /*1f6b0*/  LOP3.LUT R4, R5, 0x380, RZ, 0xc0, !PT ;  /* 0x0000038005047812 */ /* 0x000fe400078ec0ff */
[----:B------:R-:W-:Y:S01]  /*1f6c0*/  LOP3.LUT R64, R65, 0x380, RZ, 0xc0, !PT ;  /* 0x0000038041407812 */ /* 0x000fe200078ec0ff */
[----:B--2---:R1:W-:Y:S01]  /*1f6d0*/  @!P0 ST.E desc[UR6][R58.64], R2 ;  /* 0x000000023a008985 */ /* 0x0043e2000c101906 */
[----:B------:R-:W-:Y:S02]  /*1f6e0*/  LOP3.LUT R68, R69, 0x380, RZ, 0xc0, !PT ;  /* 0x0000038045447812 */ /* 0x000fe400078ec0ff */
[----:B------:R-:W-:Y:S01]  /*1f6f0*/  LOP3.LUT R72, R73, 0x380, RZ, 0xc0, !PT ;  /* 0x0000038049487812 */ /* 0x000fe200078ec0ff */
[----:B------:R-:W5:Y:S01]  /*1f700*/  LD.E.128 R8, desc[UR6][R8.64] ;  /* 0x0000000608087980 */ /* 0x000f62000c101d00 */
[----:B------:R-:W-:Y:S02]  /*1f710*/  SHF.R.U64 R7, R7, 0x3, RZ ;  /* 0x0000000307077819 */ /* 0x000fe400000012ff */
[----:B------:R-:W-:Y:S01]  /*1f720*/  SHF.R.U64 R4, R4, 0x3, RZ ;  /* 0x0000000304047819 */ /* 0x000fe200000012ff */
[----:B------:R-:W5:Y:S01]  /*1f730*/  LD.E.128 R12, desc[UR6][R12.64] ;  /* 0x000000060c0c7980 */ /* 0x000f62000c101d00 */
[----:B------:R-:W-:-:S02]  /*1f740*/  SHF.R.U64 R64, R64, 0x3, RZ ;  /* 0x0000000340407819 */ /* 0x000fc400000012ff */
[----:B------:R-:W-:Y:S01]  /*1f750*/  SHF.R.U64 R68, R68, 0x3, RZ ;  /* 0x0000000344447819 */ /* 0x000fe200000012ff */
[----:B------:R-:W5:Y:S01]  /*1f760*/  LD.E.128 R24, desc[UR6][R24.64] ;  /* 0x0000000618187980 */ /* 0x000f62000c101d00 */
[----:B------:R-:W-:Y:S02]  /*1f770*/  SHF.R.U64 R72, R72, 0x3, RZ ;  /* 0x0000000348487819 */ /* 0x000fe400000012ff */
[----:B------:R-:W-:Y:S01]  /*1f780*/  LOP3.LUT R20, R7, R20, RZ, 0x3c, !PT ;  /* 0x0000001407147212 */ /* 0x000fe200078e3cff */
[----:B------:R-:W5:Y:S01]  /*1f790*/  LD.E.128 R32, desc[UR6][R32.64] ;  /* 0x0000000620207980 */ /* 0x000f62000c101d00 */
[----:B------:R-:W-:Y:S01]  /*1f7a0*/  LOP3.LUT R64, R64, R65, RZ, 0x3c, !PT ;  /* 0x0000004140407212 */ /* 0x000fe200078e3cff */
[--C-:B------:R-:W-:Y:S01]  /*1f7b0*/  IMAD.X R65, RZ, RZ, R21.reuse, P6 ;  /* 0x000000ffff417224 */ /* 0x100fe200030e0615 */
[----:B------:R-:W-:Y:S01]  /*1f7c0*/  LOP3.LUT R68, R68, R69, RZ, 0x3c, !PT ;  /* 0x0000004544447212 */ /* 0x000fe200078e3cff */
[--C-:B------:R-:W-:Y:S01]  /*1f7d0*/  IMAD.X R69, RZ, RZ, R21.reuse, P5 ;  /* 0x000000ffff457224 */ /* 0x100fe200028e0615 */
[----:B------:R-:W-:Y:S01]  /*1f7e0*/  LOP3.LUT R72, R72, R73, RZ, 0x3c, !PT ;  /* 0x0000004948487212 */ /* 0x000fe200078e3cff */
[----:B------:R-:W-:Y:S01]  /*1f7f0*/  IMAD.X R73, RZ, RZ, R21, P4 ;  /* 0x000000ffff497224 */ /* 0x000fe200020e0615 */
[----:B------:R-:W-:Y:S01]  /*1f800*/  LOP3.LUT R76, R4, R5, RZ, 0x3c, !PT ;  /* 0x00000005044c7212 */ /* 0x000fe200078e3cff */
[----:B------:R-:W5:Y:S04]  /*1f810*/  LD.E.128 R36, desc[UR6][R36.64] ;  /* 0x0000000624247980 */ /* 0x000f68000c101d00 */
[----:B------:R2:W5:Y:S01]  /*1f820*/  LD.E.128 R4, desc[UR6][R20.64] ;  /* 0x0000000614047980 */ /* 0x000562000c101d00 */
[----:B-1----:R-:W-:-:S03]  /*1f830*/  LEA R2, R89, R219, 0x5 ;  /* 0x000000db59027211 */ /* 0x002fc600078e28ff */
[----:B------:R-:W5:Y:S04]  /*1f840*/  LD.E.128 R40, desc[UR6][R40.64] ;  /* 0x0000000628287980 */ /* 0x000f68000c101d00 */
[----:B------:R-:W5:Y:S01]  /*1f850*/  LD.E.128 R44, desc[UR6][R44.64] ;  /* 0x000000062c2c7980 */ /* 0x000f62000c101d00 */
[----:B--2---:R-:W-:-:S03]  /*1f860*/  IMAD R21, R81, UR4, RZ ;  /* 0x0000000451157c24 */ /* 0x004fc6000f8e02ff */
[----:B------:R-:W5:Y:S01]  /*1f870*/  LD.E.128 R48, desc[UR6][R48.64] ;  /* 0x0000000630307980 */ /* 0x000f62000c101d00 */
[C---:B------:R-:W-:Y:S02]  /*1f880*/  IMAD R81, R80.reuse, UR5, R21 ;  /* 0x0000000550517c24 */ /* 0x040fe4000f8e0215 */
[----:B------:R-:W-:Y:S01]  /*1f890*/  IMAD.WIDE.U32 R20, R80, UR4, RZ ;  /* 0x0000000450147c25 */ /* 0x000fe2000f8e00ff */
[----:B------:R-:W-:Y:S01]  /*1f8a0*/  ULDC.64 UR4, c[0x0][0xae8] ;  /* 0x0002ba0000047ab9 */ /* 0x000fe20000000a00 */
[----:B------:R-:W5:Y:S02]  /*1f8b0*/  LD.E.128 R52, desc[UR6][R52.64] ;  /* 0x0000000634347980 */ /* 0x000f64000c101d00 */
[----:B------:R-:W-:Y:S02]  /*1f8c0*/  IMAD.IADD R21, R21, 0x1, R81 ;  /* 0x0000000115157824 */ /* 0x000fe400078e0251 */
[----:B------:R-:W-:Y:S01]  /*1f8d0*/  IMAD R84, R84, UR4, RZ ;  /* 0x0000000454547c24 */ /* 0x000fe2000f8e02ff */
[----:B------:R-:W5:Y:S01]  /*1f8e0*/  LD.E.128 R56, desc[UR6][R56.64] ;  /* 0x0000000638387980 */ /* 0x000f62000c101d00 */
[----:B------:R-:W-:-:S02]  /*1f8f0*/  IMAD R2, R86, 0x80, R2 ;  /* 0x0000008056027824 */ /* 0x000fc400078e0202 */
[C---:B------:R-:W-:Y:S01]  /*1f900*/  IMAD R81, R88.reuse, UR5, R84 ;  /* 0x0000000558517c24 */ /* 0x040fe2000f8e0254 */
[----:B------:R-:W5:Y:S01]  /*1f910*/  LD.E.128 R60, desc[UR6][R60.64] ;  /* 0x000000063c3c7980 */ /* 0x000f62000c101d00 */
[----:B------:R-:W-:Y:S01]  /*1f920*/  IMAD.WIDE.U32 R20, R88, UR4, R20 ;  /* 0x0000000458147c25 */ /* 0x000fe2000f8e0014 */
[----:B------:R-:W-:Y:S02]  /*1f930*/  ULDC.64 UR4, c[0x0][0xaf0] ;  /* 0x0002bc0000047ab9 */ /* 0x000fe40000000a00 */
[----:B------:R-:W5:Y:S01]  /*1f940*/  LD.E.128 R64, desc[UR6][R64.64] ;  /* 0x0000000640407980 */ /* 0x000f62000c101d00 */
[----:B0-----:R-:W-:-:S03]  /*1f950*/  @P1 IMAD.HI.U32 R0, R2, R85, RZ ;  /* 0x0000005502001227 */ /* 0x001fc600078e00ff */
[----:B------:R-:W5:Y:S01]  /*1f960*/  LD.E.128 R68, desc[UR6][R68.64] ;  /* 0x0000000644447980 */ /* 0x000f62000c101d00 */
[----:B------:R-:W-:Y:S02]  /*1f970*/  IMAD.IADD R21, R21, 0x1, R81 ;  /* 0x0000000115157824 */ /* 0x000fe400078e0251 */
[----:B------:R-:W-:Y:S01]  /*1f980*/  IMAD.MOV.U32 R81, RZ, RZ, R2 ;  /* 0x000000ffff517224 */ /* 0x000fe200078e0002 */
[----:B------:R-:W-:Y:S01]  /*1f990*/  @P1 SHF.R.U32.HI R81, RZ, R87, R0 ;  /* 0x00000057ff511219 */ /* 0x000fe20000011600 */
[----:B------:R-:W-:Y:S01]  /*1f9a0*/  IMAD R28, R28, UR4, RZ ;  /* 0x000000041c1c7c24 */ /* 0x000fe2000f8e02ff */
[----:B------:R-:W5:Y:S01]  /*1f9b0*/  LD.E.128 R72, desc[UR6][R72.64] ;  /* 0x0000000648487980 */ /* 0x000f62000c101d00 */
[C---:B------:R-:W-:Y:S01]  /*1f9c0*/  IMAD.WIDE.U32 R20, R83.reuse, UR4, R20 ;  /* 0x0000000453147c25 */ /* 0x040fe2000f8e0014 */
[--C-:B------:R-:W-:Y:S02]  /*1f9d0*/  SHF.R.S32.HI R0, RZ, 0x1f, R81.reuse ;  /* 0x0000001fff007819 */ /* 0x100fe40000011451 */
[----:B------:R-:W5:Y:S01]  /*1f9e0*/  LD.E.128 R76, desc[UR6][R76.64] ;  /* 0x000000064c4c7980 */ /* 0x000f62000c101d00 */
[----:B------:R-:W-:Y:S01]  /*1f9f0*/  IMAD R85, R83, UR5, R28 ;  /* 0x0000000553557c24 */ /* 0x000fe2000f8e021c */
[----:B------:R-:W-:Y:S01]  /*1fa00*/  ULDC.64 UR4, c[0x0][0xae0] ;  /* 0x0002b80000047ab9 */ /* 0x000fe20000000a00 */
[----:B------:R-:W-:Y:S01]  /*1fa10*/  IMAD.MOV R83, RZ, RZ, -R81 ;  /* 0x000000ffff537224 */ /* 0x000fe200078e0a51 */
[----:B------:R-:W-:Y:S01]  /*1fa20*/  @!PT LDS RZ, [RZ] ;  /* 0x00000000fffff984 */ /* 0x000fe20000000800 */
[----:B------:R-:W-:Y:S01]  /*1fa30*/  @!PT LDS RZ, [RZ] ;  /* 0x00000000fffff984 */ /* 0x000fe20000000800 */
[----:B------:R-:W-:Y:S01]  /*1fa40*/  @!PT LDS RZ, [RZ] ;  /* 0x00000000fffff984 */ /* 0x000fe20000000800 */
[----:B------:R-:W-:Y:S01]  /*1fa50*/  @!PT LDS RZ, [RZ] ;  /* 0x00000000fffff984 */ /* 0x000fe20000000800 */
[----:B------:R0:W-:Y:S06]  /*1fa60*/  MEMBAR.ALL.CTA ;  /* 0x0000000000007992 */ /* 0x0001ec0000008000 */
[----:B0-----:R-:W0:Y:S01]  /*1fa70*/  FENCE.VIEW.ASYNC.S ;  /* 0x00000000000073c6 */ /* 0x001e220000000000 */
[----:B------:R-:W-:-:S02]  /*1fa80*/  IMAD R0, R0, UR4, RZ ;  /* 0x0000000400007c24 */ /* 0x000fc4000f8e02ff */
[----:B------:R-:W-:Y:S02]  /*1fa90*/  IMAD R83, R82, R83, R2 ;  /* 0x0000005352537224 */ /* 0x000fe400078e0202 */
[----:B------:R-:W-:Y:S02]  /*1faa0*/  IMAD.IADD R21, R21, 0x1, R85 ;  /* 0x0000000115157824 */ /* 0x000fe400078e0255 */
[C---:B------:R-:W-:Y:S01]  /*1fab0*/  IMAD R85, R81.reuse, UR5, R0 ;  /* 0x0000000551557c24 */ /* 0x040fe2000f8e0200 */
[----:B------:R-:W-:Y:S01]  /*1fac0*/  SHF.R.S32.HI R0, RZ, 0x1f, R83 ;  /* 0x0000001fff007819 */ /* 0x000fe20000011453 */
[----:B------:R-:W-:Y:S01]  /*1fad0*/  IMAD.WIDE.U32 R20, R81, UR4, R20 ;  /* 0x0000000451147c25 */ /* 0x000fe2000f8e0014 */
[----:B------:R-:W-:-:S03]  /*1fae0*/  ULDC.64 UR4, c[0x0][0xad8] ;  /* 0x0002b60000047ab9 */ /* 0x000fc60000000a00 */
[----:B------:R-:W-:Y:S02]  /*1faf0*/  IMAD R86, R86, 0x80, R219 ;  /* 0x0000008056567824 */ /* 0x000fe400078e02db */
[----:B------:R-:W-:Y:S02]  /*1fb00*/  IMAD.IADD R21, R21, 0x1, R85 ;  /* 0x0000000115157824 */ /* 0x000fe400078e0255 */
[----:B------:R-:W-:Y:S02]  /*1fb10*/  IMAD R2, R0, UR4, RZ ;  /* 0x0000000400027c24 */ /* 0x000fe4000f8e02ff */
[C---:B------:R-:W-:Y:S02]  /*1fb20*/  VIADD R0, R86.reuse, 0x20 ;  /* 0x0000002056007836 */ /* 0x040fe40000000000 */
[C---:B------:R-:W-:Y:S02]  /*1fb30*/  IMAD R81, R83.reuse, UR5, R2 ;  /* 0x0000000553517c24 */ /* 0x040fe4000f8e0202 */
[----:B------:R-:W-:Y:S01]  /*1fb40*/  IMAD.WIDE.U32 R20, R83, UR4, R20 ;  /* 0x0000000453147c25 */ /* 0x000fe2000f8e0014 */
[-C--:B------:R-:W-:Y:S01]  /*1fb50*/  ISETP.GE.AND P2, PT, R86, R3.reuse, PT ;  /* 0x000000035600720c */ /* 0x080fe20003f46270 */
[----:B------:R-:W-:Y:S01]  /*1fb60*/  ULDC.64 UR4, c[0x0][0xa80] ;  /* 0x0002a00000047ab9 */ /* 0x000fe20000000a00 */
[----:B------:R-:W-:Y:S01]  /*1fb70*/  ISETP.GE.AND P1, PT, R0, R3, PT ;  /* 0x000000030000720c */ /* 0x000fe20003f26270 */
[----:B------:R-:W-:Y:S01]  /*1fb80*/  VIADD R2, R86, 0x40 ;  /* 0x0000004056027836 */ /* 0x000fe20000000000 */
[----:B------:R-:W-:Y:S01]  /*1fb90*/  LEA R28, P3, R20, UR4, 0x1 ;  /* 0x00000004141c7c11 */ /* 0x000fe2000f8608ff */
[----:B------:R-:W-:-:S02]  /*1fba0*/  IMAD.IADD R21, R21, 0x1, R81 ;  /* 0x0000000115157824 */ /* 0x000fc400078e0251 */
[----:B------:R-:W-:Y:S01]  /*1fbb0*/  VIADD R0, R22, 0x38820 ;  /* 0x0003882016007836 */ /* 0x000fe20000000000 */
[----:B------:R-:W-:Y:S02]  /*1fbc0*/  ISETP.GE.AND P0, PT, R2, R3, PT ;  /* 0x000000030200720c */ /* 0x000fe40003f06270 */
[----:B------:R-:W-:Y:S02]  /*1fbd0*/  LEA.HI.X R2, R20, UR5, R21, 0x1, P3 ;  /* 0x0000000514027c11 */ /* 0x000fe400098f0c15 */
[----:B------:R-:W-:Y:S01]  /*1fbe0*/  PRMT R0, RZ, 0x654, R0 ;  /* 0x00000654ff007816 */ /* 0x000fe20000000000 */
[----:B0-----:R0:W1:Y:S03]  /*1fbf0*/  SHFL.IDX PT, R84, R28, RZ, 0x181f ;  /* 0x00181fff1c547589 */ /* 0x00106600000e0000 */
[----:B------:R0:W-:Y:S01]  /*1fc00*/  SYNCS.ARRIVE.TRANS64.RED.A1T0 RZ, [R0+URZ], RZ ;  /* 0x000000ff00ff79a7 */ /* 0x0001e2000810043f */
[----:B------:R0:W2:Y:S01]  /*1fc10*/  SHFL.IDX PT, R85, R2, RZ, 0x181f ;  /* 0x00181fff02557589 */ /* 0x0000a200000e0000 */
[----:B------:R-:W-:Y:S05]  /*1fc20*/  @P2 BRA `(.L_x_659) ;  /* 0x0000000000482947 */ /* 0x000fea0003800000 */
[----:B------:R-:W-:Y:S01]  /*1fc30*/  ULDC UR4, c[0x0][0xac8] ;  /* 0x0002b20000047ab9 */ /* 0x000fe20000000800 */
[----:B------:R-:W-:Y:S01]  /*1fc40*/  ULDC.64 UR6, c[0x0][0x208] ;  /* 0x0000820000067ab9 */ /* 0x000fe20000000a00 */
        /* <DEDUP_REMOVED lines=16> */
.L_x_659:
[----:B------:R-:W-:Y:S05]  /*1fd50*/  BSYNC B1 ;  /* 0x0000000000017941 */ /* 0x000fea0003800000 */
.L_x_658:
[----:B---3-5:R3:W4:Y:S01]  /*1fd60*/  SHFL.IDX PT, R33, R2, 0x1, 0x181f ;  /* 0x00381f0002217f89 */ /* 0x02872200000e0000 */
[----:B------:R-:W-:Y:S03]  /*1fd70*/  BSSY B1, `(.L_x_660) ;  /* 0x0000015000017945 */ /* 0x000fe60003800000 */
[----:B------:R3:W0:Y:S01]  /*1fd80*/  SHFL.IDX PT, R32, R28, 0x1, 0x181f ;  /* 0x00381f001c207f89 */ /* 0x00062200000e0000 */
[----:B------:R-:W-:Y:S05]  /*1fd90*/  @P1 BRA `(.L_x_661) ;  /* 0x0000000000481947 */ /* 0x000fea0003800000 */
[----:B------:R-:W-:Y:S01]  /*1fda0*/  ULDC UR4, c[0x0][0xac8] ;  /* 0x0002b20000047ab9 */ /* 0x000fe20000000800 */
[----:B------:R-:W-:Y:S01]  /*1fdb0*/  ULDC.64 UR6, c[0x0][0x208] ;  /* 0x0000820000067ab9 */ /* 0x000fe20000000a00 */
[----:B------:R-:W-:Y:S02]  /*1fdc0*/  ISETP.GE.AND P4, PT, R16, UR4, PT ;  /* 0x0000000410007c0c */ /* 0x000fe4000bf86270 */
[----:B------:R-:W-:Y:S02]  /*1fdd0*/  ISETP.GE.AND P3, PT, R213, UR4, PT ;  /* 0x00000004d5007c0c */ /* 0x000fe4000bf66270 */
[----:B------:R-:W-:Y:S02]  /*1fde0*/  ISETP.GE.AND P2, PT, R18, UR4, PT ;  /* 0x0000000412007c0c */ /* 0x000fe4000bf46270 */
[----:B------:R-:W-:-:S07]  /*1fdf0*/  ISETP.GE.AND P1, PT, R19, UR4, PT ;  /* 0x0000000413007c0c */ /* 0x000fce000bf26270 */
[CC--:B0-----:R-:W-:Y:S02]  /*1fe00*/  @!P4 LEA R4, P6, R16.reuse, R32.reuse, 0x1 ;  /* 0x000000201004c211 */ /* 0x0c1fe400078c08ff */
[CC--:B------:R-:W-:Y:S02]  /*1fe10*/  @!P3 LEA R6, P5, R23.reuse, R32.reuse, 0x1 ;  /* 0x000000201706b211 */ /* 0x0c0fe400078a08ff */
[-C--:B----4-:R-:W-:Y:S02]  /*1fe20*/  @!P4 LEA.HI.X R5, R16, R33.reuse, R17, 0x1, P6 ;  /* 0x000000211005c211 */ /* 0x090fe400030f0c11 */
[-C--:B------:R-:W-:Y:S02]  /*1fe30*/  @!P2 LEA R20, P6, R18, R32.reuse, 0x1 ;  /* 0x000000201214a211 */ /* 0x080fe400078c08ff */
        /* <DEDUP_REMOVED lines=8> */
.L_x_661:
[----:B------:R-:W-:Y:S05]  /*1fec0*/  BSYNC B1 ;  /* 0x0000000000017941 */ /* 0x000fea0003800000 */
.L_x_660:
[----:B0-----:R0:W0:Y:S01]  /*1fed0*/  SHFL.IDX PT, R11, R2, 0x2, 0x181f ;  /* 0x00581f00020b7f89 */ /* 0x00102200000e0000 */
        /* <DEDUP_REMOVED lines=9> */
[-C--:B0-----:R-:W-:Y:S02]  /*1ff70*/  @!P3 LEA R4, P6, R16, R10.reuse, 0x1 ;  /* 0x0000000a1004b211 */ /* 0x081fe400078c08ff */
[-C--:B------:R-:W-:Y:S02]  /*1ff80*/  @!P2 LEA R6, P5, R23, R10.reuse, 0x1 ;  /* 0x0000000a1706a211 */ /* 0x080fe400078a08ff */
[-C--:B------:R-:W-:Y:S02]  /*1ff90*/  @!P1 LEA R8, P4, R18, R10.reuse, 0x1 ;  /* 0x0000000a12089211 */ /* 0x080fe400078808ff */
[-C--:B------:R-:W-:Y:S02]  /*1ffa0*/  @!P3 LEA.HI.X R5, R16, R11.reuse, R17, 0x1, P6 ;  /* 0x0000000b1005b211 */ /* 0x080fe400030f0c11 */
        /* <DEDUP_REMOVED lines=8> */
.L_x_663:
[----:B------:R-:W-:Y:S05]  /*20030*/  BSYNC B1 ;  /* 0x0000000000017941 */ /* 0x000fea0003800000 */
.L_x_662:
[----:B------:R-:W-:Y:S01]  /*20040*/  VIADD R0, R86, 0x60 ;  /* 0x0000006056007836 */ /* 0x000fe20000000000 */
[----:B0-----:R0:W0:Y:S04]  /*20050*/  SHFL.IDX PT, R9, R2, 0x3, 0x181f ;  /* 0x00781f0002097f89 */ /* 0x00102800000e0000 */
[----:B------:R-:W-:Y:S01]  /*20060*/  ISETP.GE.AND P0, PT, R0, R3, PT ;  /* 0x000000030000720c */ /* 0x000fe20003f06270 */
[----:B---3--:R-:W3:-:S12]  /*20070*/  SHFL.IDX PT, R28, R28, 0x3, 0x181f ;  /* 0x00781f001c1c7f89 */ /* 0x008ed800000e0000 */
[----:B------:R-:W-:Y:S05]  /*20080*/  @P0 BRA `(.L_x_664) ;  /* 0x0000000c00c00947 */ /* 0x000fea0003800000 */
[----:B------:R-:W-:Y:S01]  /*20090*/  ULDC UR4, c[0x0][0xac8] ;  /* 0x0002b20000047ab9 */ /* 0x000fe20000000800 */
[----:B------:R-:W-:Y:S01]  /*200a0*/  ULDC.64 UR6, c[0x0][0x208] ;  /* 0x0000820000067ab9 */ /* 0x000fe20000000a00 */
[----:B------:R-:W-:Y:S02]  /*200b0*/  ISETP.GE.AND P3, PT, R16, UR4, PT ;  /* 0x0000000410007c0c */ /* 0x000fe4000bf66270 */
[----:B------:R-:W-:Y:S02]  /*200c0*/  ISETP.GE.AND P4, PT, R213, UR4, PT ;  /* 0x00000004d5007c0c */ /* 0x000fe4000bf86270 */
[----:B------:R-:W-:-:S09]  /*200d0*/  ISETP.GE.AND P5, PT, R18, UR4, PT ;  /* 0x0000000412007c0c */ /* 0x000fd2000bfa6270 */
[CC--:B0--3--:R-:W-:Y:S02]  /*200e0*/  @!P3 LEA R2, P0, R16.reuse, R28.reuse, 0x1 ;  /* 0x0000001c1002b211 */ /* 0x0c9fe400078008ff */
[-C--:B------:R-:W-:Y:S02]  /*200f0*/  @!P4 LEA R4, P1, R23, R28.reuse, 0x1 ;  /* 0x0000001c1704c211 */ /* 0x080fe400078208ff */
[-C--:B------:R-:W-:Y:S02]  /*20100*/  @!P3 LEA.HI.X R3, R16, R9.reuse, R17, 0x1, P0 ;  /* 0x000000091003b211 */ /* 0x080fe400000f0c11 */
[----:B------:R-:W-:Y:S02]  /*20110*/  ISETP.GE.AND P0, PT, R19, UR4, PT ;  /* 0x0000000413007c0c */ /* 0x000fe4000bf06270 */
[----:B------:R-:W-:Y:S01]  /*20120*/  @!P5 LEA R6, P2, R18, R28, 0x1 ;  /* 0x0000001c1206d211 */ /* 0x000fe200078408ff */
[----:B------:R0:W-:Y:S01]  /*20130*/  @!P3 ST.E.128 desc[UR6][R2.64], R24 ;  /* 0x000000180200b985 */ /* 0x0001e2000c101d06 */
[----:B------:R-:W-:-:S02]  /*20140*/  @!P4 LEA.HI.X R5, R23, R9, R216, 0x1, P1 ;  /* 0x000000091705c211 */ /* 0x000fc400008f0cd8 */
[----:B------:R-:W-:-:S03]  /*20150*/  @!P5 LEA.HI.X R7, R18, R9, R218, 0x1, P2 ;  /* 0x000000091207d211 */ /* 0x000fc600010f0cda */
[----:B------:R0:W-:Y:S04]  /*20160*/  @!P4 ST.E.128 desc[UR6][R4.64], R44 ;  /* 0x0000002c0400c985 */ /* 0x0001e8000c101d06 */
[----:B------:R0:W-:Y:S01]  /*20170*/  @!P5 ST.E.128 desc[UR6][R6.64], R60 ;  /* 0x0000003c0600d985 */ /* 0x0001e2000c101d06 */
[----:B------:R-:W-:Y:S05]  /*20180*/  @P0 BRA `(.L_x_664) ;  /* 0x0000000c00800947 */ /* 0x000fea0003800000 */
[----:B0-----:R-:W-:Y:S01]  /*20190*/  LEA R2, P0, R19, R28, 0x1 ;  /* 0x0000001c13027211 */ /* 0x001fe200078008ff */
[----:B------:R-:W-:-:S03]  /*201a0*/  ULDC.64 UR4, c[0x0][0x208] ;  /* 0x0000820000047ab9 */ /* 0x000fc60000000a00 */
[----:B------:R-:W-:-:S05]  /*201b0*/  LEA.HI.X R3, R19, R9, R217, 0x1, P0 ;  /* 0x0000000913037211 */ /* 0x000fca00000f0cd9 */
[----:B------:R0:W-:Y:S01]  /*201c0*/  ST.E.128 desc[UR4][R2.64], R76 ;  /* 0x0000004c02007985 */ /* 0x0001e2000c101d04 */
[----:B------:R-:W-:Y:S05]  /*201d0*/  BRA `(.L_x_664) ;  /* 0x0000000c006c7947 */ /* 0x000fea0003800000 */
.L_x_656:
[----:B------:R-:W3:Y:S01]  /*201e0*/  LDL R9, [R1+0x60] ;  /* 0x0000600001097983 */ /* 0x000ee20000100800 */
[----:B------:R-:W-:Y:S01]  /*201f0*/  ULDC.64 UR4, c[0x0][0xc00] ;  /* 0x0003000000047ab9 */ /* 0x000fe20000000a00 */
[----:B------:R-:W4:Y:S01]  /*20200*/  LDC R25, c[0x0][0xbe8] ;  /* 0x0002fa00ff197b82 */ /* 0x000f220000000800 */
[----:B------:R-:W-:Y:S01]  /*20210*/  ISETP.NE.U32.AND P0, PT, RZ, UR4, PT ;  /* 0x00000004ff007c0c */ /* 0x000fe2000bf05070 */
[----:B0-----:R-:W-:Y:S01]  /*20220*/  IMAD.MOV.U32 R6, RZ, RZ, RZ ;  /* 0x000000ffff067224 */ /* 0x001fe200078e00ff */
[----:B------:R-:W-:Y:S02]  /*20230*/  ULDC.64 UR6, c[0x0][0x208] ;  /* 0x0000820000067ab9 */ /* 0x000fe40000000a00 */
[----:B------:R-:W-:Y:S01]  /*20240*/  ISETP.NE.AND.EX P0, PT, RZ, UR5, PT, P0 ;  /* 0x00000005ff007c0c */ /* 0x000fe2000bf05300 */
[----:B------:R-:W0:Y:S02]  /*20250*/  S2R R7, SR_TID.X ;  /* 0x0000000000077919 */ /* 0x000e240000002100 */
[----:B0-----:R-:W-:-:S05]  /*20260*/  VIADD R8, R7, 0xffffff80 ;  /* 0xffffff8007087836 */ /* 0x001fca0000000000 */
[----:B------:R-:W-:Y:S02]  /*20270*/  ISETP.GE.AND P3, PT, R8, 0x80, PT ;  /* 0x000000800800780c */ /* 0x000fe40003f66270 */
[C---:B---3--:R-:W-:Y:S02]  /*20280*/  SHF.L.U32 R4, R9.reuse, 0x2, RZ ;  /* 0x0000000209047819 */ /* 0x048fe400000006ff */
[----:B------:R-:W-:Y:S02]  /*20290*/  SHF.R.S32.HI R12, RZ, 0x1f, R9 ;  /* 0x0000001fff0c7819 */ /* 0x000fe40000011409 */
[----:B------:R-:W-:Y:S02]  /*202a0*/  IADD3 R2, P1, R4, UR4, RZ ;  /* 0x0000000404027c10 */ /* 0x000fe4000ff3e0ff */
[----:B------:R-:W-:-:S04]  /*202b0*/  SHF.L.U64.HI R0, R9, 0x2, R12 ;  /* 0x0000000209007819 */ /* 0x000fc8000001020c */
[----:B------:R-:W-:Y:S01]  /*202c0*/  IADD3.X R3, R0, UR5, RZ, P1, !PT ;  /* 0x0000000500037c10 */ /* 0x000fe20008ffe4ff */
[----:B------:R-:W-:Y:S02]  /*202d0*/  ULDC.64 UR4, c[0x0][0xc08] ;  /* 0x0003020000047ab9 */ /* 0x000fe40000000a00 */
[----:B------:R-:W-:Y:S02]  /*202e0*/  ISETP.NE.U32.AND P1, PT, RZ, UR4, PT ;  /* 0x00000004ff007c0c */ /* 0x000fe4000bf25070 */
[----:B------:R0:W5:Y:S02]  /*202f0*/  @P0 LDG.E R6, desc[UR6][R2.64] ;  /* 0x0000000602060981 */ /* 0x000164000c1e1900 */
[----:B------:R-:W-:-:S13]  /*20300*/  ISETP.NE.AND.EX P1, PT, RZ, UR5, PT, P1 ;  /* 0x00000005ff007c0c */ /* 0x000fda000bf25310 */
[----:B------:R-:W-:Y:S01]  /*20310*/  @P1 IADD3 R4, P2, R4, UR4, RZ ;  /* 0x0000000404041c10 */ /* 0x000fe2000ff5e0ff */
[----:B------:R-:W-:-:S03]  /*20320*/  ULDC UR4, c[0x0][0xa88] ;  /* 0x0002a20000047ab9 */ /* 0x000fc60000000800 */
[----:B------:R-:W-:Y:S01]  /*20330*/  @P1 IADD3.X R5, R0, UR5, RZ, P2, !PT ;  /* 0x0000000500051c10 */ /* 0x000fe200097fe4ff */
[----:B------:R-:W-:Y:S01]  /*20340*/  IMAD.U32 R0, RZ, RZ, UR4 ;  /* 0x00000004ff007e24 */ /* 0x000fe2000f8e00ff */
[----:B----4-:R-:W-:-:S05]  /*20350*/  ISETP.NE.AND P2, PT, R25, 0x1, PT ;  /* 0x000000011900780c */ /* 0x010fca0003f45270 */
[----:B------:R0:W5:Y:S08]  /*20360*/  @P1 LDG.E R0, desc[UR6][R4.64] ;  /* 0x0000000604001981 */ /* 0x000170000c1e1900 */
[----:B------:R-:W3:Y:S08]  /*20370*/  @P2 LDC R14, c[0x0][0xbec] ;  /* 0x0002fb00ff0e2b82 */ /* 0x000ef00000000800 */
[----:B------:R-:W4:Y:S01]  /*20380*/  @P2 LDC R27, c[0x0][0xbf0] ;  /* 0x0002fc00ff1b2b82 */ /* 0x000f220000000800 */
[----:B0-----:R-:W-:Y:S05]  /*20390*/  @P1 BRA `(.L_x_665) ;  /* 0x0000000000141947 */ /* 0x001fea0003800000 */
[----:B------:R-:W-:Y:S05]  /*203a0*/  @!P0 BRA `(.L_x_665) ;  /* 0x0000000000108947 */ /* 0x000fea0003800000 */
[----:B------:R-:W-:Y:S02]  /*203b0*/  ULDC.64 UR4, c[0x0][0x208] ;  /* 0x0000820000047ab9 */ /* 0x000fe40000000a00 */
[----:B------:R-:W2:Y:S04]  /*203c0*/  LDG.E R5, desc[UR4][R2.64] ;  /* 0x0000000402057981 */ /* 0x000ea8000c1e1900 */
[----:B-----5:R-:W2:Y:S02]  /*203d0*/  LDG.E R0, desc[UR4][R2.64+0x4] ;  /* 0x0000040402007981 */ /* 0x020ea4000c1e1900 */
[----:B--2---:R-:W-:-:S07]  /*203e0*/  IMAD.IADD R0, R0, 0x1, -R5 ;  /* 0x0000000100007824 */ /* 0x004fce00078e0a05 */
.L_x_665:
[----:B------:R-:W2:Y:S04]  /*203f0*/  LDL R24, [R1+0x68] ;  /* 0x0000680001187983 */ /* 0x000ea80000100800 */
[----:B------:R0:W5:Y:S01]  /*20400*/  LDL R20, [R1+0x74] ;  /* 0x0000740001147983 */ /* 0x0001620000100800 */
[----:B------:R-:W-:Y:S01]  /*20410*/  BSSY B1, `(.L_x_666) ;  /* 0x000002e000017945 */ /* 0x000fe20003800000 */
[----:B-1----:R-:W-:Y:S02]  /*20420*/  SEL R13, R9, RZ, !P0 ;  /* 0x000000ff090d7207 */ /* 0x002fe40004000000 */
[----:B------:R-:W-:Y:S02]  /*20430*/  SEL R12, R12, RZ, !P0 ;  /* 0x000000ff0c0c7207 */ /* 0x000fe40004000000 */
[----:B-----5:R-:W-:-:S02]  /*20440*/  SHF.R.S32.HI R11, RZ, 0x1f, R6 ;  /* 0x0000001fff0b7819 */ /* 0x020fc40000011406 */
[----:B--2---:R-:W-:Y:S01]  /*20450*/  SHF.R.S32.HI R10, RZ, 0x1f, R24 ;  /* 0x0000001fff0a7819 */ /* 0x004fe20000011418 */
[----:B0-----:R-:W-:Y:S06]  /*20460*/  @P3 BRA `(.L_x_667) ;  /* 0x0000000000a03947 */ /* 0x001fec0003800000 */
[----:B------:R-:W0:Y:S01]  /*20470*/  LDC R9, c[0x0][0xbe8] ;  /* 0x0002fa00ff097b82 */ /* 0x000e220000000800 */
[----:B------:R-:W-:-:S04]  /*20480*/  IMAD R2, R20, 0x80, R7 ;  /* 0x0000008014027824 */ /* 0x000fc800078e0207 */
[----:B------:R-:W-:Y:S02]  /*20490*/  VIADD R8, R2, 0xffffff80 ;  /* 0xffffff8002087836 */ /* 0x000fe40000000000 */
[----:B0-----:R-:W-:-:S05]  /*204a0*/  IMAD R3, R0, R9, RZ ;  /* 0x0000000900037224 */ /* 0x001fca00078e02ff */
[----:B------:R-:W-:-:S13]  /*204b0*/  ISETP.GE.AND P0, PT, R8, R3, PT ;  /* 0x000000030800720c */ /* 0x000fda0003f06270 */
[----:B------:R-:W-:Y:S05]  /*204c0*/  @P0 BRA `(.L_x_667) ;  /* 0x0000000000880947 */ /* 0x000fea0003800000 */
[----:B------:R-:W-:Y:S01]  /*204d0*/  ISETP.NE.AND P0, PT, R9, 0x1, PT ;  /* 0x000000010900780c */ /* 0x000fe20003f05270 */
[----:B------:R-:W-:Y:S01]  /*204e0*/  ULDC.64 UR4, c[0x0][0xb90] ;  /* 0x0002e40000047ab9 */ /* 0x000fe20000000a00 */
[----:B------:R-:W-:Y:S01]  /*204f0*/  IMAD.MOV.U32 R2, RZ, RZ, R6 ;  /* 0x000000ffff027224 */ /* 0x000fe200078e0006 */
[----:B------:R-:W-:Y:S01]  /*20500*/  ULDC.64 UR6, c[0x0][0x208] ;  /* 0x0000820000067ab9 */ /* 0x000fe20000000a00 */
[----:B------:R-:W-:Y:S02]  /*20510*/  IMAD R7, R10, UR4, RZ ;  /* 0x000000040a077c24 */ /* 0x000fe4000f8e02ff */
[----:B------:R-:W-:Y:S02]  /*20520*/  IMAD.MOV.U32 R3, RZ, RZ, R11 ;  /* 0x000000ffff037224 */ /* 0x000fe400078e000b */
[----:B------:R-:W-:Y:S02]  /*20530*/  IMAD.MOV.U32 R5, RZ, RZ, R8 ;  /* 0x000000ffff057224 */ /* 0x000fe400078e0008 */
[----:B------:R-:W-:-:S03]  /*20540*/  IMAD.WIDE.U32 R2, R24, UR4, R2 ;  /* 0x0000000418027c25 */ /* 0x000fc6000f8e0002 */
[----:B------:R-:W0:Y:S01]  /*20550*/  @P0 LDC R15, c[0x0][0xbec] ;  /* 0x0002fb00ff0f0b82 */ /* 0x000e220000000800 */
[----:B------:R-:W-:Y:S01]  /*20560*/  IMAD R7, R24, UR5, R7 ;  /* 0x0000000518077c24 */ /* 0x000fe2000f8e0207 */
[----:B------:R-:W-:-:S03]  /*20570*/  ULDC.64 UR4, c[0x0][0xb98] ;  /* 0x0002e60000047ab9 */ /* 0x000fc60000000a00 */
[----:B------:R-:W-:-:S03]  /*20580*/  IMAD.IADD R3, R3, 0x1, R7 ;  /* 0x0000000103037824 */ /* 0x000fc600078e0207 */
[----:B------:R-:W1:Y:S01]  /*20590*/  @P0 LDC R21, c[0x0][0xbf0] ;  /* 0x0002fc00ff150b82 */ /* 0x000e620000000800 */
[----:B------:R-:W-:-:S04]  /*205a0*/  IMAD.WIDE.U32 R2, R13, UR4, R2 ;  /* 0x000000040d027c25 */ /* 0x000fc8000f8e0002 */
[----:B0-----:R-:W-:-:S05]  /*205b0*/  @P0 IMAD.HI.U32 R4, R8, R15, RZ ;  /* 0x0000000f08040227 */ /* 0x001fca00078e00ff */
[----:B-1----:R-:W-:Y:S01]  /*205c0*/  @P0 SHF.R.U32.HI R5, RZ, R21, R4 ;  /* 0x00000015ff050219 */ /* 0x002fe20000011604 */
[----:B------:R-:W-:-:S03]  /*205d0*/  IMAD R4, R12, UR4, RZ ;  /* 0x000000040c047c24 */ /* 0x000fc6000f8e02ff */
[----:B------:R-:W-:Y:S01]  /*205e0*/  IADD3 R2, P0, R5, R2, RZ ;  /* 0x0000000205027210 */ /* 0x000fe20007f1e0ff */
[----:B------:R-:W-:-:S04]  /*205f0*/  IMAD.MOV R7, RZ, RZ, -R5 ;  /* 0x000000ffff077224 */ /* 0x000fc800078e0a05 */
[----:B------:R-:W-:Y:S01]  /*20600*/  IMAD R7, R9, R7, R8 ;  /* 0x0000000709077224 */ /* 0x000fe200078e0208 */
[----:B------:R-:W-:Y:S01]  /*20610*/  SHF.R.S32.HI R9, RZ, 0x1f, R5 ;  /* 0x0000001fff097819 */ /* 0x000fe20000011405 */
[----:B------:R-:W-:Y:S01]  /*20620*/  IMAD R8, R13, UR5, R4 ;  /* 0x000000050d087c24 */ /* 0x000fe2000f8e0204 */
[----:B------:R-:W-:Y:S02]  /*20630*/  ULDC.64 UR4, c[0x0][0xb88] ;  /* 0x0002e20000047ab9 */ /* 0x000fe40000000a00 */
[----:B------:R-:W-:Y:S02]  /*20640*/  SHF.R.S32.HI R4, RZ, 0x1f, R7 ;  /* 0x0000001fff047819 */ /* 0x000fe40000011407 */
[----:B------:R-:W-:-:S03]  /*20650*/  IADD3.X R3, R9, R3, R8, P0, !PT ;  /* 0x0000000309037210 */ /* 0x000fc600007fe408 */
[----:B------:R-:W-:Y:S02]  /*20660*/  IMAD R4, R4, UR4, RZ ;  /* 0x0000000404047c24 */ /* 0x000fe4000f8e02ff */
[----:B------:R-:W-:-:S04]  /*20670*/  IMAD.WIDE.U32 R2, R7, UR4, R2 ;  /* 0x0000000407027c25 */ /* 0x000fc8000f8e0002 */
[----:B------:R-:W-:Y:S01]  /*20680*/  IMAD R5, R7, UR5, R4 ;  /* 0x0000000507057c24 */ /* 0x000fe2000f8e0204 */
[----:B------:R-:W-:Y:S02]  /*20690*/  ULDC.64 UR4, c[0x0][0xb50] ;  /* 0x0002d40000047ab9 */ /* 0x000fe40000000a00 */
[----:B------:R-:W-:Y:S01]  /*206a0*/  LEA R4, P0, R2, UR4, 0x2 ;  /* 0x0000000402047c11 */ /* 0x000fe2000f8010ff */
[----:B------:R-:W-:-:S05]  /*206b0*/  IMAD.IADD R3, R3, 0x1, R5 ;  /* 0x0000000103037824 */ /* 0x000fca00078e0205 */
[----:B------:R-:W-:Y:S02]  /*206c0*/  LEA.HI.X R5, R2, UR5, R3, 0x2, P0 ;  /* 0x0000000502057c11 */ /* 0x000fe400080f1403 */
[----:B------:R-:W-:-:S05]  /*206d0*/  MOV R3, 0xff800000 ;  /* 0xff80000000037802 */ /* 0x000fca0000000f00 */
[----:B------:R0:W-:Y:S02]  /*206e0*/  STG.E desc[UR6][R4.64], R3 ;  /* 0x0000000304007986 */ /* 0x0001e4000c101906 */
.L_x_667:
[----:B------:R-:W-:Y:S05]  /*206f0*/  BSYNC B1 ;  /* 0x0000000000017941 */ /* 0x000fea0003800000 */
.L_x_666:
[----:B0-----:R-:W2:Y:S01]  /*20700*/  LDL R4, [R1+0x64] ;  /* 0x0000640001047983 */ /* 0x001ea20000100800 */
[----:B------:R-:W-:Y:S01]  /*20710*/  ULDC.64 UR4, c[0x0][0xaa0] ;  /* 0x0002a80000047ab9 */ /* 0x000fe20000000a00 */
[----:B------:R-:W-:Y:S01]  /*20720*/  BSSY B1, `(.L_x_668) ;  /* 0x0000041000017945 */ /* 0x000fe20003800000 */
[----:B------:R-:W-:-:S04]  /*20730*/  IMAD R3, R11, UR4, RZ ;  /* 0x000000040b037c24 */ /* 0x000fc8000f8e02ff */
[C---:B------:R-:W-:Y:S02]  /*20740*/  IMAD R5, R6.reuse, UR5, R3 ;  /* 0x0000000506057c24 */ /* 0x040fe4000f8e0203 */
[----:B------:R-:W-:Y:S01]  /*20750*/  IMAD.WIDE.U32 R2, R6, UR4, RZ ;  /* 0x0000000406027c25 */ /* 0x000fe2000f8e00ff */
        /* <DEDUP_REMOVED lines=12> */
[----:B--2---:R-:W-:-:S04]  /*20820*/  IMAD R4, R4, 0x20, R219 ;  /* 0x0000002004047824 */ /* 0x004fc800078e02db */
[----:B------:R-:W-:-:S04]  /*20830*/  IMAD R9, R20, 0x80, R4 ;  /* 0x0000008014097824 */ /* 0x000fc800078e0204 */
[----:B---3--:R-:W-:-:S04]  /*20840*/  @P2 IMAD.HI.U32 R4, R9, R14, RZ ;  /* 0x0000000e09042227 */ /* 0x008fc800078e00ff */
[----:B------:R-:W-:Y:S01]  /*20850*/  IMAD.MOV.U32 R5, RZ, RZ, R9 ;  /* 0x000000ffff057224 */ /* 0x000fe200078e0009 */
[----:B----4-:R-:W-:-:S04]  /*20860*/  @P2 SHF.R.U32.HI R5, RZ, R27, R4 ;  /* 0x0000001bff052219 */ /* 0x010fc80000011604 */
[--C-:B------:R-:W-:Y:S01]  /*20870*/  SHF.R.S32.HI R4, RZ, 0x1f, R5.reuse ;  /* 0x0000001fff047819 */ /* 0x100fe20000011405 */
[----:B------:R-:W-:Y:S02]  /*20880*/  IMAD.MOV R6, RZ, RZ, -R5 ;  /* 0x000000ffff067224 */ /* 0x000fe400078e0a05 */
[----:B------:R-:W-:-:S04]  /*20890*/  IMAD.WIDE.U32 R2, R5, UR4, R2 ;  /* 0x0000000405027c25 */ /* 0x000fc8000f8e0002 */
[----:B------:R-:W-:Y:S02]  /*208a0*/  IMAD R4, R4, UR4, RZ ;  /* 0x0000000404047c24 */ /* 0x000fe4000f8e02ff */
[----:B------:R-:W-:Y:S02]  /*208b0*/  IMAD R7, R25, R6, R9 ;  /* 0x0000000619077224 */ /* 0x000fe400078e0209 */
[----:B------:R-:W-:Y:S01]  /*208c0*/  IMAD R9, R5, UR5, R4 ;  /* 0x0000000505097c24 */ /* 0x000fe2000f8e0204 */
[----:B------:R-:W-:Y:S01]  /*208d0*/  ULDC.64 UR4, c[0x0][0xad8] ;  /* 0x0002b60000047ab9 */ /* 0x000fe20000000a00 */
[----:B------:R-:W-:Y:S01]  /*208e0*/  IMAD R6, R20, 0x80, R219 ;  /* 0x0000008014067824 */ /* 0x000fe200078e02db */
[----:B------:R-:W-:Y:S01]  /*208f0*/  SHF.R.S32.HI R4, RZ, 0x1f, R7 ;  /* 0x0000001fff047819 */ /* 0x000fe20000011407 */
[----:B------:R-:W-:Y:S02]  /*20900*/  IMAD.IADD R3, R3, 0x1, R9 ;  /* 0x0000000103037824 */ /* 0x000fe400078e0209 */
[----:B------:R-:W-:-:S02]  /*20910*/  IMAD R25, R0, R25, RZ ;  /* 0x0000001900197224 */ /* 0x000fc400078e02ff */
[----:B------:R-:W-:Y:S02]  /*20920*/  IMAD R4, R4, UR4, RZ ;  /* 0x0000000404047c24 */ /* 0x000fe4000f8e02ff */
[----:B------:R-:W-:Y:S01]  /*20930*/  IMAD.WIDE.U32 R2, R7, UR4, R2 ;  /* 0x0000000407027c25 */ /* 0x000fe2000f8e0002 */
[----:B------:R-:W-:-:S03]  /*20940*/  ISETP.GE.AND P2, PT, R6, R25, PT ;  /* 0x000000190600720c */ /* 0x000fc60003f46270 */
[----:B------:R-:W-:Y:S01]  /*20950*/  IMAD R5, R7, UR5, R4 ;  /* 0x0000000507057c24 */ /* 0x000fe2000f8e0204 */
[----:B------:R-:W-:Y:S01]  /*20960*/  ULDC.64 UR4, c[0x0][0xa80] ;  /* 0x0002a00000047ab9 */ /* 0x000fe20000000a00 */
[----:B------:R-:W-:Y:S01]  /*20970*/  VIADD R0, R6, 0x20 ;  /* 0x0000002006007836 */ /* 0x000fe20000000000 */
[----:B------:R-:W-:Y:S01]  /*20980*/  LEA R4, P3, R2, UR4, 0x1 ;  /* 0x0000000402047c11 */ /* 0x000fe2000f8608ff */
[----:B------:R-:W-:-:S03]  /*20990*/  IMAD.IADD R3, R3, 0x1, R5 ;  /* 0x0000000103037824 */ /* 0x000fc600078e0205 */
[-C--:B------:R-:W-:Y:S01]  /*209a0*/  ISETP.GE.AND P1, PT, R0, R25.reuse, PT ;  /* 0x000000190000720c */ /* 0x080fe20003f26270 */
[----:B------:R-:W-:Y:S01]  /*209b0*/  VIADD R0, R6, 0x40 ;  /* 0x0000004006007836 */ /* 0x000fe20000000000 */
[----:B------:R-:W-:Y:S02]  /*209c0*/  LEA.HI.X R5, R2, UR5, R3, 0x1, P3 ;  /* 0x0000000502057c11 */ /* 0x000fe400098f0c03 */
[----:B------:R0:W1:Y:S02]  /*209d0*/  SHFL.IDX PT, R2, R4, RZ, 0x181f ;  /* 0x00181fff04027589 */ /* 0x00006400000e0000 */
[----:B------:R-:W-:Y:S02]  /*209e0*/  ISETP.GE.AND P0, PT, R0, R25, PT ;  /* 0x000000190000720c */ /* 0x000fe40003f06270 */
[----:B------:R0:W2:Y:S01]  /*209f0*/  SHFL.IDX PT, R3, R5, RZ, 0x181f ;  /* 0x00181fff05037589 */ /* 0x0000a200000e0000 */
[----:B------:R-:W-:Y:S10]  /*20a00*/  @P2 BRA `(.L_x_669) ;  /* 0x0000000000482947 */ /* 0x000ff40003800000 */
        /* <DEDUP_REMOVED lines=18> */
.L_x_669:
[----:B------:R-:W-:Y:S05]  /*20b30*/  BSYNC B1 ;  /* 0x0000000000017941 */ /* 0x000fea0003800000 */
.L_x_668:
[----:B--23--:R2:W3:Y:S01]  /*20b40*/  SHFL.IDX PT, R3, R5, 0x1, 0x181f ;  /* 0x00381f0005037f89 */ /* 0x00c4e200000e0000 */
[----:B------:R-:W-:Y:S03]  /*20b50*/  BSSY B1, `(.L_x_670) ;  /* 0x0000015000017945 */ /* 0x000fe60003800000 */
[----:B-1----:R2:W1:Y:S01]  /*20b60*/  SHFL.IDX PT, R2, R4, 0x1, 0x181f ;  /* 0x00381f0004027f89 */ /* 0x00246200000e0000 */
[----:B------:R-:W-:Y:S05]  /*20b70*/  @P1 BRA `(.L_x_671) ;  /* 0x0000000000481947 */ /* 0x000fea0003800000 */
[----:B------:R-:W-:Y:S01]  /*20b80*/  ULDC UR4, c[0x0][0xac8] ;  /* 0x0002b20000047ab9 */ /* 0x000fe20000000800 */
[----:B------:R-:W-:Y:S01]  /*20b90*/  ULDC.64 UR6, c[0x0][0x208] ;  /* 0x0000820000067ab9 */ /* 0x000fe20000000a00 */
[----:B------:R-:W-:Y:S02]  /*20ba0*/  ISETP.GE.AND P4, PT, R16, UR4, PT ;  /* 0x0000000410007c0c */ /* 0x000fe4000bf86270 */
[----:B------:R-:W-:Y:S02]  /*20bb0*/  ISETP.GE.AND P3, PT, R213, UR4, PT ;  /* 0x00000004d5007c0c */ /* 0x000fe4000bf66270 */
[----:B------:R-:W-:Y:S02]  /*20bc0*/  ISETP.GE.AND P2, PT, R18, UR4, PT ;  /* 0x0000000412007c0c */ /* 0x000fe4000bf46270 */
[----:B------:R-:W-:-:S07]  /*20bd0*/  ISETP.GE.AND P1, PT, R19, UR4, PT ;  /* 0x0000000413007c0c */ /* 0x000fce000bf26270 */
[CC--:B-1----:R-:W-:Y:S02]  /*20be0*/  @!P4 LEA R8, P6, R16.reuse, R2.reuse, 0x1 ;  /* 0x000000021008c211 */ /* 0x0c2fe400078c08ff */
[CC--:B------:R-:W-:Y:S02]  /*20bf0*/  @!P3 LEA R10, P5, R23.reuse, R2.reuse, 0x1 ;  /* 0x00000002170ab211 */ /* 0x0c0fe400078a08ff */
[-C--:B---3--:R-:W-:Y:S02]  /*20c00*/  @!P4 LEA.HI.X R9, R16, R3.reuse, R17, 0x1, P6 ;  /* 0x000000031009c211 */ /* 0x088fe400030f0c11 */
[-C--:B------:R-:W-:Y:S02]  /*20c10*/  @!P2 LEA R12, P6, R18, R2.reuse, 0x1 ;  /* 0x00000002120ca211 */ /* 0x080fe400078c08ff */
        /* <DEDUP_REMOVED lines=8> */
.L_x_671:
[----:B------:R-:W-:Y:S05]  /*20ca0*/  BSYNC B1 ;  /* 0x0000000000017941 */ /* 0x000fea0003800000 */
.L_x_670:
[----:B---34-:R3:W4:Y:S01]  /*20cb0*/  SHFL.IDX PT, R3, R5, 0x2, 0x181f ;  /* 0x00581f0005037f89 */ /* 0x01872200000e0000 */
        /* <DEDUP_REMOVED lines=9> */
[-C--:B-1----:R-:W-:Y:S02]  /*20d50*/  @!P3 LEA R8, P6, R16, R2.reuse, 0x1 ;  /* 0x000000021008b211 */ /* 0x082fe400078c08ff */
[-C--:B------:R-:W-:Y:S02]  /*20d60*/  @!P2 LEA R10, P5, R23, R2.reuse, 0x1 ;  /* 0x00000002170aa211 */ /* 0x080fe400078a08ff */
[-C--:B------:R-:W-:Y:S02]  /*20d70*/  @!P1 LEA R12, P4, R18, R2.reuse, 0x1 ;  /* 0x00000002120c9211 */ /* 0x080fe400078808ff */
[-C--:B----4-:R-:W-:Y:S02]  /*20d80*/  @!P3 LEA.HI.X R9, R16, R3.reuse, R17, 0x1, P6 ;  /* 0x000000031009b211 */ /* 0x090fe400030f0c11 */
        /* <DEDUP_REMOVED lines=8> */
.L_x_673:
[----:B------:R-:W-:Y:S05]  /*20e10*/  BSYNC B1 ;  /* 0x0000000000017941 */ /* 0x000fea0003800000 */
.L_x_672:
[----:B------:R-:W-:Y:S01]  /*20e20*/  IADD3 R0, R6, 0x60, RZ ;  /* 0x0000006006007810 */ /* 0x000fe20007ffe0ff */
[----:B0-23--:R-:W0:Y:S03]  /*20e30*/  SHFL.IDX PT, R5, R5, 0x3, 0x181f ;  /* 0x00781f0005057f89 */ /* 0x00de2600000e0000 */
[----:B------:R-:W-:Y:S01]  /*20e40*/  ISETP.GE.AND P0, PT, R0, R25, PT ;  /* 0x000000190000720c */ /* 0x000fe20003f06270 */
[----:B-1----:R1:W2:-:S12]  /*20e50*/  SHFL.IDX PT, R2, R4, 0x3, 0x181f ;  /* 0x00781f0004027f89 */ /* 0x00229800000e0000 */
[----:B-1----:R-:W-:Y:S05]  /*20e60*/  @P0 BRA `(.L_x_664) ;  /* 0x0000000000480947 */ /* 0x002fea0003800000 */
[----:B------:R-:W-:Y:S01]  /*20e70*/  ULDC UR4, c[0x0][0xac8] ;  /* 0x0002b20000047ab9 */ /* 0x000fe20000000800 */
[----:B------:R-:W-:Y:S01]  /*20e80*/  ULDC.64 UR6, c[0x0][0x208] ;  /* 0x0000820000067ab9 */ /* 0x000fe20000000a00 */
[----:B------:R-:W-:Y:S02]  /*20e90*/  ISETP.GE.AND P3, PT, R16, UR4, PT ;  /* 0x0000000410007c0c */ /* 0x000fe4000bf66270 */
[----:B------:R-:W-:Y:S02]  /*20ea0*/  ISETP.GE.AND P2, PT, R213, UR4, PT ;  /* 0x00000004d5007c0c */ /* 0x000fe4000bf46270 */
[----:B------:R-:W-:Y:S02]  /*20eb0*/  ISETP.GE.AND P1, PT, R18, UR4, PT ;  /* 0x0000000412007c0c */ /* 0x000fe4000bf26270 */
[----:B------:R-:W-:-:S07]  /*20ec0*/  ISETP.GE.AND P0, PT, R19, UR4, PT ;  /* 0x0000000413007c0c */ /* 0x000fce000bf06270 */
[-C--:B--2---:R-:W-:Y:S02]  /*20ed0*/  @!P3 LEA R6, P6, R16, R2.reuse, 0x1 ;  /* 0x000000021006b211 */ /* 0x084fe400078c08ff */
[-C--:B------:R-:W-:Y:S02]  /*20ee0*/  @!P2 LEA R8, P5, R23, R2.reuse, 0x1 ;  /* 0x000000021708a211 */ /* 0x080fe400078a08ff */
[-C--:B------:R-:W-:Y:S02]  /*20ef0*/  @!P1 LEA R10, P4, R18, R2.reuse, 0x1 ;  /* 0x00000002120a9211 */ /* 0x080fe400078808ff */
[-C--:B0-----:R-:W-:Y:S02]  /*20f00*/  @!P3 LEA.HI.X R7, R16, R5.reuse, R17, 0x1, P6 ;  /* 0x000000051007b211 */ /* 0x081fe400030f0c11 */
[----:B------:R-:W-:Y:S02]  /*20f10*/  @!P0 LEA R2, P6, R19, R2, 0x1 ;  /* 0x0000000213028211 */ /* 0x000fe400078c08ff */
[-C--:B------:R-:W-:Y:S01]  /*20f20*/  @!P2 LEA.HI.X R9, R23, R5.reuse, R216, 0x1, P5 ;  /* 0x000000051709a211 */ /* 0x080fe200028f0cd8 */
[----:B------:R1:W-:Y:S01]  /*20f30*/  @!P3 ST.E.128 desc[UR6][R6.64], RZ ;  /* 0x000000ff0600b985 */ /* 0x0003e2000c101d06 */
[----:B------:R-:W-:-:S02]  /*20f40*/  @!P1 LEA.HI.X R11, R18, R5, R218, 0x1, P4 ;  /* 0x00000005120b9211 */ /* 0x000fc400020f0cda */
[----:B----4-:R-:W-:Y:S01]  /*20f50*/  @!P0 LEA.HI.X R3, R19, R5, R217, 0x1, P6 ;  /* 0x0000000513038211 */ /* 0x010fe200030f0cd9 */
[----:B------:R1:W-:Y:S04]  /*20f60*/  @!P2 ST.E.128 desc[UR6][R8.64], RZ ;  /* 0x000000ff0800a985 */ /* 0x0003e8000c101d06 */
[----:B------:R1:W-:Y:S04]  /*20f70*/  @!P1 ST.E.128 desc[UR6][R10.64], RZ ;  /* 0x000000ff0a009985 */ /* 0x0003e8000c101d06 */
[----:B------:R1:W-:Y:S02]  /*20f80*/  @!P0 ST.E.128 desc[UR6][R2.64], RZ ;  /* 0x000000ff02008985 */ /* 0x0003e4000c101d06 */
.L_x_664:
[----:B------:R-:W-:Y:S05]  /*20f90*/  BSYNC B0 ;  /* 0x0000000000007941 */ /* 0x000fea0003800000 */
.L_x_655:
[----:B------:R-:W-:Y:S02]  /*20fa0*/  ULDC UR4, c[0x0][0xc3c] ;  /* 0x00030f0000047ab9 */ /* 0x000fe40000000800 */
[----:B------:R-:W-:-:S13]  /*20fb0*/  ISETP.GE.AND P0, PT, R31, UR4, PT ;  /* 0x000000041f007c0c */ /* 0x000fda000bf06270 */
[----:B------:R-:W-:Y:S05]  /*20fc0*/  @!P0 BRA `(.L_x_674) ;  /* 0xfffffdfc00c08947 */ /* 0x000fea000383ffff */
[----:B------:R-:W-:Y:S05]  /*20fd0*/  BRA `(.L_x_436) ;  /* 0x0000007000507947 */ /* 0x000fea0003800000 */
.L_x_434:
[----:B------:R-:W-:-:S08]  /*20fe0*/  NOP ;  /* 0x0000000000007918 */ /* 0x000fd00000000000 */
[----:B------:R-:W0:-:S00]  /*20ff0*/  USETMAXREG.DEALLOC.CTAPOOL 0x28 ;  /* 0x00000028000079c8 */ /* 0x000e0000080e0500 */
[----:B0-----:R-:W-:Y:S01]  /*21000*/  LOP3.LUT R2, R2, 0x3, RZ, 0xc0, !PT ;  /* 0x0000000302027812 */ /* 0x001fe200078ec0ff */
[----:B------:R-:W-:Y:S01]  /*21010*/  IMAD.MOV.U32 R4, RZ, RZ, RZ ;  /* 0x000000ffff047224 */ /* 0x000fe200078e00ff */
[----:B------:R-:W-:-:S04]  /*21020*/  LOP3.LUT R23, R23, 0xffffffbf, RZ, 0xc0, !PT ;  /* 0xffffffbf17177812 */ /* 0x000fc800078ec0ff */
[----:B------:R-:W0:Y:S02]  /*21030*/  SHFL.IDX PT, R2, R2, RZ, 0x1f ;  /* 0x00001fff02027589 */ /* 0x000e2400000e0000 */
[----:B0-----:R-:W-:-:S13]  /*21040*/  ISETP.NE.AND P0, PT, R2, RZ, PT ;  /* 0x000000ff0200720c */ /* 0x001fda0003f05270 */
[----:B------:R-:W-:Y:S01]  /*21050*/  @P0 LOP3.LUT R23, R23, 0x40, RZ, 0xfc, !PT ;  /* 0x0000004017170812 */ /* 0x000fe200078efcff */
[----:B------:R-:W-:Y:S06]  /*21060*/  @!P0 BRA `(.L_x_675) ;  /* 0x00000000001c8947 */ /* 0x000fec0003800000 */
[----:B------:R-:W0:Y:S08]  /*21070*/  S2UR UR5, SR_CgaCtaId ;  /* 0x00000000000579c3 */ /* 0x000e300000008800 */
[----:B------:R-:W-:Y:S06]  /*21080*/  BAR.SYNC.DEFER_BLOCKING 0x5, 0x180 ;  /* 0x0146000000007b1d */ /* 0x000fec0000010000 */
[----:B------:R-:W-:-:S02]  /*21090*/  UMOV UR4, 0x400 ;  /* 0x0000040000047882 */ /* 0x000fc40000000000 */
[----:B0-----:R-:W-:-:S09]  /*210a0*/  ULEA UR4, UR5, UR4, 0x18 ;  /* 0x0000000405047291 */ /* 0x001fd2000f8ec03f */
[----:B------:R-:W0:Y:S01]  /*210b0*/  LDS.128 R16, [UR4+0x388d0] ;  /* 0x0388d004ff107984 */ /* 0x000e220008000c00 */
[----:B------:R-:W-:Y:S06]  /*210c0*/  BAR.ARV 0x4, 0x180 ;  /* 0x0106000000007b1d */ /* 0x000fec0000002000 */
[----:B------:R-:W-:Y:S05]  /*210d0*/  BRA `(.L_x_676) ;  /* 0x0000000800047947 */ /* 0x000fea0003800000 */
.L_x_675:
[----:B------:R-:W-:Y:S01]  /*210e0*/  LOP3.LUT R5, R0, 0x1f, RZ, 0xc0, !PT ;  /* 0x0000001f00057812 */ /* 0x000fe200078ec0ff */
[----:B------:R-:W-:Y:S01]  /*210f0*/  ULDC UR4, c[0x0][0xc3c] ;  /* 0x00030f0000047ab9 */ /* 0x000fe20000000800 */
[----:B------:R-:W-:Y:S01]  /*21100*/  ULDC.64 UR6, c[0x0][0x208] ;  /* 0x0000820000067ab9 */ /* 0x000fe20000000a00 */
[----:B------:R-:W-:Y:S01]  /*21110*/  ULDC UR5, c[0x0][0xc38] ;  /* 0x00030e0000057ab9 */ /* 0x000fe20000000800 */
[----:B------:R-:W-:-:S04]  /*21120*/  ISETP.NE.AND P0, PT, R5, 0x1f, PT ;  /* 0x0000001f0500780c */ /* 0x000fc80003f05270 */
[----:B------:R-:W-:-:S13]  /*21130*/  ISETP.GE.OR P1, PT, R5, UR4, !P0 ;  /* 0x0000000405007c0c */ /* 0x000fda000c726670 */
[----:B------:R-:W0:Y:S02]  /*21140*/  @!P1 LDC.64 R2, c[0x0][0xc80] ;  /* 0x00032000ff029b82 */ /* 0x000e240000000a00 */
[----:B0-----:R-:W-:-:S05]  /*21150*/  @!P1 IMAD.WIDE.U32 R2, R5, 0x4, R2 ;  /* 0x0000000405029825 */ /* 0x001fca00078e0002 */
[----:B------:R-:W2:Y:S01]  /*21160*/  @!P1 LDG.E R4, desc[UR6][R2.64] ;  /* 0x0000000602049981 */ /* 0x000ea2000c1e1900 */
[C---:B------:R-:W-:Y:S01]  /*21170*/  ISETP.NE.AND P1, PT, R5.reuse, RZ, PT ;  /* 0x000000ff0500720c */ /* 0x040fe20003f25270 */
[----:B------:R-:W0:Y:S01]  /*21180*/  S2UR UR6, SR_CTAID.X ;  /* 0x00000000000679c3 */ /* 0x000e220000002500 */
[C---:B------:R-:W-:Y:S01]  /*21190*/  ISETP.GE.U32.AND P2, PT, R5.reuse, 0x2, PT ;  /* 0x000000020500780c */ /* 0x040fe20003f46070 */
[----:B------:R-:W-:Y:S01]  /*211a0*/  UMOV UR4, URZ ;  /* 0x0000003f00047c82 */ /* 0x000fe20008000000 */
[C---:B------:R-:W-:Y:S01]  /*211b0*/  ISETP.GE.U32.AND P3, PT, R5.reuse, 0x4, PT ;  /* 0x000000040500780c */ /* 0x040fe20003f66070 */
[----:B------:R-:W-:Y:S01]  /*211c0*/  IMAD.MOV.U32 R16, RZ, RZ, RZ ;  /* 0x000000ffff107224 */ /* 0x000fe200078e00ff */
[C---:B------:R-:W-:Y:S02]  /*211d0*/  ISETP.GE.U32.AND P4, PT, R5.reuse, 0x8, PT ;  /* 0x000000080500780c */ /* 0x040fe40003f86070 */
[----:B------:R-:W-:Y:S01]  /*211e0*/  ISETP.GE.U32.AND P5, PT, R5, 0x10, PT ;  /* 0x000000100500780c */ /* 0x000fe20003fa6070 */
[----:B--2---:R-:W1:Y:S02]  /*211f0*/  SHFL.UP PT, R6, R4, 0x1, RZ ;  /* 0x0420000004067989 */ /* 0x004e6400000e00ff */
[----:B-1----:R-:W-:-:S05]  /*21200*/  SEL R7, R6, RZ, P1 ;  /* 0x000000ff06077207 */ /* 0x002fca0000800000 */
[----:B------:R-:W-:-:S05]  /*21210*/  IMAD.IADD R7, R4, 0x1, R7 ;  /* 0x0000000104077824 */ /* 0x000fca00078e0207 */
[----:B------:R-:W1:Y:S02]  /*21220*/  SHFL.UP PT, R6, R7, 0x2, RZ ;  /* 0x0440000007067989 */ /* 0x000e6400000e00ff */
        /* <DEDUP_REMOVED lines=11> */
[----:B------:R-:W1:Y:S02]  /*212e0*/  SHFL.IDX PT, R6, R7, 0x1f, 0x1f ;  /* 0x03e01f0007067f89 */ /* 0x000e6400000e0000 */
[----:B-1----:R-:W-:-:S04]  /*212f0*/  IMAD R6, R6, UR5, RZ ;  /* 0x0000000506067c24 */ /* 0x002fc8000f8e02ff */
[----:B------:R-:W-:Y:S01]  /*21300*/  IMAD.MOV.U32 R3, RZ, RZ, R6 ;  /* 0x000000ffff037224 */ /* 0x000fe200078e0006 */
[----:B0-----:R-:W-:-:S13]  /*21310*/  ISETP.GT.AND P6, PT, R6, UR6, PT ;  /* 0x0000000606007c0c */ /* 0x001fda000bfc4270 */
[----:B------:R-:W-:Y:S05]  /*21320*/  @P6 BRA `(.L_x_677) ;  /* 0x0000000000a06947 */ /* 0x000fea0003800000 */
[----:B------:R-:W0:Y:S01]  /*21330*/  LDC R10, c[0x0][0xc3c] ;  /* 0x00030f00ff0a7b82 */ /* 0x000e220000000800 */
[----:B------:R-:W-:Y:S01]  /*21340*/  IMAD.MOV.U32 R6, RZ, RZ, R3 ;  /* 0x000000ffff067224 */ /* 0x000fe200078e0003 */
[----:B------:R-:W-:Y:S01]  /*21350*/  UMOV UR4, URZ ;  /* 0x0000003f00047c82 */ /* 0x000fe20008000000 */
[----:B------:R-:W-:Y:S01]  /*21360*/  ULDC UR7, c[0x0][0xc3c] ;  /* 0x00030f0000077ab9 */ /* 0x000fe20000000800 */
[----:B------:R-:W-:-:S05]  /*21370*/  ULDC UR5, c[0x0][0xc38] ;  /* 0x00030e0000057ab9 */ /* 0x000fca0000000800 */
.L_x_681:
[----:B------:R-:W-:Y:S01]  /*21380*/  UIADD3 UR4, UR4, 0x1f, URZ ;  /* 0x0000001f04047890 */ /* 0x000fe2000fffe03f */
[----:B------:R-:W-:-:S05]  /*21390*/  IMAD.U32 R19, RZ, RZ, UR7 ;  /* 0x00000007ff137e24 */ /* 0x000fca000f8e00ff */
[----:B0-----:R-:W-:-:S13]  /*213a0*/  ISETP.LE.AND P6, PT, R10, UR4, PT ;  /* 0x000000040a007c0c */ /* 0x001fda000bfc3270 */
[----:B------:R-:W-:Y:S05]  /*213b0*/  @P6 BRA `(.L_x_678) ;  /* 0x0000000400286947 */ /* 0x000fea0003800000 */
[----:B------:R-:W-:Y:S01]  /*213c0*/  VIADD R7, R5, UR4 ;  /* 0x0000000405077c36 */ /* 0x000fe20008000000 */
[----:B------:R-:W-:Y:S01]  /*213d0*/  BSSY B0, `(.L_x_679) ;  /* 0x0000008000007945 */ /* 0x000fe20003800000 */
[----:B------:R-:W-:-:S03]  /*213e0*/  IMAD.MOV.U32 R4, RZ, RZ, RZ ;  /* 0x000000ffff047224 */ /* 0x000fc600078e00ff */
[----:B------:R-:W-:-:S13]  /*213f0*/  ISETP.GE.OR P6, PT, R7, R10, !P0 ;  /* 0x0000000a0700720c */ /* 0x000fda00047c6670 */
[----:B------:R-:W-:Y:S05]  /*21400*/  @P6 BRA `(.L_x_680) ;  /* 0x0000000000106947 */ /* 0x000fea0003800000 */
[----:B------:R-:W0:Y:S01]  /*21410*/  LDC.64 R2, c[0x0][0xc80] ;  /* 0x00032000ff027b82 */ /* 0x000e220000000a00 */
[----:B------:R-:W-:Y:S01]  /*21420*/  ULDC.64 UR8, c[0x0][0x208] ;  /* 0x0000820000087ab9 */ /* 0x000fe20000000a00 */
[----:B0-----:R-:W-:-:S05]  /*21430*/  IMAD.WIDE R2, R7, 0x4, R2 ;  /* 0x0000000407027825 */ /* 0x001fca00078e0202 */
[----:B------:R0:W5:Y:S02]  /*21440*/  LDG.E R4, desc[UR8][R2.64] ;  /* 0x0000000802047981 */ /* 0x000164000c1e1900 */
.L_x_680:
[----:B------:R-:W-:Y:S05]  /*21450*/  BSYNC B0 ;  /* 0x0000000000007941 */ /* 0x000fea0003800000 */
.L_x_679:
[----:B0----5:R-:W0:Y:S02]  /*21460*/  SHFL.UP PT, R2, R4, 0x1, RZ ;  /* 0x0420000004027989 */ /* 0x021e2400000e00ff */
[----:B0-----:R-:W-:-:S04]  /*21470*/  SEL R3, R2, RZ, P1 ;  /* 0x000000ff02037207 */ /* 0x001fc80000800000 */
[----:B------:R-:W-:-:S05]  /*21480*/  IADD3 R3, R4, R3, RZ ;  /* 0x0000000304037210 */ /* 0x000fca0007ffe0ff */
        /* <DEDUP_REMOVED lines=13> */
[----:B0-----:R-:W-:-:S04]  /*21560*/  IMAD R3, R3, UR5, RZ ;  /* 0x0000000503037c24 */ /* 0x001fc8000f8e02ff */
[----:B------:R-:W-:-:S05]  /*21570*/  IMAD.IADD R6, R3, 0x1, R6 ;  /* 0x0000000103067824 */ /* 0x000fca00078e0206 */
[----:B------:R-:W-:-:S13]  /*21580*/  ISETP.GT.AND P6, PT, R6, UR6, PT ;  /* 0x0000000606007c0c */ /* 0x000fda000bfc4270 */
[----:B------:R-:W-:Y:S05]  /*21590*/  @!P6 BRA `(.L_x_681) ;  /* 0xfffffffc0078e947 */ /* 0x000fea000383ffff */
[----:B------:R-:W-:-:S07]  /*215a0*/  IMAD.MOV.U32 R7, RZ, RZ, R9 ;  /* 0x000000ffff077224 */ /* 0x000fce00078e0009 */
.L_x_677:
        /* <DEDUP_REMOVED lines=15> */
.L_x_682:
[----:B---3--:R-:W-:Y:S01]  /*216a0*/  IMAD R16, R16, UR5, R9 ;  /* 0x0000000510107c24 */ /* 0x008fe2000f8e0209 */
[----:B0-----:R-:W-:Y:S01]  /*216b0*/  IABS R2, R12 ;  /* 0x0000000c00027213 */ /* 0x001fe20000000000 */
[----:B-12---:R-:W-:Y:S02]  /*216c0*/  IMAD.MOV R7, RZ, RZ, -R3 ;  /* 0x000000ffff077224 */ /* 0x006fe400078e0a03 */
[----:B------:R-:W-:Y:S01]  /*216d0*/  VIADD R19, R19, UR4 ;  /* 0x0000000413137c36 */ /* 0x000fe20008000000 */
[----:B------:R-:W-:Y:S01]  /*216e0*/  IADD3 R9, -R16, UR6, RZ ;  /* 0x0000000610097c10 */ /* 0x000fe2000fffe1ff */
[----:B------:R-:W-:Y:S02]  /*216f0*/  IMAD.MOV R6, RZ, RZ, -R2 ;  /* 0x000000ffff067224 */ /* 0x000fe400078e0a02 */
[----:B------:R-:W-:Y:S01]  /*21700*/  IMAD R7, R7, R10, RZ ;  /* 0x0000000a07077224 */ /* 0x000fe200078e02ff */
[----:B------:R-:W-:Y:S01]  /*21710*/  IABS R4, R9 ;  /* 0x0000000900047213 */ /* 0x000fe20000000000 */
[----:B------:R-:W-:-:S04]  /*21720*/  IMAD.MOV.U32 R2, RZ, RZ, RZ ;  /* 0x000000ffff027224 */ /* 0x000fc800078e00ff */
[----:B------:R-:W-:Y:S01]  /*21730*/  IMAD.HI.U32 R2, R3, R7, R2 ;  /* 0x0000000703027227 */ /* 0x000fe200078e0002 */
[----:B------:R-:W-:-:S03]  /*21740*/  MOV R3, R4 ;  /* 0x0000000400037202 */ /* 0x000fc60000000f00 */
        /* <DEDUP_REMOVED lines=10> */
[----:B------:R-:W-:-:S06]  /*217f0*/  @P0 VIADD R2, R2, 0x1 ;  /* 0x0000000102020836 */ /* 0x000fcc0000000000 */
[----:B------:R-:W-:Y:S01]  /*21800*/  @!P2 IMAD.MOV R2, RZ, RZ, -R2 ;  /* 0x000000ffff02a224 */ /* 0x000fe200078e0a02 */
[----:B------:R-:W-:-:S05]  /*21810*/  @!P1 LOP3.LUT R2, RZ, R12, RZ, 0x33, !PT ;  /* 0x0000000cff029212 */ /* 0x000fca00078e33ff */
[--C-:B------:R-:W-:Y:S02]  /*21820*/  IMAD.MOV R17, RZ, RZ, -R2.reuse ;  /* 0x000000ffff117224 */ /* 0x100fe400078e0a02 */
[----:B------:R-:W-:Y:S02]  /*21830*/  IMAD.MOV.U32 R18, RZ, RZ, R2 ;  /* 0x000000ffff127224 */ /* 0x000fe400078e0002 */
[----:B------:R-:W-:Y:S01]  /*21840*/  IMAD R17, R12, R17, R9 ;  /* 0x000000110c117224 */ /* 0x000fe200078e0209 */
[----:B------:R-:W-:Y:S06]  /*21850*/  BRA `(.L_x_683) ;  /* 0x00000000000c7947 */ /* 0x000fec0003800000 */
.L_x_678:
[----:B------:R-:W-:Y:S02]  /*21860*/  IMAD.MOV.U32 R17, RZ, RZ, RZ ;  /* 0x000000ffff117224 */ /* 0x000fe400078e00ff */
[----:B------:R-:W-:Y:S02]  /*21870*/  IMAD.U32 R16, RZ, RZ, UR6 ;  /* 0x00000006ff107e24 */ /* 0x000fe4000f8e00ff */
[----:B------:R-:W-:-:S07]  /*21880*/  IMAD.MOV.U32 R18, RZ, RZ, RZ ;  /* 0x000000ffff127224 */ /* 0x000fce00078e00ff */
.L_x_683:
[----:B------:R-:W-:-:S13]  /*21890*/  ISETP.NE.AND P0, PT, R5, RZ, PT ;  /* 0x000000ff0500720c */ /* 0x000fda0003f05270 */
[----:B------:R-:W0:Y:S01]  /*218a0*/  @!P0 S2R R3, SR_CgaCtaId ;  /* 0x0000000000038919 */ /* 0x000e220000008800 */
[----:B------:R-:W-:-:S04]  /*218b0*/  @!P0 MOV R2, 0x400 ;  /* 0x0000040000028802 */ /* 0x000fc80000000f00 */
[----:B0-----:R-:W-:-:S05]  /*218c0*/  @!P0 LEA R2, R3, R2, 0x18 ;  /* 0x0000000203028211 */ /* 0x001fca00078ec0ff */
[----:B------:R1:W-:Y:S01]  /*218d0*/  @!P0 STS.128 [R2+0x388d0], R16 ;  /* 0x0388d01002008388 */ /* 0x0003e20000000c00 */
[----:B------:R-:W-:Y:S06]  /*218e0*/  BAR.ARV 0x5, 0x180 ;  /* 0x0146000000007b1d */ /* 0x000fec0000002000 */
.L_x_676:
[----:B------:R2:W-:Y:S01]  /*218f0*/  STL [R1+0x30], RZ ;  /* 0x000030ff01007387 */ /* 0x0005e20000100800 */
[----:B------:R-:W-:Y:S01]  /*21900*/  ULDC UR4, c[0x0][0xc3c] ;  /* 0x00030f0000047ab9 */ /* 0x000fe20000000800 */
[----:B------:R-:W-:Y:S01]  /*21910*/  IMAD.MOV.U32 R29, RZ, RZ, 0x1 ;  /* 0x00000001ff1d7424 */ /* 0x000fe200078e00ff */
[----:B0-----:R-:W-:Y:S02]  /*21920*/  ISETP.GE.AND P0, PT, R19, UR4, PT ;  /* 0x0000000413007c0c */ /* 0x001fe4000bf06270 */
[----:B------:R-:W-:-:S11]  /*21930*/  MOV R27, RZ ;  /* 0x000000ff001b7202 */ /* 0x000fd60000000f00 */
[----:B--2---:R-:W-:Y:S05]  /*21940*/  @P0 BRA `(.L_x_684) ;  /* 0x0000006400180947 */ /* 0x004fea0003800000 */
[----:B------:R-:W0:Y:S01]  /*21950*/  S2UR UR5, SR_CgaCtaId ;  /* 0x00000000000579c3 */ /* 0x000e220000008800 */
[----:B------:R2:W-:Y:S01]  /*21960*/  STL [R1+0x30], RZ ;  /* 0x000030ff01007387 */ /* 0x0005e20000100800 */
[C---:B------:R-:W-:Y:S01]  /*21970*/  IMAD.SHL.U32 R36, R0.reuse, 0x8, RZ ;  /* 0x0000000800247824 */ /* 0x040fe200078e00ff */
[----:B-1----:R-:W-:Y:S01]  /*21980*/  LOP3.LUT R2, R0, 0x7f, RZ, 0xc0, !PT ;  /* 0x0000007f00027812 */ /* 0x002fe200078ec0ff */
[----:B------:R-:W-:Y:S01]  /*21990*/  UMOV UR4, 0x400 ;  /* 0x0000040000047882 */ /* 0x000fe20000000000 */
[----:B------:R-:W-:Y:S01]  /*219a0*/  BSSY B8, `(.L_x_684) ;  /* 0x0000640000087945 */ /* 0x000fe20003800000 */
[----:B------:R-:W-:Y:S01]  /*219b0*/  IMAD.MOV.U32 R29, RZ, RZ, 0x1 ;  /* 0x00000001ff1d7424 */ /* 0x000fe200078e00ff */
[----:B------:R-:W-:Y:S01]  /*219c0*/  LOP3.LUT R3, R36, 0x1f8, RZ, 0xc0, !PT ;  /* 0x000001f824037812 */ /* 0x000fe200078ec0ff */
[----:B------:R-:W-:Y:S01]  /*219d0*/  IMAD.SHL.U32 R34, R2, 0x8, RZ ;  /* 0x0000000802227824 */ /* 0x000fe200078e00ff */
[----:B------:R-:W-:Y:S01]  /*219e0*/  SHF.R.U32.HI R2, RZ, 0x3, R2 ;  /* 0x00000003ff027819 */ /* 0x000fe20000011602 */
[----:B------:R-:W-:Y:S01]  /*219f0*/  IMAD.MOV.U32 R27, RZ, RZ, RZ ;  /* 0x000000ffff1b7224 */ /* 0x000fe200078e00ff */
[----:B------:R-:W-:Y:S01]  /*21a00*/  LOP3.LUT R3, R3, 0x38, R0, 0x78, !PT ;  /* 0x0000003803037812 */ /* 0x000fe200078e7800 */
[----:B------:R-:W-:Y:S01]  /*21a10*/  IMAD.SHL.U32 R0, R0, 0x10, RZ ;  /* 0x0000001000007824 */ /* 0x000fe200078e00ff */
[----:B------:R-:W-:Y:S01]  /*21a20*/  LOP3.LUT R36, R36, 0x38, RZ, 0xc0, !PT ;  /* 0x0000003824247812 */ /* 0x000fe200078ec0ff */
[----:B------:R-:W-:Y:S01]  /*21a30*/  IMAD.MOV.U32 R30, RZ, RZ, 0x1 ;  /* 0x00000001ff1e7424 */ /* 0x000fe200078e00ff */
[----:B------:R-:W-:Y:S01]  /*21a40*/  LOP3.LUT R34, R3, 0x200, R34, 0xf8, !PT ;  /* 0x0000020003227812 */ /* 0x000fe200078ef822 */
[----:B------:R-:W-:Y:S01]  /*21a50*/  IMAD.MOV.U32 R28, RZ, RZ, RZ ;  /* 0x000000ffff1c7224 */ /* 0x000fe200078e00ff */
[----:B------:R-:W-:Y:S01]  /*21a60*/  LOP3.LUT R0, R2, 0x70, R0, 0xf8, !PT ;  /* 0x0000007002007812 */ /* 0x000fe200078ef800 */
[----:B------:R-:W-:Y:S01]  /*21a70*/  ULDC.64 UR38, c[0x0][0x198] ;  /* 0x0000660000267ab9 */ /* 0x000fe20000000a00 */
[C---:B------:R-:W-:Y:S01]  /*21a80*/  LOP3.LUT R3, R36.reuse, 0x40, RZ, 0xfc, !PT ;  /* 0x0000004024037812 */ /* 0x040fe200078efcff */
[----:B------:R-:W-:Y:S01]  /*21a90*/  ULOP3.LUT UR37, UR60, 0x2, URZ, 0xfc, !UPT ;  /* 0x000000023c257892 */ /* 0x000fe2000f8efc3f */
[C---:B------:R-:W-:Y:S01]  /*21aa0*/  LOP3.LUT R2, R36.reuse, 0x80, RZ, 0xfc, !PT ;  /* 0x0000008024027812 */ /* 0x040fe200078efcff */
[----:B------:R-:W-:Y:S01]  /*21ab0*/  ULDC UR36, c[0x0][0xc] ;  /* 0x0000030000247ab9 */ /* 0x000fe20000000800 */
[----:B------:R-:W-:Y:S01]  /*21ac0*/  LOP3.LUT R0, R36, 0xc0, RZ, 0xfc, !PT ;  /* 0x000000c024007812 */ /* 0x000fe200078efcff */
[----:B0-----:R-:W-:-:S06]  /*21ad0*/  ULEA UR4, UR5, UR4, 0x18 ;  /* 0x0000000405047291 */ /* 0x001fcc000f8ec03f */
[----:B------:R-:W-:-:S04]  /*21ae0*/  IMAD.U32 R22, RZ, RZ, UR4 ;  /* 0x00000004ff167e24 */ /* 0x000fc8000f8e00ff */
[----:B--2---:R-:W-:-:S07]  /*21af0*/  IMAD R37, R34, 0x2, R22 ;  /* 0x0000000222257824 */ /* 0x004fce00078e0216 */
.L_x_793:
[----:B0-----:R-:W0:Y:S01]  /*21b00*/  LDC.64 R2, c[0x0][0xc88] ;  /* 0x00032200ff027b82 */ /* 0x001e220000000a00 */
[----:B------:R-:W-:Y:S01]  /*21b10*/  ULDC.64 UR4, c[0x0][0x208] ;  /* 0x0000820000047ab9 */ /* 0x000fe20000000a00 */
[----:B0-----:R-:W-:-:S05]  /*21b20*/  IMAD.WIDE R2, R19, 0x4, R2 ;  /* 0x0000000413027825 */ /* 0x001fca00078e0202 */
[----:B--2---:R-:W2:Y:S01]  /*21b30*/  LDG.E R31, desc[UR4][R2.64] ;  /* 0x00000004021f7981 */ /* 0x004ea2000c1e1900 */
[----:B------:R-:W-:Y:S05]  /*21b40*/  YIELD ;  /* 0x0000000000007946 */ /* 0x000fea0003800000 */
[----:B------:R-:W-:Y:S01]  /*21b50*/  ULDC.64 UR4, c[0x0][0xa28] ;  /* 0x00028a0000047ab9 */ /* 0x000fe20000000a00 */
[----:B------:R-:W-:Y:S01]  /*21b60*/  ULDC.64 UR8, c[0x0][0xa18] ;  /* 0x0002860000087ab9 */ /* 0x000fe20000000a00 */
[----:B------:R-:W-:Y:S01]  /*21b70*/  ISETP.NE.U32.AND P0, PT, RZ, UR4, PT ;  /* 0x00000004ff007c0c */ /* 0x000fe2000bf05070 */
[----:B------:R-:W-:Y:S01]  /*21b80*/  IMAD.MOV.U32 R9, RZ, RZ, RZ ;  /* 0x000000ffff097224 */ /* 0x000fe200078e00ff */
[----:B------:R-:W-:Y:S01]  /*21b90*/  ULDC.64 UR10, c[0x0][0x208] ;  /* 0x00008200000a7ab9 */ /* 0x000fe20000000a00 */
[----:B------:R-:W-:Y:S01]  /*21ba0*/  ULDC.64 UR6, c[0x0][0xa10] ;  /* 0x0002840000067ab9 */ /* 0x000fe20000000a00 */
[----:B------:R-:W-:-:S02]  /*21bb0*/  ISETP.NE.AND.EX P0, PT, RZ, UR5, PT, P0 ;  /* 0x00000005ff007c0c */ /* 0x000fc4000bf05300 */
[----:B------:R-:W-:-:S04]  /*21bc0*/  ISETP.NE.U32.AND P2, PT, RZ, UR8, PT ;  /* 0x00000008ff007c0c */ /* 0x000fc8000bf45070 */
[----:B------:R-:W-:Y:S02]  /*21bd0*/  ISETP.NE.AND.EX P2, PT, RZ, UR9, PT, P2 ;  /* 0x00000009ff007c0c */ /* 0x000fe4000bf45320 */
[----:B--2---:R-:W-:-:S05]  /*21be0*/  SHF.R.S32.HI R0, RZ, 0x1f, R31 ;  /* 0x0000001fff007819 */ /* 0x004fca000001141f */
[C---:B------:R-:W-:Y:S01]  /*21bf0*/  @P0 LEA R2, P1, R31.reuse, UR4, 0x2 ;  /* 0x000000041f020c11 */ /* 0x040fe2000f8210ff */
[C---:B------:R-:W-:Y:S01]  /*21c00*/  IMAD.SHL.U32 R24, R31.reuse, 0x4, RZ ;  /* 0x000000041f187824 */ /* 0x040fe200078e00ff */
[C-C-:B------:R-:W-:Y:S01]  /*21c10*/  SHF.L.U64.HI R25, R31.reuse, 0x2, R0.reuse ;  /* 0x000000021f197819 */ /* 0x140fe20000010200 */
[----:B------:R0:W-:Y:S01]  /*21c20*/  STL [R1+0x1c], R0 ;  /* 0x00001c0001007387 */ /* 0x0001e20000100800 */
[----:B------:R-:W-:Y:S01]  /*21c30*/  @P0 LEA.HI.X R3, R31, UR5, R0, 0x2, P1 ;  /* 0x000000051f030c11 */ /* 0x000fe200088f1400 */
[----:B------:R-:W-:-:S04]  /*21c40*/  ULDC.64 UR4, c[0x0][0xa00] ;  /* 0x0002800000047ab9 */ /* 0x000fc80000000a00 */
[----:B------:R1:W2:Y:S01]  /*21c50*/  @P0 LDG.E R9, desc[UR10][R2.64] ;  /* 0x0000000a02090981 */ /* 0x0002a2000c1e1900 */
[----:B------:R-:W-:Y:S01]  /*21c60*/  ISETP.NE.U32.AND P0, PT, RZ, UR4, PT ;  /* 0x00000004ff007c0c */ /* 0x000fe2000bf05070 */
[----:B------:R-:W-:Y:S01]  /*21c70*/  IMAD.MOV.U32 R35, RZ, RZ, RZ ;  /* 0x000000ffff237224 */ /* 0x000fe200078e00ff */
[----:B------:R-:W-:Y:S02]  /*21c80*/  ISETP.NE.U32.AND P1, PT, RZ, UR6, PT ;  /* 0x00000006ff007c0c */ /* 0x000fe4000bf25070 */
[----:B------:R-:W-:Y:S02]  /*21c90*/  ISETP.NE.AND.EX P0, PT, RZ, UR5, PT, P0 ;  /* 0x00000005ff007c0c */ /* 0x000fe4000bf05300 */
[----:B------:R-:W-:Y:S02]  /*21ca0*/  ISETP.NE.AND.EX P1, PT, RZ, UR7, PT, P1 ;  /* 0x00000007ff007c0c */ /* 0x000fe4000bf25310 */
[C---:B------:R-:W-:Y:S02]  /*21cb0*/  IADD3 R4, P4, R24.reuse, UR6, RZ ;  /* 0x0000000618047c10 */ /* 0x040fe4000ff9e0ff */
[----:B-1----:R-:W-:Y:S01]  /*21cc0*/  IADD3 R2, P3, R24, UR4, RZ ;  /* 0x0000000418027c10 */ /* 0x002fe2000ff7e0ff */
[----:B------:R-:W-:Y:S01]  /*21cd0*/  ULDC UR4, c[0x0][0x288] ;  /* 0x0000a20000047ab9 */ /* 0x000fe20000000800 */
[----:B0-----:R-:W-:-:S02]  /*21ce0*/  MOV R0, RZ ;  /* 0x000000ff00007202 */ /* 0x001fc40000000f00 */
[C---:B------:R-:W-:Y:S02]  /*21cf0*/  IADD3.X R3, R25.reuse, UR5, RZ, P3, !PT ;  /* 0x0000000519037c10 */ /* 0x040fe40009ffe4ff */
[----:B------:R-:W-:Y:S01]  /*21d00*/  @P2 IADD3 R6, P3, R24, UR8, RZ ;  /* 0x0000000818062c10 */ /* 0x000fe2000ff7e0ff */
[----:B------:R-:W-:Y:S01]  /*21d10*/  IMAD.U32 R8, RZ, RZ, UR4 ;  /* 0x00000004ff087e24 */ /* 0x000fe2000f8e00ff */
[----:B------:R-:W-:Y:S01]  /*21d20*/  ULDC.64 UR4, c[0x0][0x418] ;  /* 0x0001060000047ab9 */ /* 0x000fe20000000a00 */
[C---:B------:R-:W-:Y:S01]  /*21d30*/  IADD3.X R5, R25.reuse, UR7, RZ, P4, !PT ;  /* 0x0000000719057c10 */ /* 0x040fe2000a7fe4ff */
[----:B------:R-:W5:Y:S01]  /*21d40*/  @P0 LDG.E R35, desc[UR10][R2.64] ;  /* 0x0000000a02230981 */ /* 0x000f62000c1e1900 */
[----:B------:R-:W-:Y:S01]  /*21d50*/  @P2 IADD3.X R7, R25, UR9, RZ, P3, !PT ;  /* 0x0000000919072c10 */ /* 0x000fe20009ffe4ff */
[----:B------:R-:W-:Y:S02]  /*21d60*/  UISETP.NE.U32.AND UP0, UPT, UR4, URZ, UPT ;  /* 0x0000003f0400728c */ /* 0x000fe4000bf05070 */
[----:B------:R-:W5:Y:S01]  /*21d70*/  @P1 LDG.E R0, desc[UR10][R4.64] ;  /* 0x0000000a04001981 */ /* 0x000f62000c1e1900 */
[----:B------:R-:W-:-:S03]  /*21d80*/  ULDC UR4, c[0x0][0x424] ;  /* 0x0001090000047ab9 */ /* 0x000fc60000000800 */
[----:B------:R0:W3:Y:S01]  /*21d90*/  @P2 LDG.E R8, desc[UR10][R6.64] ;  /* 0x0000000a06082981 */ /* 0x0000e2000c1e1900 */
[----:B------:R-:W-:-:S03]  /*21da0*/  UISETP.NE.AND.EX UP0, UPT, UR5, URZ, UPT, UP0 ;  /* 0x0000003f0500728c */ /* 0x000fc6000bf05300 */
[----:B------:R-:W-:Y:S01]  /*21db0*/  ULDC UR5, c[0x0][0x2f0] ;  /* 0x0000bc0000057ab9 */ /* 0x000fe20000000800 */
[----:B------:R-:W-:-:S04]  /*21dc0*/  USEL UR4, UR4, 0x1, UP0 ;  /* 0x0000000104047887 */ /* 0x000fc80008000000 */
[----:B------:R-:W-:-:S03]  /*21dd0*/  UIMAD UR4, UR4, UR5, URZ ;  /* 0x00000005040472a4 */ /* 0x000fc6000f8e023f */
[----:B------:R-:W-:Y:S02]  /*21de0*/  ULDC UR5, c[0x0][0x348] ;  /* 0x0000d20000057ab9 */ /* 0x000fe40000000800 */
[----:B0-----:R-:W-:Y:S01]  /*21df0*/  IMAD.U32 R6, RZ, RZ, UR5 ;  /* 0x00000005ff067e24 */ /* 0x001fe2000f8e00ff */
[----:B--2---:R-:W-:Y:S04]  /*21e00*/  STL [R1+0x10], R9 ;  /* 0x0000100901007387 */ /* 0x004fe80000100800 */
[----:B---3--:R0:W-:Y:S02]  /*21e10*/  STL [R1+0x28], R8 ;  /* 0x0000280801007387 */ /* 0x0081e40000100800 */
[----:B0-----:R-:W-:Y:S01]  /*21e20*/  IMAD.U32 R8, RZ, RZ, UR4 ;  /* 0x00000004ff087e24 */ /* 0x001fe2000f8e00ff */
[----:B------:R-:W-:Y:S06]  /*21e30*/  @P2 BRA `(.L_x_685) ;  /* 0x0000000000182947 */ /* 0x000fec0003800000 */
[----:B------:R-:W-:Y:S05]  /*21e40*/  @!P0 BRA `(.L_x_685) ;  /* 0x0000000000148947 */ /* 0x000fea0003800000 */
[----:B------:R-:W-:Y:S02]  /*21e50*/  ULDC.64 UR4, c[0x0][0x208] ;  /* 0x0000820000047ab9 */ /* 0x000fe40000000a00 */
[----:B------:R-:W2:Y:S04]  /*21e60*/  LDG.E R10, desc[UR4][R2.64] ;  /* 0x00000004020a7981 */ /* 0x000ea8000c1e1900 */
[----:B------:R-:W2:Y:S02]  /*21e70*/  LDG.E R7, desc[UR4][R2.64+0x4] ;  /* 0x0000040402077981 */ /* 0x000ea4000c1e1900 */
[----:B--2---:R-:W-:-:S05]  /*21e80*/  IMAD.IADD R2, R7, 0x1, -R10 ;  /* 0x0000000107027824 */ /* 0x004fca00078e0a0a */
[----:B------:R0:W-:Y:S02]  /*21e90*/  STL [R1+0x28], R2 ;  /* 0x0000280201007387 */ /* 0x0001e40000100800 */
.L_x_685:
[----:B------:R-:W-:Y:S01]  /*21ea0*/  ULDC.64 UR4, c[0x0][0xa20] ;  /* 0x0002880000047ab9 */ /* 0x000fe20000000a00 */
[----:B------:R-:W-:Y:S01]  /*21eb0*/  IMAD.MOV.U32 R33, RZ, RZ, R31 ;  /* 0x000000ffff217224 */ /* 0x000fe200078e001f */
[----:B------:R-:W-:-:S04]  /*21ec0*/  ISETP.NE.U32.AND P0, PT, RZ, UR4, PT ;  /* 0x00000004ff007c0c */ /* 0x000fc8000bf05070 */
[----:B------:R-:W-:-:S13]  /*21ed0*/  ISETP.NE.AND.EX P0, PT, RZ, UR5, PT, P0 ;  /* 0x00000005ff007c0c */ /* 0x000fda000bf05300 */
[----:B------:R-:W-:Y:S05]  /*21ee0*/  @!P0 BRA `(.L_x_686) ;  /* 0x0000000000148947 */ /* 0x000fea0003800000 */
[----:B0-----:R-:W-:Y:S01]  /*21ef0*/  IADD3 R2, P0, R24, UR4, RZ ;  /* 0x0000000418027c10 */ /* 0x001fe2000ff1e0ff */
[----:B------:R-:W-:-:S03]  /*21f00*/  ULDC.64 UR6, c[0x0][0x208] ;  /* 0x0000820000067ab9 */ /* 0x000fc60000000a00 */
[----:B------:R-:W-:-:S05]  /*21f10*/  IADD3.X R3, R25, UR5, RZ, P0, !PT ;  /* 0x0000000519037c10 */ /* 0x000fca00087fe4ff */
[----:B------:R1:W5:Y:S01]  /*21f20*/  LDG.E R8, desc[UR6][R2.64] ;  /* 0x0000000602087981 */ /* 0x000362000c1e1900 */
[----:B------:R-:W-:Y:S05]  /*21f30*/  BRA `(.L_x_687) ;  /* 0x0000000000287947 */ /* 0x000fea0003800000 */
.L_x_686:
[----:B------:R-:W-:Y:S02]  /*21f40*/  ULDC.64 UR4, c[0x0][0xa08] ;  /* 0x0002820000047ab9 */ /* 0x000fe40000000a00 */
[----:B------:R-:W-:-:S04]  /*21f50*/  ISETP.NE.U32.AND P0, PT, RZ, UR4, PT ;  /* 0x00000004ff007c0c */ /* 0x000fc8000bf05070 */
[----:B------:R-:W-:-:S13]  /*21f60*/  ISETP.NE.AND.EX P0, PT, RZ, UR5, PT, P0 ;  /* 0x00000005ff007c0c */ /* 0x000fda000bf05300 */
[----:B------:R-:W-:Y:S05]  /*21f70*/  @!P0 BRA `(.L_x_687) ;  /* 0x0000000000188947 */ /* 0x000fea0003800000 */
[----:B0-----:R-:W0:Y:S01]  /*21f80*/  LDC.64 R2, c[0x0][0xa08] ;  /* 0x00028200ff027b82 */ /* 0x001e220000000a00 */
[----:B------:R-:W-:Y:S01]  /*21f90*/  ULDC.64 UR4, c[0x0][0x208] ;  /* 0x0000820000047ab9 */ /* 0x000fe20000000a00 */
[----:B0-----:R-:W-:-:S05]  /*21fa0*/  IMAD.WIDE R2, R33, 0x4, R2 ;  /* 0x0000000421027825 */ /* 0x001fca00078e0202 */
[----:B------:R-:W2:Y:S04]  /*21fb0*/  LDG.E R8, desc[UR4][R2.64] ;  /* 0x0000000402087981 */ /* 0x000ea8000c1e1900 */
[----:B------:R-:W2:Y:S02]  /*21fc0*/  LDG.E R7, desc[UR4][R2.64+0x4] ;  /* 0x0000040402077981 */ /* 0x000ea4000c1e1900 */
[----:B--2---:R-:W-:-:S07]  /*21fd0*/  IMAD.IADD R8, R7, 0x1, -R8 ;  /* 0x0000000107087824 */ /* 0x004fce00078e0a08 */
.L_x_687:
[----:B------:R-:W-:Y:S02]  /*21fe0*/  ULDC.64 UR4, c[0x0][0x208] ;  /* 0x0000820000047ab9 */ /* 0x000fe40000000a00 */
[----:B-1----:R-:W2:Y:S04]  /*21ff0*/  @P1 LDG.E R3, desc[UR4][R4.64] ;  /* 0x0000000404031981 */ /* 0x002ea8000c1e1900 */
[----:B0-----:R-:W2:Y:S01]  /*22000*/  @P1 LDG.E R2, desc[UR4][R4.64+0x4] ;  /* 0x0000040404021981 */ /* 0x001ea2000c1e1900 */
[----:B------:R-:W-:Y:S01]  /*22010*/  BSSY B0, `(.L_x_688) ;  /* 0x0000197000007945 */ /* 0x000fe20003800000 */
[----:B--2---:R-:W-:Y:S02]  /*22020*/  @P1 IMAD.IADD R6, R2, 0x1, -R3 ;  /* 0x0000000102061824 */ /* 0x004fe400078e0a03 */
[----:B-----5:R-:W-:-:S04]  /*22030*/  IMAD.IADD R3, R8, 0x1, -R9 ;  /* 0x0000000108037824 */ /* 0x020fc800078e0a09 */
[----:B------:R-:W-:-:S05]  /*22040*/  IMAD.IADD R2, R3, 0x1, R6 ;  /* 0x0000000103027824 */ /* 0x000fca00078e0206 */
[----:B------:R0:W-:Y:S02]  /*22050*/  STL [R1+0xc], R2 ;  /* 0x00000c0201007387 */ /* 0x0001e40000100800 */
[----:B0-----:R-:W-:-:S04]  /*22060*/  VIADD R2, R2, 0x4f ;  /* 0x0000004f02027836 */ /* 0x001fc80000000000 */
[----:B------:R-:W-:-:S05]  /*22070*/  IMAD.HI R2, R2, 0x66666667, RZ ;  /* 0x6666666702027827 */ /* 0x000fca00078e02ff */
[----:B------:R-:W-:-:S04]  /*22080*/  SHF.R.U32.HI R7, RZ, 0x1f, R2 ;  /* 0x0000001fff077819 */ /* 0x000fc80000011602 */
[----:B------:R-:W-:-:S05]  /*22090*/  LEA.HI.SX32 R4, R2, R7, 0x1b ;  /* 0x0000000702047211 */ /* 0x000fca00078fdaff */
[--C-:B------:R-:W-:Y:S01]  /*220a0*/  IMAD R7, R4, 0x50, -R3.reuse ;  /* 0x0000005004077824 */ /* 0x100fe200078e0a03 */
[----:B------:R0:W-:Y:S01]  /*220b0*/  STL [R1+0x2c], R4 ;  /* 0x00002c0401007387 */ /* 0x0001e20000100800 */
[----:B------:R-:W-:-:S03]  /*220c0*/  IMAD.MOV R3, RZ, RZ, -R3 ;  /* 0x000000ffff037224 */ /* 0x000fc600078e0a03 */
[----:B------:R-:W-:Y:S02]  /*220d0*/  VIMNMX R7, R7, R6, PT ;  /* 0x0000000607077248 */ /* 0x000fe40003fe0100 */
[----:B0-----:R-:W-:-:S04]  /*220e0*/  VIMNMX R4, RZ, R3, !PT ;  /* 0x00000003ff047248 */ /* 0x001fc80007fe0100 */
[----:B------:R-:W-:Y:S01]  /*220f0*/  ISETP.GT.AND P0, PT, R7, R4, PT ;  /* 0x000000040700720c */ /* 0x000fe20003f04270 */
[----:B------:R-:W-:-:S05]  /*22100*/  IMAD.WIDE.U32 R4, R4, -0x33333333, RZ ;  /* 0xcccccccd04047825 */ /* 0x000fca00078e00ff */
[----:B------:R-:W-:-:S04]  /*22110*/  SHF.R.U32.HI R4, RZ, 0x6, R5 ;  /* 0x00000006ff047819 */ /* 0x000fc80000011605 */
[----:B------:R-:W-:-:S03]  /*22120*/  MOV R3, R4 ;  /* 0x0000000400037202 */ /* 0x000fc60000000f00 */
[----:B------:R-:W-:-:S04]  /*22130*/  @P0 VIADD R2, R7, 0x4f ;  /* 0x0000004f07020836 */ /* 0x000fc80000000000 */
[----:B------:R-:W-:-:S05]  /*22140*/  @P0 IMAD.HI R2, R2, 0x66666667, RZ ;  /* 0x6666666702020827 */ /* 0x000fca00078e02ff */
[----:B------:R-:W-:-:S04]  /*22150*/  @P0 SHF.R.U32.HI R5, RZ, 0x1f, R2 ;  /* 0x0000001fff050819 */ /* 0x000fc80000011602 */
[----:B------:R-:W-:Y:S02]  /*22160*/  @P0 LEA.HI.SX32 R3, R2, R5, 0x1b ;  /* 0x0000000502030211 */ /* 0x000fe400078fdaff */
[----:B------:R-:W-:Y:S02]  /*22170*/  PLOP3.LUT P0, PT, PT, PT, PT, 0x80, 0x0 ;  /* 0x000000000000781c */ /* 0x000fe40003f0f070 */
[----:B------:R-:W-:-:S13]  /*22180*/  ISETP.GT.AND P2, PT, R3, R4, PT ;  /* 0x000000040300720c */ /* 0x000fda0003f44270 */
[----:B------:R-:W-:Y:S05]  /*22190*/  @!P2 BRA `(.L_x_689) ;  /* 0x0000001400f8a947 */ /* 0x000fea0003800000 */
[----:B------:R-:W-:Y:S01]  /*221a0*/  UMOV UR4, 0xffffffff ;  /* 0xffffffff00047882 */ /* 0x000fe20000000000 */
[----:B------:R-:W-:Y:S02]  /*221b0*/  SEL R2, R33, RZ, !P1 ;  /* 0x000000ff21027207 */ /* 0x000fe40004800000 */
[----:B------:R-:W-:Y:S05]  /*221c0*/  BRA.DIV UR4, `(.L_x_690) ;  /* 0x0000007204347947 */ /* 0x000fea000b800000 */
[----:B------:R-:W0:Y:S02]  /*221d0*/  S2R R5, SR_TID.X ;  /* 0x0000000000057919 */ /* 0x000e240000002100 */
[----:B0-----:R-:W-:-:S04]  /*221e0*/  SHF.R.U32.HI R5, RZ, 0x5, R5 ;  /* 0x00000005ff057819 */ /* 0x001fc80000011605 */
[----:B------:R-:W-:-:S05]  /*221f0*/  LOP3.LUT R5, R5, 0x3, RZ, 0xc0, !PT ;  /* 0x0000000305057812 */ /* 0x000fca00078ec0ff */
[----:B------:R0:W1:Y:S02]  /*22200*/  SHFL.IDX PT, R14, R5, RZ, 0x1f ;  /* 0x00001fff050e7589 */ /* 0x00006400000e0000 */
.L_x_861:
[----:B-1----:R-:W-:Y:S02]  /*22210*/  ISETP.NE.AND P0, PT, R14, RZ, PT ;  /* 0x000000ff0e00720c */ /* 0x002fe40003f05270 */
[----:B------:R-:W-:-:S11]  /*22220*/  PLOP3.LUT P6, PT, PT, PT, PT, 0x8, 0x0 ;  /* 0x000000000000781c */ /* 0x000fd60003fce170 */
[----:B------:R-:W-:Y:S05]  /*22230*/  @P0 BRA `(.L_x_691) ;  /* 0x00000000000c0947 */ /* 0x000fea0003800000 */
[----:B------:R-:W-:-:S03]  /*22240*/  UMOV UR4, 0xffffffff ;  /* 0xffffffff00047882 */ /* 0x000fc60000000000 */
[----:B------:R-:W-:Y:S05]  /*22250*/  BRA.DIV UR4, `(.L_x_692) ;  /* 0x0000007204447947 */ /* 0x000fea000b800000 */
[----:B------:R-:W-:-:S13]  /*22260*/  ELECT P6, URZ, PT ;  /* 0x00000000003f782f */ /* 0x000fda00038c0000 */
.L_x_691:
[----:B0-----:R-:W2:Y:S01]  /*22270*/  LDL R5, [R1+0x30] ;  /* 0x0000300001057983 */ /* 0x001ea20000100800 */
[----:B------:R-:W-:Y:S01]  /*22280*/  BSSY B1, `(.L_x_693) ;  /* 0x0000008000017945 */ /* 0x000fe20003800000 */
[----:B--2---:R-:W-:-:S05]  /*22290*/  VIADD R5, R5, 0x1 ;  /* 0x0000000105057836 */ /* 0x004fca0000000000 */
[----:B------:R-:W-:-:S04]  /*222a0*/  LEA.HI R6, R5, R5, RZ, 0x1 ;  /* 0x0000000505067211 */ /* 0x000fc800078f08ff */
[----:B------:R-:W-:-:S05]  /*222b0*/  LOP3.LUT R6, R6, 0xfffffffe, RZ, 0xc0, !PT ;  /* 0xfffffffe06067812 */ /* 0x000fca00078ec0ff */
[----:B------:R-:W-:-:S05]  /*222c0*/  IMAD.IADD R5, R5, 0x1, -R6 ;  /* 0x0000000105057824 */ /* 0x000fca00078e0a06 */
[----:B------:R-:W-:-:S04]  /*222d0*/  SHF.L.U32 R5, R5, 0x1f, RZ ;  /* 0x0000001f05057819 */ /* 0x000fc800000006ff */
[----:B------:R-:W0:Y:S02]  /*222e0*/  SYNCS.PHASECHK.TRANS64.TRYWAIT P0, [R22+URZ+0x38820], R5 ;  /* 0x03882005160075a7 */ /* 0x000e24000800017f */
[----:B0-----:R-:W-:Y:S05]  /*222f0*/  @!P0 BRA `(.L_x_694) ;  /* 0x00000070003c8947 */ /* 0x001fea0003800000 */
.L_x_864:
[----:B------:R-:W-:Y:S05]  /*22300*/  BSYNC B1 ;  /* 0x0000000000017941 */ /* 0x000fea0003800000 */
.L_x_693:
[----:B------:R-:W-:Y:S04]  /*22310*/  BSSY B1, `(.L_x_695) ;  /* 0x00000aa000017945 */ /* 0x000fe80003800000 */
[----:B------:R-:W-:Y:S05]  /*22320*/  @!P6 BRA `(.L_x_696) ;  /* 0x0000000800a0e947 */ /* 0x000fea0003800000 */
[----:B------:R-:W-:Y:S01]  /*22330*/  IMAD R9, R28, 0x8, R22 ;  /* 0x000000081c097824 */ /* 0x000fe200078e0216 */
[----:B------:R-:W-:Y:S01]  /*22340*/  SHF.L.U32 R8, R30, 0x1f, RZ ;  /* 0x0000001f1e087819 */ /* 0x000fe200000006ff */
[----:B------:R-:W1:Y:S01]  /*22350*/  S2R R6, SR_TID.X ;  /* 0x0000000000067919 */ /* 0x000e620000002100 */
[----:B------:R-:W-:Y:S02]  /*22360*/  BSSY B2, `(.L_x_697) ;  /* 0x0000005000027945 */ /* 0x000fe40003800000 */
[----:B------:R-:W2:Y:S01]  /*22370*/  SYNCS.PHASECHK.TRANS64.TRYWAIT P0, [R9+URZ+0x388a0], R8 ;  /* 0x0388a008090075a7 */ /* 0x000ea2000800017f */
[----:B-1----:R-:W-:-:S04]  /*22380*/  LOP3.LUT R6, R6, 0x7f, RZ, 0xc0, !PT ;  /* 0x0000007f06067812 */ /* 0x002fc800078ec0ff */
[----:B------:R-:W-:Y:S01]  /*22390*/  ISETP.NE.AND P1, PT, R6, RZ, PT ;  /* 0x000000ff0600720c */ /* 0x000fe20003f25270 */
[----:B--2---:R-:W-:-:S12]  /*223a0*/  @!P0 BRA `(.L_x_698) ;  /* 0x0000007000248947 */ /* 0x004fd80003800000 */
.L_x_865:
[----:B------:R-:W-:Y:S05]  /*223b0*/  BSYNC B2 ;  /* 0x0000000000027941 */ /* 0x000fea0003800000 */
.L_x_697:
[----:B------:R-:W-:Y:S04]  /*223c0*/  BSSY B2, `(.L_x_699) ;  /* 0x0000009000027945 */ /* 0x000fe80003800000 */
[----:B------:R-:W-:Y:S05]  /*223d0*/  @P1 BRA `(.L_x_700) ;  /* 0x00000000001c1947 */ /* 0x000fea0003800000 */
[----:B------:R-:W2:Y:S01]  /*223e0*/  S2R R6, SR_TID.X ;  /* 0x0000000000067919 */ /* 0x000ea20000002100 */
[----:B0-----:R-:W-:-:S04]  /*223f0*/  IMAD.MOV.U32 R5, RZ, RZ, 0xa000 ;  /* 0x0000a000ff057424 */ /* 0x001fc800078e00ff */
[----:B------:R3:W-:Y:S01]  /*22400*/  SYNCS.ARRIVE.TRANS64 RZ, [R9+URZ+0x38890], R5 ;  /* 0x0388900509ff79a7 */ /* 0x0007e2000800003f */
[----:B--2---:R-:W-:-:S04]  /*22410*/  LOP3.LUT R6, R6, 0x1f, RZ, 0xc0, !PT ;  /* 0x0000001f06067812 */ /* 0x004fc800078ec0ff */
[----:B------:R-:W-:-:S13]  /*22420*/  ISETP.NE.AND P0, PT, R6, RZ, PT ;  /* 0x000000ff0600720c */ /* 0x000fda0003f05270 */
[----:B---3--:R-:W-:Y:S05]  /*22430*/  @!P0 BRA `(.L_x_700) ;  /* 0x0000000000048947 */ /* 0x008fea0003800000 */
[----:B------:R-:W-:Y:S01]  /*22440*/  BPT.TRAP 0x1 ;  /* 0x000000040000795c */ /* 0x000fe20000300000 */
.L_x_700:
[----:B------:R-:W-:Y:S05]  /*22450*/  BSYNC B2 ;  /* 0x0000000000027941 */ /* 0x000fea0003800000 */
.L_x_699:
[----:B------:R-:W-:Y:S01]  /*22460*/  IMAD.MOV.U32 R15, RZ, RZ, RZ ;  /* 0x000000ffff0f7224 */ /* 0x000fe200078e00ff */
[----:B------:R-:W-:Y:S01]  /*22470*/  UIADD3 UR4, UP0, UR38, 0x570, URZ ;  /* 0x0000057026047890 */ /* 0x000fe2000ff1e03f */
[----:B------:R-:W-:Y:S01]  /*22480*/  IMAD R6, R3, 0x50, R0 ;  /* 0x0000005003067824 */ /* 0x000fe200078e0200 */
[----:B------:R-:W-:Y:S01]  /*22490*/  PLOP3.LUT P0, PT, PT, PT, PT, 0x80, 0x0 ;  /* 0x000000000000781c */ /* 0x000fe20003f0f070 */
[----:B------:R-:W-:Y:S01]  /*224a0*/  IMAD R7, R28, 0xa000, R22 ;  /* 0x0000a0001c077824 */ /* 0x000fe200078e0216 */
[----:B------:R-:W-:Y:S01]  /*224b0*/  R2UR UR10, R15 ;  /* 0x000000000f0a72ca */ /* 0x000fe200000e0000 */
[----:B------:R-:W-:Y:S01]  /*224c0*/  VIADD R6, R6, 0xffffffb0 ;  /* 0xffffffb006067836 */ /* 0x000fe20000000000 */
[----:B------:R-:W-:Y:S01]  /*224d0*/  UIADD3.X UR5, URZ, UR39, URZ, UP0, !UPT ;  /* 0x000000273f057290 */ /* 0x000fe200087fe43f */
[----:B0-----:R-:W-:Y:S01]  /*224e0*/  VIADD R5, R9, 0x38890 ;  /* 0x0003889009057836 */ /* 0x001fe20000000000 */
[----:B------:R-:W-:Y:S01]  /*224f0*/  UMOV UR6, 0x0 ;  /* 0x0000000000067882 */ /* 0x000fe20000000000 */
[----:B------:R-:W-:Y:S01]  /*22500*/  VIADD R10, R7, 0x24400 ;  /* 0x00024400070a7836 */ /* 0x000fe20000000000 */
[----:B------:R-:W-:-:S09]  /*22510*/  UMOV UR7, 0x12f00000 ;  /* 0x12f0000000077882 */ /* 0x000fd20000000000 */
.L_x_701:
[----:B------:R-:W-:-:S13]  /*22520*/  @P0 ELECT P2, URZ, PT ;  /* 0x00000000003f082f */ /* 0x000fda0003840000 */
[----:B------:R-:W-:Y:S02]  /*22530*/  @P2 R2UR UR13, R2 ;  /* 0x00000000020d22ca */ /* 0x000fe400000e0000 */
[----:B------:R-:W-:Y:S02]  /*22540*/  @P2 R2UR UR12, R18 ;  /* 0x00000000120c22ca */ /* 0x000fe400000e0000 */
[----:B------:R-:W-:Y:S02]  /*22550*/  @P2 R2UR UR11, R6 ;  /* 0x00000000060b22ca */ /* 0x000fe400000e0000 */
[----:B------:R-:W-:Y:S02]  /*22560*/  @P2 R2UR UR9, R5 ;  /* 0x00000000050922ca */ /* 0x000fe400000e0000 */
[----:B------:R-:W-:Y:S02]  /*22570*/  @P2 R2UR UR8, R10 ;  /* 0x000000000a0822ca */ /* 0x000fe400000e0000 */
[----:B------:R-:W-:-:S02]  /*22580*/  @P2 PLOP3.LUT P0, PT, P2, PT, PT, 0x8, 0x0 ;  /* 0x000000000000281c */ /* 0x000fc4000170e170 */
[----:B------:R-:W-:-:S09]  /*22590*/  PLOP3.LUT P2, PT, PT, PT, PT, 0x8, 0x0 ;  /* 0x000000000000781c */ /* 0x000fd20003f4e170 */
[----:B------:R0:W-:Y:S02]  /*225a0*/  UTMALDG.4D [UR8], [UR4], desc[UR6] ;  /* 0x00000608040075b4 */ /* 0x0001e40008019000 */
[----:B0-----:R-:W-:Y:S05]  /*225b0*/  @P0 BRA.U.ANY `(.L_x_701) ;  /* 0xfffffffd00d80947 */ /* 0x001fea000393ffff */
[----:B------:R-:W-:Y:S01]  /*225c0*/  IMAD.MOV.U32 R14, RZ, RZ, 0x40 ;  /* 0x00000040ff0e7424 */ /* 0x000fe200078e00ff */
[----:B------:R-:W-:Y:S01]  /*225d0*/  PLOP3.LUT P0, PT, PT, PT, PT, 0x80, 0x0 ;  /* 0x000000000000781c */ /* 0x000fe20003f0f070 */
[----:B------:R-:W-:Y:S01]  /*225e0*/  VIADD R10, R7, 0x26c00 ;  /* 0x00026c00070a7836 */ /* 0x000fe20000000000 */
[----:B------:R-:W-:Y:S01]  /*225f0*/  UMOV UR6, 0x0 ;  /* 0x0000000000067882 */ /* 0x000fe20000000000 */
[----:B------:R-:W-:Y:S01]  /*22600*/  UMOV UR7, 0x12f00000 ;  /* 0x12f0000000077882 */ /* 0x000fe20000000000 */
[----:B------:R-:W-:-:S15]  /*22610*/  R2UR UR10, R14 ;  /* 0x000000000e0a72ca */ /* 0x000fde00000e0000 */
.L_x_702:
        /* <DEDUP_REMOVED lines=16> */
.L_x_703:
        /* <DEDUP_REMOVED lines=10> */
[----:B------:R-:W-:Y:S01]  /*227c0*/  MOV R12, 0xc0 ;  /* 0x000000c0000c7802 */ /* 0x000fe20000000f00 */
[----:B------:R-:W-:Y:S01]  /*227d0*/  VIADD R10, R7, 0x2bc00 ;  /* 0x0002bc00070a7836 */ /* 0x000fe20000000000 */
[----:B------:R-:W-:Y:S01]  /*227e0*/  PLOP3.LUT P0, PT, PT, PT, PT, 0x80, 0x0 ;  /* 0x000000000000781c */ /* 0x000fe20003f0f070 */
[----:B------:R-:W-:Y:S01]  /*227f0*/  UMOV UR6, 0x0 ;  /* 0x0000000000067882 */ /* 0x000fe20000000000 */
[----:B------:R-:W-:Y:S01]  /*22800*/  R2UR UR10, R12 ;  /* 0x000000000c0a72ca */ /* 0x000fe200000e0000 */
[----:B------:R-:W-:-:S14]  /*22810*/  UMOV UR7, 0x12f00000 ;  /* 0x12f0000000077882 */ /* 0x000fdc0000000000 */
.L_x_704:
        /* <DEDUP_REMOVED lines=10> */
[----:B------:R-:W0:Y:S01]  /*228c0*/  SYNCS.PHASECHK.TRANS64.TRYWAIT P0, [R9+URZ+0x388c0], R8 ;  /* 0x0388c008090075a7 */ /* 0x000e22000800017f */
[----:B------:R-:W-:Y:S04]  /*228d0*/  BSSY B2, `(.L_x_705) ;  /* 0x0000002000027945 */ /* 0x000fe80003800000 */
[----:B0-----:R-:W-:Y:S05]  /*228e0*/  @!P0 BRA `(.L_x_706) ;  /* 0x0000006800e88947 */ /* 0x001fea0003800000 */
.L_x_866:
[----:B------:R-:W-:Y:S05]  /*228f0*/  BSYNC B2 ;  /* 0x0000000000027941 */ /* 0x000fea0003800000 */
.L_x_705:
[----:B------:R-:W-:Y:S01]  /*22900*/  BSSY B2, `(.L_x_707) ;  /* 0x000000b000027945 */ /* 0x000fe20003800000 */
[----:B------:R-:W-:Y:S02]  /*22910*/  IMAD.MOV.U32 R10, RZ, RZ, 0x0 ;  /* 0x00000000ff0a7424 */ /* 0x000fe400078e00ff */
[----:B------:R-:W-:Y:S01]  /*22920*/  IMAD.MOV.U32 R11, RZ, RZ, 0x12f00000 ;  /* 0x12f00000ff0b7424 */ /* 0x000fe200078e00ff */
[----:B------:R-:W-:Y:S06]  /*22930*/  @P1 BRA `(.L_x_708) ;  /* 0x00000000001c1947 */ /* 0x000fec0003800000 */
[----:B------:R-:W2:Y:S01]  /*22940*/  S2R R20, SR_TID.X ;  /* 0x0000000000147919 */ /* 0x000ea20000002100 */
[----:B------:R-:W-:-:S04]  /*22950*/  IMAD.MOV.U32 R5, RZ, RZ, 0xa000 ;  /* 0x0000a000ff057424 */ /* 0x000fc800078e00ff */
[----:B------:R3:W-:Y:S01]  /*22960*/  SYNCS.ARRIVE.TRANS64 RZ, [R9+URZ+0x388b0], R5 ;  /* 0x0388b00509ff79a7 */ /* 0x0007e2000800003f */
[----:B--2---:R-:W-:-:S04]  /*22970*/  LOP3.LUT R20, R20, 0x1f, RZ, 0xc0, !PT ;  /* 0x0000001f14147812 */ /* 0x004fc800078ec0ff */
[----:B------:R-:W-:-:S13]  /*22980*/  ISETP.NE.AND P0, PT, R20, RZ, PT ;  /* 0x000000ff1400720c */ /* 0x000fda0003f05270 */
[----:B---3--:R-:W-:Y:S05]  /*22990*/  @!P0 BRA `(.L_x_708) ;  /* 0x0000000000048947 */ /* 0x008fea0003800000 */
[----:B------:R-:W-:Y:S01]  /*229a0*/  BPT.TRAP 0x1 ;  /* 0x000000040000795c */ /* 0x000fe20000300000 */
.L_x_708:
[----:B------:R-:W-:Y:S05]  /*229b0*/  BSYNC B2 ;  /* 0x0000000000027941 */ /* 0x000fea0003800000 */
.L_x_707:
[----:B------:R-:W-:Y:S01]  /*229c0*/  R2UR UR10, R15 ;  /* 0x000000000f0a72ca */ /* 0x000fe200000e0000 */
[----:B------:R-:W-:Y:S01]  /*229d0*/  UIADD3 UR4, UP0, UR38, 0x670, URZ ;  /* 0x0000067026047890 */ /* 0x000fe2000ff1e03f */
[----:B------:R-:W-:Y:S01]  /*229e0*/  R2UR UR6, R10 ;  /* 0x000000000a0672ca */ /* 0x000fe200000e0000 */
[----:B01----:R-:W-:Y:S01]  /*229f0*/  VIADD R9, R9, 0x388b0 ;  /* 0x000388b009097836 */ /* 0x003fe20000000000 */
[----:B------:R-:W-:Y:S01]  /*22a00*/  R2UR UR7, R11 ;  /* 0x000000000b0772ca */ /* 0x000fe200000e0000 */
[----:B------:R-:W-:Y:S01]  /*22a10*/  VIADD R5, R7, 0x400 ;  /* 0x0000040007057836 */ /* 0x000fe20000000000 */
[----:B------:R-:W-:Y:S01]  /*22a20*/  PLOP3.LUT P0, PT, PT, PT, PT, 0x80, 0x0 ;  /* 0x000000000000781c */ /* 0x000fe20003f0f070 */
[----:B------:R-:W-:-:S12]  /*22a30*/  UIADD3.X UR5, URZ, UR39, URZ, UP0, !UPT ;  /* 0x000000273f057290 */ /* 0x000fd800087fe43f */
.L_x_709:
        /* <DEDUP_REMOVED lines=10> */
[----:B------:R-:W-:Y:S01]  /*22ae0*/  R2UR UR10, R14 ;  /* 0x000000000e0a72ca */ /* 0x000fe200000e0000 */
[----:B------:R-:W-:Y:S01]  /*22af0*/  VIADD R5, R7, 0x2c00 ;  /* 0x00002c0007057836 */ /* 0x000fe20000000000 */
[----:B------:R-:W-:Y:S02]  /*22b00*/  R2UR UR6, R10 ;  /* 0x000000000a0672ca */ /* 0x000fe400000e0000 */
[----:B------:R-:W-:Y:S02]  /*22b10*/  R2UR UR7, R11 ;  /* 0x000000000b0772ca */ /* 0x000fe400000e0000 */
[----:B------:R-:W-:-:S13]  /*22b20*/  PLOP3.LUT P0, PT, PT, PT, PT, 0x80, 0x0 ;  /* 0x000000000000781c */ /* 0x000fda0003f0f070 */
.L_x_710:
        /* <DEDUP_REMOVED lines=15> */
.L_x_711:
        /* <DEDUP_REMOVED lines=15> */
.L_x_712:
        /* <DEDUP_REMOVED lines=9> */
[----:B-1----:R-:W-:Y:S05]  /*22da0*/  @P0 BRA.U.ANY `(.L_x_712) ;  /* 0xfffffffd00d80947 */ /* 0x002fea000393ffff */
.L_x_696:
[----:B------:R-:W-:Y:S05]  /*22db0*/  BSYNC B1 ;  /* 0x0000000000017941 */ /* 0x000fea0003800000 */
.L_x_695:
[----:B------:R-:W-:Y:S01]  /*22dc0*/  VIADD R9, R3, 0xfffffffe ;  /* 0xfffffffe03097836 */ /* 0x000fe20000000000 */
[----:B------:R-:W-:Y:S01]  /*22dd0*/  PLOP3.LUT P0, PT, PT, PT, PT, 0x8, 0x0 ;  /* 0x000000000000781c */ /* 0x000fe20003f0e170 */
[----:B------:R-:W-:-:S03]  /*22de0*/  VIADD R28, R28, 0x1 ;  /* 0x000000011c1c7836 */ /* 0x000fc60000000000 */
[----:B------:R-:W-:Y:S02]  /*22df0*/  ISETP.GE.AND P2, PT, R9, R4, PT ;  /* 0x000000040900720c */ /* 0x000fe40003f46270 */
[----:B------:R-:W-:-:S04]  /*22e00*/  ISETP.NE.AND P1, PT, R28, 0x2, PT ;  /* 0x000000021c00780c */ /* 0x000fc80003f25270 */
[----:B------:R-:W-:Y:S02]  /*22e10*/  SEL R3, RZ, 0x1, P1 ;  /* 0x00000001ff037807 */ /* 0x000fe40000800000 */
[----:B------:R-:W-:Y:S02]  /*22e20*/  SEL R28, R28, RZ, P1 ;  /* 0x000000ff1c1c7207 */ /* 0x000fe40000800000 */
[----:B------:R-:W-:-:S03]  /*22e30*/  LOP3.LUT R30, R30, R3, RZ, 0x3c, !PT ;  /* 0x000000031e1e7212 */ /* 0x000fc600078e3cff */
[----:B------:R-:W-:Y:S05]  /*22e40*/  @!P2 BRA `(.L_x_689) ;  /* 0x0000000800cca947 */ /* 0x000fea0003800000 */
.L_x_731:
[----:B------:R-:W-:Y:S05]  /*22e50*/  YIELD ;  /* 0x0000000000007946 */ /* 0x000fea0003800000 */
        /* <DEDUP_REMOVED lines=10> */
.L_x_867:
[----:B------:R-:W-:Y:S05]  /*22f00*/  BSYNC B2 ;  /* 0x0000000000027941 */ /* 0x000fea0003800000 */
.L_x_715:
[----:B------:R-:W-:Y:S04]  /*22f10*/  BSSY B2, `(.L_x_717) ;  /* 0x0000009000027945 */ /* 0x000fe80003800000 */
[----:B------:R-:W-:Y:S05]  /*22f20*/  @P2 BRA `(.L_x_718) ;  /* 0x00000000001c2947 */ /* 0x000fea0003800000 */
[----:B0-----:R-:W0:Y:S01]  /*22f30*/  S2R R5, SR_TID.X ;  /* 0x0000000000057919 */ /* 0x001e220000002100 */
[----:B------:R-:W-:-:S04]  /*22f40*/  MOV R3, 0xa000 ;  /* 0x0000a00000037802 */ /* 0x000fc80000000f00 */
[----:B------:R2:W-:Y:S01]  /*22f50*/  SYNCS.ARRIVE.TRANS64 RZ, [R8+URZ+0x38890], R3 ;  /* 0x0388900308ff79a7 */ /* 0x0005e2000800003f */
[----:B0-----:R-:W-:-:S04]  /*22f60*/  LOP3.LUT R5, R5, 0x1f, RZ, 0xc0, !PT ;  /* 0x0000001f05057812 */ /* 0x001fc800078ec0ff */
[----:B------:R-:W-:-:S13]  /*22f70*/  ISETP.NE.AND P1, PT, R5, RZ, PT ;  /* 0x000000ff0500720c */ /* 0x000fda0003f25270 */
[----:B--2---:R-:W-:Y:S05]  /*22f80*/  @!P1 BRA `(.L_x_718) ;  /* 0x0000000000049947 */ /* 0x004fea0003800000 */
[----:B------:R-:W-:Y:S01]  /*22f90*/  BPT.TRAP 0x1 ;  /* 0x000000040000795c */ /* 0x000fe20000300000 */
.L_x_718:
[----:B------:R-:W-:Y:S05]  /*22fa0*/  BSYNC B2 ;  /* 0x0000000000027941 */ /* 0x000fea0003800000 */
.L_x_717:
[----:B------:R-:W-:Y:S01]  /*22fb0*/  IMAD.MOV.U32 R12, RZ, RZ, RZ ;  /* 0x000000ffff0c7224 */ /* 0x000fe200078e00ff */
[----:B------:R-:W-:Y:S01]  /*22fc0*/  UIADD3 UR4, UP0, UR38, 0x570, URZ ;  /* 0x0000057026047890 */ /* 0x000fe2000ff1e03f */
[----:B------:R-:W-:Y:S01]  /*22fd0*/  IMAD R6, R28, 0xa000, R22 ;  /* 0x0000a0001c067824 */ /* 0x000fe200078e0216 */
[----:B------:R-:W-:Y:S01]  /*22fe0*/  PLOP3.LUT P1, PT, PT, PT, PT, 0x80, 0x0 ;  /* 0x000000000000781c */ /* 0x000fe20003f2f070 */
[----:B0-----:R-:W-:Y:S01]  /*22ff0*/  IMAD R5, R9, 0x50, R0 ;  /* 0x0000005009057824 */ /* 0x001fe200078e0200 */
[----:B------:R-:W-:Y:S01]  /*23000*/  R2UR UR10, R12 ;  /* 0x000000000c0a72ca */ /* 0x000fe200000e0000 */
[----:B------:R-:W-:Y:S01]  /*23010*/  VIADD R3, R8, 0x38890 ;  /* 0x0003889008037836 */ /* 0x000fe20000000000 */
[----:B------:R-:W-:Y:S01]  /*23020*/  UIADD3.X UR5, URZ, UR39, URZ, UP0, !UPT ;  /* 0x000000273f057290 */ /* 0x000fe200087fe43f */
[----:B------:R-:W-:Y:S01]  /*23030*/  VIADD R10, R6, 0x24400 ;  /* 0x00024400060a7836 */ /* 0x000fe20000000000 */
[----:B------:R-:W-:Y:S01]  /*23040*/  UMOV UR6, 0x0 ;  /* 0x0000000000067882 */ /* 0x000fe20000000000 */
[----:B------:R-:W-:-:S10]  /*23050*/  UMOV UR7, 0x12f00000 ;  /* 0x12f0000000077882 */ /* 0x000fd40000000000 */
.L_x_719:
        /* <DEDUP_REMOVED lines=16> */
.L_x_720:
        /* <DEDUP_REMOVED lines=16> */
.L_x_721:
        /* <DEDUP_REMOVED lines=16> */
.L_x_722:
        /* <DEDUP_REMOVED lines=13> */
.L_x_868:
[----:B------:R-:W-:Y:S05]  /*23430*/  BSYNC B2 ;  /* 0x0000000000027941 */ /* 0x000fea0003800000 */
.L_x_723:
        /* <DEDUP_REMOVED lines=11> */
.L_x_726:
[----:B------:R-:W-:Y:S05]  /*234f0*/  BSYNC B2 ;  /* 0x0000000000027941 */ /* 0x000fea0003800000 */
.L_x_725:
[----:B------:R-:W-:Y:S01]  /*23500*/  R2UR UR10, R12 ;  /* 0x000000000c0a72ca */ /* 0x000fe200000e0000 */
[----:B------:R-:W-:Y:S01]  /*23510*/  UIADD3 UR4, UP0, UR38, 0x670, URZ ;  /* 0x0000067026047890 */ /* 0x000fe2000ff1e03f */
[----:B------:R-:W-:Y:S01]  /*23520*/  R2UR UR6, R10 ;  /* 0x000000000a0672ca */ /* 0x000fe200000e0000 */
[----:B------:R-:W-:Y:S01]  /*23530*/  VIADD R3, R6, 0x400 ;  /* 0x0000040006037836 */ /* 0x000fe20000000000 */
[----:B------:R-:W-:Y:S01]  /*23540*/  R2UR UR7, R11 ;  /* 0x000000000b0772ca */ /* 0x000fe200000e0000 */
[----:B------:R-:W-:Y:S01]  /*23550*/  UIADD3.X UR5, URZ, UR39, URZ, UP0, !UPT ;  /* 0x000000273f057290 */ /* 0x000fe200087fe43f */
[----:B------:R-:W-:Y:S02]  /*23560*/  PLOP3.LUT P1, PT, PT, PT, PT, 0x80, 0x0 ;  /* 0x000000000000781c */ /* 0x000fe40003f2f070 */
[----:B01----:R-:W-:-:S11]  /*23570*/  IADD3 R8, R8, 0x388b0, RZ ;  /* 0x000388b008087810 */ /* 0x003fd60007ffe0ff */
.L_x_727:
        /* <DEDUP_REMOVED lines=15> */
.L_x_728:
        /* <DEDUP_REMOVED lines=15> */
.L_x_729:
        /* <DEDUP_REMOVED lines=15> */
.L_x_730:
        /* <DEDUP_REMOVED lines=10> */
.L_x_714:
[----:B------:R-:W-:Y:S05]  /*238f0*/  BSYNC B1 ;  /* 0x0000000000017941 */ /* 0x000fea0003800000 */
.L_x_713:
[C---:B------:R-:W-:Y:S01]  /*23900*/  ISETP.GT.AND P2, PT, R9.reuse, R4, PT ;  /* 0x000000040900720c */ /* 0x040fe20003f44270 */
[----:B------:R-:W-:Y:S02]  /*23910*/  VIADD R28, R28, 0x1 ;  /* 0x000000011c1c7836 */ /* 0x000fe40000000000 */
[----:B------:R-:W-:-:S03]  /*23920*/  VIADD R9, R9, 0xffffffff ;  /* 0xffffffff09097836 */ /* 0x000fc60000000000 */
[----:B------:R-:W-:-:S04]  /*23930*/  ISETP.NE.AND P1, PT, R28, 0x2, PT ;  /* 0x000000021c00780c */ /* 0x000fc80003f25270 */
[----:B------:R-:W-:Y:S02]  /*23940*/  SEL R3, RZ, 0x1, P1 ;  /* 0x00000001ff037807 */ /* 0x000fe40000800000 */
[----:B------:R-:W-:Y:S02]  /*23950*/  SEL R28, R28, RZ, P1 ;  /* 0x000000ff1c1c7207 */ /* 0x000fe40000800000 */
[----:B------:R-:W-:Y:S01]  /*23960*/  LOP3.LUT R30, R30, R3, RZ, 0x3c, !PT ;  /* 0x000000031e1e7212 */ /* 0x000fe200078e3cff */
[----:B------:R-:W-:Y:S06]  /*23970*/  @P2 BRA `(.L_x_731) ;  /* 0xfffffff400342947 */ /* 0x000fec000383ffff */
.L_x_689:
[----:B------:R-:W-:Y:S05]  /*23980*/  BSYNC B0 ;  /* 0x0000000000007941 */ /* 0x000fea0003800000 */
.L_x_688:
[----:B------:R-:W2:Y:S01]  /*23990*/  LDL R32, [R1+0xc] ;  /* 0x00000c0001207983 */ /* 0x000ea20000100800 */
[----:B------:R-:W-:Y:S05]  /*239a0*/  @!P0 WARPSYNC.ALL ;  /* 0x0000000000008948 */ /* 0x000fea0003800000 */
[----:B------:R-:W-:Y:S06]  /*239b0*/  @!P0 BAR.SYNC.DEFER_BLOCKING 0xc, 0x180 ;  /* 0x0306000000008b1d */ /* 0x000fec0000010000 */
[----:B------:R-:W-:Y:S01]  /*239c0*/  BSSY B7, `(.L_x_732) ;  /* 0x000039d000077945 */ /* 0x000fe20003800000 */
[----:B--2---:R-:W-:-:S13]  /*239d0*/  ISETP.GT.AND P0, PT, R32, RZ, PT ;  /* 0x000000ff2000720c */ /* 0x004fda0003f04270 */
[----:B------:R-:W-:Y:S05]  /*239e0*/  @P0 BRA `(.L_x_733) ;  /* 0x0000000000480947 */ /* 0x000fea0003800000 */
[----:B------:R-:W1:Y:S02]  /*239f0*/  S2R R3, SR_TID.X ;  /* 0x0000000000037919 */ /* 0x000e640000002100 */
[----:B-1----:R-:W-:-:S04]  /*23a00*/  LOP3.LUT R3, R3, 0x7f, RZ, 0xc0, !PT ;  /* 0x0000007f03037812 */ /* 0x002fc800078ec0ff */
[----:B------:R-:W-:-:S13]  /*23a10*/  ISETP.NE.AND P0, PT, R3, RZ, PT ;  /* 0x000000ff0300720c */ /* 0x000fda0003f05270 */
[----:B------:R-:W-:Y:S05]  /*23a20*/  @P0 BRA `(.L_x_734) ;  /* 0x0000003800580947 */ /* 0x000fea0003800000 */
[----:B0-----:R-:W0:Y:S01]  /*23a30*/  S2R R5, SR_LANEID ;  /* 0x0000000000057919 */ /* 0x001e220000000000 */
[----:B------:R-:W-:Y:S01]  /*23a40*/  VOTEU.ANY UR4, UPT, PT ;  /* 0x0000000000047886 */ /* 0x000fe200038e0100 */
[----:B------:R-:W1:Y:S01]  /*23a50*/  LDC.64 R2, c[0x0][0xc60] ;  /* 0x00031800ff027b82 */ /* 0x000e620000000a00 */
[----:B------:R-:W0:Y:S01]  /*23a60*/  FLO.U32 R0, UR4 ;  /* 0x0000000400007d00 */ /* 0x000e2200080e0000 */
[----:B------:R-:W-:Y:S01]  /*23a70*/  ULDC.64 UR6, c[0x0][0x208] ;  /* 0x0000820000067ab9 */ /* 0x000fe20000000a00 */
[----:B0-----:R-:W-:-:S06]  /*23a80*/  ISETP.EQ.U32.AND P0, PT, R0, R5, PT ;  /* 0x000000050000720c */ /* 0x001fcc0003f02070 */
[----:B------:R-:W1:Y:S07]  /*23a90*/  POPC R5, UR4 ;  /* 0x0000000400057d09 */ /* 0x000e6e0008000000 */
[----:B-1----:R-:W2:Y:S01]  /*23aa0*/  @P0 ATOMG.E.ADD.STRONG.GPU PT, R3, desc[UR6][R2.64], R5 ;  /* 0x00000005020309a8 */ /* 0x002ea200081ee1c6 */
[----:B------:R-:W0:Y:S02]  /*23ab0*/  S2R R4, SR_LTMASK ;  /* 0x0000000000047919 */ /* 0x000e240000003900 */
[----:B0-----:R-:W-:-:S04]  /*23ac0*/  LOP3.LUT R4, R4, UR4, RZ, 0xc0, !PT ;  /* 0x0000000404047c12 */ /* 0x001fc8000f8ec0ff */
[----:B------:R-:W0:Y:S01]  /*23ad0*/  POPC R7, R4 ;  /* 0x0000000400077309 */ /* 0x000e220000000000 */
[----:B--2---:R-:W0:Y:S02]  /*23ae0*/  SHFL.IDX PT, R0, R3, R0, 0x1f ;  /* 0x00001f0003007589 */ /* 0x004e2400000e0000 */
[----:B0-----:R-:W-:Y:S01]  /*23af0*/  IADD3 R16, R0, UR36, R7 ;  /* 0x0000002400107c10 */ /* 0x001fe2000fffe007 */
[----:B------:R-:W-:Y:S06]  /*23b00*/  BRA `(.L_x_734) ;  /* 0x0000003800207947 */ /* 0x000fec0003800000 */
.L_x_733:
        /* <DEDUP_REMOVED lines=8> */
[----:B------:R-:W-:Y:S01]  /*23b90*/  IMAD.U32 R4, RZ, RZ, UR6 ;  /* 0x00000006ff047e24 */ /* 0x000fe2000f8e00ff */
[----:B------:R-:W-:Y:S01]  /*23ba0*/  MOV R11, UR5 ;  /* 0x00000005000b7c02 */ /* 0x000fe20008000f00 */
[----:B------:R-:W1:Y:S01]  /*23bb0*/  LDC.64 R2, c[0x4][R2] ;  /* 0x0100000002027b82 */ /* 0x000e620000000a00 */
[----:B0-----:R-:W-:Y:S02]  /*23bc0*/  IMAD.U32 R5, RZ, RZ, UR7 ;  /* 0x00000007ff057e24 */ /* 0x001fe4000f8e00ff */
[----:B------:R-:W-:Y:S02]  /*23bd0*/  IMAD.U32 R6, RZ, RZ, UR8 ;  /* 0x00000008ff067e24 */ /* 0x000fe4000f8e00ff */
[----:B------:R-:W-:-:S02]  /*23be0*/  IMAD.U32 R7, RZ, RZ, UR9 ;  /* 0x00000009ff077e24 */ /* 0x000fc4000f8e00ff */
[----:B------:R-:W-:Y:S02]  /*23bf0*/  IMAD.U32 R10, RZ, RZ, UR4 ;  /* 0x00000004ff0a7e24 */ /* 0x000fe4000f8e00ff */
[----:B------:R-:W-:Y:S02]  /*23c00*/  IMAD.MOV.U32 R8, RZ, RZ, 0x70 ;  /* 0x00000070ff087424 */ /* 0x000fe400078e00ff */
[----:B------:R-:W-:Y:S02]  /*23c10*/  IMAD.MOV.U32 R12, RZ, RZ, 0x1 ;  /* 0x00000001ff0c7424 */ /* 0x000fe400078e00ff */
[----:B------:R-:W-:-:S07]  /*23c20*/  IMAD.MOV.U32 R13, RZ, RZ, RZ ;  /* 0x000000ffff0d7224 */ /* 0x000fce00078e00ff */
[----:B------:R-:W-:-:S07]  /*23c30*/  LEPC R20, `(.L_x_736) ;  /* 0x000000001014794e */ /* 0x000fce0000000000 */
[----:B-1----:R-:W-:Y:S05]  /*23c40*/  CALL.ABS.NOINC R2 ;  /* 0x0000000002007343 */ /* 0x002fea0003c00000 */
.L_x_736:
[----:B------:R-:W-:Y:S05]  /*23c50*/  BSYNC B6 ;  /* 0x0000000000067941 */ /* 0x000fea0003800000 */
.L_x_735:
        /* <DEDUP_REMOVED lines=9> */
[----:B------:R-:W-:Y:S01]  /*23cf0*/  IMAD.U32 R4, RZ, RZ, UR6 ;  /* 0x00000006ff047e24 */ /* 0x000fe2000f8e00ff */
[----:B------:R-:W-:Y:S01]  /*23d00*/  MOV R13, RZ ;  /* 0x000000ff000d7202 */ /* 0x000fe20000000f00 */
[----:B0-----:R-:W-:Y:S02]  /*23d10*/  IMAD.U32 R5, RZ, RZ, UR7 ;  /* 0x00000007ff057e24 */ /* 0x001fe4000f8e00ff */
[----:B------:R-:W-:Y:S02]  /*23d20*/  IMAD.U32 R6, RZ, RZ, UR8 ;  /* 0x00000008ff067e24 */ /* 0x000fe4000f8e00ff */
[----:B------:R-:W-:-:S02]  /*23d30*/  IMAD.U32 R7, RZ, RZ, UR9 ;  /* 0x00000009ff077e24 */ /* 0x000fc4000f8e00ff */
[----:B------:R-:W-:Y:S02]  /*23d40*/  IMAD.U32 R10, RZ, RZ, UR4 ;  /* 0x00000004ff0a7e24 */ /* 0x000fe4000f8e00ff */
[----:B------:R-:W-:Y:S02]  /*23d50*/  IMAD.U32 R11, RZ, RZ, UR5 ;  /* 0x00000005ff0b7e24 */ /* 0x000fe4000f8e00ff */
[----:B------:R-:W-:Y:S02]  /*23d60*/  IMAD.MOV.U32 R8, RZ, RZ, 0x70 ;  /* 0x00000070ff087424 */ /* 0x000fe400078e00ff */
[----:B-1----:R-:W-:-:S07]  /*23d70*/  IMAD.MOV.U32 R12, RZ, RZ, 0x1 ;  /* 0x00000001ff0c7424 */ /* 0x002fce00078e00ff */
[----:B------:R-:W-:-:S07]  /*23d80*/  LEPC R20, `(.L_x_739) ;  /* 0x000000001014794e */ /* 0x000fce0000000000 */
[----:B--2---:R-:W-:Y:S05]  /*23d90*/  CALL.ABS.NOINC R2 ;  /* 0x0000000002007343 */ /* 0x004fea0003c00000 */
.L_x_739:
[----:B------:R0:W1:Y:S01]  /*23da0*/  LDC.64 R2, c[0x4][R26] ;  /* 0x010000001a027b82 */ /* 0x0000620000000a00 */
[----:B------:R-:W-:Y:S01]  /*23db0*/  ULDC.64 UR4, c[0x4][0xa8] ;  /* 0x01002a0000047ab9 */ /* 0x000fe20000000a00 */
[----:B------:R-:W-:Y:S01]  /*23dc0*/  ULDC.64 UR6, c[0x4][0xb0] ;  /* 0x01002c0000067ab9 */ /* 0x000fe20000000a00 */
[----:B------:R-:W-:Y:S01]  /*23dd0*/  ULDC.64 UR8, c[0x4][0x18] ;  /* 0x0100060000087ab9 */ /* 0x000fe20000000a00 */
[----:B------:R-:W-:Y:S02]  /*23de0*/  IMAD.U32 R4, RZ, RZ, UR4 ;  /* 0x00000004ff047e24 */ /* 0x000fe4000f8e00ff */
[----:B------:R-:W-:Y:S02]  /*23df0*/  IMAD.U32 R5, RZ, RZ, UR5 ;  /* 0x00000005ff057e24 */ /* 0x000fe4000f8e00ff */
[----:B------:R-:W-:Y:S02]  /*23e00*/  IMAD.U32 R6, RZ, RZ, UR6 ;  /* 0x00000006ff067e24 */ /* 0x000fe4000f8e00ff */
[----:B------:R-:W-:-:S02]  /*23e10*/  IMAD.U32 R7, RZ, RZ, UR7 ;  /* 0x00000007ff077e24 */ /* 0x000fc4000f8e00ff */
[----:B------:R-:W-:Y:S02]  /*23e20*/  IMAD.U32 R10, RZ, RZ, UR8 ;  /* 0x00000008ff0a7e24 */ /* 0x000fe4000f8e00ff */
[----:B------:R-:W-:Y:S02]  /*23e30*/  IMAD.U32 R11, RZ, RZ, UR9 ;  /* 0x00000009ff0b7e24 */ /* 0x000fe4000f8e00ff */
[----:B------:R-:W-:Y:S02]  /*23e40*/  IMAD.MOV.U32 R8, RZ, RZ, 0x70 ;  /* 0x00000070ff087424 */ /* 0x000fe400078e00ff */
[----:B------:R-:W-:Y:S02]  /*23e50*/  IMAD.MOV.U32 R12, RZ, RZ, 0x1 ;  /* 0x00000001ff0c7424 */ /* 0x000fe400078e00ff */
[----:B0-----:R-:W-:-:S07]  /*23e60*/  IMAD.MOV.U32 R13, RZ, RZ, RZ ;  /* 0x000000ffff0d7224 */ /* 0x001fce00078e00ff */
[----:B------:R-:W-:-:S07]  /*23e70*/  LEPC R20, `(.L_x_738) ;  /* 0x000000001014794e */ /* 0x000fce0000000000 */
[----:B-1----:R-:W-:Y:S05]  /*23e80*/  CALL.ABS.NOINC R2 ;  /* 0x0000000002007343 */ /* 0x002fea0003c00000 */
.L_x_738:
[----:B------:R-:W-:Y:S05]  /*23e90*/  BSYNC B6 ;  /* 0x0000000000067941 */ /* 0x000fea0003800000 */
.L_x_737:
[----:B------:R-:W2:Y:S01]  /*23ea0*/  LDL R21, [R1+0x2c] ;  /* 0x00002c0001157983 */ /* 0x000ea20000100800 */
[----:B------:R-:W-:-:S03]  /*23eb0*/  ULDC.64 UR4, c[0x0][0x9f8] ;  /* 0x00027e0000047ab9 */ /* 0x000fc60000000a00 */
[----:B------:R-:W3:Y:S01]  /*23ec0*/  LDL R2, [R1+0x10] ;  /* 0x0000100001027983 */ /* 0x000ee20000100800 */
[----:B------:R-:W-:Y:S01]  /*23ed0*/  ISETP.NE.U32.AND P0, PT, RZ, UR4, PT ;  /* 0x00000004ff007c0c */ /* 0x000fe2000bf05070 */
[----:B------:R-:W-:Y:S01]  /*23ee0*/  ULDC.64 UR6, c[0x0][0x208] ;  /* 0x0000820000067ab9 */ /* 0x000fe20000000a00 */
[----:B------:R-:W1:Y:S01]  /*23ef0*/  LDC R0, c[0x0][0x430] ;  /* 0x00010c00ff007b82 */ /* 0x000e620000000800 */
[----:B------:R-:W4:Y:S01]  /*23f00*/  S2R R20, SR_TID.X ;  /* 0x0000000000147919 */ /* 0x000f220000002100 */
[----:B------:R-:W-:-:S13]  /*23f10*/  ISETP.NE.AND.EX P0, PT, RZ, UR5, PT, P0 ;  /* 0x00000005ff007c0c */ /* 0x000fda000bf05300 */
[----:B------:R-:W-:Y:S01]  /*23f20*/  @P0 IADD3 R24, P1, R24, UR4, RZ ;  /* 0x0000000418180c10 */ /* 0x000fe2000ff3e0ff */
[----:B------:R-:W-:-:S03]  /*23f30*/  ULDC UR4, c[0x0][0x2f4] ;  /* 0x0000bd0000047ab9 */ /* 0x000fc60000000800 */
[----:B------:R-:W-:-:S05]  /*23f40*/  @P0 IADD3.X R25, R25, UR5, RZ, P1, !PT ;  /* 0x0000000519190c10 */ /* 0x000fca0008ffe4ff */
[----:B------:R-:W3:Y:S01]  /*23f50*/  @P0 LDG.E R33, desc[UR6][R24.64] ;  /* 0x0000000618210981 */ /* 0x000ee2000c1e1900 */
[----:B----4-:R-:W-:-:S04]  /*23f60*/  LOP3.LUT R20, R20, 0x7f, RZ, 0xc0, !PT ;  /* 0x0000007f14147812 */ /* 0x010fc800078ec0ff */
[----:B------:R-:W-:Y:S02]  /*23f70*/  SHF.R.U32.HI R26, RZ, 0x3, R20 ;  /* 0x00000003ff1a7819 */ /* 0x000fe40000011614 */
[----:B------:R-:W4:Y:S01]  /*23f80*/  S2R R20, SR_TID.X ;  /* 0x0000000000147919 */ /* 0x000f220000002100 */
[----:B-1----:R-:W-:-:S13]  /*23f90*/  ISETP.NE.AND P1, PT, R0, 0x1, PT ;  /* 0x000000010000780c */ /* 0x002fda0003f25270 */
[----:B------:R-:W1:Y:S08]  /*23fa0*/  @P1 LDC R7, c[0x0][0x434] ;  /* 0x00010d00ff071b82 */ /* 0x000e700000000800 */
[----:B0-----:R-:W0:Y:S01]  /*23fb0*/  @P1 LDC R5, c[0x0][0x438] ;  /* 0x00010e00ff051b82 */ /* 0x001e220000000800 */
[----:B----4-:R-:W-:-:S05]  /*23fc0*/  IMAD.SHL.U32 R20, R20, 0x10, RZ ;  /* 0x0000001014147824 */ /* 0x010fca00078e00ff */
[----:B------:R-:W-:Y:S02]  /*23fd0*/  LOP3.LUT R20, R26, 0x70, R20, 0xf8, !PT ;  /* 0x000000701a147812 */ /* 0x000fe400078ef814 */
[----:B------:R-:W-:Y:S02]  /*23fe0*/  LOP3.LUT R23, R23, 0xfffffffe, RZ, 0xc0, !PT ;  /* 0xfffffffe17177812 */ /* 0x000fe400078ec0ff */
[----:B------:R-:W-:Y:S01]  /*23ff0*/  LOP3.LUT R9, R36, 0x80, RZ, 0xfc, !PT ;  /* 0x0000008024097812 */ /* 0x000fe200078efcff */
[----:B------:R-:W-:Y:S01]  /*24000*/  UMOV UR5, 0xffffffff ;  /* 0xffffffff00057882 */ /* 0x000fe20000000000 */
[----:B--2---:R-:W-:-:S04]  /*24010*/  VIADD R26, R21, 0xffffffff ;  /* 0xffffffff151a7836 */ /* 0x004fc80000000000 */
[----:B------:R-:W-:-:S05]  /*24020*/  IMAD R6, R26, 0x50, R20 ;  /* 0x000000501a067824 */ /* 0x000fca00078e0214 */
[----:B------:R-:W-:-:S04]  /*24030*/  ISETP.GE.AND P0, PT, R6, R32, PT ;  /* 0x000000200600720c */ /* 0x000fc80003f06270 */
[----:B------:R-:W-:Y:S01]  /*24040*/  ISETP.GT.U32.OR P0, PT, R20, 0x4f, P0 ;  /* 0x0000004f1400780c */ /* 0x000fe20000704470 */
[----:B---3--:R-:W-:-:S04]  /*24050*/  IMAD.IADD R6, R6, 0x1, R2 ;  /* 0x0000000106067824 */ /* 0x008fc800078e0202 */
[----:B-1----:R-:W-:-:S08]  /*24060*/  @P1 IMAD.HI.U32 R7, R6, R7, RZ ;  /* 0x0000000706071227 */ /* 0x002fd000078e00ff */
[----:B------:R-:W1:Y:S01]  /*24070*/  @!P0 LDC.64 R2, c[0x0][0x428] ;  /* 0x00010a00ff028b82 */ /* 0x000e620000000a00 */
[----:B------:R-:W-:Y:S02]  /*24080*/  MOV R4, R6 ;  /* 0x0000000600047202 */ /* 0x000fe40000000f00 */
[----:B0-----:R-:W-:Y:S02]  /*24090*/  @P1 SHF.R.U32.HI R4, RZ, R5, R7 ;  /* 0x00000005ff041219 */ /* 0x001fe40000011607 */
[----:B------:R-:W-:-:S03]  /*240a0*/  SHF.R.S32.HI R8, RZ, 0x1f, R33 ;  /* 0x0000001fff087819 */ /* 0x000fc60000011421 */
[----:B------:R-:W-:-:S04]  /*240b0*/  IMAD.MOV R5, RZ, RZ, -R4 ;  /* 0x000000ffff057224 */ /* 0x000fc800078e0a04 */
[----:B------:R-:W-:Y:S01]  /*240c0*/  IMAD R0, R0, R5, R6 ;  /* 0x0000000500007224 */ /* 0x000fe200078e0206 */
[--C-:B------:R-:W-:Y:S01]  /*240d0*/  @!P0 SHF.R.S32.HI R5, RZ, 0x1f, R4.reuse ;  /* 0x0000001fff058819 */ /* 0x100fe20000011404 */
[-C--:B-1----:R-:W-:Y:S02]  /*240e0*/  @!P0 IMAD R6, R8, R2.reuse, RZ ;  /* 0x0000000208068224 */ /* 0x082fe400078e02ff */
[----:B------:R-:W-:-:S04]  /*240f0*/  @!P0 IMAD.WIDE.U32 R4, R33, R2, R4 ;  /* 0x0000000221048225 */ /* 0x000fc800078e0004 */
[----:B------:R-:W-:Y:S02]  /*24100*/  @!P0 IMAD R6, R33, R3, R6 ;  /* 0x0000000321068224 */ /* 0x000fe400078e0206 */
[----:B------:R-:W0:Y:S02]  /*24110*/  @!P0 LDC.64 R2, c[0x0][0x418] ;  /* 0x00010600ff028b82 */ /* 0x000e240000000a00 */
[----:B------:R-:W-:Y:S02]  /*24120*/  @!P0 IMAD.IADD R6, R5, 0x1, R6 ;  /* 0x0000000105068824 */ /* 0x000fe400078e0206 */
[----:B------:R-:W-:Y:S01]  /*24130*/  IMAD.U32 R7, RZ, RZ, UR37 ;  /* 0x00000025ff077e24 */ /* 0x000fe2000f8e00ff */
[----:B0-----:R-:W-:-:S04]  /*24140*/  @!P0 LEA R2, P1, R4, R2, 0x2 ;  /* 0x0000000204028211 */ /* 0x001fc800078210ff */
[----:B------:R-:W-:Y:S01]  /*24150*/  @!P0 LEA.HI.X R3, R4, R3, R6, 0x2, P1 ;  /* 0x0000000304038211 */ /* 0x000fe200008f1406 */
[----:B------:R-:W-:-:S06]  /*24160*/  IMAD.MOV.U32 R4, RZ, RZ, RZ ;  /* 0x000000ffff047224 */ /* 0x000fcc00078e00ff */
[----:B------:R0:W5:Y:S01]  /*24170*/  @!P0 LDG.E R4, desc[UR6][R2.64] ;  /* 0x0000000602048981 */ /* 0x000162000c1e1900 */
[----:B------:R-:W-:Y:S02]  /*24180*/  ISETP.GT.U32.AND P0, PT, R20, 0x4f, PT ;  /* 0x0000004f1400780c */ /* 0x000fe40003f04070 */
[----:B------:R-:W-:Y:S01]  /*24190*/  ISETP.NE.AND P2, PT, R7, 0x3, PT ;  /* 0x000000030700780c */ /* 0x000fe20003f45270 */
[----:B------:R1:W-:Y:S10]  /*241a0*/  STL [R1+0x14], R8 ;  /* 0x0000140801007387 */ /* 0x0003f40000100800 */
[----:B------:R-:W-:-:S02]  /*241b0*/  @P0 LOP3.LUT R23, R23, 0x1, RZ, 0xfc, !PT ;  /* 0x0000000117170812 */ /* 0x000fc400078efcff */
[C---:B------:R-:W-:Y:S02]  /*241c0*/  ISETP.GE.AND P0, PT, R36.reuse, UR4, PT ;  /* 0x0000000424007c0c */ /* 0x040fe4000bf06270 */
[----:B------:R-:W-:Y:S02]  /*241d0*/  LOP3.LUT R23, R23, 0xffffffdf, RZ, 0xc0, !PT ;  /* 0xffffffdf17177812 */ /* 0x000fe400078ec0ff */
[----:B-1----:R-:W-:Y:S02]  /*241e0*/  LOP3.LUT R8, R36, 0x40, RZ, 0xfc, !PT ;  /* 0x0000004024087812 */ /* 0x002fe400078efcff */
[----:B------:R-:W-:Y:S02]  /*241f0*/  @P2 LOP3.LUT R23, R23, 0x20, RZ, 0xfc, !PT ;  /* 0x0000002017172812 */ /* 0x000fe400078efcff */
[----:B------:R-:W-:Y:S02]  /*24200*/  ISETP.GE.AND P3, PT, R8, UR4, PT ;  /* 0x0000000408007c0c */ /* 0x000fe4000bf66270 */
[----:B------:R-:W-:-:S04]  /*24210*/  LOP3.LUT R23, R23, 0xffffffef, RZ, 0xc0, !PT ;  /* 0xffffffef17177812 */ /* 0x000fc800078ec0ff */
[----:B------:R-:W-:-:S04]  /*24220*/  @P0 LOP3.LUT R23, R23, 0x10, RZ, 0xfc, !PT ;  /* 0x0000001017170812 */ /* 0x000fc800078efcff */
[----:B------:R-:W-:Y:S02]  /*24230*/  LOP3.LUT R23, R23, 0xfffffff7, RZ, 0xc0, !PT ;  /* 0xfffffff717177812 */ /* 0x000fe400078ec0ff */
[----:B------:R-:W-:Y:S02]  /*24240*/  LOP3.LUT R8, R36, 0xc0, RZ, 0xfc, !PT ;  /* 0x000000c024087812 */ /* 0x000fe400078efcff */
[----:B------:R-:W-:Y:S02]  /*24250*/  ISETP.GE.AND P1, PT, R9, UR4, PT ;  /* 0x0000000409007c0c */ /* 0x000fe4000bf26270 */
[----:B------:R-:W-:Y:S02]  /*24260*/  @P3 LOP3.LUT R23, R23, 0x8, RZ, 0xfc, !PT ;  /* 0x0000000817173812 */ /* 0x000fe400078efcff */
[----:B------:R-:W-:Y:S02]  /*24270*/  ISETP.GE.AND P0, PT, R8, UR4, PT ;  /* 0x0000000408007c0c */ /* 0x000fe4000bf06270 */
[----:B------:R-:W-:-:S04]  /*24280*/  LOP3.LUT R23, R23, 0xfffffffd, RZ, 0xc0, !PT ;  /* 0xfffffffd17177812 */ /* 0x000fc800078ec0ff */
[----:B------:R-:W-:-:S04]  /*24290*/  LOP3.LUT R23, R23, 0xfffffffb, RZ, 0xc0, !PT ;  /* 0xfffffffb17177812 */ /* 0x000fc800078ec0ff */
[----:B------:R-:W-:-:S04]  /*242a0*/  @P1 LOP3.LUT R23, R23, 0x4, RZ, 0xfc, !PT ;  /* 0x0000000417171812 */ /* 0x000fc800078efcff */
[----:B------:R-:W-:Y:S01]  /*242b0*/  @P0 LOP3.LUT R23, R23, 0x2, RZ, 0xfc, !PT ;  /* 0x0000000217170812 */ /* 0x000fe200078efcff */
[----:B0-----:R-:W-:Y:S06]  /*242c0*/  BRA.DIV UR5, `(.L_x_740) ;  /* 0x0000005205ac7947 */ /* 0x001fec000b800000 */
.L_x_871:
[----:B------:R-:W-:Y:S01]  /*242d0*/  SHF.R.S32.HI R32, RZ, 0x1f, R18 ;  /* 0x0000001fff207819 */ /* 0x000fe20000011412 */
[----:B------:R-:W-:Y:S06]  /*242e0*/  @!P2 BRA `(.L_x_741) ;  /* 0x000000000004a947 */ /* 0x000fec0003800000 */
[----:B------:R-:W-:Y:S01]  /*242f0*/  BPT.TRAP 0x1 ;  /* 0x000000040000795c */ /* 0x000fe20000300000 */
.L_x_741:
        /* <DEDUP_REMOVED lines=19> */
[----:B------:R-:W-:-:S05]  /*24430*/  IMAD.IADD R5, R3, 0x1, R5 ;  /* 0x0000000103057824 */ /* 0x000fca00078e0205 */
[----:B------:R-:W-:Y:S01]  /*24440*/  LEA.HI.X R25, R2, UR5, R5, 0x1, P0 ;  /* 0x0000000502197c11 */ /* 0x000fe200080f0c05 */
[----:B------:R-:W-:Y:S01]  /*24450*/  IMAD R5, R27, 0x8, R22 ;  /* 0x000000081b057824 */ /* 0x000fe200078e0216 */
[----:B------:R-:W-:-:S04]  /*24460*/  SHF.L.U32 R2, R29, 0x1f, RZ ;  /* 0x0000001f1d027819 */ /* 0x000fc800000006ff */
[----:B------:R-:W0:Y:S02]  /*24470*/  SYNCS.PHASECHK.TRANS64.TRYWAIT P0, [R5+URZ+0x38840], R2 ;  /* 0x03884002050075a7 */ /* 0x000e24000800017f */
[----:B0-----:R-:W-:Y:S05]  /*24480*/  @!P0 BRA `(.L_x_743) ;  /* 0x0000005000708947 */ /* 0x001fea0003800000 */
.L_x_872:
[----:B------:R-:W-:Y:S05]  /*24490*/  BSYNC B0 ;  /* 0x0000000000007941 */ /* 0x000fea0003800000 */
.L_x_742:
[----:B------:R-:W2:Y:S01]  /*244a0*/  LDL R9, [R1+0xc] ;  /* 0x00000c0001097983 */ /* 0x000ea20000100800 */
        /* <DEDUP_REMOVED lines=32> */
[C---:B------:R-:W-:Y:S01]  /*246b0*/  LOP3.LUT P3, RZ, R23.reuse, 0x4, RZ, 0xc0, !PT ;  /* 0x0000000417ff7812 */ /* 0x040fe2000786c0ff */
[----:B------:R-:W-:Y:S01]  /*246c0*/  ULDC.64 UR4, c[0x0][0x208] ;  /* 0x0000820000047ab9 */ /* 0x000fe20000000a00 */
[----:B------:R-:W-:Y:S01]  /*246d0*/  LOP3.LUT P2, RZ, R23, 0x2, RZ, 0xc0, !PT ;  /* 0x0000000217ff7812 */ /* 0x000fe2000784c0ff */
[----:B------:R-:W-:Y:S01]  /*246e0*/  SHFL.IDX PT, R8, R6, 0x1, 0x181f ;  /* 0x00381f0006087f89 */ /* 0x000fe200000e0000 */
[----:B0-----:R-:W-:-:S04]  /*246f0*/  @P0 LEA R3, P1, R36, R3, 0x1 ;  /* 0x0000000324030211 */ /* 0x001fc800078208ff */
[----:B-1----:R-:W-:Y:S02]  /*24700*/  @P0 IADD3.X R2, RZ, R2, RZ, P1, !PT ;  /* 0x00000002ff020210 */ /* 0x002fe40000ffe4ff */
[----:B------:R-:W-:Y:S02]  /*24710*/  ISETP.GE.AND P1, PT, R4, 0x11, PT ;  /* 0x000000110400780c */ /* 0x000fe40003f26270 */
[----:B------:R-:W-:-:S04]  /*24720*/  @P0 LOP3.LUT R3, R3, R2, RZ, 0x3c, !PT ;  /* 0x0000000203030212 */ /* 0x000fc800078e3cff */
[----:B------:R-:W-:-:S04]  /*24730*/  @P0 LOP3.LUT R2, R3, R2, RZ, 0x3c, !PT ;  /* 0x0000000203020212 */ /* 0x000fc800078e3cff */
[----:B------:R-:W-:-:S03]  /*24740*/  @P0 LOP3.LUT R3, R3, R2, RZ, 0x3c, !PT ;  /* 0x0000000203030212 */ /* 0x000fc600078e3cff */
[----:B------:R-:W-:Y:S02]  /*24750*/  @P1 IMAD R21, R7, 0x2, R22 ;  /* 0x0000000207151824 */ /* 0x000fe400078e0216 */
[----:B------:R-:W-:Y:S04]  /*24760*/  @P0 LDGSTS.E.BYPASS.LTC128B.128 [R9+0x24400], desc[UR4][R2.64], !P5 ;  /* 0x2440000002090fae */ /* 0x000fe8000e901d44 */
[----:B------:R-:W-:Y:S04]  /*24770*/  @P0 LDGSTS.E.BYPASS.LTC128B.128 [R9+0x26c00], desc[UR4][R2.64+0x80], !P4 ;  /* 0x26c0008002090fae */ /* 0x000fe8000e101d44 */
[----:B------:R-:W-:Y:S04]  /*24780*/  @P0 LDGSTS.E.BYPASS.LTC128B.128 [R9+0x29400], desc[UR4][R2.64+0x100], !P3 ;  /* 0x2940010002090fae */ /* 0x000fe8000d901d44 */
[----:B------:R0:W-:Y:S04]  /*24790*/  @P0 LDGSTS.E.BYPASS.LTC128B.128 [R9+0x2bc00], desc[UR4][R2.64+0x180], !P2 ;  /* 0x2bc0018002090fae */ /* 0x0001e8000d101d44 */
[----:B0-----:R-:W0:Y:S02]  /*247a0*/  SHFL.IDX PT, R2, R0, 0x1, 0x181f ;  /* 0x00381f0000027f89 */ /* 0x001e2400000e0000 */
        /* <DEDUP_REMOVED lines=21> */
[----:B0-----:R-:W-:-:S05]  /*24900*/  @P1 LEA R2, P0, R36, R2, 0x1 ;  /* 0x0000000224021211 */ /* 0x001fca00078008ff */
[----:B------:R-:W-:Y:S02]  /*24910*/  @P1 IMAD.X R3, RZ, RZ, R8, P0 ;  /* 0x000000ffff031224 */ /* 0x000fe400000e0608 */
[----:B------:R0:W2:Y:S04]  /*24920*/  SHFL.IDX PT, R8, R6, 0x4, 0x181f ;  /* 0x00981f0006087f89 */ /* 0x0000a800000e0000 */
[----:B------:R0:W-:Y:S04]  /*24930*/  @P1 LDGSTS.E.BYPASS.LTC128B.128 [R21+0x25c00], desc[UR4][R2.64], !P5 ;  /* 0x25c0000002151fae */ /* 0x0001e8000e901d44 */
[----:B------:R0:W-:Y:S04]  /*24940*/  @P1 LDGSTS.E.BYPASS.LTC128B.128 [R21+0x28400], desc[UR4][R2.64+0x80], !P4 ;  /* 0x2840008002151fae */ /* 0x0001e8000e101d44 */
[----:B------:R0:W-:Y:S04]  /*24950*/  @P1 LDGSTS.E.BYPASS.LTC128B.128 [R21+0x2ac00], desc[UR4][R2.64+0x100], !P3 ;  /* 0x2ac0010002151fae */ /* 0x0001e8000d901d44 */
[----:B-1----:R0:W-:Y:S02]  /*24960*/  @P1 LDGSTS.E.BYPASS.LTC128B.128 [R21+0x2d400], desc[UR4][R2.64+0x180], !P2 ;  /* 0x2d40018002151fae */ /* 0x0021e4000d101d44 */
.L_x_884:
[----:B------:R-:W-:Y:S01]  /*24970*/  ISETP.GE.AND P0, PT, R4, 0x41, PT ;  /* 0x000000410400780c */ /* 0x000fe20003f06270 */
[----:B------:R-:W-:-:S12]  /*24980*/  BSSY B0, `(.L_x_745) ;  /* 0x0000011000007945 */ /* 0x000fd80003800000 */
[----:B------:R-:W-:Y:S05]  /*24990*/  @!P0 BRA `(.L_x_746) ;  /* 0x00000000003c8947 */ /* 0x000fea0003800000 */
[----:B------:R-:W-:Y:S01]  /*249a0*/  LOP3.LUT P4, RZ, R23, 0x10, RZ, 0xc0, !PT ;  /* 0x0000001017ff7812 */ /* 0x000fe2000788c0ff */
[----:B------:R-:W-:Y:S01]  /*249b0*/  IMAD R7, R7, 0x2, R22 ;  /* 0x0000000207077824 */ /* 0x000fe200078e0216 */
[C---:B------:R-:W-:Y:S01]  /*249c0*/  LOP3.LUT P3, RZ, R23.reuse, 0x8, RZ, 0xc0, !PT ;  /* 0x0000000817ff7812 */ /* 0x040fe2000786c0ff */
[----:B------:R-:W-:Y:S01]  /*249d0*/  ULDC.64 UR4, c[0x0][0x208] ;  /* 0x0000820000047ab9 */ /* 0x000fe20000000a00 */
        /* <DEDUP_REMOVED lines=11> */
.L_x_746:
[----:B------:R-:W-:Y:S05]  /*24a90*/  BSYNC B0 ;  /* 0x0000000000007941 */ /* 0x000fea0003800000 */
.L_x_745:
[----:B------:R-:W-:Y:S01]  /*24aa0*/  NOP ;  /* 0x0000000000007918 */ /* 0x000fe20000000000 */
[----:B------:R-:W-:-:S13]  /*24ab0*/  PLOP3.LUT P0, PT, PT, PT, PT, 0x80, 0x0 ;  /* 0x000000000000781c */ /* 0x000fda0003f0f070 */
.L_x_747:
[----:B------:R-:W-:Y:S02]  /*24ac0*/  PLOP3.LUT P1, PT, P1, P0, PT, 0xa2, 0x0 ;  /* 0x000000000000781c */ /* 0x000fe40000f21472 */
[----:B------:R-:W-:-:S08]  /*24ad0*/  @P0 R2UR P1, UR4, R5 ;  /* 0x00000000050402ca */ /* 0x000fd00000020000 */
[----:B------:R-:W-:-:S05]  /*24ae0*/  @P0 PLOP3.LUT P0, PT, P1, PT, PT, 0x80, 0x0 ;  /* 0x000000000000081c */ /* 0x000fca0000f0f070 */
[----:B------:R-:W-:Y:S01]  /*24af0*/  @!P1 SYNCS.ARRIVE.TRANS64.RED.A0T1 RZ, [UR4+0x38830], RZ ;  /* 0x038830ffffff99a7 */ /* 0x000fe20008200404 */
[----:B------:R-:W-:Y:S07]  /*24b00*/  @!P1 ARRIVES.LDGSTSBAR.64.TRANSCNT [UR4+0x38830] ;  /* 0x03883000ff0099b0 */ /* 0x000fee0008000a84 */
[----:B------:R-:W-:Y:S05]  /*24b10*/  @P0 BRA.U.ANY `(.L_x_747) ;  /* 0xfffffffd00e80947 */ /* 0x000fea000393ffff */
[----:B------:R-:W-:Y:S01]  /*24b20*/  NOP ;  /* 0x0000000000007918 */ /* 0x000fe20000000000 */
[----:B------:R-:W-:-:S05]  /*24b30*/  IMAD.U32 R0, RZ, RZ, UR37 ;  /* 0x00000025ff007e24 */ /* 0x000fca000f8e00ff */
[----:B------:R-:W-:-:S13]  /*24b40*/  ISETP.NE.AND P2, PT, R0, 0x3, PT ;  /* 0x000000030000780c */ /* 0x000fda0003f45270 */
[----:B------:R-:W-:Y:S05]  /*24b50*/  @!P2 BRA `(.L_x_748) ;  /* 0x000000000004a947 */ /* 0x000fea0003800000 */
[----:B------:R-:W-:Y:S01]  /*24b60*/  BPT.TRAP 0x1 ;  /* 0x000000040000795c */ /* 0x000fe20000300000 */
.L_x_748:
[----:B------:R3:W5:Y:S01]  /*24b70*/  LDL.LU R0, [R1+0x1c] ;  /* 0x00001c0001007983 */ /* 0x0007620000300800 */
[----:B------:R3:W-:Y:S02]  /*24b80*/  SYNCS.ARRIVE.TRANS64.A1T0 RZ, [R5+URZ+0x38830], RZ ;  /* 0x038830ff05ff79a7 */ /* 0x0007e4000810003f */
[----:B------:R-:W-:Y:S05]  /*24b90*/  WARPSYNC.ALL ;  /* 0x0000000000007948 */ /* 0x000fea0003800000 */
[----:B------:R-:W-:Y:S01]  /*24ba0*/  ULDC.64 UR4, c[0x0][0xa00] ;  /* 0x0002800000047ab9 */ /* 0x000fe20000000a00 */
[----:B------:R-:W-:Y:S01]  /*24bb0*/  BSSY B6, `(.L_x_749) ;  /* 0x0000021000067945 */ /* 0x000fe20003800000 */
[----:B------:R-:W-:Y:S01]  /*24bc0*/  BAR.SYNC.DEFER_BLOCKING 0x8, 0x180 ;  /* 0x0206000000007b1d */ /* 0x000fe20000010000 */
[----:B------:R-:W-:-:S04]  /*24bd0*/  ISETP.NE.U32.AND P0, PT, RZ, UR4, PT ;  /* 0x00000004ff007c0c */ /* 0x000fc8000bf05070 */
[----:B------:R-:W-:Y:S01]  /*24be0*/  ISETP.NE.AND.EX P0, PT, RZ, UR5, PT, P0 ;  /* 0x00000005ff007c0c */ /* 0x000fe2000bf05300 */
[----:B------:R-:W-:Y:S02]  /*24bf0*/  ULDC.64 UR4, c[0x0][0x298] ;  /* 0x0000a60000047ab9 */ /* 0x000fe40000000a00 */
[----:B---3--:R-:W-:Y:S01]  /*24c00*/  IMAD.WIDE.U32 R4, R35, UR4, RZ ;  /* 0x0000000423047c25 */ /* 0x008fe2000f8e00ff */
[----:B------:R-:W-:Y:S02]  /*24c10*/  SEL R31, R31, RZ, !P0 ;  /* 0x000000ff1f1f7207 */ /* 0x000fe40004000000 */
[----:B01---5:R-:W-:Y:S02]  /*24c20*/  SEL R2, R0, RZ, !P0 ;  /* 0x000000ff00027207 */ /* 0x023fe40004000000 */
[----:B------:R-:W-:-:S03]  /*24c30*/  SHF.R.S32.HI R0, RZ, 0x1f, R35 ;  /* 0x0000001fff007819 */ /* 0x000fc60000011423 */
[----:B------:R0:W-:Y:S02]  /*24c40*/  STL [R1+0x1c], R2 ;  /* 0x00001c0201007387 */ /* 0x0001e40000100800 */
[----:B------:R-:W-:Y:S02]  /*24c50*/  IMAD R0, R0, UR4, RZ ;  /* 0x0000000400007c24 */ /* 0x000fe4000f8e02ff */
[----:B------:R1:W-:Y:S02]  /*24c60*/  STL.64 [R1+0x20], R4 ;  /* 0x0000200401007387 */ /* 0x0003e40000100a00 */
[----:B------:R-:W-:Y:S02]  /*24c70*/  IMAD R0, R35, UR5, R0 ;  /* 0x0000000523007c24 */ /* 0x000fe4000f8e0200 */
[----:B0-----:R-:W-:-:S03]  /*24c80*/  VIADD R2, R22, 0x14400 ;  /* 0x0001440016027836 */ /* 0x001fc60000000000 */
[----:B------:R-:W-:Y:S02]  /*24c90*/  IADD3 R35, R5, R0, RZ ;  /* 0x0000000005237210 */ /* 0x000fe40007ffe0ff */
[----:B------:R-:W-:-:S13]  /*24ca0*/  LOP3.LUT P0, RZ, R2, 0x3ff, RZ, 0xc0, !PT ;  /* 0x000003ff02ff7812 */ /* 0x000fda000780c0ff */
[----:B-1----:R-:W-:Y:S05]  /*24cb0*/  @!P0 BRA `(.L_x_750) ;  /* 0x0000000000408947 */ /* 0x002fea0003800000 */
[----:B------:R-:W-:Y:S01]  /*24cc0*/  MOV R2, 0x0 ;  /* 0x0000000000027802 */ /* 0x000fe20000000f00 */
[----:B------:R-:W-:Y:S01]  /*24cd0*/  ULDC.64 UR4, c[0x4][0xa8] ;  /* 0x01002a0000047ab9 */ /* 0x000fe20000000a00 */
[----:B------:R-:W-:Y:S01]  /*24ce0*/  ULDC.64 UR6, c[0x4][0xb0] ;  /* 0x01002c0000067ab9 */ /* 0x000fe20000000a00 */
[----:B------:R-:W-:Y:S01]  /*24cf0*/  ULDC.64 UR8, c[0x4][0x20] ;  /* 0x0100080000087ab9 */ /* 0x000fe20000000a00 */
[----:B------:R-:W-:Y:S02]  /*24d00*/  IMAD.U32 R4, RZ, RZ, UR4 ;  /* 0x00000004ff047e24 */ /* 0x000fe4000f8e00ff */
[----:B------:R-:W0:Y:S01]  /*24d10*/  LDC.64 R2, c[0x4][R2] ;  /* 0x0100000002027b82 */ /* 0x000e220000000a00 */
[----:B------:R-:W-:Y:S02]  /*24d20*/  IMAD.U32 R5, RZ, RZ, UR5 ;  /* 0x00000005ff057e24 */ /* 0x000fe4000f8e00ff */
[----:B------:R-:W-:Y:S02]  /*24d30*/  IMAD.U32 R6, RZ, RZ, UR6 ;  /* 0x00000006ff067e24 */ /* 0x000fe4000f8e00ff */
[----:B------:R-:W-:-:S02]  /*24d40*/  IMAD.U32 R7, RZ, RZ, UR7 ;  /* 0x00000007ff077e24 */ /* 0x000fc4000f8e00ff */
[----:B------:R-:W-:Y:S02]  /*24d50*/  IMAD.U32 R10, RZ, RZ, UR8 ;  /* 0x00000008ff0a7e24 */ /* 0x000fe4000f8e00ff */
[----:B------:R-:W-:Y:S02]  /*24d60*/  IMAD.U32 R11, RZ, RZ, UR9 ;  /* 0x00000009ff0b7e24 */ /* 0x000fe4000f8e00ff */
[----:B--2---:R-:W-:Y:S02]  /*24d70*/  IMAD.MOV.U32 R8, RZ, RZ, 0x70 ;  /* 0x00000070ff087424 */ /* 0x004fe400078e00ff */
[----:B------:R-:W-:Y:S02]  /*24d80*/  IMAD.MOV.U32 R12, RZ, RZ, 0x1 ;  /* 0x00000001ff0c7424 */ /* 0x000fe400078e00ff */
[----:B------:R-:W-:-:S07]  /*24d90*/  IMAD.MOV.U32 R13, RZ, RZ, RZ ;  /* 0x000000ffff0d7224 */ /* 0x000fce00078e00ff */
[----:B------:R-:W-:-:S07]  /*24da0*/  LEPC R20, `(.L_x_750) ;  /* 0x000000001014794e */ /* 0x000fce0000000000 */
[----:B0-----:R-:W-:Y:S05]  /*24db0*/  CALL.ABS.NOINC R2 ;  /* 0x0000000002007343 */ /* 0x001fea0003c00000 */
.L_x_750:
[----:B------:R-:W-:Y:S05]  /*24dc0*/  BSYNC B6 ;  /* 0x0000000000067941 */ /* 0x000fea0003800000 */
.L_x_749:
[----:B------:R-:W3:Y:S01]  /*24dd0*/  LDL.LU R20, [R1+0x1c] ;  /* 0x00001c0001147983 */ /* 0x000ee20000300800 */
[----:B------:R-:W-:Y:S01]  /*24de0*/  ULDC.64 UR4, c[0x0][0x2d8] ;  /* 0x0000b60000047ab9 */ /* 0x000fe20000000a00 */
[----:B--2---:R-:W0:Y:S02]  /*24df0*/  LDC R8, c[0x0][0x448] ;  /* 0x00011200ff087b82 */ /* 0x004e240000000800 */
[----:B------:R-:W2:Y:S01]  /*24e00*/  LDL.LU.64 R2, [R1+0x20] ;  /* 0x0000200001027983 */ /* 0x000ea20000300a00 */
[----:B------:R-:W-:-:S03]  /*24e10*/  IMAD R0, R32, UR4, RZ ;  /* 0x0000000420007c24 */ /* 0x000fc6000f8e02ff */
[----:B------:R1:W5:Y:S01]  /*24e20*/  LDL R10, [R1+0x28] ;  /* 0x00002800010a7983 */ /* 0x0003620000100800 */
[----:B------:R-:W-:Y:S01]  /*24e30*/  IMAD R0, R18, UR5, R0 ;  /* 0x0000000512007c24 */ /* 0x000fe2000f8e0200 */
[----:B0-----:R-:W-:-:S13]  /*24e40*/  ISETP.NE.AND P0, PT, R8, 0x1, PT ;  /* 0x000000010800780c */ /* 0x001fda0003f05270 */
[----:B------:R-:W0:Y:S08]  /*24e50*/  @P0 LDC R5, c[0x0][0x44c] ;  /* 0x00011300ff050b82 */ /* 0x000e300000000800 */
[----:B------:R-:W4:Y:S01]  /*24e60*/  @P0 LDC R4, c[0x0][0x450] ;  /* 0x00011400ff040b82 */ /* 0x000f220000000800 */
[C---:B------:R-:W-:Y:S02]  /*24e70*/  LOP3.LUT R12, R36.reuse, 0x40, RZ, 0xfc, !PT ;  /* 0x00000040240c7812 */ /* 0x040fe400078efcff */
[----:B------:R-:W-:-:S02]  /*24e80*/  LOP3.LUT R9, R36, 0x80, RZ, 0xfc, !PT ;  /* 0x0000008024097812 */ /* 0x000fc400078efcff */
[----:B------:R-:W-:Y:S01]  /*24e90*/  LOP3.LUT R11, R36, 0xc0, RZ, 0xfc, !PT ;  /* 0x000000c0240b7812 */ /* 0x000fe200078efcff */
[----:B--2---:R-:W-:Y:S02]  /*24ea0*/  IMAD.MOV.U32 R3, RZ, RZ, R35 ;  /* 0x000000ffff037224 */ /* 0x004fe400078e0023 */
[----:B------:R-:W-:Y:S01]  /*24eb0*/  IMAD.WIDE.U32 R2, R18, UR4, R2 ;  /* 0x0000000412027c25 */ /* 0x000fe2000f8e0002 */
[----:B------:R-:W-:-:S03]  /*24ec0*/  ULDC.64 UR4, c[0x0][0x2e0] ;  /* 0x0000b80000047ab9 */ /* 0x000fc60000000a00 */
[----:B------:R-:W-:Y:S02]  /*24ed0*/  IMAD.IADD R3, R3, 0x1, R0 ;  /* 0x0000000103037824 */ /* 0x000fe400078e0200 */
[----:B---3--:R-:W-:Y:S02]  /*24ee0*/  IMAD R0, R20, UR4, RZ ;  /* 0x0000000414007c24 */ /* 0x008fe4000f8e02ff */
[----:B------:R-:W2:Y:S01]  /*24ef0*/  S2R R20, SR_TID.X ;  /* 0x0000000000147919 */ /* 0x000ea20000002100 */
[----:B------:R-:W-:-:S04]  /*24f00*/  IMAD.WIDE.U32 R2, R31, UR4, R2 ;  /* 0x000000041f027c25 */ /* 0x000fc8000f8e0002 */
[----:B------:R-:W-:Y:S01]  /*24f10*/  IMAD R0, R31, UR5, R0 ;  /* 0x000000051f007c24 */ /* 0x000fe2000f8e0200 */
[----:B------:R-:W-:-:S04]  /*24f20*/  ULDC.64 UR4, c[0x0][0x2d0] ;  /* 0x0000b40000047ab9 */ /* 0x000fc80000000a00 */
[----:B------:R-:W-:Y:S01]  /*24f30*/  IADD3 R3, R3, R0, RZ ;  /* 0x0000000003037210 */ /* 0x000fe20007ffe0ff */
[----:B------:R-:W-:Y:S01]  /*24f40*/  IMAD.SHL.U32 R0, R17, 0x80, RZ ;  /* 0x0000008011007824 */ /* 0x000fe200078e00ff */
[----:B--2---:R-:W-:-:S04]  /*24f50*/  LOP3.LUT R20, R20, 0x7f, RZ, 0xc0, !PT ;  /* 0x0000007f14147812 */ /* 0x004fc800078ec0ff */
[----:B------:R-:W-:Y:S02]  /*24f60*/  SHF.R.U32.HI R21, RZ, 0x3, R20 ;  /* 0x00000003ff157819 */ /* 0x000fe40000011614 */
[----:B------:R-:W2:Y:S02]  /*24f70*/  S2R R20, SR_TID.X ;  /* 0x0000000000147919 */ /* 0x000ea40000002100 */
[----:B--2---:R-:W-:-:S05]  /*24f80*/  IMAD.SHL.U32 R20, R20, 0x10, RZ ;  /* 0x0000001014147824 */ /* 0x004fca00078e00ff */
[----:B------:R-:W-:-:S04]  /*24f90*/  LOP3.LUT R20, R21, 0x70, R20, 0xf8, !PT ;  /* 0x0000007015147812 */ /* 0x000fc800078ef814 */
[----:B------:R-:W-:-:S05]  /*24fa0*/  LOP3.LUT R6, R20, R0, RZ, 0xfc, !PT ;  /* 0x0000000014067212 */ /* 0x000fca00078efcff */
[----:B0-----:R-:W-:-:S04]  /*24fb0*/  @P0 IMAD.HI.U32 R7, R6, R5, RZ ;  /* 0x0000000506070227 */ /* 0x001fc800078e00ff */
[----:B------:R-:W-:Y:S01]  /*24fc0*/  IMAD.MOV.U32 R5, RZ, RZ, R6 ;  /* 0x000000ffff057224 */ /* 0x000fe200078e0006 */
[----:B----4-:R-:W-:Y:S01]  /*24fd0*/  @P0 SHF.R.U32.HI R5, RZ, R4, R7 ;  /* 0x00000004ff050219 */ /* 0x010fe20000011607 */
        /* <DEDUP_REMOVED lines=13> */
[----:B------:R-:W-:-:S03]  /*250b0*/  ULDC.64 UR4, c[0x0][0x280] ;  /* 0x0000a00000047ab9 */ /* 0x000fc60000000a00 */
[----:B------:R-:W-:Y:S01]  /*250c0*/  IMAD.IADD R4, R3, 0x1, R5 ;  /* 0x0000000103047824 */ /* 0x000fe200078e0205 */
[----:B------:R-:W-:Y:S01]  /*250d0*/  LEA R5, P0, R2, UR4, 0x1 ;  /* 0x0000000402057c11 */ /* 0x000fe2000f8008ff */
[----:B------:R-:W-:Y:S01]  /*250e0*/  ULDC UR4, c[0x0][0x2b8] ;  /* 0x0000ae0000047ab9 */ /* 0x000fe20000000800 */
[----:B0-----:R-:W-:Y:S02]  /*250f0*/  LOP3.LUT R20, R20, 0x7f, RZ, 0xc0, !PT ;  /* 0x0000007f14147812 */ /* 0x001fe400078ec0ff */
[----:B------:R-:W-:Y:S01]  /*25100*/  LEA.HI.X R4, R2, UR5, R4, 0x1, P0 ;  /* 0x0000000502047c11 */ /* 0x000fe200080f0c04 */
[----:B------:R-:W-:Y:S01]  /*25110*/  UMOV UR5, 0xffffffff ;  /* 0xffffffff00057882 */ /* 0x000fe20000000000 */
[----:B------:R-:W-:Y:S02]  /*25120*/  ISETP.GE.AND P4, PT, R36, UR4, PT ;  /* 0x0000000424007c0c */ /* 0x000fe4000bf86270 */
[----:B------:R-:W-:Y:S02]  /*25130*/  ISETP.GE.AND P3, PT, R12, UR4, PT ;  /* 0x000000040c007c0c */ /* 0x000fe4000bf66270 */
[----:B------:R-:W-:-:S02]  /*25140*/  ISETP.GE.AND P2, PT, R9, UR4, PT ;  /* 0x0000000409007c0c */ /* 0x000fc4000bf46270 */
[----:B------:R-:W-:Y:S02]  /*25150*/  ISETP.GE.AND P0, PT, R11, UR4, PT ;  /* 0x000000040b007c0c */ /* 0x000fe4000bf06270 */
[----:B------:R-:W-:Y:S01]  /*25160*/  SHF.R.U32.HI R9, RZ, 0x3, R20 ;  /* 0x00000003ff097819 */ /* 0x000fe20000011614 */
[----:B-1----:R-:W-:Y:S10]  /*25170*/  BRA.DIV UR5, `(.L_x_751) ;  /* 0x0000004e051c7947 */ /* 0x002ff4000b800000 */
[----:B------:R-:W0:Y:S01]  /*25180*/  SHFL.IDX PT, R3, R5, RZ, 0x181f ;  /* 0x00181fff05037589 */ /* 0x000e2200000e0000 */
[----:B-----5:R-:W-:Y:S01]  /*25190*/  IMAD R6, R10, R8, RZ ;  /* 0x000000080a067224 */ /* 0x020fe200078e02ff */
[----:B------:R-:W-:Y:S01]  /*251a0*/  ULDC.64 UR4, c[0x0][0x208] ;  /* 0x0000820000047ab9 */ /* 0x000fe20000000a00 */
[----:B------:R-:W-:Y:S01]  /*251b0*/  IMAD.IADD R0, R9, 0x1, R0 ;  /* 0x0000000109007824 */ /* 0x000fe200078e0200 */
[----:B------:R-:W1:Y:S04]  /*251c0*/  SHFL.IDX PT, R2, R4, RZ, 0x181f ;  /* 0x00181fff04027589 */ /* 0x000e6800000e0000 */
[----:B------:R-:W-:Y:S01]  /*251d0*/  ISETP.GE.AND P1, PT, R0, R6, PT ;  /* 0x000000060000720c */ /* 0x000fe20003f26270 */
[----:B------:R-:W-:-:S12]  /*251e0*/  SHFL.IDX PT, R14, R5, 0x7, 0x181f ;  /* 0x00f81f00050e7f89 */ /* 0x000fd800000e0000 */
[----:B0-----:R-:W-:-:S05]  /*251f0*/  @!P1 LEA R7, P5, R36, R3, 0x1 ;  /* 0x0000000324079211 */ /* 0x001fca00078a08ff */
[----:B-1----:R-:W-:Y:S02]  /*25200*/  @!P1 IMAD.X R3, RZ, RZ, R2, P5 ;  /* 0x000000ffff039224 */ /* 0x002fe400028e0602 */
[----:B------:R-:W-:Y:S02]  /*25210*/  @!P1 IMAD.MOV.U32 R2, RZ, RZ, R7 ;  /* 0x000000ffff029224 */ /* 0x000fe400078e0007 */
[----:B------:R-:W-:-:S03]  /*25220*/  VIADD R7, R0, 0x10 ;  /* 0x0000001000077836 */ /* 0x000fc60000000000 */
[----:B------:R-:W-:Y:S04]  /*25230*/  @!P1 LDGSTS.E.BYPASS.LTC128B.128 [R37+0x14400], desc[UR4][R2.64], !P4 ;  /* 0x1440000002259fae */ /* 0x000fe8000e101d44 */
[----:B------:R-:W-:Y:S04]  /*25240*/  @!P1 LDGSTS.E.BYPASS.LTC128B.128 [R37+0x18400], desc[UR4][R2.64+0x80], !P3 ;  /* 0x1840008002259fae */ /* 0x000fe8000d901d44 */
[----:B------:R-:W-:Y:S04]  /*25250*/  @!P1 LDGSTS.E.BYPASS.LTC128B.128 [R37+0x1c400], desc[UR4][R2.64+0x100], !P2 ;  /* 0x1c40010002259fae */ /* 0x000fe8000d101d44 */
[----:B------:R0:W-:Y:S01]  /*25260*/  @!P1 LDGSTS.E.BYPASS.LTC128B.128 [R37+0x20400], desc[UR4][R2.64+0x180], !P0 ;  /* 0x2040018002259fae */ /* 0x0001e2000c101d44 */
[----:B------:R-:W-:-:S03]  /*25270*/  ISETP.GE.AND P1, PT, R7, R6, PT ;  /* 0x000000060700720c */ /* 0x000fc60003f26270 */
[----:B0-----:R-:W0:Y:S04]  /*25280*/  SHFL.IDX PT, R3, R5, 0x1, 0x181f ;  /* 0x00381f0005037f89 */ /* 0x001e2800000e0000 */
[----:B------:R-:W1:Y:S06]  /*25290*/  SHFL.IDX PT, R2, R4, 0x1, 0x181f ;  /* 0x00381f0004027f89 */ /* 0x000e6c00000e0000 */
[----:B0-----:R-:W-:-:S05]  /*252a0*/  @!P1 LEA R7, P5, R36, R3, 0x1 ;  /* 0x0000000324079211 */ /* 0x001fca00078a08ff */
[----:B-1----:R-:W-:Y:S01]  /*252b0*/  @!P1 IMAD.X R8, RZ, RZ, R2, P5 ;  /* 0x000000ffff089224 */ /* 0x002fe200028e0602 */
[----:B------:R-:W-:Y:S01]  /*252c0*/  @!P1 MOV R2, R7 ;  /* 0x0000000700029202 */ /* 0x000fe20000000f00 */
[----:B------:R-:W-:Y:S02]  /*252d0*/  VIADD R7, R0, 0x20 ;  /* 0x0000002000077836 */ /* 0x000fe40000000000 */
[----:B------:R-:W-:-:S05]  /*252e0*/  @!P1 IMAD.MOV.U32 R3, RZ, RZ, R8 ;  /* 0x000000ffff039224 */ /* 0x000fca00078e0008 */
        /* <DEDUP_REMOVED lines=8> */
[----:B-1----:R-:W-:Y:S02]  /*25370*/  @!P1 IMAD.X R8, RZ, RZ, R2, P5 ;  /* 0x000000ffff089224 */ /* 0x002fe400028e0602 */
[----:B------:R-:W-:Y:S02]  /*25380*/  @!P1 IMAD.MOV.U32 R2, RZ, RZ, R7 ;  /* 0x000000ffff029224 */ /* 0x000fe400078e0007 */
        /* <DEDUP_REMOVED lines=53> */
[----:B------:R0:W-:Y:S02]  /*256e0*/  @!P1 LDGSTS.E.BYPASS.LTC128B.128 [R37+0x23400], desc[UR4][R2.64+0x180], !P0 ;  /* 0x2340018002259fae */ /* 0x0001e4000c101d44 */
.L_x_901:
[----:B0-----:R-:W-:Y:S01]  /*256f0*/  VIADD R3, R0, 0x70 ;  /* 0x0000007000037836 */ /* 0x001fe20000000000 */
[----:B------:R-:W-:Y:S04]  /*25700*/  BSSY B0, `(.L_x_752) ;  /* 0x000000d000007945 */ /* 0x000fe80003800000 */
[----:B------:R-:W-:-:S13]  /*25710*/  ISETP.GE.AND P1, PT, R3, R6, PT ;  /* 0x000000060300720c */ /* 0x000fda0003f26270 */
[----:B------:R-:W-:Y:S05]  /*25720*/  @P1 BRA `(.L_x_753) ;  /* 0x0000000000281947 */ /* 0x000fea0003800000 */
[----:B------:R-:W-:Y:S01]  /*25730*/  LEA R2, P1, R36, R14, 0x1 ;  /* 0x0000000e24027211 */ /* 0x000fe200078208ff */
[----:B------:R-:W-:-:S04]  /*25740*/  ULDC.64 UR4, c[0x0][0x208] ;  /* 0x0000820000047ab9 */ /* 0x000fc80000000a00 */
[----:B-1----:R-:W-:-:S05]  /*25750*/  IMAD.X R3, RZ, RZ, R7, P1 ;  /* 0x000000ffff037224 */ /* 0x002fca00008e0607 */
[----:B------:R-:W-:Y:S01]  /*25760*/  @!PT LDS RZ, [RZ] ;  /* 0x00000000fffff984 */ /* 0x000fe20000000800 */
[----:B------:R-:W-:Y:S01]  /*25770*/  @!PT LDS RZ, [RZ] ;  /* 0x00000000fffff984 */ /* 0x000fe20000000800 */
[----:B------:R-:W-:Y:S01]  /*25780*/  @!PT LDS RZ, [RZ] ;  /* 0x00000000fffff984 */ /* 0x000fe20000000800 */
[----:B------:R0:W-:Y:S04]  /*25790*/  LDGSTS.E.BYPASS.LTC128B.128 [R37+0x17c00], desc[UR4][R2.64], !P4 ;  /* 0x17c0000002257fae */ /* 0x0001e8000e101d44 */
[----:B------:R0:W-:Y:S04]  /*257a0*/  LDGSTS.E.BYPASS.LTC128B.128 [R37+0x1bc00], desc[UR4][R2.64+0x80], !P3 ;  /* 0x1bc0008002257fae */ /* 0x0001e8000d901d44 */
[----:B------:R0:W-:Y:S04]  /*257b0*/  LDGSTS.E.BYPASS.LTC128B.128 [R37+0x1fc00], desc[UR4][R2.64+0x100], !P2 ;  /* 0x1fc0010002257fae */ /* 0x0001e8000d101d44 */
[----:B------:R0:W-:Y:S02]  /*257c0*/  LDGSTS.E.BYPASS.LTC128B.128 [R37+0x23c00], desc[UR4][R2.64+0x180], !P0 ;  /* 0x23c0018002257fae */ /* 0x0001e4000c101d44 */
.L_x_753:
[----:B------:R-:W-:Y:S05]  /*257d0*/  BSYNC B0 ;  /* 0x0000000000007941 */ /* 0x000fea0003800000 */
.L_x_752:
[----:B------:R-:W-:Y:S01]  /*257e0*/  NOP ;  /* 0x0000000000007918 */ /* 0x000fe20000000000 */
[----:B------:R-:W-:-:S13]  /*257f0*/  PLOP3.LUT P0, PT, PT, PT, PT, 0x80, 0x0 ;  /* 0x000000000000781c */ /* 0x000fda0003f0f070 */
.L_x_754:
[----:B------:R-:W-:Y:S02]  /*25800*/  PLOP3.LUT P1, PT, P1, P0, PT, 0xa2, 0x0 ;  /* 0x000000000000781c */ /* 0x000fe40000f21472 */
[----:B------:R-:W-:-:S08]  /*25810*/  @P0 R2UR P1, UR4, R22 ;  /* 0x00000000160402ca */ /* 0x000fd00000020000 */
[----:B------:R-:W-:-:S05]  /*25820*/  @P0 PLOP3.LUT P0, PT, P1, PT, PT, 0x80, 0x0 ;  /* 0x000000000000081c */ /* 0x000fca0000f0f070 */
[----:B------:R-:W-:Y:S01]  /*25830*/  @!P1 SYNCS.ARRIVE.TRANS64.RED.A0T1 RZ, [UR4+0x38800], RZ ;  /* 0x038800ffffff99a7 */ /* 0x000fe20008200404 */
[----:B------:R-:W-:Y:S07]  /*25840*/  @!P1 ARRIVES.LDGSTSBAR.64.TRANSCNT [UR4+0x38800] ;  /* 0x03880000ff0099b0 */ /* 0x000fee0008000a84 */
[----:B------:R-:W-:Y:S05]  /*25850*/  @P0 BRA.U.ANY `(.L_x_754) ;  /* 0xfffffffd00e80947 */ /* 0x000fea000393ffff */
[----:B0-----:R-:W2:Y:S02]  /*25860*/  LDL.LU R2, [R1+0x30] ;  /* 0x0000300001027983 */ /* 0x001ea40000300800 */
[----:B--2---:R-:W-:-:S04]  /*25870*/  IADD3 R2, R2, 0x1, RZ ;  /* 0x0000000102027810 */ /* 0x004fc80007ffe0ff */
        /* <DEDUP_REMOVED lines=8> */
[----:B------:R-:W2:Y:S03]  /*25900*/  SYNCS.PHASECHK.TRANS64.TRYWAIT P0, [R22+URZ+0x38820], R3 ;  /* 0x03882003160075a7 */ /* 0x000ea6000800017f */
[----:B0-2---:R-:W-:Y:S05]  /*25910*/  @!P0 BRA `(.L_x_756) ;  /* 0x0000005000248947 */ /* 0x005fea0003800000 */
.L_x_902:
[----:B------:R-:W-:Y:S05]  /*25920*/  BSYNC B0 ;  /* 0x0000000000007941 */ /* 0x000fea0003800000 */
.L_x_755:
[----:B------:R-:W2:Y:S01]  /*25930*/  LDL R0, [R1+0xc] ;  /* 0x00000c0001007983 */ /* 0x000ea20000100800 */
[----:B------:R-:W-:Y:S01]  /*25940*/  BSSY B0, `(.L_x_757) ;  /* 0x0000120000007945 */ /* 0x000fe20003800000 */
[----:B--2---:R-:W-:-:S13]  /*25950*/  ISETP.GE.AND P0, PT, R0, 0x51, PT ;  /* 0x000000510000780c */ /* 0x004fda0003f06270 */
[----:B------:R-:W-:Y:S05]  /*25960*/  @!P0 BRA `(.L_x_758) ;  /* 0x0000001000748947 */ /* 0x000fea0003800000 */
[----:B------:R-:W2:Y:S01]  /*25970*/  LDL.LU R0, [R1+0x2c] ;  /* 0x00002c0001007983 */ /* 0x000ea20000300800 */
[C---:B------:R-:W-:Y:S01]  /*25980*/  LOP3.LUT R5, R36.reuse, 0x40, RZ, 0xfc, !PT ;  /* 0x0000004024057812 */ /* 0x040fe200078efcff */
[----:B------:R-:W-:Y:S01]  /*25990*/  ULDC UR4, c[0x0][0x2f4] ;  /* 0x0000bd0000047ab9 */ /* 0x000fe20000000800 */
[C---:B------:R-:W-:Y:S01]  /*259a0*/  LOP3.LUT R4, R36.reuse, 0x80, RZ, 0xfc, !PT ;  /* 0x0000008024047812 */ /* 0x040fe200078efcff */
[----:B------:R-:W-:Y:S01]  /*259b0*/  IMAD.MOV.U32 R17, RZ, RZ, R29 ;  /* 0x000000ffff117224 */ /* 0x000fe200078e001d */
[C---:B------:R-:W-:Y:S01]  /*259c0*/  LOP3.LUT R2, R36.reuse, 0xc0, RZ, 0xfc, !PT ;  /* 0x000000c024027812 */ /* 0x040fe200078efcff */
[----:B-1----:R-:W-:Y:S01]  /*259d0*/  IMAD.MOV.U32 R7, RZ, RZ, R27 ;  /* 0x000000ffff077224 */ /* 0x002fe200078e001b */
[----:B------:R-:W-:Y:S01]  /*259e0*/  ISETP.GE.AND P4, PT, R36, UR4, PT ;  /* 0x0000000424007c0c */ /* 0x000fe2000bf86270 */
[----:B------:R-:W-:Y:S01]  /*259f0*/  IMAD.MOV.U32 R31, RZ, RZ, R26 ;  /* 0x000000ffff1f7224 */ /* 0x000fe200078e001a */
[----:B------:R-:W-:Y:S02]  /*25a00*/  ISETP.GE.AND P3, PT, R5, UR4, PT ;  /* 0x0000000405007c0c */ /* 0x000fe4000bf66270 */
[----:B------:R-:W-:-:S02]  /*25a10*/  ISETP.GE.AND P2, PT, R4, UR4, PT ;  /* 0x0000000404007c0c */ /* 0x000fc4000bf46270 */
[----:B------:R-:W-:Y:S01]  /*25a20*/  ISETP.GE.AND P1, PT, R2, UR4, PT ;  /* 0x0000000402007c0c */ /* 0x000fe2000bf26270 */
[----:B--2---:R-:W-:-:S12]  /*25a30*/  VIADD R0, R0, 0xfffffffe ;  /* 0xfffffffe00007836 */ /* 0x004fd80000000000 */
.L_x_771:
[----:B------:R-:W2:Y:S01]  /*25a40*/  LDL R5, [R1+0x10] ;  /* 0x0000100001057983 */ /* 0x000ea20000100800 */
[----:B------:R-:W1:Y:S03]  /*25a50*/  LDC R11, c[0x0][0x430] ;  /* 0x00010c00ff0b7b82 */ /* 0x000e660000000800 */
[----:B------:R-:W3:Y:S01]  /*25a60*/  LDL R8, [R1+0x14] ;  /* 0x0000140001087983 */ /* 0x000ee20000100800 */
[----:B------:R-:W4:Y:S01]  /*25a70*/  S2R R2, SR_TID.X ;  /* 0x0000000000027919 */ /* 0x000f220000002100 */
[----:B------:R-:W4:Y:S01]  /*25a80*/  S2R R4, SR_TID.X ;  /* 0x0000000000047919 */ /* 0x000f220000002100 */
[----:B-1----:R-:W-:-:S13]  /*25a90*/  ISETP.NE.AND P0, PT, R11, 0x1, PT ;  /* 0x000000010b00780c */ /* 0x002fda0003f05270 */
[----:B0-----:R-:W0:Y:S01]  /*25aa0*/  @P0 LDC R3, c[0x0][0x434] ;  /* 0x00010d00ff030b82 */ /* 0x001e220000000800 */
[----:B----4-:R-:W-:Y:S01]  /*25ab0*/  LOP3.LUT R2, R2, 0x7f, RZ, 0xc0, !PT ;  /* 0x0000007f02027812 */ /* 0x010fe200078ec0ff */
[----:B------:R-:W-:-:S03]  /*25ac0*/  IMAD.SHL.U32 R4, R4, 0x10, RZ ;  /* 0x0000001004047824 */ /* 0x000fc600078e00ff */
[----:B------:R-:W-:-:S04]  /*25ad0*/  SHF.R.U32.HI R2, RZ, 0x3, R2 ;  /* 0x00000003ff027819 */ /* 0x000fc80000011602 */
[----:B------:R-:W-:Y:S02]  /*25ae0*/  LOP3.LUT R4, R2, 0x70, R4, 0xf8, !PT ;  /* 0x0000007002047812 */ /* 0x000fe400078ef804 */
[----:B------:R-:W1:Y:S02]  /*25af0*/  @P0 LDC R2, c[0x0][0x438] ;  /* 0x00010e00ff020b82 */ /* 0x000e640000000800 */
[----:B------:R-:W-:Y:S01]  /*25b00*/  ISETP.GT.U32.AND P5, PT, R4, 0x4f, PT ;  /* 0x0000004f0400780c */ /* 0x000fe20003fa4070 */
[----:B------:R-:W-:Y:S01]  /*25b10*/  IMAD.U32 R12, RZ, RZ, UR37 ;  /* 0x00000025ff0c7e24 */ /* 0x000fe2000f8e00ff */
[----:B------:R-:W-:Y:S01]  /*25b20*/  ULDC.64 UR4, c[0x0][0x208] ;  /* 0x0000820000047ab9 */ /* 0x000fe20000000a00 */
[----:B------:R-:W-:Y:S01]  /*25b30*/  IADD3 R27, R7, 0x1, RZ ;  /* 0x00000001071b7810 */ /* 0x000fe20007ffe0ff */
[----:B------:R-:W-:Y:S02]  /*25b40*/  IMAD.MOV.U32 R26, RZ, RZ, R0 ;  /* 0x000000ffff1a7224 */ /* 0x000fe400078e0000 */
[----:B--2---:R-:W-:-:S04]  /*25b50*/  IMAD R6, R0, 0x50, R5 ;  /* 0x0000005000067824 */ /* 0x004fc800078e0205 */
[----:B------:R-:W-:-:S03]  /*25b60*/  IMAD.IADD R6, R4, 0x1, R6 ;  /* 0x0000000104067824 */ /* 0x000fc600078e0206 */
[----:B------:R-:W2:Y:S01]  /*25b70*/  @!P5 LDC.64 R4, c[0x0][0x428] ;  /* 0x00010a00ff04db82 */ /* 0x000ea20000000a00 */
[----:B0-----:R-:W-:-:S04]  /*25b80*/  @P0 IMAD.HI.U32 R3, R6, R3, RZ ;  /* 0x0000000306030227 */ /* 0x001fc800078e00ff */
[----:B------:R-:W-:Y:S01]  /*25b90*/  IMAD.MOV.U32 R10, RZ, RZ, R6 ;  /* 0x000000ffff0a7224 */ /* 0x000fe200078e0006 */
[----:B-1----:R-:W-:-:S04]  /*25ba0*/  @P0 SHF.R.U32.HI R10, RZ, R2, R3 ;  /* 0x00000002ff0a0219 */ /* 0x002fc80000011603 */
[--C-:B------:R-:W-:Y:S01]  /*25bb0*/  @!P5 SHF.R.S32.HI R3, RZ, 0x1f, R10.reuse ;  /* 0x0000001fff03d819 */ /* 0x100fe2000001140a */
[----:B------:R-:W-:-:S04]  /*25bc0*/  @!P5 IMAD.MOV.U32 R2, RZ, RZ, R10 ;  /* 0x000000ffff02d224 */ /* 0x000fc800078e000a */
[----:B--2---:R-:W-:-:S04]  /*25bd0*/  @!P5 IMAD.WIDE.U32 R2, R33, R4, R2 ;  /* 0x000000042102d225 */ /* 0x004fc800078e0002 */
[----:B---3--:R-:W-:Y:S02]  /*25be0*/  @!P5 IMAD R4, R8, R4, RZ ;  /* 0x000000040804d224 */ /* 0x008fe400078e02ff */
[----:B------:R-:W0:Y:S02]  /*25bf0*/  @!P5 LDC.64 R8, c[0x0][0x418] ;  /* 0x00010600ff08db82 */ /* 0x000e240000000a00 */
[----:B------:R-:W-:-:S04]  /*25c00*/  @!P5 IMAD R5, R33, R5, R4 ;  /* 0x000000052105d224 */ /* 0x000fc800078e0204 */
[----:B------:R-:W-:Y:S02]  /*25c10*/  @!P5 IMAD.IADD R3, R5, 0x1, R3 ;  /* 0x000000010503d824 */ /* 0x000fe400078e0203 */
[----:B------:R-:W-:Y:S01]  /*25c20*/  IMAD.MOV.U32 R4, RZ, RZ, RZ ;  /* 0x000000ffff047224 */ /* 0x000fe200078e00ff */
[----:B0-----:R-:W-:-:S04]  /*25c30*/  @!P5 LEA R8, P0, R2, R8, 0x2 ;  /* 0x000000080208d211 */ /* 0x001fc800078010ff */
[----:B------:R-:W-:-:S05]  /*25c40*/  @!P5 LEA.HI.X R9, R2, R9, R3, 0x2, P0 ;  /* 0x000000090209d211 */ /* 0x000fca00000f1403 */
[----:B------:R0:W5:Y:S01]  /*25c50*/  @!P5 LDG.E R4, desc[UR4][R8.64] ;  /* 0x000000040804d981 */ /* 0x000162000c1e1900 */
[----:B------:R-:W-:Y:S02]  /*25c60*/  ISETP.NE.AND P5, PT, R12, 0x3, PT ;  /* 0x000000030c00780c */ /* 0x000fe40003fa5270 */
[----:B------:R-:W-:Y:S01]  /*25c70*/  ISETP.NE.AND P0, PT, R27, 0x2, PT ;  /* 0x000000021b00780c */ /* 0x000fe20003f05270 */
[----:B------:R-:W-:Y:S01]  /*25c80*/  IMAD.MOV R5, RZ, RZ, -R10 ;  /* 0x000000ffff057224 */ /* 0x000fe200078e0a0a */
[----:B------:R-:W-:Y:S05]  /*25c90*/  YIELD ;  /* 0x0000000000007946 */ /* 0x000fea0003800000 */
[----:B------:R-:W-:Y:S01]  /*25ca0*/  SEL R29, RZ, 0x1, P0 ;  /* 0x00000001ff1d7807 */ /* 0x000fe20000000000 */
[----:B------:R-:W-:Y:S01]  /*25cb0*/  IMAD R5, R11, R5, R6 ;  /* 0x000000050b057224 */ /* 0x000fe200078e0206 */
[----:B------:R-:W-:-:S02]  /*25cc0*/  SEL R27, R27, RZ, P0 ;  /* 0x000000ff1b1b7207 */ /* 0x000fc40000000000 */
[----:B------:R-:W-:Y:S01]  /*25cd0*/  LOP3.LUT R29, R17, R29, RZ, 0x3c, !PT ;  /* 0x0000001d111d7212 */ /* 0x000fe200078e3cff */
[----:B0-----:R-:W-:Y:S06]  /*25ce0*/  @!P5 BRA `(.L_x_759) ;  /* 0x000000000004d947 */ /* 0x001fec0003800000 */
[----:B------:R-:W-:Y:S01]  /*25cf0*/  BPT.TRAP 0x1 ;  /* 0x000000040000795c */ /* 0x000fe20000300000 */
.L_x_759:
[----:B------:R-:W-:Y:S01]  /*25d00*/  IMAD R6, R27, 0x8, R22 ;  /* 0x000000081b067824 */ /* 0x000fe200078e0216 */
[----:B------:R-:W-:Y:S01]  /*25d10*/  SHF.L.U32 R3, R29, 0x1f, RZ ;  /* 0x0000001f1d037819 */ /* 0x000fe200000006ff */
[----:B------:R-:W-:Y:S03]  /*25d20*/  BSSY B1, `(.L_x_760) ;  /* 0x0000003000017945 */ /* 0x000fe60003800000 */
[----:B------:R-:W0:Y:S02]  /*25d30*/  SYNCS.PHASECHK.TRANS64.TRYWAIT P0, [R6+URZ+0x38840], R3 ;  /* 0x03884003060075a7 */ /* 0x000e24000800017f */
[----:B0-----:R-:W-:Y:S05]  /*25d40*/  @!P0 BRA `(.L_x_761) ;  /* 0x0000004c002c8947 */ /* 0x001fea0003800000 */
.L_x_903:
[----:B------:R-:W-:Y:S05]  /*25d50*/  BSYNC B1 ;  /* 0x0000000000017941 */ /* 0x000fea0003800000 */
.L_x_760:
        /* <DEDUP_REMOVED lines=20> */
[----:B------:R-:W-:Y:S01]  /*25ea0*/  IMAD.IADD R0, R0, 0x1, R3 ;  /* 0x0000000100007824 */ /* 0x000fe200078e0203 */
[----:B------:R-:W-:-:S04]  /*25eb0*/  UMOV UR4, 0xffffffff ;  /* 0xffffffff00047882 */ /* 0x000fc80000000000 */
[----:B------:R-:W-:Y:S01]  /*25ec0*/  LEA.HI.X R10, R2, UR5, R0, 0x1, P0 ;  /* 0x00000005020a7c11 */ /* 0x000fe200080f0c00 */
[----:B------:R-:W-:Y:S06]  /*25ed0*/  BRA.DIV UR4, `(.L_x_762) ;  /* 0x0000004a04dc7947 */ /* 0x000fec000b800000 */
[----:B------:R-:W0:Y:S01]  /*25ee0*/  SHFL.IDX PT, R2, R8, RZ, 0x181f ;  /* 0x00181fff08027589 */ /* 0x000e2200000e0000 */
[----:B------:R-:W-:Y:S01]  /*25ef0*/  LOP3.LUT R23, R23, 0xfffffeff, RZ, 0xc0, !PT ;  /* 0xfffffeff17177812 */ /* 0x000fe200078ec0ff */
[----:B------:R-:W-:Y:S01]  /*25f00*/  IMAD.SHL.U32 R0, R36, 0x2, RZ ;  /* 0x0000000224007824 */ /* 0x000fe200078e00ff */
[----:B------:R-:W-:Y:S01]  /*25f10*/  ULDC.64 UR4, c[0x0][0x208] ;  /* 0x0000820000047ab9 */ /* 0x000fe20000000a00 */
        /* <DEDUP_REMOVED lines=42> */
.L_x_915:
[----:B------:R-:W-:Y:S01]  /*261c0*/  LOP3.LUT R23, R23, 0xffffff7f, RZ, 0xc0, !PT ;  /* 0xffffff7f17177812 */ /* 0x000fe200078ec0ff */
[----:B------:R-:W-:Y:S01]  /*261d0*/  ULDC.64 UR4, c[0x0][0x208] ;  /* 0x0000820000047ab9 */ /* 0x000fe20000000a00 */
        /* <DEDUP_REMOVED lines=16> */
.L_x_763:
[----:B------:R-:W-:Y:S02]  /*262e0*/  PLOP3.LUT P5, PT, P5, P0, PT, 0xa2, 0x0 ;  /* 0x000000000000781c */ /* 0x000fe40002fa1472 */
[----:B------:R-:W-:-:S08]  /*262f0*/  @P0 R2UR P5, UR4, R6 ;  /* 0x00000000060402ca */ /* 0x000fd000000a0000 */
[----:B------:R-:W-:-:S05]  /*26300*/  @P0 PLOP3.LUT P0, PT, P5, PT, PT, 0x80, 0x0 ;  /* 0x000000000000081c */ /* 0x000fca0002f0f070 */
[----:B------:R-:W-:Y:S01]  /*26310*/  @!P5 SYNCS.ARRIVE.TRANS64.RED.A0T1 RZ, [UR4+0x38830], RZ ;  /* 0x038830ffffffd9a7 */ /* 0x000fe20008200404 */
[----:B------:R-:W-:Y:S07]  /*26320*/  @!P5 ARRIVES.LDGSTSBAR.64.TRANSCNT [UR4+0x38830] ;  /* 0x03883000ff00d9b0 */ /* 0x000fee0008000a84 */
[----:B------:R-:W-:Y:S05]  /*26330*/  @P0 BRA.U.ANY `(.L_x_763) ;  /* 0xfffffffd00e80947 */ /* 0x000fea000393ffff */
[----:B------:R-:W-:Y:S01]  /*26340*/  NOP ;  /* 0x0000000000007918 */ /* 0x000fe20000000000 */
[----:B-1----:R-:W-:-:S05]  /*26350*/  IMAD.U32 R2, RZ, RZ, UR37 ;  /* 0x00000025ff027e24 */ /* 0x002fca000f8e00ff */
[----:B------:R-:W-:-:S13]  /*26360*/  ISETP.NE.AND P6, PT, R2, 0x3, PT ;  /* 0x000000030200780c */ /* 0x000fda0003fc5270 */
[----:B------:R-:W-:Y:S05]  /*26370*/  @!P6 BRA `(.L_x_764) ;  /* 0x000000000004e947 */ /* 0x000fea0003800000 */
[----:B------:R-:W-:Y:S01]  /*26380*/  BPT.TRAP 0x1 ;  /* 0x000000040000795c */ /* 0x000fe20000300000 */
.L_x_764:
[----:B------:R1:W-:Y:S01]  /*26390*/  SYNCS.ARRIVE.TRANS64.A1T0 RZ, [R6+URZ+0x38830], RZ ;  /* 0x038830ff06ff79a7 */ /* 0x0003e2000810003f */
[----:B------:R-:W-:Y:S05]  /*263a0*/  @!P6 BRA `(.L_x_765) ;  /* 0x000000000004e947 */ /* 0x000fea0003800000 */
[----:B------:R-:W-:Y:S01]  /*263b0*/  BPT.TRAP 0x1 ;  /* 0x000000040000795c */ /* 0x000fe20000300000 */
.L_x_765:
[----:B------:R-:W-:Y:S01]  /*263c0*/  SHF.L.U32 R2, R17, 0x1f, RZ ;  /* 0x0000001f11027819 */ /* 0x000fe200000006ff */
[----:B-1----:R-:W-:Y:S01]  /*263d0*/  IMAD R6, R7, 0x8, R22 ;  /* 0x0000000807067824 */ /* 0x002fe200078e0216 */
[----:B------:R-:W-:Y:S03]  /*263e0*/  BSSY B1, `(.L_x_766) ;  /* 0x0000003000017945 */ /* 0x000fe60003800000 */
[----:B------:R-:W1:Y:S02]  /*263f0*/  SYNCS.PHASECHK.TRANS64.TRYWAIT P0, [R6+URZ+0x38860], R2 ;  /* 0x03886002060075a7 */ /* 0x000e64000800017f */
[----:B-1----:R-:W-:Y:S05]  /*26400*/  @!P0 BRA `(.L_x_767) ;  /* 0x0000004c00648947 */ /* 0x002fea0003800000 */
.L_x_916:
[----:B------:R-:W-:Y:S05]  /*26410*/  BSYNC B1 ;  /* 0x0000000000017941 */ /* 0x000fea0003800000 */
.L_x_766:
[----:B0-----:R-:W2:Y:S01]  /*26420*/  LDL R8, [R1+0xc] ;  /* 0x00000c0001087983 */ /* 0x001ea20000100800 */
        /* <DEDUP_REMOVED lines=9> */
[----:B------:R-:W-:Y:S01]  /*264c0*/  IMAD R7, R7, 0x2, R22 ;  /* 0x0000000207077824 */ /* 0x000fe200078e0216 */
[----:B------:R-:W-:Y:S02]  /*264d0*/  ULDC.64 UR4, c[0x0][0x208] ;  /* 0x0000820000047ab9 */ /* 0x000fe40000000a00 */
[----:B------:R-:W1:Y:S01]  /*264e0*/  SHFL.IDX PT, R3, R25, RZ, 0x181f ;  /* 0x00181fff19037589 */ /* 0x000e6200000e0000 */
[----:B0-----:R-:W-:-:S05]  /*264f0*/  IADD3 R2, P0, R2, R0, RZ ;  /* 0x0000000002027210 */ /* 0x001fca0007f1e0ff */
[----:B-1----:R-:W-:Y:S01]  /*26500*/  IMAD.X R3, RZ, RZ, R3, P0 ;  /* 0x000000ffff037224 */ /* 0x002fe200000e0603 */
[----:B------:R-:W-:-:S13]  /*26510*/  ISETP.LT.OR P0, PT, R8, 0x1, P4 ;  /* 0x000000010800780c */ /* 0x000fda0002701670 */
[----:B------:R-:W-:Y:S01]  /*26520*/  @!PT LDS RZ, [RZ] ;  /* 0x00000000fffff984 */ /* 0x000fe20000000800 */
        /* <DEDUP_REMOVED lines=44> */
[----:B0-2---:R0:W1:Y:S02]  /*267f0*/  SHFL.IDX PT, R2, R24, 0x4, 0x181f ;  /* 0x00981f0018027f89 */ /* 0x00506400000e0000 */
.L_x_928:
[----:B-1----:R-:W-:Y:S01]  /*26800*/  IADD3 R2, P0, R2, R0, RZ ;  /* 0x0000000002027210 */ /* 0x002fe20007f1e0ff */
[----:B------:R-:W-:-:S04]  /*26810*/  ULDC.64 UR4, c[0x0][0x208] ;  /* 0x0000820000047ab9 */ /* 0x000fc80000000a00 */
        /* <DEDUP_REMOVED lines=12> */
[----:B------:R-:W-:Y:S02]  /*268e0*/  ULDC.64 UR4, c[0x0][0x328] ;  /* 0x0000ca0000047ab9 */ /* 0x000fe40000000a00 */
[----:B------:R-:W-:Y:S01]  /*268f0*/  IMAD R20, R20, UR4, RZ ;  /* 0x0000000414147c24 */ /* 0x000fe2000f8e02ff */
[----:B------:R-:W-:-:S03]  /*26900*/  NOP ;  /* 0x0000000000007918 */ /* 0x000fc60000000000 */
[C---:B------:R-:W-:Y:S02]  /*26910*/  IMAD R9, R5.reuse, UR5, R20 ;  /* 0x0000000505097c24 */ /* 0x040fe4000f8e0214 */
[----:B-1----:R-:W-:Y:S01]  /*26920*/  IMAD.WIDE.U32 R2, R5, UR4, RZ ;  /* 0x0000000405027c25 */ /* 0x002fe2000f8e00ff */
[----:B------:R-:W-:-:S03]  /*26930*/  ULDC.64 UR4, c[0x0][0x338] ;  /* 0x0000ce0000047ab9 */ /* 0x000fc60000000a00 */
[----:B------:R-:W-:Y:S01]  /*26940*/  IMAD R21, R21, UR4, RZ ;  /* 0x0000000415157c24 */ /* 0x000fe2000f8e02ff */
[----:B------:R-:W-:-:S03]  /*26950*/  IADD3 R3, R3, R9, RZ ;  /* 0x0000000903037210 */ /* 0x000fc60007ffe0ff */
[C---:B------:R-:W-:Y:S02]  /*26960*/  IMAD R21, R4.reuse, UR5, R21 ;  /* 0x0000000504157c24 */ /* 0x040fe4000f8e0215 */
[----:B------:R-:W-:Y:S01]  /*26970*/  IMAD.WIDE.U32 R2, R4, UR4, R2 ;  /* 0x0000000404027c25 */ /* 0x000fe2000f8e0002 */
[----:B------:R-:W-:-:S03]  /*26980*/  ULDC.64 UR4, c[0x0][0x330] ;  /* 0x0000cc0000047ab9 */ /* 0x000fc60000000a00 */
[----:B------:R-:W-:Y:S02]  /*26990*/  IMAD.IADD R3, R3, 0x1, R21 ;  /* 0x0000000103037824 */ /* 0x000fe400078e0215 */
[----:B------:R-:W-:Y:S02]  /*269a0*/  IMAD R5, R32, UR4, RZ ;  /* 0x0000000420057c24 */ /* 0x000fe4000f8e02ff */
[----:B------:R-:W-:-:S04]  /*269b0*/  IMAD.WIDE.U32 R2, R18, UR4, R2 ;  /* 0x0000000412027c25 */ /* 0x000fc8000f8e0002 */
[----:B------:R-:W-:Y:S01]  /*269c0*/  IMAD R5, R18, UR5, R5 ;  /* 0x0000000512057c24 */ /* 0x000fe2000f8e0205 */
[----:B------:R-:W-:Y:S02]  /*269d0*/  ULDC.64 UR4, c[0x0][0x318] ;  /* 0x0000c60000047ab9 */ /* 0x000fe40000000a00 */
[----:B0-----:R-:W-:Y:S01]  /*269e0*/  LEA R24, P0, R2, UR4, 0x1 ;  /* 0x0000000402187c11 */ /* 0x001fe2000f8008ff */
[----:B------:R-:W-:-:S05]  /*269f0*/  IMAD.IADD R3, R5, 0x1, R3 ;  /* 0x0000000105037824 */ /* 0x000fca00078e0203 */
[----:B------:R-:W-:Y:S02]  /*26a00*/  LEA.HI.X R25, R2, UR5, R3, 0x1, P0 ;  /* 0x0000000502197c11 */ /* 0x000fe400080f0c03 */
[----:B------:R-:W-:-:S13]  /*26a10*/  PLOP3.LUT P0, PT, PT, PT, PT, 0x80, 0x0 ;  /* 0x000000000000781c */ /* 0x000fda0003f0f070 */
.L_x_769:
        /* <DEDUP_REMOVED lines=11> */
.L_x_770:
[C---:B------:R-:W-:Y:S01]  /*26ad0*/  ISETP.GT.AND P0, PT, R26.reuse, RZ, PT ;  /* 0x000000ff1a00720c */ /* 0x040fe20003f04270 */
[----:B------:R2:W-:Y:S01]  /*26ae0*/  SYNCS.ARRIVE.TRANS64.A1T0 RZ, [R6+URZ+0x38850], RZ ;  /* 0x038850ff06ff79a7 */ /* 0x0005e2000810003f */
[----:B------:R-:W-:Y:S02]  /*26af0*/  VIADD R0, R26, 0xffffffff ;  /* 0xffffffff1a007836 */ /* 0x000fe40000000000 */
[----:B------:R-:W-:Y:S02]  /*26b00*/  IMAD.MOV.U32 R17, RZ, RZ, R29 ;  /* 0x000000ffff117224 */ /* 0x000fe400078e001d */
[----:B------:R-:W-:Y:S02]  /*26b10*/  IMAD.MOV.U32 R7, RZ, RZ, R27 ;  /* 0x000000ffff077224 */ /* 0x000fe400078e001b */
[----:B------:R-:W-:-:S05]  /*26b20*/  IMAD.MOV.U32 R31, RZ, RZ, R26 ;  /* 0x000000ffff1f7224 */ /* 0x000fca00078e001a */
[----:B--2---:R-:W-:Y:S05]  /*26b30*/  @P0 BRA `(.L_x_771) ;  /* 0xffffffec00c00947 */ /* 0x004fea000383ffff */
.L_x_758:
[----:B------:R-:W-:Y:S05]  /*26b40*/  BSYNC B0 ;  /* 0x0000000000007941 */ /* 0x000fea0003800000 */
.L_x_757:
[----:B------:R-:W2:Y:S01]  /*26b50*/  S2R R2, SR_TID.X ;  /* 0x0000000000027919 */ /* 0x000ea20000002100 */
[----:B------:R-:W-:Y:S01]  /*26b60*/  BSSY B0, `(.L_x_772) ;  /* 0x0000011000007945 */ /* 0x000fe20003800000 */
[----:B--2---:R-:W-:-:S04]  /*26b70*/  LOP3.LUT R2, R2, 0x7f, RZ, 0xc0, !PT ;  /* 0x0000007f02027812 */ /* 0x004fc800078ec0ff */
[----:B------:R-:W-:-:S13]  /*26b80*/  ISETP.NE.AND P0, PT, R2, RZ, PT ;  /* 0x000000ff0200720c */ /* 0x000fda0003f05270 */
[----:B------:R-:W-:Y:S05]  /*26b90*/  @P0 BRA `(.L_x_773) ;  /* 0x0000000000340947 */ /* 0x000fea0003800000 */
[----:B------:R-:W2:Y:S01]  /*26ba0*/  S2R R5, SR_LANEID ;  /* 0x0000000000057919 */ /* 0x000ea20000000000 */
[----:B------:R-:W-:Y:S01]  /*26bb0*/  VOTEU.ANY UR4, UPT, PT ;  /* 0x0000000000047886 */ /* 0x000fe200038e0100 */
[----:B0-----:R-:W0:Y:S01]  /*26bc0*/  LDC.64 R2, c[0x0][0xc60] ;  /* 0x00031800ff027b82 */ /* 0x001e220000000a00 */
[----:B------:R-:W2:Y:S01]  /*26bd0*/  FLO.U32 R0, UR4 ;  /* 0x0000000400007d00 */ /* 0x000ea200080e0000 */
[----:B------:R-:W-:Y:S01]  /*26be0*/  ULDC.64 UR6, c[0x0][0x208] ;  /* 0x0000820000067ab9 */ /* 0x000fe20000000a00 */
[----:B--2---:R-:W-:-:S06]  /*26bf0*/  ISETP.EQ.U32.AND P0, PT, R0, R5, PT ;  /* 0x000000050000720c */ /* 0x004fcc0003f02070 */
[----:B------:R-:W0:Y:S07]  /*26c00*/  POPC R5, UR4 ;  /* 0x0000000400057d09 */ /* 0x000e2e0008000000 */
[----:B0-----:R-:W2:Y:S01]  /*26c10*/  @P0 ATOMG.E.ADD.STRONG.GPU PT, R3, desc[UR6][R2.64], R5 ;  /* 0x00000005020309a8 */ /* 0x001ea200081ee1c6 */
[----:B------:R-:W0:Y:S02]  /*26c20*/  S2R R4, SR_LTMASK ;  /* 0x0000000000047919 */ /* 0x000e240000003900 */
[----:B0-----:R-:W-:-:S04]  /*26c30*/  LOP3.LUT R4, R4, UR4, RZ, 0xc0, !PT ;  /* 0x0000000404047c12 */ /* 0x001fc8000f8ec0ff */
[----:B-1----:R-:W0:Y:S01]  /*26c40*/  POPC R7, R4 ;  /* 0x0000000400077309 */ /* 0x002e220000000000 */
[----:B--2---:R-:W0:Y:S02]  /*26c50*/  SHFL.IDX PT, R0, R3, R0, 0x1f ;  /* 0x00001f0003007589 */ /* 0x004e2400000e0000 */
[----:B0-----:R-:W-:-:S07]  /*26c60*/  IADD3 R16, R0, UR36, R7 ;  /* 0x0000002400107c10 */ /* 0x001fce000fffe007 */
.L_x_773:
[----:B------:R-:W-:Y:S05]  /*26c70*/  BSYNC B0 ;  /* 0x0000000000007941 */ /* 0x000fea0003800000 */
.L_x_772:
[----:B------:R-:W-:-:S05]  /*26c80*/  IMAD.U32 R0, RZ, RZ, UR37 ;  /* 0x00000025ff007e24 */ /* 0x000fca000f8e00ff */
[----:B------:R-:W-:-:S13]  /*26c90*/  ISETP.NE.AND P0, PT, R0, 0x3, PT ;  /* 0x000000030000780c */ /* 0x000fda0003f05270 */
[----:B------:R-:W-:Y:S05]  /*26ca0*/  @!P0 BRA `(.L_x_774) ;  /* 0x0000000000048947 */ /* 0x000fea0003800000 */
[----:B------:R-:W-:Y:S01]  /*26cb0*/  BPT.TRAP 0x1 ;  /* 0x000000040000795c */ /* 0x000fe20000300000 */
.L_x_774:
[----:B------:R-:W2:Y:S01]  /*26cc0*/  LDL.LU R0, [R1+0xc] ;  /* 0x00000c0001007983 */ /* 0x000ea20000300800 */
[----:B------:R-:W-:Y:S01]  /*26cd0*/  IMAD R4, R27, 0x8, R22 ;  /* 0x000000081b047824 */ /* 0x000fe200078e0216 */
[----:B0-----:R-:W-:Y:S01]  /*26ce0*/  SHF.L.U32 R3, R29, 0x1f, RZ ;  /* 0x0000001f1d037819 */ /* 0x001fe200000006ff */
[----:B------:R-:W-:Y:S03]  /*26cf0*/  BSSY B0, `(.L_x_775) ;  /* 0x0000004000007945 */ /* 0x000fe60003800000 */
[----:B------:R-:W0:Y:S01]  /*26d00*/  SYNCS.PHASECHK.TRANS64.TRYWAIT P0, [R4+URZ+0x38860], R3 ;  /* 0x03886003040075a7 */ /* 0x000e22000800017f */
[----:B--2---:R-:W-:Y:S01]  /*26d10*/  IMAD R5, R26, -0x50, R0 ;  /* 0xffffffb01a057824 */ /* 0x004fe200078e0200 */
[----:B0-----:R-:W-:Y:S06]  /*26d20*/  @!P0 BRA `(.L_x_776) ;  /* 0x0000004c00108947 */ /* 0x001fec0003800000 */
.L_x_929:
[----:B------:R-:W-:Y:S05]  /*26d30*/  BSYNC B0 ;  /* 0x0000000000007941 */ /* 0x000fea0003800000 */
.L_x_775:
[----:B------:R-:W2:Y:S01]  /*26d40*/  S2R R0, SR_TID.X ;  /* 0x0000000000007919 */ /* 0x000ea20000002100 */
[----:B------:R-:W-:Y:S01]  /*26d50*/  UMOV UR4, 0xffffffff ;  /* 0xffffffff00047882 */ /* 0x000fe20000000000 */
[----:B-1----:R-:W-:Y:S01]  /*26d60*/  IMAD R7, R27, 0x5000, R34 ;  /* 0x000050001b077824 */ /* 0x002fe200078e0222 */
[----:B--2---:R-:W-:-:S04]  /*26d70*/  LOP3.LUT R0, R0, 0x7f, RZ, 0xc0, !PT ;  /* 0x0000007f00007812 */ /* 0x004fc800078ec0ff */
[----:B------:R-:W-:-:S05]  /*26d80*/  SHF.R.U32.HI R0, RZ, 0x3, R0 ;  /* 0x00000003ff007819 */ /* 0x000fca0000011600 */
[----:B------:R-:W-:Y:S01]  /*26d90*/  IMAD.IADD R5, R5, 0x1, -R0 ;  /* 0x0000000105057824 */ /* 0x000fe200078e0a00 */
[----:B------:R-:W-:Y:S06]  /*26da0*/  BRA.DIV UR4, `(.L_x_777) ;  /* 0x0000004e04047947 */ /* 0x000fec000b800000 */
[----:B------:R-:W1:Y:S01]  /*26db0*/  SHFL.IDX PT, R14, R24, RZ, 0x181f ;  /* 0x00181fff180e7589 */ /* 0x000e6200000e0000 */
[----:B------:R-:W-:Y:S01]  /*26dc0*/  ULDC UR4, c[0x0][0x2f4] ;  /* 0x0000bd0000047ab9 */ /* 0x000fe20000000800 */
[C---:B------:R-:W-:Y:S01]  /*26dd0*/  IMAD.SHL.U32 R8, R36.reuse, 0x2, RZ ;  /* 0x0000000224087824 */ /* 0x040fe200078e00ff */
[C---:B------:R-:W-:Y:S01]  /*26de0*/  ISETP.GE.AND P3, PT, R36.reuse, UR4, PT ;  /* 0x0000000424007c0c */ /* 0x040fe2000bf66270 */
[----:B0-----:R-:W0:Y:S01]  /*26df0*/  SHFL.IDX PT, R3, R25, RZ, 0x181f ;  /* 0x00181fff19037589 */ /* 0x001e2200000e0000 */
[----:B------:R-:W-:Y:S01]  /*26e00*/  LOP3.LUT R2, R36, 0x40, RZ, 0xfc, !PT ;  /* 0x0000004024027812 */ /* 0x000fe200078efcff */
[----:B------:R-:W-:Y:S01]  /*26e10*/  ULDC.64 UR6, c[0x0][0x208] ;  /* 0x0000820000067ab9 */ /* 0x000fe20000000a00 */
[----:B------:R-:W-:Y:S02]  /*26e20*/  ISETP.LT.OR P4, PT, R5, 0x1, P3 ;  /* 0x000000010500780c */ /* 0x000fe40001f81670 */
[----:B------:R-:W-:Y:S02]  /*26e30*/  ISETP.GE.AND P2, PT, R2, UR4, PT ;  /* 0x0000000402007c0c */ /* 0x000fe4000bf46270 */
[----:B------:R-:W-:-:S02]  /*26e40*/  LOP3.LUT R2, R36, 0x80, RZ, 0xfc, !PT ;  /* 0x0000008024027812 */ /* 0x000fc400078efcff */
[----:B------:R-:W-:Y:S02]  /*26e50*/  LEA R0, R7, R22, 0x1 ;  /* 0x0000001607007211 */ /* 0x000fe400078e08ff */
[----:B------:R-:W-:Y:S02]  /*26e60*/  ISETP.GE.AND P1, PT, R2, UR4, PT ;  /* 0x0000000402007c0c */ /* 0x000fe4000bf26270 */
[----:B------:R-:W-:Y:S02]  /*26e70*/  LOP3.LUT R2, R36, 0xc0, RZ, 0xfc, !PT ;  /* 0x000000c024027812 */ /* 0x000fe400078efcff */
[----:B-1----:R-:W-:Y:S02]  /*26e80*/  IADD3 R6, P0, R14, R8, RZ ;  /* 0x000000080e067210 */ /* 0x002fe40007f1e0ff */
[----:B------:R-:W1:Y:S03]  /*26e90*/  SHFL.IDX PT, R14, R24, 0x1, 0x181f ;  /* 0x00381f00180e7f89 */ /* 0x000e6600000e0000 */
[----:B0-----:R-:W-:Y:S01]  /*26ea0*/  IMAD.X R7, RZ, RZ, R3, P0 ;  /* 0x000000ffff077224 */ /* 0x001fe200000e0603 */
[C---:B------:R-:W-:Y:S01]  /*26eb0*/  ISETP.LT.OR P0, PT, R5.reuse, 0x1, P2 ;  /* 0x000000010500780c */ /* 0x040fe20001701670 */
[----:B------:R-:W0:Y:S04]  /*26ec0*/  SHFL.IDX PT, R3, R25, 0x1, 0x181f ;  /* 0x00381f0019037f89 */ /* 0x000e2800000e0000 */
[----:B------:R-:W-:Y:S01]  /*26ed0*/  LDGSTS.E.BYPASS.LTC128B.128 [R0+0x400], desc[UR6][R6.64], !P4 ;  /* 0x0040000006007fae */ /* 0x000fe2000e101d46 */
[----:B------:R-:W-:-:S07]  /*26ee0*/  ISETP.LT.OR P4, PT, R5, 0x1, P1 ;  /* 0x000000010500780c */ /* 0x000fce0000f81670 */
[----:B------:R-:W-:Y:S01]  /*26ef0*/  LDGSTS.E.BYPASS.LTC128B.128 [R0+0x2c00], desc[UR6][R6.64+0x80], !P0 ;  /* 0x02c0008006007fae */ /* 0x000fe2000c101d46 */
[----:B------:R-:W-:-:S05]  /*26f00*/  ISETP.GE.AND P0, PT, R2, UR4, PT ;  /* 0x0000000402007c0c */ /* 0x000fca000bf06270 */
[----:B------:R-:W-:Y:S01]  /*26f10*/  LDGSTS.E.BYPASS.LTC128B.128 [R0+0x5400], desc[UR6][R6.64+0x100], !P4 ;  /* 0x0540010006007fae */ /* 0x000fe2000e101d46 */
[----:B------:R-:W-:-:S13]  /*26f20*/  ISETP.LT.OR P4, PT, R5, 0x1, P0 ;  /* 0x000000010500780c */ /* 0x000fda0000781670 */
[----:B------:R2:W-:Y:S01]  /*26f30*/  LDGSTS.E.BYPASS.LTC128B.128 [R0+0x7c00], desc[UR6][R6.64+0x180], !P4 ;  /* 0x07c0018006007fae */ /* 0x0005e2000e101d46 */
[----:B-1----:R-:W-:-:S03]  /*26f40*/  IADD3 R2, P4, R14, R8, RZ ;  /* 0x000000080e027210 */ /* 0x002fc60007f9e0ff */
[----:B------:R-:W1:Y:S02]  /*26f50*/  SHFL.IDX PT, R14, R24, 0x2, 0x181f ;  /* 0x00581f00180e7f89 */ /* 0x000e6400000e0000 */
[----:B0-----:R-:W-:Y:S01]  /*26f60*/  IMAD.X R3, RZ, RZ, R3, P4 ;  /* 0x000000ffff037224 */ /* 0x001fe200020e0603 */
[----:B------:R-:W-:Y:S01]  /*26f70*/  ISETP.LT.OR P4, PT, R5, 0x11, P3 ;  /* 0x000000110500780c */ /* 0x000fe20001f81670 */
[----:B--2---:R-:W0:-:S12]  /*26f80*/  SHFL.IDX PT, R7, R25, 0x2, 0x181f ;  /* 0x00581f0019077f89 */ /* 0x004e1800000e0000 */
[----:B------:R-:W-:Y:S01]  /*26f90*/  LDGSTS.E.BYPASS.LTC128B.128 [R0+0xc00], desc[UR6][R2.64], !P4 ;  /* 0x00c0000002007fae */ /* 0x000fe2000e101d46 */
[----:B------:R-:W-:-:S13]  /*26fa0*/  ISETP.LT.OR P4, PT, R5, 0x11, P2 ;  /* 0x000000110500780c */ /* 0x000fda0001781670 */
[----:B------:R-:W-:Y:S01]  /*26fb0*/  LDGSTS.E.BYPASS.LTC128B.128 [R0+0x3400], desc[UR6][R2.64+0x80], !P4 ;  /* 0x0340008002007fae */ /* 0x000fe2000e101d46 */
[----:B------:R-:W-:-:S13]  /*26fc0*/  ISETP.LT.OR P4, PT, R5, 0x11, P1 ;  /* 0x000000110500780c */ /* 0x000fda0000f81670 */
[----:B------:R-:W-:Y:S01]  /*26fd0*/  LDGSTS.E.BYPASS.LTC128B.128 [R0+0x5c00], desc[UR6][R2.64+0x100], !P4 ;  /* 0x05c0010002007fae */ /* 0x000fe2000e101d46 */
[----:B------:R-:W-:-:S13]  /*26fe0*/  ISETP.LT.OR P4, PT, R5, 0x11, P0 ;  /* 0x000000110500780c */ /* 0x000fda0000781670 */
[----:B------:R2:W-:Y:S01]  /*26ff0*/  LDGSTS.E.BYPASS.LTC128B.128 [R0+0x8400], desc[UR6][R2.64+0x180], !P4 ;  /* 0x0840018002007fae */ /* 0x0005e2000e101d46 */
[----:B-1----:R-:W-:-:S03]  /*27000*/  IADD3 R6, P4, R14, R8, RZ ;  /* 0x000000080e067210 */ /* 0x002fc60007f9e0ff */
[----:B------:R-:W1:Y:S02]  /*27010*/  SHFL.IDX PT, R14, R24, 0x3, 0x181f ;  /* 0x00781f00180e7f89 */ /* 0x000e6400000e0000 */
[----:B0-----:R-:W-:Y:S01]  /*27020*/  IMAD.X R7, RZ, RZ, R7, P4 ;  /* 0x000000ffff077224 */ /* 0x001fe200020e0607 */
[C---:B------:R-:W-:Y:S01]  /*27030*/  ISETP.LT.OR P4, PT, R5.reuse, 0x21, P3 ;  /* 0x000000210500780c */ /* 0x040fe20001f81670 */
[----:B--2---:R-:W0:Y:S04]  /*27040*/  SHFL.IDX PT, R3, R25, 0x3, 0x181f ;  /* 0x00781f0019037f89 */ /* 0x004e2800000e0000 */
[----:B------:R-:W2:Y:S08]  /*27050*/  SHFL.IDX PT, R25, R25, 0x4, 0x181f ;  /* 0x00981f0019197f89 */ /* 0x000eb000000e0000 */
[----:B------:R3:W-:Y:S01]  /*27060*/  LDGSTS.E.BYPASS.LTC128B.128 [R0+0x1400], desc[UR6][R6.64], !P4 ;  /* 0x0140000006007fae */ /* 0x0007e2000e101d46 */
[----:B------:R-:W-:-:S13]  /*27070*/  ISETP.LT.OR P4, PT, R5, 0x21, P2 ;  /* 0x000000210500780c */ /* 0x000fda0001781670 */
[----:B------:R3:W-:Y:S01]  /*27080*/  LDGSTS.E.BYPASS.LTC128B.128 [R0+0x3c00], desc[UR6][R6.64+0x80], !P4 ;  /* 0x03c0008006007fae */ /* 0x0007e2000e101d46 */
[----:B------:R-:W-:-:S13]  /*27090*/  ISETP.LT.OR P4, PT, R5, 0x21, P1 ;  /* 0x000000210500780c */ /* 0x000fda0000f81670 */
[----:B------:R3:W-:Y:S01]  /*270a0*/  LDGSTS.E.BYPASS.LTC128B.128 [R0+0x6400], desc[UR6][R6.64+0x100], !P4 ;  /* 0x0640010006007fae */ /* 0x0007e2000e101d46 */
[----:B------:R-:W-:-:S13]  /*270b0*/  ISETP.LT.OR P4, PT, R5, 0x21, P0 ;  /* 0x000000210500780c */ /* 0x000fda0000781670 */
[----:B------:R3:W-:Y:S01]  /*270c0*/  LDGSTS.E.BYPASS.LTC128B.128 [R0+0x8c00], desc[UR6][R6.64+0x180], !P4 ;  /* 0x08c0018006007fae */ /* 0x0007e2000e101d46 */
[----:B-1----:R-:W-:-:S03]  /*270d0*/  IADD3 R2, P4, R14, R8, RZ ;  /* 0x000000080e027210 */ /* 0x002fc60007f9e0ff */
[----:B------:R3:W1:Y:S02]  /*270e0*/  SHFL.IDX PT, R14, R24, 0x4, 0x181f ;  /* 0x00981f00180e7f89 */ /* 0x00066400000e0000 */
[----:B0-----:R-:W-:Y:S01]  /*270f0*/  IMAD.X R3, RZ, RZ, R3, P4 ;  /* 0x000000ffff037224 */ /* 0x001fe200020e0603 */
[----:B------:R-:W-:-:S13]  /*27100*/  ISETP.LT.OR P4, PT, R5, 0x31, P3 ;  /* 0x000000310500780c */ /* 0x000fda0001f81670 */
[----:B------:R3:W-:Y:S01]  /*27110*/  LDGSTS.E.BYPASS.LTC128B.128 [R0+0x1c00], desc[UR6][R2.64], !P4 ;  /* 0x01c0000002007fae */ /* 0x0007e2000e101d46 */
[----:B------:R-:W-:-:S13]  /*27120*/  ISETP.LT.OR P4, PT, R5, 0x31, P2 ;  /* 0x000000310500780c */ /* 0x000fda0001781670 */
[----:B------:R3:W-:Y:S01]  /*27130*/  LDGSTS.E.BYPASS.LTC128B.128 [R0+0x4400], desc[UR6][R2.64+0x80], !P4 ;  /* 0x0440008002007fae */ /* 0x0007e2000e101d46 */
[----:B------:R-:W-:-:S13]  /*27140*/  ISETP.LT.OR P4, PT, R5, 0x31, P1 ;  /* 0x000000310500780c */ /* 0x000fda0000f81670 */
[----:B------:R3:W-:Y:S01]  /*27150*/  LDGSTS.E.BYPASS.LTC128B.128 [R0+0x6c00], desc[UR6][R2.64+0x100], !P4 ;  /* 0x06c0010002007fae */ /* 0x0007e2000e101d46 */
[----:B------:R-:W-:-:S13]  /*27160*/  ISETP.LT.OR P4, PT, R5, 0x31, P0 ;  /* 0x000000310500780c */ /* 0x000fda0000781670 */
[----:B-12---:R3:W-:Y:S02]  /*27170*/  LDGSTS.E.BYPASS.LTC128B.128 [R0+0x9400], desc[UR6][R2.64+0x180], !P4 ;  /* 0x0940018002007fae */ /* 0x0067e4000e101d46 */
.L_x_941:
[C---:B------:R-:W-:Y:S01]  /*27180*/  ISETP.LT.OR P3, PT, R5.reuse, 0x41, P3 ;  /* 0x000000410500780c */ /* 0x040fe20001f61670 */
[----:B------:R-:W-:Y:S01]  /*27190*/  ULDC.64 UR4, c[0x0][0x208] ;  /* 0x0000820000047ab9 */ /* 0x000fe20000000a00 */
[C---:B------:R-:W-:Y:S02]  /*271a0*/  ISETP.LT.OR P2, PT, R5.reuse, 0x41, P2 ;  /* 0x000000410500780c */ /* 0x040fe40001741670 */
[C---:B------:R-:W-:Y:S02]  /*271b0*/  ISETP.LT.OR P1, PT, R5.reuse, 0x41, P1 ;  /* 0x000000410500780c */ /* 0x040fe40000f21670 */
[----:B---3--:R-:W-:Y:S02]  /*271c0*/  IADD3 R2, P4, R14, R8, RZ ;  /* 0x000000080e027210 */ /* 0x008fe40007f9e0ff */
        /* <DEDUP_REMOVED lines=11> */
.L_x_778:
[----:B------:R-:W-:Y:S02]  /*27280*/  PLOP3.LUT P1, PT, P1, P0, PT, 0xa2, 0x0 ;  /* 0x000000000000781c */ /* 0x000fe40000f21472 */
[----:B------:R-:W-:-:S08]  /*27290*/  @P0 R2UR P1, UR4, R4 ;  /* 0x00000000040402ca */ /* 0x000fd00000020000 */
[----:B------:R-:W-:-:S05]  /*272a0*/  @P0 PLOP3.LUT P0, PT, P1, PT, PT, 0x80, 0x0 ;  /* 0x000000000000081c */ /* 0x000fca0000f0f070 */
[----:B------:R-:W-:Y:S01]  /*272b0*/  @!P1 SYNCS.ARRIVE.TRANS64.RED.A0T1 RZ, [UR4+0x38850], RZ ;  /* 0x038850ffffff99a7 */ /* 0x000fe20008200404 */
[----:B------:R-:W-:Y:S07]  /*272c0*/  @!P1 ARRIVES.LDGSTSBAR.64.TRANSCNT [UR4+0x38850] ;  /* 0x03885000ff0099b0 */ /* 0x000fee0008000a84 */
[----:B------:R-:W-:Y:S05]  /*272d0*/  @P0 BRA.U.ANY `(.L_x_778) ;  /* 0xfffffffd00e80947 */ /* 0x000fea000393ffff */
[----:B------:R-:W-:Y:S01]  /*272e0*/  NOP ;  /* 0x0000000000007918 */ /* 0x000fe20000000000 */
[----:B0-----:R-:W-:-:S05]  /*272f0*/  IMAD.U32 R0, RZ, RZ, UR37 ;  /* 0x00000025ff007e24 */ /* 0x001fca000f8e00ff */
[----:B------:R-:W-:-:S13]  /*27300*/  ISETP.NE.AND P2, PT, R0, 0x3, PT ;  /* 0x000000030000780c */ /* 0x000fda0003f45270 */
[----:B------:R-:W-:Y:S05]  /*27310*/  @!P2 BRA `(.L_x_779) ;  /* 0x000000000004a947 */ /* 0x000fea0003800000 */
[----:B------:R-:W-:Y:S01]  /*27320*/  BPT.TRAP 0x1 ;  /* 0x000000040000795c */ /* 0x000fe20000300000 */
.L_x_779:
[----:B------:R0:W-:Y:S01]  /*27330*/  SYNCS.ARRIVE.TRANS64.A1T0 RZ, [R4+URZ+0x38850], RZ ;  /* 0x038850ff04ff79a7 */ /* 0x0001e2000810003f */
[----:B------:R-:W-:-:S05]  /*27340*/  VIADD R27, R27, 0x1 ;  /* 0x000000011b1b7836 */ /* 0x000fca0000000000 */
[----:B------:R-:W-:-:S04]  /*27350*/  ISETP.NE.AND P0, PT, R27, 0x2, PT ;  /* 0x000000021b00780c */ /* 0x000fc80003f05270 */
[----:B------:R-:W-:Y:S02]  /*27360*/  SEL R0, RZ, 0x1, P0 ;  /* 0x00000001ff007807 */ /* 0x000fe40000000000 */
[----:B------:R-:W-:Y:S02]  /*27370*/  SEL R27, R27, RZ, P0 ;  /* 0x000000ff1b1b7207 */ /* 0x000fe40000000000 */
[----:B0-----:R-:W-:-:S07]  /*27380*/  LOP3.LUT R29, R29, R0, RZ, 0x3c, !PT ;  /* 0x000000001d1d7212 */ /* 0x001fce00078e3cff */
.L_x_734:
[----:B------:R-:W-:Y:S05]  /*27390*/  BSYNC B7 ;  /* 0x0000000000077941 */ /* 0x000fea0003800000 */
.L_x_732:
[----:B------:R-:W-:-:S13]  /*273a0*/  LOP3.LUT P0, RZ, R23, 0x40, RZ, 0xc0, !PT ;  /* 0x0000004017ff7812 */ /* 0x000fda000780c0ff */
[----:B------:R-:W-:Y:S05]  /*273b0*/  @!P0 BRA `(.L_x_780) ;  /* 0x0000000000248947 */ /* 0x000fea0003800000 */
[----:B------:R-:W-:Y:S05]  /*273c0*/  WARPSYNC.ALL ;  /* 0x0000000000007948 */ /* 0x000fea0003800000 */
[----:B------:R-:W1:Y:S08]  /*273d0*/  S2UR UR5, SR_CgaCtaId ;  /* 0x00000000000579c3 */ /* 0x000e700000008800 */
[----:B------:R-:W-:Y:S06]  /*273e0*/  BAR.SYNC.DEFER_BLOCKING 0x5, 0x180 ;  /* 0x0146000000007b1d */ /* 0x000fec0000010000 */
[----:B------:R-:W-:-:S02]  /*273f0*/  UMOV UR4, 0x400 ;  /* 0x0000040000047882 */ /* 0x000fc40000000000 */
[----:B-1----:R-:W-:-:S06]  /*27400*/  ULEA UR4, UR5, UR4, 0x18 ;  /* 0x0000000405047291 */ /* 0x002fcc000f8ec03f */
[----:B0-----:R-:W-:-:S05]  /*27410*/  IMAD.U32 R22, RZ, RZ, UR4 ;  /* 0x00000004ff167e24 */ /* 0x001fca000f8e00ff */
[----:B------:R0:W1:Y:S01]  /*27420*/  LDS.128 R16, [R22+0x388d0] ;  /* 0x0388d00016107984 */ /* 0x0000620000000c00 */
[----:B------:R-:W-:Y:S06]  /*27430*/  BAR.ARV 0x4, 0x180 ;  /* 0x0106000000007b1d */ /* 0x000fec0000002000 */
[----:B------:R-:W-:Y:S05]  /*27440*/  BRA `(.L_x_781) ;  /* 0x0000000800487947 */ /* 0x000fea0003800000 */
.L_x_780:
[----:B------:R-:W1:Y:S01]  /*27450*/  S2R R8, SR_TID.X ;  /* 0x0000000000087919 */ /* 0x000e620000002100 */
[----:B------:R-:W-:Y:S01]  /*27460*/  UMOV UR4, 0xffffffff ;  /* 0xffffffff00047882 */ /* 0x000fe20000000000 */
[----:B-1----:R-:W-:-:S04]  /*27470*/  LOP3.LUT R8, R8, 0x1f, RZ, 0xc0, !PT ;  /* 0x0000001f08087812 */ /* 0x002fc800078ec0ff */
[----:B------:R-:W-:Y:S01]  /*27480*/  ISETP.NE.AND P0, PT, R8, 0x1f, PT ;  /* 0x0000001f0800780c */ /* 0x000fe20003f05270 */
[----:B------:R-:W-:-:S12]  /*27490*/  BRA.DIV UR4, `(.L_x_782) ;  /* 0x0000004e04387947 */ /* 0x000fd8000b800000 */
[----:B0-----:R-:W-:Y:S01]  /*274a0*/  IMAD.IADD R5, R19, 0x1, R8 ;  /* 0x0000000113057824 */ /* 0x001fe200078e0208 */
[----:B------:R-:W-:Y:S01]  /*274b0*/  ULDC UR4, c[0x0][0xc3c] ;  /* 0x00030f0000047ab9 */ /* 0x000fe20000000800 */
[----:B------:R-:W-:-:S03]  /*274c0*/  ULDC.64 UR6, c[0x0][0x208] ;  /* 0x0000820000067ab9 */ /* 0x000fc60000000a00 */
[----:B------:R-:W-:-:S13]  /*274d0*/  ISETP.GE.OR P1, PT, R5, UR4, !P0 ;  /* 0x0000000405007c0c */ /* 0x000fda000c726670 */
[----:B------:R-:W0:Y:S02]  /*274e0*/  @!P1 LDC.64 R2, c[0x0][0xc80] ;  /* 0x00032000ff029b82 */ /* 0x000e240000000a00 */
[----:B0-----:R-:W-:-:S06]  /*274f0*/  @!P1 IMAD.WIDE R2, R5, 0x4, R2 ;  /* 0x0000000405029825 */ /* 0x001fcc00078e0202 */
[----:B------:R-:W2:Y:S01]  /*27500*/  @!P1 LDG.E R2, desc[UR6][R2.64] ;  /* 0x0000000602029981 */ /* 0x000ea2000c1e1900 */
[----:B------:R-:W-:Y:S01]  /*27510*/  IMAD.MOV.U32 R4, RZ, RZ, RZ ;  /* 0x000000ffff047224 */ /* 0x000fe200078e00ff */
[C---:B------:R-:W-:Y:S02]  /*27520*/  ISETP.GE.U32.AND P2, PT, R8.reuse, 0x2, PT ;  /* 0x000000020800780c */ /* 0x040fe40003f46070 */
[C---:B------:R-:W-:Y:S01]  /*27530*/  ISETP.GE.U32.AND P3, PT, R8.reuse, 0x4, PT ;  /* 0x000000040800780c */ /* 0x040fe20003f66070 */
[----:B------:R-:W-:Y:S01]  /*27540*/  SHFL.IDX PT, R0, R16, 0x1, 0x1f ;  /* 0x00201f0010007f89 */ /* 0x000fe200000e0000 */
[C---:B------:R-:W-:Y:S02]  /*27550*/  ISETP.GE.U32.AND P4, PT, R8.reuse, 0x8, PT ;  /* 0x000000080800780c */ /* 0x040fe40003f86070 */
[C---:B------:R-:W-:Y:S01]  /*27560*/  ISETP.GE.U32.AND P5, PT, R8.reuse, 0x10, PT ;  /* 0x000000100800780c */ /* 0x040fe20003fa6070 */
[----:B--2---:R-:W-:Y:S01]  /*27570*/  @!P1 IMAD.MOV.U32 R4, RZ, RZ, R2 ;  /* 0x000000ffff049224 */ /* 0x004fe200078e0002 */
[----:B------:R-:W-:-:S04]  /*27580*/  ISETP.NE.AND P1, PT, R8, RZ, PT ;  /* 0x000000ff0800720c */ /* 0x000fc80003f25270 */
[----:B------:R-:W0:Y:S02]  /*27590*/  SHFL.UP PT, R14, R4, 0x1, RZ ;  /* 0x04200000040e7989 */ /* 0x000e2400000e00ff */
[----:B0-----:R-:W-:-:S04]  /*275a0*/  SEL R5, R14, RZ, P1 ;  /* 0x000000ff0e057207 */ /* 0x001fc80000800000 */
[----:B------:R-:W-:Y:S02]  /*275b0*/  IADD3 R6, R4, R5, RZ ;  /* 0x0000000504067210 */ /* 0x000fe40007ffe0ff */
        /* <DEDUP_REMOVED lines=14> */
.L_x_951:
[----:B------:R-:W-:Y:S02]  /*276a0*/  ULDC UR4, c[0x0][0xc38] ;  /* 0x00030e0000047ab9 */ /* 0x000fe40000000800 */
[----:B------:R-:W-:-:S04]  /*276b0*/  IMAD.U32 R7, RZ, RZ, UR4 ;  /* 0x00000004ff077e24 */ /* 0x000fc8000f8e00ff */
[----:B-1----:R-:W-:-:S04]  /*276c0*/  IMAD R3, R14, R7, RZ ;  /* 0x000000070e037224 */ /* 0x002fc800078e02ff */
[----:B------:R-:W-:-:S05]  /*276d0*/  IMAD.IADD R6, R0, 0x1, R3 ;  /* 0x0000000100067824 */ /* 0x000fca00078e0203 */
[----:B------:R-:W-:-:S13]  /*276e0*/  ISETP.GT.AND P6, PT, R6, R5, PT ;  /* 0x000000050600720c */ /* 0x000fda0003fc4270 */
[----:B------:R-:W-:Y:S05]  /*276f0*/  @P6 BRA `(.L_x_783) ;  /* 0x0000000000a06947 */ /* 0x000fea0003800000 */
.L_x_788:
[----:B------:R-:W1:Y:S01]  /*27700*/  LDC R0, c[0x0][0xc3c] ;  /* 0x00030f00ff007b82 */ /* 0x000e620000000800 */
[----:B------:R-:W-:-:S05]  /*27710*/  VIADD R19, R19, 0x1f ;  /* 0x0000001f13137836 */ /* 0x000fca0000000000 */
[----:B-1----:R-:W-:-:S13]  /*27720*/  ISETP.GE.AND P6, PT, R19, R0, PT ;  /* 0x000000001300720c */ /* 0x002fda0003fc6270 */
[----:B------:R-:W-:Y:S05]  /*27730*/  @P6 BRA `(.L_x_784) ;  /* 0x0000000400486947 */ /* 0x000fea0003800000 */
[----:B0-----:R-:W0:Y:S01]  /*27740*/  S2R R2, SR_TID.X ;  /* 0x0000000000027919 */ /* 0x001e220000002100 */
[----:B------:R-:W-:Y:S01]  /*27750*/  BSSY B0, `(.L_x_785) ;  /* 0x000000a000007945 */ /* 0x000fe20003800000 */
[----:B------:R-:W-:Y:S01]  /*27760*/  IMAD.MOV.U32 R4, RZ, RZ, RZ ;  /* 0x000000ffff047224 */ /* 0x000fe200078e00ff */
[----:B0-----:R-:W-:-:S05]  /*27770*/  LOP3.LUT R2, R2, 0x1f, RZ, 0xc0, !PT ;  /* 0x0000001f02027812 */ /* 0x001fca00078ec0ff */
[----:B------:R-:W-:-:S05]  /*27780*/  IMAD.IADD R7, R19, 0x1, R2 ;  /* 0x0000000113077824 */ /* 0x000fca00078e0202 */
[----:B------:R-:W-:-:S13]  /*27790*/  ISETP.GE.OR P6, PT, R7, R0, !P0 ;  /* 0x000000000700720c */ /* 0x000fda00047c6670 */
[----:B------:R-:W-:Y:S05]  /*277a0*/  @P6 BRA `(.L_x_786) ;  /* 0x0000000000106947 */ /* 0x000fea0003800000 */
[----:B------:R-:W0:Y:S01]  /*277b0*/  LDC.64 R2, c[0x0][0xc80] ;  /* 0x00032000ff027b82 */ /* 0x000e220000000a00 */
[----:B------:R-:W-:Y:S01]  /*277c0*/  ULDC.64 UR4, c[0x0][0x208] ;  /* 0x0000820000047ab9 */ /* 0x000fe20000000a00 */
[----:B0-----:R-:W-:-:S05]  /*277d0*/  IMAD.WIDE R2, R7, 0x4, R2 ;  /* 0x0000000407027825 */ /* 0x001fca00078e0202 */
[----:B------:R0:W5:Y:S02]  /*277e0*/  LDG.E R4, desc[UR4][R2.64] ;  /* 0x0000000402047981 */ /* 0x000164000c1e1900 */
.L_x_786:
[----:B------:R-:W-:Y:S05]  /*277f0*/  BSYNC B0 ;  /* 0x0000000000007941 */ /* 0x000fea0003800000 */
.L_x_785:
[----:B------:R-:W-:-:S03]  /*27800*/  UMOV UR4, 0xffffffff ;  /* 0xffffffff00047882 */ /* 0x000fc60000000000 */
[----:B------:R-:W-:Y:S05]  /*27810*/  BRA.DIV UR4, `(.L_x_787) ;  /* 0x0000004e04807947 */ /* 0x000fea000b800000 */
[----:B-----5:R-:W1:Y:S02]  /*27820*/  SHFL.UP PT, R14, R4, 0x1, RZ ;  /* 0x04200000040e7989 */ /* 0x020e6400000e00ff */
[----:B-1----:R-:W-:-:S05]  /*27830*/  SEL R13, R14, RZ, P1 ;  /* 0x000000ff0e0d7207 */ /* 0x002fca0000800000 */
[----:B------:R-:W-:-:S05]  /*27840*/  IMAD.IADD R13, R4, 0x1, R13 ;  /* 0x00000001040d7824 */ /* 0x000fca00078e020d */
[----:B------:R-:W1:Y:S02]  /*27850*/  SHFL.UP PT, R14, R13, 0x2, RZ ;  /* 0x044000000d0e7989 */ /* 0x000e6400000e00ff */
[----:B-1----:R-:W-:-:S05]  /*27860*/  SEL R0, R14, RZ, P2 ;  /* 0x000000ff0e007207 */ /* 0x002fca0001000000 */
[----:B------:R-:W-:-:S05]  /*27870*/  IMAD.IADD R0, R13, 0x1, R0 ;  /* 0x000000010d007824 */ /* 0x000fca00078e0200 */
[----:B------:R-:W0:Y:S02]  /*27880*/  SHFL.UP PT, R14, R0, 0x4, RZ ;  /* 0x04800000000e7989 */ /* 0x000e2400000e00ff */
        /* <DEDUP_REMOVED lines=8> */
[----:B------:R0:W1:Y:S02]  /*27910*/  SHFL.IDX PT, R14, R2, 0x1f, 0x1f ;  /* 0x03e01f00020e7f89 */ /* 0x00006400000e0000 */
.L_x_959:
[----:B------:R-:W-:Y:S02]  /*27920*/  ULDC UR4, c[0x0][0xc38] ;  /* 0x00030e0000047ab9 */ /* 0x000fe40000000800 */
[----:B------:R-:W-:-:S04]  /*27930*/  IMAD.U32 R7, RZ, RZ, UR4 ;  /* 0x00000004ff077e24 */ /* 0x000fc8000f8e00ff */
[----:B-1----:R-:W-:-:S04]  /*27940*/  IMAD R3, R14, R7, RZ ;  /* 0x000000070e037224 */ /* 0x002fc800078e02ff */
[----:B------:R-:W-:-:S05]  /*27950*/  IMAD.IADD R6, R3, 0x1, R6 ;  /* 0x0000000103067824 */ /* 0x000fca00078e0206 */
[----:B------:R-:W-:-:S13]  /*27960*/  ISETP.GT.AND P6, PT, R6, R5, PT ;  /* 0x000000050600720c */ /* 0x000fda0003fc4270 */
[----:B------:R-:W-:Y:S05]  /*27970*/  @!P6 BRA `(.L_x_788) ;  /* 0xfffffffc0060e947 */ /* 0x000fea000383ffff */
.L_x_783:
[----:B------:R-:W-:Y:S01]  /*27980*/  IMAD.IADD R6, R6, 0x1, -R3 ;  /* 0x0000000106067824 */ /* 0x000fe200078e0a03 */
[----:B------:R-:W-:-:S03]  /*27990*/  UMOV UR4, 0xffffffff ;  /* 0xffffffff00047882 */ /* 0x000fc60000000000 */
[----:B------:R-:W-:-:S05]  /*279a0*/  IMAD R0, R2, R7, R6 ;  /* 0x0000000702007224 */ /* 0x000fca00078e0206 */
[----:B------:R-:W-:Y:S01]  /*279b0*/  ISETP.GT.AND P6, PT, R0, R5, PT ;  /* 0x000000050000720c */ /* 0x000fe20003fc4270 */
[----:B------:R-:W-:-:S12]  /*279c0*/  BRA.DIV UR4, `(.L_x_789) ;  /* 0x0000004e04d07947 */ /* 0x000fd8000b800000 */
[----:B------:R-:W-:-:S04]  /*279d0*/  VOTE.ANY R3, PT, !P6 ;  /* 0x0000000000037806 */ /* 0x000fc800070e0100 */
[----:B------:R-:W1:Y:S02]  /*279e0*/  POPC R0, R3 ;  /* 0x0000000300007309 */ /* 0x000e640000000000 */
[----:B-1----:R1:W2:Y:S02]  /*279f0*/  SHFL.IDX PT, R4, R4, R0, 0x1f ;  /* 0x00001f0004047589 */ /* 0x0022a400000e0000 */
.L_x_963:
[----:B------:R-:W-:Y:S01]  /*27a00*/  ISETP.NE.AND P0, PT, R3, RZ, PT ;  /* 0x000000ff0300720c */ /* 0x000fe20003f05270 */
[----:B------:R-:W-:-:S12]  /*27a10*/  IMAD.MOV.U32 R14, RZ, RZ, RZ ;  /* 0x000000ffff0e7224 */ /* 0x000fd800078e00ff */
[----:B------:R-:W-:Y:S05]  /*27a20*/  @!P0 BRA `(.L_x_790) ;  /* 0x0000000000108947 */ /* 0x000fea0003800000 */
[----:B------:R-:W-:Y:S01]  /*27a30*/  UMOV UR4, 0xffffffff ;  /* 0xffffffff00047882 */ /* 0x000fe20000000000 */
[----:B------:R-:W-:Y:S02]  /*27a40*/  VIADD R12, R0, 0xffffffff ;  /* 0xffffffff000c7836 */ /* 0x000fe40000000000 */
[----:B------:R-:W-:Y:S05]  /*27a50*/  BRA.DIV UR4, `(.L_x_791) ;  /* 0x0000004e04f47947 */ /* 0x000fea000b800000 */
[----:B------:R3:W4:Y:S02]  /*27a60*/  SHFL.IDX PT, R14, R2, R12, 0x1f ;  /* 0x00001f0c020e7589 */ /* 0x00072400000e0000 */
.L_x_790:
[----:B--2---:R-:W-:Y:S01]  /*27a70*/  IABS R8, R4 ;  /* 0x0000000400087213 */ /* 0x004fe20000000000 */
[----:B----4-:R-:W-:Y:S02]  /*27a80*/  IMAD R16, R14, R7, R6 ;  /* 0x000000070e107224 */ /* 0x010fe400078e0206 */
[----:B------:R-:W-:Y:S01]  /*27a90*/  IMAD.IADD R19, R0, 0x1, R19 ;  /* 0x0000000100137824 */ /* 0x000fe200078e0213 */
[----:B------:R-:W2:Y:S08]  /*27aa0*/  I2F.RP R9, R8 ;  /* 0x0000000800097306 */ /* 0x000eb00000209400 */
[----:B--2---:R-:W0:Y:S02]  /*27ab0*/  MUFU.RCP R9, R9 ;  /* 0x0000000900097308 */ /* 0x004e240000001000 */
[----:B0--3--:R-:W-:-:S06]  /*27ac0*/  VIADD R2, R9, 0xffffffe ;  /* 0x0ffffffe09027836 */ /* 0x009fcc0000000000 */
[----:B------:R0:W2:Y:S02]  /*27ad0*/  F2I.FTZ.U32.TRUNC.NTZ R3, R2 ;  /* 0x0000000200037305 */ /* 0x0000a4000021f000 */
[----:B0-----:R-:W-:Y:S02]  /*27ae0*/  IMAD.MOV.U32 R2, RZ, RZ, RZ ;  /* 0x000000ffff027224 */ /* 0x001fe400078e00ff */
[----:B--2---:R-:W-:-:S04]  /*27af0*/  IMAD.MOV R7, RZ, RZ, -R3 ;  /* 0x000000ffff077224 */ /* 0x004fc800078e0a03 */
[----:B------:R-:W-:-:S04]  /*27b00*/  IMAD R7, R7, R8, RZ ;  /* 0x0000000807077224 */ /* 0x000fc800078e02ff */
[----:B------:R-:W-:-:S04]  /*27b10*/  IMAD.HI.U32 R3, R3, R7, R2 ;  /* 0x0000000703037227 */ /* 0x000fc800078e0002 */
[----:B------:R-:W-:Y:S01]  /*27b20*/  IMAD.IADD R7, R5, 0x1, -R16 ;  /* 0x0000000105077824 */ /* 0x000fe200078e0a10 */
[----:B------:R-:W-:-:S04]  /*27b30*/  IABS R5, R4 ;  /* 0x0000000400057213 */ /* 0x000fc80000000000 */
[----:B------:R-:W-:Y:S02]  /*27b40*/  IABS R2, R7 ;  /* 0x0000000700027213 */ /* 0x000fe40000000000 */
[----:B------:R-:W-:-:S03]  /*27b50*/  IADD3 R5, RZ, -R5, RZ ;  /* 0x80000005ff057210 */ /* 0x000fc60007ffe0ff */
        /* <DEDUP_REMOVED lines=11> */
[----:B------:R-:W-:-:S05]  /*27c10*/  @!P1 LOP3.LUT R3, RZ, R4, RZ, 0x33, !PT ;  /* 0x00000004ff039212 */ /* 0x000fca00078e33ff */
[--C-:B------:R-:W-:Y:S02]  /*27c20*/  IMAD.MOV R17, RZ, RZ, -R3.reuse ;  /* 0x000000ffff117224 */ /* 0x100fe400078e0a03 */
[----:B------:R-:W-:Y:S02]  /*27c30*/  IMAD.MOV.U32 R18, RZ, RZ, R3 ;  /* 0x000000ffff127224 */ /* 0x000fe400078e0003 */
[----:B------:R-:W-:Y:S01]  /*27c40*/  IMAD R17, R4, R17, R7 ;  /* 0x0000001104117224 */ /* 0x000fe200078e0207 */
[----:B------:R-:W-:Y:S06]  /*27c50*/  BRA `(.L_x_792) ;  /* 0x00000000001c7947 */ /* 0x000fec0003800000 */
.L_x_784:
[----:B------:R-:W-:Y:S01]  /*27c60*/  UMOV UR4, URZ ;  /* 0x0000003f00047c82 */ /* 0x000fe20008000000 */
[----:B------:R-:W-:Y:S01]  /*27c70*/  UMOV UR5, URZ ;  /* 0x0000003f00057c82 */ /* 0x000fe20008000000 */
[----:B------:R-:W-:Y:S01]  /*27c80*/  ULDC UR6, c[0x0][0xc3c] ;  /* 0x00030f0000067ab9 */ /* 0x000fe20000000800 */
[----:B------:R-:W-:Y:S02]  /*27c90*/  IMAD.MOV.U32 R16, RZ, RZ, R5 ;  /* 0x000000ffff107224 */ /* 0x000fe400078e0005 */
[----:B------:R-:W-:Y:S02]  /*27ca0*/  IMAD.U32 R17, RZ, RZ, UR4 ;  /* 0x00000004ff117e24 */ /* 0x000fe4000f8e00ff */
[----:B------:R-:W-:Y:S02]  /*27cb0*/  IMAD.U32 R18, RZ, RZ, UR5 ;  /* 0x00000005ff127e24 */ /* 0x000fe4000f8e00ff */
[----:B------:R-:W-:-:S07]  /*27cc0*/  IMAD.U32 R19, RZ, RZ, UR6 ;  /* 0x00000006ff137e24 */ /* 0x000fce000f8e00ff */
.L_x_792:
        /* <DEDUP_REMOVED lines=10> */
.L_x_781:
[----:B------:R-:W-:Y:S02]  /*27d70*/  ULDC UR4, c[0x0][0xc3c] ;  /* 0x00030f0000047ab9 */ /* 0x000fe40000000800 */
[----:B-1----:R-:W-:-:S13]  /*27d80*/  ISETP.GE.AND P0, PT, R19, UR4, PT ;  /* 0x0000000413007c0c */ /* 0x002fda000bf06270 */
[----:B------:R-:W-:Y:S05]  /*27d90*/  @!P0 BRA `(.L_x_793) ;  /* 0xffffff9c00588947 */ /* 0x000fea000383ffff */
[----:B------:R-:W-:Y:S05]  /*27da0*/  BSYNC B8 ;  /* 0x0000000000087941 */ /* 0x000fea0003800000 */
.L_x_684:
[----:B------:R-:W3:Y:S01]  /*27db0*/  LDL.LU R0, [R1+0x30] ;  /* 0x0000300001007983 */ /* 0x000ee20000300800 */
[----:B------:R-:W-:Y:S01]  /*27dc0*/  BSSY B0, `(.L_x_794) ;  /* 0x000000b000007945 */ /* 0x000fe20003800000 */
[----:B------:R-:W4:Y:S01]  /*27dd0*/  S2R R5, SR_CgaCtaId ;  /* 0x0000000000057919 */ /* 0x000f220000008800 */
[----:B---3--:R-:W-:-:S04]  /*27de0*/  IADD3 R0, R0, 0x1, RZ ;  /* 0x0000000100007810 */ /* 0x008fc80007ffe0ff */
[----:B01----:R-:W-:-:S04]  /*27df0*/  LEA.HI R2, R0, R0, RZ, 0x1 ;  /* 0x0000000000027211 */ /* 0x003fc800078f08ff */
[----:B------:R-:W-:Y:S02]  /*27e00*/  LOP3.LUT R3, R2, 0xfffffffe, RZ, 0xc0, !PT ;  /* 0xfffffffe02037812 */ /* 0x000fe400078ec0ff */
[----:B------:R-:W-:-:S03]  /*27e10*/  MOV R2, 0x400 ;  /* 0x0000040000027802 */ /* 0x000fc60000000f00 */
[----:B------:R-:W-:Y:S01]  /*27e20*/  IMAD.IADD R0, R0, 0x1, -R3 ;  /* 0x0000000100007824 */ /* 0x000fe200078e0a03 */
[----:B----4-:R-:W-:-:S04]  /*27e30*/  LEA R5, R5, R2, 0x18 ;  /* 0x0000000205057211 */ /* 0x010fc800078ec0ff */
[----:B------:R-:W-:-:S04]  /*27e40*/  SHF.L.U32 R0, R0, 0x1f, RZ ;  /* 0x0000001f00007819 */ /* 0x000fc800000006ff */
[----:B------:R-:W0:Y:S02]  /*27e50*/  SYNCS.PHASECHK.TRANS64.TRYWAIT P0, [R5+URZ+0x38820], R0 ;  /* 0x03882000050075a7 */ /* 0x000e24000800017f */
[----:B0-----:R-:W-:Y:S05]  /*27e60*/  @!P0 BRA `(.L_x_795) ;  /* 0x0000004c00148947 */ /* 0x001fea0003800000 */
.L_x_966:
[----:B------:R-:W-:Y:S05]  /*27e70*/  BSYNC B0 ;  /* 0x0000000000007941 */ /* 0x000fea0003800000 */
.L_x_794:
[----:B------:R-:W-:-:S03]  /*27e80*/  UMOV UR4, 0xffffffff ;  /* 0xffffffff00047882 */ /* 0x000fc60000000000 */
[----:B------:R-:W-:Y:S05]  /*27e90*/  BRA.DIV UR4, `(.L_x_796) ;  /* 0x0000004e041c7947 */ /* 0x000fea000b800000 */
[----:B0-----:R-:W0:Y:S02]  /*27ea0*/  S2R R0, SR_TID.X ;  /* 0x0000000000007919 */ /* 0x001e240000002100 */
[----:B0-----:R-:W-:-:S04]  /*27eb0*/  SHF.R.U32.HI R0, RZ, 0x5, R0 ;  /* 0x00000005ff007819 */ /* 0x001fc80000011600 */
[----:B------:R-:W-:-:S05]  /*27ec0*/  LOP3.LUT R0, R0, 0x3, RZ, 0xc0, !PT ;  /* 0x0000000300007812 */ /* 0x000fca00078ec0ff */
[----:B------:R0:W1:Y:S02]  /*27ed0*/  SHFL.IDX PT, R14, R0, RZ, 0x1f ;  /* 0x00001fff000e7589 */ /* 0x00006400000e0000 */
.L_x_969:
[----:B-1----:R-:W-:-:S13]  /*27ee0*/  ISETP.NE.AND P0, PT, R14, RZ, PT ;  /* 0x000000ff0e00720c */ /* 0x002fda0003f05270 */
[----:B------:R-:W-:Y:S05]  /*27ef0*/  @P0 BRA `(.L_x_436) ;  /* 0x0000000000880947 */ /* 0x000fea0003800000 */
[----:B------:R-:W-:-:S03]  /*27f00*/  UMOV UR4, 0xffffffff ;  /* 0xffffffff00047882 */ /* 0x000fc60000000000 */
[----:B------:R-:W-:Y:S05]  /*27f10*/  BRA.DIV UR4, `(.L_x_797) ;  /* 0x0000004e04307947 */ /* 0x000fea000b800000 */
[----:B------:R-:W-:-:S13]  /*27f20*/  ELECT P6, URZ, PT ;  /* 0x00000000003f782f */ /* 0x000fda00038c0000 */
.L_x_972:
[----:B------:R-:W-:Y:S05]  /*27f30*/  @!P6 BRA `(.L_x_436) ;  /* 0x000000000078e947 */ /* 0x000fea0003800000 */
[----:B------:R-:W-:-:S06]  /*27f40*/  ULOP3.LUT UR4, UR60, 0x2, URZ, 0xfc, !UPT ;  /* 0x000000023c047892 */ /* 0x000fcc000f8efc3f */
[----:B0-----:R-:W-:-:S05]  /*27f50*/  IMAD.U32 R0, RZ, RZ, UR4 ;  /* 0x00000004ff007e24 */ /* 0x001fca000f8e00ff */
[----:B------:R-:W-:-:S13]  /*27f60*/  ISETP.NE.AND P0, PT, R0, 0x3, PT ;  /* 0x000000030000780c */ /* 0x000fda0003f05270 */
[----:B------:R-:W-:Y:S05]  /*27f70*/  @!P0 BRA `(.L_x_798) ;  /* 0x0000000000048947 */ /* 0x000fea0003800000 */
[----:B------:R-:W-:Y:S01]  /*27f80*/  BPT.TRAP 0x1 ;  /* 0x000000040000795c */ /* 0x000fe20000300000 */
.L_x_798:
[----:B------:R-:W-:Y:S01]  /*27f90*/  IMAD R3, R27, 0x8, R5 ;  /* 0x000000081b037824 */ /* 0x000fe200078e0205 */
[----:B------:R-:W-:Y:S01]  /*27fa0*/  SHF.L.U32 R2, R29, 0x1f, RZ ;  /* 0x0000001f1d027819 */ /* 0x000fe200000006ff */
[----:B------:R-:W-:-:S03]  /*27fb0*/  VIADD R27, R27, 0x1 ;  /* 0x000000011b1b7836 */ /* 0x000fc60000000000 */
[----:B------:R-:W0:Y:S02]  /*27fc0*/  SYNCS.PHASECHK.TRANS64.TRYWAIT P1, [R3+URZ+0x38840], R2 ;  /* 0x03884002030075a7 */ /* 0x000e24000802017f */
[----:B------:R-:W-:-:S04]  /*27fd0*/  ISETP.NE.AND P2, PT, R27, 0x2, PT ;  /* 0x000000021b00780c */ /* 0x000fc80003f45270 */
[----:B------:R-:W-:Y:S01]  /*27fe0*/  SEL R0, RZ, 0x1, P2 ;  /* 0x00000001ff007807 */ /* 0x000fe20001000000 */
[----:B0-----:R-:W-:Y:S08]  /*27ff0*/  @!P1 BRA `(.L_x_799) ;  /* 0x0000004c00189947 */ /* 0x001ff00003800000 */
.L_x_973:
[----:B------:R-:W-:Y:S02]  /*28000*/  SEL R27, R27, RZ, P2 ;  /* 0x000000ff1b1b7207 */ /* 0x000fe40001000000 */
[----:B------:R-:W-:Y:S01]  /*28010*/  LOP3.LUT R0, R29, R0, RZ, 0x3c, !PT ;  /* 0x000000001d007212 */ /* 0x000fe200078e3cff */
[----:B------:R-:W-:Y:S06]  /*28020*/  @!P0 BRA `(.L_x_800) ;  /* 0x0000000000048947 */ /* 0x000fec0003800000 */
[----:B------:R-:W-:Y:S01]  /*28030*/  BPT.TRAP 0x1 ;  /* 0x000000040000795c */ /* 0x000fe20000300000 */
.L_x_800:
[----:B------:R-:W-:Y:S01]  /*28040*/  IMAD R27, R27, 0x8, R5 ;  /* 0x000000081b1b7824 */ /* 0x000fe200078e0205 */
[----:B------:R-:W-:-:S04]  /*28050*/  SHF.L.U32 R0, R0, 0x1f, RZ ;  /* 0x0000001f00007819 */ /* 0x000fc800000006ff */
[----:B------:R-:W1:Y:S02]  /*28060*/  SYNCS.PHASECHK.TRANS64.TRYWAIT P1, [R27+URZ+0x38840], R0 ;  /* 0x038840001b0075a7 */ /* 0x000e64000802017f */
[----:B-1----:R-:W-:Y:S05]  /*28070*/  @!P1 BRA `(.L_x_801) ;  /* 0x0000004c000c9947 */ /* 0x002fea0003800000 */
.L_x_974:
[----:B------:R-:W-:Y:S05]  /*28080*/  @!P0 BRA `(.L_x_802) ;  /* 0x0000000000048947 */ /* 0x000fea0003800000 */
[----:B------:R-:W-:Y:S01]  /*28090*/  BPT.TRAP 0x1 ;  /* 0x000000040000795c */ /* 0x000fe20000300000 */
.L_x_802:
[----:B------:R-:W3:Y:S02]  /*280a0*/  SYNCS.PHASECHK.TRANS64.TRYWAIT P1, [R3+URZ+0x38860], R2 ;  /* 0x03886002030075a7 */ /* 0x000ee4000802017f */
[----:B---3--:R-:W-:Y:S05]  /*280b0*/  @!P1 BRA `(.L_x_803) ;  /* 0x0000004c00109947 */ /* 0x008fea0003800000 */
.L_x_975:
[----:B------:R-:W-:Y:S05]  /*280c0*/  @!P0 BRA `(.L_x_804) ;  /* 0x0000000000048947 */ /* 0x000fea0003800000 */
[----:B------:R-:W-:Y:S01]  /*280d0*/  BPT.TRAP 0x1 ;  /* 0x000000040000795c */ /* 0x000fe20000300000 */
.L_x_804:
[----:B----4-:R4:W0:Y:S02]  /*280e0*/  SYNCS.PHASECHK.TRANS64.TRYWAIT P0, [R27+URZ+0x38860], R0 ;  /* 0x038860001b0075a7 */ /* 0x010824000800017f */
[----:B0-----:R-:W-:Y:S05]  /*280f0*/  @!P0 NANOSLEEP.SYNCS 0x989680 ;  /* 0x009896800000895d */ /* 0x001fea0003900000 */
[----:B------:R-:W0:Y:S02]  /*28100*/  @!P0 SYNCS.PHASECHK.TRANS64 P0, [R27+URZ+0x38860], R0 ;  /* 0x038860001b0085a7 */ /* 0x000e24000800007f */
[----:B0-----:R-:W-:Y:S05]  /*28110*/  @!P0 BRA `(.L_x_804) ;  /* 0xfffffffc00f08947 */ /* 0x001fea000383ffff */
.L_x_436:
[----:B------:R-:W-:Y:S05]  /*28120*/  BSYNC B9 ;  /* 0x0000000000097941 */ /* 0x000fea0003800000 */
.L_x_433:
[----:B------:R-:W-:Y:S05]  /*28130*/  EXIT ;  /* 0x000000000000794d */ /* 0x000fea0003800000 */
.L_x_456:
[----:B0-----:R0:W1:Y:S02]  /*28140*/  SYNCS.PHASECHK.TRANS64.TRYWAIT P6, [R89+URZ+0x38890], R90 ;  /* 0x0388905a590075a7 */ /* 0x00106400080c017f */
[----:B-1----:R-:W-:Y:S05]  /*28150*/  @!P6 NANOSLEEP.SYNCS 0x989680 ;  /* 0x009896800000e95d */ /* 0x002fea0003900000 */
[----:B------:R-:W1:Y:S02]  /*28160*/  @!P6 SYNCS.PHASECHK.TRANS64 P6, [R89+URZ+0x38890], R90 ;  /* 0x0388905a5900e5a7 */ /* 0x000e6400080c007f */
[----:B-1----:R-:W-:Y:S05]  /*28170*/  @!P6 BRA `(.L_x_456) ;  /* 0xfffffffc00f0e947 */ /* 0x002fea000383ffff */
[----:B------:R-:W-:Y:S05]  /*28180*/  BRA `(.L_x_805) ;  /* 0xfffffdb000987947 */ /* 0x000fea000383ffff */
.L_x_457:
[----:B------:R-:W-:Y:S01]  /*28190*/  BSSY B1, `(.L_x_806) ;  /* 0x0000008000017945 */ /* 0x000fe20003800000 */
[----:B------:R-:W-:Y:S02]  /*281a0*/  IMAD.MOV.U32 R13, RZ, RZ, R117 ;  /* 0x000000ffff0d7224 */ /* 0x000fe400078e0075 */
[----:B------:R-:W-:Y:S02]  /*281b0*/  IMAD.MOV.U32 R12, RZ, RZ, RZ ;  /* 0x000000ffff0c7224 */ /* 0x000fe400078e00ff */
[----:B------:R-:W-:Y:S02]  /*281c0*/  IMAD.MOV.U32 R11, RZ, RZ, 0x181f ;  /* 0x0000181fff0b7424 */ /* 0x000fe400078e00ff */
[----:B------:R-:W-:-:S07]  /*281d0*/  IMAD.MOV.U32 R15, RZ, RZ, -0x1 ;  /* 0xffffffffff0f7424 */ /* 0x000fce00078e00ff */
[----:B0-----:R-:W-:Y:S05]  /*281e0*/  WARPSYNC.COLLECTIVE R15, `(.L_x_807) ;  /* 0x000000000f087348 */ /* 0x001fea0003c00000 */
[----:B------:R1:W2:Y:S02]  /*281f0*/  SHFL.IDX P6, R14, R13, R12, R11 ;  /* 0x0000000c0d0e7389 */ /* 0x0002a400000c000b */
[----:B012---:R-:W-:Y:S01]  /*28200*/  ENDCOLLECTIVE ;  /* 0x000000000000791b */ /* 0x007fe20003800000 */
.L_x_807:
[----:B------:R-:W-:Y:S05]  /*28210*/  BSYNC B1 ;  /* 0x0000000000017941 */ /* 0x000fea0003800000 */
.L_x_806:
[----:B------:R-:W-:Y:S01]  /*28220*/  IMAD.MOV.U32 R13, RZ, RZ, R118 ;  /* 0x000000ffff0d7224 */ /* 0x000fe200078e0076 */
[----:B------:R-:W-:Y:S01]  /*28230*/  MOV R12, RZ ;  /* 0x000000ff000c7202 */ /* 0x000fe20000000f00 */
[----:B------:R-:W-:Y:S02]  /*28240*/  IMAD.MOV.U32 R11, RZ, RZ, 0x181f ;  /* 0x0000181fff0b7424 */ /* 0x000fe400078e00ff */
[----:B------:R-:W-:Y:S02]  /*28250*/  IMAD.MOV.U32 R15, RZ, RZ, -0x1 ;  /* 0xffffffffff0f7424 */ /* 0x000fe400078e00ff */
[----:B------:R-:W-:-:S07]  /*28260*/  IMAD.MOV.U32 R83, RZ, RZ, R14 ;  /* 0x000000ffff537224 */ /* 0x000fce00078e000e */
[----:B------:R-:W-:Y:S05]  /*28270*/  WARPSYNC.COLLECTIVE R15, `(.L_x_808) ;  /* 0x000000000f087348 */ /* 0x000fea0003c00000 */
[----:B------:R0:W1:Y:S02]  /*28280*/  SHFL.IDX P6, R14, R13, R12, R11 ;  /* 0x0000000c0d0e7389 */ /* 0x00006400000c000b */
[----:B01----:R-:W-:Y:S01]  /*28290*/  ENDCOLLECTIVE ;  /* 0x000000000000791b */ /* 0x003fe20003800000 */
.L_x_808:
[----:B------:R-:W-:Y:S01]  /*282a0*/  IMAD.MOV.U32 R82, RZ, RZ, R14 ;  /* 0x000000ffff527224 */ /* 0x000fe200078e000e */
[----:B------:R-:W-:Y:S06]  /*282b0*/  BRA `(.L_x_809) ;  /* 0xfffffdb000607947 */ /* 0x000fec000383ffff */
.L_x_474:
[----:B------:R-:W-:Y:S01]  /*282c0*/  BSSY B1, `(.L_x_810) ;  /* 0x0000008000017945 */ /* 0x000fe20003800000 */
[----:B0---4-:R-:W-:Y:S02]  /*282d0*/  IMAD.MOV.U32 R13, RZ, RZ, R117 ;  /* 0x000000ffff0d7224 */ /* 0x011fe400078e0075 */
[----:B------:R-:W-:Y:S02]  /*282e0*/  IMAD.MOV.U32 R12, RZ, RZ, 0x1 ;  /* 0x00000001ff0c7424 */ /* 0x000fe400078e00ff */
[----:B------:R-:W-:Y:S02]  /*282f0*/  IMAD.MOV.U32 R11, RZ, RZ, 0x181f ;  /* 0x0000181fff0b7424 */ /* 0x000fe400078e00ff */
[----:B------:R-:W-:-:S07]  /*28300*/  IMAD.MOV.U32 R15, RZ, RZ, -0x1 ;  /* 0xffffffffff0f7424 */ /* 0x000fce00078e00ff */
[----:B-123--:R-:W-:Y:S05]  /*28310*/  WARPSYNC.COLLECTIVE R15, `(.L_x_811) ;  /* 0x000000000f087348 */ /* 0x00efea0003c00000 */
[----:B------:R0:W4:Y:S02]  /*28320*/  SHFL.IDX P6, R14, R13, R12, R11 ;  /* 0x0000000c0d0e7389 */ /* 0x00012400000c000b */
[----:B01234-:R-:W-:Y:S01]  /*28330*/  ENDCOLLECTIVE ;  /* 0x000000000000791b */ /* 0x01ffe20003800000 */
.L_x_811:
[----:B------:R-:W-:Y:S05]  /*28340*/  BSYNC B1 ;  /* 0x0000000000017941 */ /* 0x000fea0003800000 */
.L_x_810:
[----:B------:R-:W-:Y:S01]  /*28350*/  IMAD.MOV.U32 R13, RZ, RZ, R118 ;  /* 0x000000ffff0d7224 */ /* 0x000fe200078e0076 */
[----:B------:R-:W-:Y:S01]  /*28360*/  MOV R15, 0xffffffff ;  /* 0xffffffff000f7802 */ /* 0x000fe20000000f00 */
[----:B------:R-:W-:Y:S02]  /*28370*/  IMAD.MOV.U32 R12, RZ, RZ, 0x1 ;  /* 0x00000001ff0c7424 */ /* 0x000fe400078e00ff */
[----:B------:R-:W-:Y:S02]  /*28380*/  IMAD.MOV.U32 R11, RZ, RZ, 0x181f ;  /* 0x0000181fff0b7424 */ /* 0x000fe400078e00ff */
[----:B------:R-:W-:-:S07]  /*28390*/  IMAD.MOV.U32 R67, RZ, RZ, R14 ;  /* 0x000000ffff437224 */ /* 0x000fce00078e000e */
[----:B------:R-:W-:Y:S05]  /*283a0*/  WARPSYNC.COLLECTIVE R15, `(.L_x_812) ;  /* 0x000000000f087348 */ /* 0x000fea0003c00000 */
[----:B------:R0:W1:Y:S02]  /*283b0*/  SHFL.IDX P6, R14, R13, R12, R11 ;  /* 0x0000000c0d0e7389 */ /* 0x00006400000c000b */
[----:B01----:R-:W-:Y:S01]  /*283c0*/  ENDCOLLECTIVE ;  /* 0x000000000000791b */ /* 0x003fe20003800000 */
.L_x_812:
[----:B------:R-:W-:Y:S01]  /*283d0*/  IMAD.MOV.U32 R66, RZ, RZ, R14 ;  /* 0x000000ffff427224 */ /* 0x000fe200078e000e */
[----:B------:R-:W-:Y:S06]  /*283e0*/  BRA `(.L_x_813) ;  /* 0xfffffdbc00d47947 */ /* 0x000fec000383ffff */
.L_x_491:
        /* <DEDUP_REMOVED lines=8> */
.L_x_815:
[----:B------:R-:W-:Y:S05]  /*28470*/  BSYNC B1 ;  /* 0x0000000000017941 */ /* 0x000fea0003800000 */
.L_x_814:
[----:B------:R-:W-:Y:S02]  /*28480*/  IMAD.MOV.U32 R13, RZ, RZ, R118 ;  /* 0x000000ffff0d7224 */ /* 0x000fe400078e0076 */
[----:B------:R-:W-:Y:S02]  /*28490*/  IMAD.MOV.U32 R12, RZ, RZ, 0x2 ;  /* 0x00000002ff0c7424 */ /* 0x000fe400078e00ff */
[----:B------:R-:W-:Y:S02]  /*284a0*/  IMAD.MOV.U32 R11, RZ, RZ, 0x181f ;  /* 0x0000181fff0b7424 */ /* 0x000fe400078e00ff */
[----:B------:R-:W-:Y:S02]  /*284b0*/  IMAD.MOV.U32 R15, RZ, RZ, -0x1 ;  /* 0xffffffffff0f7424 */ /* 0x000fe400078e00ff */
[----:B------:R-:W-:-:S07]  /*284c0*/  IMAD.MOV.U32 R117, RZ, RZ, R14 ;  /* 0x000000ffff757224 */ /* 0x000fce00078e000e */
[----:B------:R-:W-:Y:S05]  /*284d0*/  WARPSYNC.COLLECTIVE R15, `(.L_x_816) ;  /* 0x000000000f087348 */ /* 0x000fea0003c00000 */
[----:B------:R0:W1:Y:S02]  /*284e0*/  SHFL.IDX P6, R14, R13, R12, R11 ;  /* 0x0000000c0d0e7389 */ /* 0x00006400000c000b */
[----:B01----:R-:W-:Y:S01]  /*284f0*/  ENDCOLLECTIVE ;  /* 0x000000000000791b */ /* 0x003fe20003800000 */
.L_x_816:
[----:B------:R-:W-:Y:S01]  /*28500*/  IMAD.MOV.U32 R118, RZ, RZ, R14 ;  /* 0x000000ffff767224 */ /* 0x000fe200078e000e */
[----:B------:R-:W-:Y:S06]  /*28510*/  BRA `(.L_x_817) ;  /* 0xfffffdcc00487947 */ /* 0x000fec000383ffff */
.L_x_515:
[----:B-1----:R1:W2:Y:S02]  /*28520*/  SYNCS.PHASECHK.TRANS64.TRYWAIT P6, [R89+URZ+0x38890], R90 ;  /* 0x0388905a590075a7 */ /* 0x0022a400080c017f */
[----:B--2---:R-:W-:Y:S05]  /*28530*/  @!P6 NANOSLEEP.SYNCS 0x989680 ;  /* 0x009896800000e95d */ /* 0x004fea0003900000 */
[----:B------:R-:W2:Y:S02]  /*28540*/  @!P6 SYNCS.PHASECHK.TRANS64 P6, [R89+URZ+0x38890], R90 ;  /* 0x0388905a5900e5a7 */ /* 0x000ea400080c007f */
[----:B--2---:R-:W-:Y:S05]  /*28550*/  @!P6 BRA `(.L_x_515) ;  /* 0xfffffffc00f0e947 */ /* 0x004fea000383ffff */
[----:B------:R-:W-:Y:S05]  /*28560*/  BRA `(.L_x_818) ;  /* 0xfffffde800447947 */ /* 0x000fea000383ffff */
.L_x_516:
[----:B------:R-:W-:Y:S01]  /*28570*/  BSSY B1, `(.L_x_819) ;  /* 0x0000008000017945 */ /* 0x000fe20003800000 */
[----:B------:R-:W-:Y:S01]  /*28580*/  MOV R13, R117 ;  /* 0x00000075000d7202 */ /* 0x000fe20000000f00 */
[----:B------:R-:W-:Y:S02]  /*28590*/  IMAD.MOV.U32 R12, RZ, RZ, RZ ;  /* 0x000000ffff0c7224 */ /* 0x000fe400078e00ff */
[----:B------:R-:W-:Y:S02]  /*285a0*/  IMAD.MOV.U32 R11, RZ, RZ, 0x181f ;  /* 0x0000181fff0b7424 */ /* 0x000fe400078e00ff */
[----:B------:R-:W-:-:S07]  /*285b0*/  IMAD.MOV.U32 R15, RZ, RZ, -0x1 ;  /* 0xffffffffff0f7424 */ /* 0x000fce00078e00ff */
[----:B-1----:R-:W-:Y:S05]  /*285c0*/  WARPSYNC.COLLECTIVE R15, `(.L_x_820) ;  /* 0x000000000f087348 */ /* 0x002fea0003c00000 */
[----:B------:R0:W2:Y:S02]  /*285d0*/  SHFL.IDX P6, R14, R13, R12, R11 ;  /* 0x0000000c0d0e7389 */ /* 0x0000a400000c000b */
[----:B012---:R-:W-:Y:S01]  /*285e0*/  ENDCOLLECTIVE ;  /* 0x000000000000791b */ /* 0x007fe20003800000 */
.L_x_820:
[----:B------:R-:W-:Y:S05]  /*285f0*/  BSYNC B1 ;  /* 0x0000000000017941 */ /* 0x000fea0003800000 */
.L_x_819:
[----:B------:R-:W-:Y:S02]  /*28600*/  IMAD.MOV.U32 R13, RZ, RZ, R118 ;  /* 0x000000ffff0d7224 */ /* 0x000fe400078e0076 */
[----:B------:R-:W-:Y:S02]  /*28610*/  IMAD.MOV.U32 R12, RZ, RZ, RZ ;  /* 0x000000ffff0c7224 */ /* 0x000fe400078e00ff */
[----:B------:R-:W-:Y:S02]  /*28620*/  IMAD.MOV.U32 R11, RZ, RZ, 0x181f ;  /* 0x0000181fff0b7424 */ /* 0x000fe400078e00ff */
[----:B------:R-:W-:Y:S02]  /*28630*/  IMAD.MOV.U32 R15, RZ, RZ, -0x1 ;  /* 0xffffffffff0f7424 */ /* 0x000fe400078e00ff */
[----:B------:R-:W-:-:S07]  /*28640*/  IMAD.MOV.U32 R123, RZ, RZ, R14 ;  /* 0x000000ffff7b7224 */ /* 0x000fce00078e000e */
[----:B------:R-:W-:Y:S05]  /*28650*/  WARPSYNC.COLLECTIVE R15, `(.L_x_821) ;  /* 0x000000000f087348 */ /* 0x000fea0003c00000 */
[----:B------:R0:W1:Y:S02]  /*28660*/  SHFL.IDX P6, R14, R13, R12, R11 ;  /* 0x0000000c0d0e7389 */ /* 0x00006400000c000b */
[----:B01----:R-:W-:Y:S01]  /*28670*/  ENDCOLLECTIVE ;  /* 0x000000000000791b */ /* 0x003fe20003800000 */
.L_x_821:
[----:B------:R-:W-:Y:S01]  /*28680*/  IMAD.MOV.U32 R122, RZ, RZ, R14 ;  /* 0x000000ffff7a7224 */ /* 0x000fe200078e000e */
[----:B------:R-:W-:Y:S06]  /*28690*/  BRA `(.L_x_822) ;  /* 0xfffffde800107947 */ /* 0x000fec000383ffff */
.L_x_525:
[----:B------:R-:W-:Y:S01]  /*286a0*/  BSSY B1, `(.L_x_823) ;  /* 0x0000008000017945 */ /* 0x000fe20003800000 */
[----:B---34-:R-:W-:Y:S01]  /*286b0*/  IMAD.MOV.U32 R13, RZ, RZ, R117 ;  /* 0x000000ffff0d7224 */ /* 0x018fe200078e0075 */
[----:B--2---:R-:W-:Y:S01]  /*286c0*/  MOV R11, 0x181f ;  /* 0x0000181f000b7802 */ /* 0x004fe20000000f00 */
[----:B------:R-:W-:Y:S02]  /*286d0*/  IMAD.MOV.U32 R12, RZ, RZ, 0x1 ;  /* 0x00000001ff0c7424 */ /* 0x000fe400078e00ff */
[----:B------:R-:W-:-:S07]  /*286e0*/  IMAD.MOV.U32 R15, RZ, RZ, -0x1 ;  /* 0xffffffffff0f7424 */ /* 0x000fce00078e00ff */
[----:B01----:R-:W-:Y:S05]  /*286f0*/  WARPSYNC.COLLECTIVE R15, `(.L_x_824) ;  /* 0x000000000f087348 */ /* 0x003fea0003c00000 */
[----:B------:R2:W3:Y:S02]  /*28700*/  SHFL.IDX P6, R14, R13, R12, R11 ;  /* 0x0000000c0d0e7389 */ /* 0x0004e400000c000b */
[----:B0123--:R-:W-:Y:S01]  /*28710*/  ENDCOLLECTIVE ;  /* 0x000000000000791b */ /* 0x00ffe20003800000 */
.L_x_824:
[----:B------:R-:W-:Y:S05]  /*28720*/  BSYNC B1 ;  /* 0x0000000000017941 */ /* 0x000fea0003800000 */
.L_x_823:
        /* <DEDUP_REMOVED lines=8> */
.L_x_825:
[----:B------:R-:W-:Y:S01]  /*287b0*/  IMAD.MOV.U32 R36, RZ, RZ, R14 ;  /* 0x000000ffff247224 */ /* 0x000fe200078e000e */
[----:B------:R-:W-:Y:S06]  /*287c0*/  BRA `(.L_x_826) ;  /* 0xfffffdf400c87947 */ /* 0x000fec000383ffff */
.L_x_534:
[----:B------:R-:W-:Y:S01]  /*287d0*/  BSSY B1, `(.L_x_827) ;  /* 0x0000008000017945 */ /* 0x000fe20003800000 */
[----:B--2-4-:R-:W-:Y:S02]  /*287e0*/  IMAD.MOV.U32 R13, RZ, RZ, R117 ;  /* 0x000000ffff0d7224 */ /* 0x014fe400078e0075 */
[----:B------:R-:W-:Y:S02]  /*287f0*/  IMAD.MOV.U32 R12, RZ, RZ, 0x2 ;  /* 0x00000002ff0c7424 */ /* 0x000fe400078e00ff */
[----:B0-----:R-:W-:Y:S02]  /*28800*/  IMAD.MOV.U32 R11, RZ, RZ, 0x181f ;  /* 0x0000181fff0b7424 */ /* 0x001fe400078e00ff */
[----:B------:R-:W-:-:S07]  /*28810*/  IMAD.MOV.U32 R15, RZ, RZ, -0x1 ;  /* 0xffffffffff0f7424 */ /* 0x000fce00078e00ff */
[----:B-1-3--:R-:W-:Y:S05]  /*28820*/  WARPSYNC.COLLECTIVE R15, `(.L_x_828) ;  /* 0x000000000f087348 */ /* 0x00afea0003c00000 */
[----:B------:R0:W2:Y:S02]  /*28830*/  SHFL.IDX P6, R14, R13, R12, R11 ;  /* 0x0000000c0d0e7389 */ /* 0x0000a400000c000b */
[----:B0123--:R-:W-:Y:S01]  /*28840*/  ENDCOLLECTIVE ;  /* 0x000000000000791b */ /* 0x00ffe20003800000 */
.L_x_828:
[----:B------:R-:W-:Y:S05]  /*28850*/  BSYNC B1 ;  /* 0x0000000000017941 */ /* 0x000fea0003800000 */
.L_x_827:
[----:B------:R-:W-:Y:S01]  /*28860*/  IMAD.MOV.U32 R13, RZ, RZ, R118 ;  /* 0x000000ffff0d7224 */ /* 0x000fe200078e0076 */
[----:B------:R-:W-:Y:S01]  /*28870*/  MOV R37, R14 ;  /* 0x0000000e00257202 */ /* 0x000fe20000000f00 */
[----:B------:R-:W-:Y:S02]  /*28880*/  IMAD.MOV.U32 R12, RZ, RZ, 0x2 ;  /* 0x00000002ff0c7424 */ /* 0x000fe400078e00ff */
[----:B------:R-:W-:Y:S02]  /*28890*/  IMAD.MOV.U32 R11, RZ, RZ, 0x181f ;  /* 0x0000181fff0b7424 */ /* 0x000fe400078e00ff */
[----:B------:R-:W-:-:S07]  /*288a0*/  IMAD.MOV.U32 R15, RZ, RZ, -0x1 ;  /* 0xffffffffff0f7424 */ /* 0x000fce00078e00ff */
[----:B------:R-:W-:Y:S05]  /*288b0*/  WARPSYNC.COLLECTIVE R15, `(.L_x_829) ;  /* 0x000000000f087348 */ /* 0x000fea0003c00000 */
[----:B------:R0:W1:Y:S02]  /*288c0*/  SHFL.IDX P6, R14, R13, R12, R11 ;  /* 0x0000000c0d0e7389 */ /* 0x00006400000c000b */
[----:B01----:R-:W-:Y:S01]  /*288d0*/  ENDCOLLECTIVE ;  /* 0x000000000000791b */ /* 0x003fe20003800000 */
.L_x_829:
[----:B------:R-:W-:Y:S01]  /*288e0*/  IMAD.MOV.U32 R36, RZ, RZ, R14 ;  /* 0x000000ffff247224 */ /* 0x000fe200078e000e */
[----:B------:R-:W-:Y:S06]  /*288f0*/  BRA `(.L_x_830) ;  /* 0xfffffe0400bc7947 */ /* 0x000fec000383ffff */
.L_x_543:
[----:B0-----:R0:W1:Y:S02]  /*28900*/  SYNCS.PHASECHK.TRANS64.TRYWAIT P3, [R89+URZ+0x38890], R90 ;  /* 0x0388905a590075a7 */ /* 0x001064000806017f */
[----:B-1----:R-:W-:Y:S05]  /*28910*/  @!P3 NANOSLEEP.SYNCS 0x989680 ;  /* 0x009896800000b95d */ /* 0x002fea0003900000 */
[----:B------:R-:W1:Y:S02]  /*28920*/  @!P3 SYNCS.PHASECHK.TRANS64 P3, [R89+URZ+0x38890], R90 ;  /* 0x0388905a5900b5a7 */ /* 0x000e64000806007f */
[----:B-1----:R-:W-:Y:S05]  /*28930*/  @!P3 BRA `(.L_x_543) ;  /* 0xfffffffc00f0b947 */ /* 0x002fea000383ffff */
[----:B------:R-:W-:Y:S05]  /*28940*/  BRA `(.L_x_831) ;  /* 0xfffffe1800007947 */ /* 0x000fea000383ffff */
.L_x_544:
        /* <DEDUP_REMOVED lines=8> */
.L_x_833:
[----:B------:R-:W-:Y:S05]  /*289d0*/  BSYNC B1 ;  /* 0x0000000000017941 */ /* 0x000fea0003800000 */
.L_x_832:
        /* <DEDUP_REMOVED lines=8> */
.L_x_834:
[----:B------:R-:W-:Y:S01]  /*28a60*/  IMAD.MOV.U32 R32, RZ, RZ, R14 ;  /* 0x000000ffff207224 */ /* 0x000fe200078e000e */
[----:B------:R-:W-:Y:S06]  /*28a70*/  BRA `(.L_x_835) ;  /* 0xfffffe1800247947 */ /* 0x000fec000383ffff */
.L_x_547:
[----:B------:R-:W-:Y:S01]  /*28a80*/  BSSY B1, `(.L_x_836) ;  /* 0x0000008000017945 */ /* 0x000fe20003800000 */
[----:B----4-:R-:W-:Y:S02]  /*28a90*/  IMAD.MOV.U32 R13, RZ, RZ, R41 ;  /* 0x000000ffff0d7224 */ /* 0x010fe400078e0029 */
[----:B------:R-:W-:Y:S02]  /*28aa0*/  IMAD.MOV.U32 R12, RZ, RZ, 0x1 ;  /* 0x00000001ff0c7424 */ /* 0x000fe400078e00ff */
[----:B------:R-:W-:Y:S02]  /*28ab0*/  IMAD.MOV.U32 R11, RZ, RZ, 0x181f ;  /* 0x0000181fff0b7424 */ /* 0x000fe400078e00ff */
[----:B------:R-:W-:-:S07]  /*28ac0*/  IMAD.MOV.U32 R15, RZ, RZ, -0x1 ;  /* 0xffffffffff0f7424 */ /* 0x000fce00078e00ff */
[----:B0123--:R-:W-:Y:S05]  /*28ad0*/  WARPSYNC.COLLECTIVE R15, `(.L_x_837) ;  /* 0x000000000f087348 */ /* 0x00ffea0003c00000 */
[----:B------:R4:W0:Y:S02]  /*28ae0*/  SHFL.IDX P6, R14, R13, R12, R11 ;  /* 0x0000000c0d0e7389 */ /* 0x00082400000c000b */
[----:B01234-:R-:W-:Y:S01]  /*28af0*/  ENDCOLLECTIVE ;  /* 0x000000000000791b */ /* 0x01ffe20003800000 */
.L_x_837:
[----:B------:R-:W-:Y:S05]  /*28b00*/  BSYNC B1 ;  /* 0x0000000000017941 */ /* 0x000fea0003800000 */
.L_x_836:
        /* <DEDUP_REMOVED lines=8> */
.L_x_838:
[----:B------:R-:W-:Y:S01]  /*28b90*/  IMAD.MOV.U32 R32, RZ, RZ, R14 ;  /* 0x000000ffff207224 */ /* 0x000fe200078e000e */
[----:B------:R-:W-:Y:S06]  /*28ba0*/  BRA `(.L_x_839) ;  /* 0xfffffe18004c7947 */ /* 0x000fec000383ffff */
.L_x_550:
[----:B------:R-:W-:Y:S01]  /*28bb0*/  BSSY B1, `(.L_x_840) ;  /* 0x0000008000017945 */ /* 0x000fe20003800000 */
[----:B---3--:R-:W-:Y:S02]  /*28bc0*/  IMAD.MOV.U32 R13, RZ, RZ, R41 ;  /* 0x000000ffff0d7224 */ /* 0x008fe400078e0029 */
[----:B------:R-:W-:Y:S02]  /*28bd0*/  IMAD.MOV.U32 R12, RZ, RZ, 0x2 ;  /* 0x00000002ff0c7424 */ /* 0x000fe400078e00ff */
[----:B------:R-:W-:Y:S02]  /*28be0*/  IMAD.MOV.U32 R11, RZ, RZ, 0x181f ;  /* 0x0000181fff0b7424 */ /* 0x000fe400078e00ff */
[----:B------:R-:W-:-:S07]  /*28bf0*/  IMAD.MOV.U32 R15, RZ, RZ, -0x1 ;  /* 0xffffffffff0f7424 */ /* 0x000fce00078e00ff */
[----:B012-4-:R-:W-:Y:S05]  /*28c00*/  WARPSYNC.COLLECTIVE R15, `(.L_x_841) ;  /* 0x000000000f087348 */ /* 0x017fea0003c00000 */
[----:B------:R3:W0:Y:S02]  /*28c10*/  SHFL.IDX P6, R14, R13, R12, R11 ;  /* 0x0000000c0d0e7389 */ /* 0x00062400000c000b */
[----:B01234-:R-:W-:Y:S01]  /*28c20*/  ENDCOLLECTIVE ;  /* 0x000000000000791b */ /* 0x01ffe20003800000 */
.L_x_841:
[----:B------:R-:W-:Y:S05]  /*28c30*/  BSYNC B1 ;  /* 0x0000000000017941 */ /* 0x000fea0003800000 */
.L_x_840:
        /* <DEDUP_REMOVED lines=8> */
.L_x_842:
[----:B------:R-:W-:Y:S01]  /*28cc0*/  IMAD.MOV.U32 R32, RZ, RZ, R14 ;  /* 0x000000ffff207224 */ /* 0x000fe200078e000e */
[----:B------:R-:W-:Y:S06]  /*28cd0*/  BRA `(.L_x_843) ;  /* 0xfffffe1800787947 */ /* 0x000fec000383ffff */
.L_x_554:
[----:B------:R0:W0:Y:S02]  /*28ce0*/  SYNCS.PHASECHK.TRANS64.TRYWAIT P0, [R89+URZ+0x388b0], R90 ;  /* 0x0388b05a590075a7 */ /* 0x000024000800017f */
[----:B0-----:R-:W-:Y:S05]  /*28cf0*/  @!P0 NANOSLEEP.SYNCS 0x989680 ;  /* 0x009896800000895d */ /* 0x001fea0003900000 */
[----:B------:R-:W0:Y:S02]  /*28d00*/  @!P0 SYNCS.PHASECHK.TRANS64 P0, [R89+URZ+0x388b0], R90 ;  /* 0x0388b05a590085a7 */ /* 0x000e24000800007f */
[----:B0-----:R-:W-:Y:S05]  /*28d10*/  @!P0 BRA `(.L_x_554) ;  /* 0xfffffffc00f08947 */ /* 0x001fea000383ffff */
[----:B------:R-:W-:Y:S05]  /*28d20*/  BRA `(.L_x_844) ;  /* 0xfffffe1c00207947 */ /* 0x000fea000383ffff */
.L_x_574:
[----:B------:R-:W-:Y:S01]  /*28d30*/  BSSY B1, `(.L_x_845) ;  /* 0x0000008000017945 */ /* 0x000fe20003800000 */
[----:B------:R-:W-:Y:S01]  /*28d40*/  MOV R13, R24 ;  /* 0x00000018000d7202 */ /* 0x000fe20000000f00 */
[----:B------:R-:W-:Y:S02]  /*28d50*/  IMAD.MOV.U32 R12, RZ, RZ, RZ ;  /* 0x000000ffff0c7224 */ /* 0x000fe400078e00ff */
[----:B------:R-:W-:Y:S02]  /*28d60*/  IMAD.MOV.U32 R11, RZ, RZ, 0x181f ;  /* 0x0000181fff0b7424 */ /* 0x000fe400078e00ff */
[----:B------:R-:W-:-:S07]  /*28d70*/  IMAD.MOV.U32 R15, RZ, RZ, -0x1 ;  /* 0xffffffffff0f7424 */ /* 0x000fce00078e00ff */
[----:B------:R-:W-:Y:S05]  /*28d80*/  WARPSYNC.COLLECTIVE R15, `(.L_x_846) ;  /* 0x000000000f087348 */ /* 0x000fea0003c00000 */
[----:B------:R0:W1:Y:S02]  /*28d90*/  SHFL.IDX P6, R14, R13, R12, R11 ;  /* 0x0000000c0d0e7389 */ /* 0x00006400000c000b */
[----:B01----:R-:W-:Y:S01]  /*28da0*/  ENDCOLLECTIVE ;  /* 0x000000000000791b */ /* 0x003fe20003800000 */
.L_x_846:
[----:B------:R-:W-:Y:S05]  /*28db0*/  BSYNC B1 ;  /* 0x0000000000017941 */ /* 0x000fea0003800000 */
.L_x_845:
        /* <DEDUP_REMOVED lines=8> */
.L_x_847:
[----:B------:R-:W-:Y:S02]  /*28e40*/  IMAD.MOV.U32 R13, RZ, RZ, R26 ;  /* 0x000000ffff0d7224 */ /* 0x000fe400078e001a */
[----:B------:R-:W-:-:S07]  /*28e50*/  IMAD.MOV.U32 R2, RZ, RZ, R14 ;  /* 0x000000ffff027224 */ /* 0x000fce00078e000e */
[----:B------:R-:W-:Y:S05]  /*28e60*/  WARPSYNC.COLLECTIVE R15, `(.L_x_848) ;  /* 0x000000000f087348 */ /* 0x000fea0003c00000 */
[----:B------:R0:W1:Y:S02]  /*28e70*/  SHFL.IDX P6, R14, R13, R12, R11 ;  /* 0x0000000c0d0e7389 */ /* 0x00006400000c000b */
[----:B01----:R-:W-:Y:S01]  /*28e80*/  ENDCOLLECTIVE ;  /* 0x000000000000791b */ /* 0x003fe20003800000 */
.L_x_848:
[----:B------:R-:W-:Y:S01]  /*28e90*/  MOV R13, R25 ;  /* 0x00000019000d7202 */ /* 0x000fe20000000f00 */
[----:B------:R-:W-:-:S07]  /*28ea0*/  IMAD.MOV.U32 R5, RZ, RZ, R14 ;  /* 0x000000ffff057224 */ /* 0x000fce00078e000e */
[----:B------:R-:W-:Y:S05]  /*28eb0*/  WARPSYNC.COLLECTIVE R15, `(.L_x_849) ;  /* 0x000000000f087348 */ /* 0x000fea0003c00000 */
[----:B------:R0:W1:Y:S02]  /*28ec0*/  SHFL.IDX P6, R14, R13, R12, R11 ;  /* 0x0000000c0d0e7389 */ /* 0x00006400000c000b */
[----:B01----:R-:W-:Y:S01]  /*28ed0*/  ENDCOLLECTIVE ;  /* 0x000000000000791b */ /* 0x003fe20003800000 */
.L_x_849:
[----:B------:R-:W-:Y:S05]  /*28ee0*/  BRA `(.L_x_850) ;  /* 0xfffffe2c00747947 */ /* 0x000fea000383ffff */
.L_x_578:
[----:B0-----:R0:W1:Y:S02]  /*28ef0*/  SYNCS.PHASECHK.TRANS64.TRYWAIT P0, [R22+URZ+0x38800], R3 ;  /* 0x03880003160075a7 */ /* 0x001064000800017f */
[----:B-1----:R-:W-:Y:S05]  /*28f00*/  @!P0 NANOSLEEP.SYNCS 0x989680 ;  /* 0x009896800000895d */ /* 0x002fea0003900000 */
[----:B------:R-:W1:Y:S02]  /*28f10*/  @!P0 SYNCS.PHASECHK.TRANS64 P0, [R22+URZ+0x38800], R3 ;  /* 0x03880003160085a7 */ /* 0x000e64000800007f */
[----:B-1----:R-:W-:Y:S05]  /*28f20*/  @!P0 BRA `(.L_x_578) ;  /* 0xfffffffc00f08947 */ /* 0x002fea000383ffff */
[----:B------:R-:W-:Y:S05]  /*28f30*/  BRA `(.L_x_851) ;  /* 0xfffffe34002c7947 */ /* 0x000fea000383ffff */
.L_x_610:
        /* <DEDUP_REMOVED lines=8> */
.L_x_853:
[----:B------:R-:W-:Y:S05]  /*28fc0*/  BSYNC B1 ;  /* 0x0000000000017941 */ /* 0x000fea0003800000 */
.L_x_852:
        /* <DEDUP_REMOVED lines=8> */
.L_x_854:
[----:B------:R-:W-:Y:S02]  /*29050*/  IMAD.MOV.U32 R13, RZ, RZ, R26 ;  /* 0x000000ffff0d7224 */ /* 0x000fe400078e001a */
[----:B------:R-:W-:-:S07]  /*29060*/  IMAD.MOV.U32 R2, RZ, RZ, R14 ;  /* 0x000000ffff027224 */ /* 0x000fce00078e000e */
[----:B------:R-:W-:Y:S05]  /*29070*/  WARPSYNC.COLLECTIVE R15, `(.L_x_855) ;  /* 0x000000000f087348 */ /* 0x000fea0003c00000 */
[----:B------:R0:W1:Y:S02]  /*29080*/  SHFL.IDX P6, R14, R13, R12, R11 ;  /* 0x0000000c0d0e7389 */ /* 0x00006400000c000b */
[----:B01----:R-:W-:Y:S01]  /*29090*/  ENDCOLLECTIVE ;  /* 0x000000000000791b */ /* 0x003fe20003800000 */
.L_x_855:
[----:B------:R-:W-:Y:S01]  /*290a0*/  IMAD.MOV.U32 R13, RZ, RZ, R25 ;  /* 0x000000ffff0d7224 */ /* 0x000fe200078e0019 */
[----:B------:R-:W-:-:S07]  /*290b0*/  MOV R3, R14 ;  /* 0x0000000e00037202 */ /* 0x000fce0000000f00 */
[----:B------:R-:W-:Y:S05]  /*290c0*/  WARPSYNC.COLLECTIVE R15, `(.L_x_856) ;  /* 0x000000000f087348 */ /* 0x000fea0003c00000 */
[----:B------:R0:W1:Y:S02]  /*290d0*/  SHFL.IDX P6, R14, R13, R12, R11 ;  /* 0x0000000c0d0e7389 */ /* 0x00006400000c000b */
[----:B01----:R-:W-:Y:S01]  /*290e0*/  ENDCOLLECTIVE ;  /* 0x000000000000791b */ /* 0x003fe20003800000 */
.L_x_856:
[----:B------:R-:W-:Y:S01]  /*290f0*/  IMAD.MOV.U32 R20, RZ, RZ, R14 ;  /* 0x000000ffff147224 */ /* 0x000fe200078e000e */
[----:B------:R-:W-:Y:S06]  /*29100*/  BRA `(.L_x_857) ;  /* 0xfffffe5c00907947 */ /* 0x000fec000383ffff */
.L_x_614:
[----:B0-----:R0:W1:Y:S02]  /*29110*/  SYNCS.PHASECHK.TRANS64.TRYWAIT P0, [R22+URZ+0x38800], R15 ;  /* 0x0388000f160075a7 */ /* 0x001064000800017f */
[----:B-1----:R-:W-:Y:S05]  /*29120*/  @!P0 NANOSLEEP.SYNCS 0x989680 ;  /* 0x009896800000895d */ /* 0x002fea0003900000 */
[----:B------:R-:W1:Y:S02]  /*29130*/  @!P0 SYNCS.PHASECHK.TRANS64 P0, [R22+URZ+0x38800], R15 ;  /* 0x0388000f160085a7 */ /* 0x000e64000800007f */
[----:B-1----:R-:W-:Y:S05]  /*29140*/  @!P0 BRA `(.L_x_614) ;  /* 0xfffffffc00f08947 */ /* 0x002fea000383ffff */
[----:B------:R-:W-:Y:S05]  /*29150*/  BRA `(.L_x_858) ;  /* 0xfffffe64000c7947 */ /* 0x000fea000383ffff */
.L_x_632:
[----:B-1----:R1:W0:Y:S02]  /*29160*/  SYNCS.PHASECHK.TRANS64.TRYWAIT P1, [R0+URZ+0x38830], R3 ;  /* 0x03883003000075a7 */ /* 0x002224000802017f */
[----:B0-----:R-:W-:Y:S05]  /*29170*/  @!P1 NANOSLEEP.SYNCS 0x989680 ;  /* 0x009896800000995d */ /* 0x001fea0003900000 */
[----:B------:R-:W0:Y:S02]  /*29180*/  @!P1 SYNCS.PHASECHK.TRANS64 P1, [R0+URZ+0x38830], R3 ;  /* 0x03883003000095a7 */ /* 0x000e24000802007f */
[----:B0-----:R-:W-:Y:S05]  /*29190*/  @!P1 BRA `(.L_x_632) ;  /* 0xfffffffc00f09947 */ /* 0x001fea000383ffff */
[----:B------:R-:W-:Y:S05]  /*291a0*/  BRA `(.L_x_631) ;  /* 0xfffffe9800007947 */ /* 0x000fea000383ffff */
.L_x_640:
[----:B-1----:R1:W2:Y:S02]  /*291b0*/  SYNCS.PHASECHK.TRANS64.TRYWAIT P1, [R9+URZ+0x38830], R6 ;  /* 0x03883006090075a7 */ /* 0x0022a4000802017f */
[----:B--2---:R-:W-:Y:S05]  /*291c0*/  @!P1 NANOSLEEP.SYNCS 0x989680 ;  /* 0x009896800000995d */ /* 0x004fea0003900000 */
[----:B------:R-:W2:Y:S02]  /*291d0*/  @!P1 SYNCS.PHASECHK.TRANS64 P1, [R9+URZ+0x38830], R6 ;  /* 0x03883006090095a7 */ /* 0x000ea4000802007f */
[----:B--2---:R-:W-:Y:S05]  /*291e0*/  @!P1 BRA `(.L_x_640) ;  /* 0xfffffffc00f09947 */ /* 0x004fea000383ffff */
[----:B------:R-:W-:Y:S05]  /*291f0*/  BRA `(.L_x_639) ;  /* 0xfffffee800e07947 */ /* 0x000fea000383ffff */
.L_x_645:
[----:B-1----:R1:W2:Y:S02]  /*29200*/  SYNCS.PHASECHK.TRANS64.TRYWAIT P1, [R6+URZ+0x38850], R0 ;  /* 0x03885000060075a7 */ /* 0x0022a4000802017f */
[----:B--2---:R-:W-:Y:S05]  /*29210*/  @!P1 NANOSLEEP.SYNCS 0x989680 ;  /* 0x009896800000995d */ /* 0x004fea0003900000 */
[----:B------:R-:W2:Y:S02]  /*29220*/  @!P1 SYNCS.PHASECHK.TRANS64 P1, [R6+URZ+0x38850], R0 ;  /* 0x03885000060095a7 */ /* 0x000ea4000802007f */
[----:B--2---:R-:W-:Y:S05]  /*29230*/  @!P1 BRA `(.L_x_645) ;  /* 0xfffffffc00f09947 */ /* 0x004fea000383ffff */
[----:B------:R-:W-:Y:S05]  /*29240*/  BRA `(.L_x_644) ;  /* 0xffffff2000a47947 */ /* 0x000fea000383ffff */
.L_x_653:
[----:B-1----:R1:W2:Y:S02]  /*29250*/  SYNCS.PHASECHK.TRANS64.TRYWAIT P1, [R8+URZ+0x38850], R7 ;  /* 0x03885007080075a7 */ /* 0x0022a4000802017f */
[----:B--2---:R-:W-:Y:S05]  /*29260*/  @!P1 NANOSLEEP.SYNCS 0x989680 ;  /* 0x009896800000995d */ /* 0x004fea0003900000 */
[----:B------:R-:W2:Y:S02]  /*29270*/  @!P1 SYNCS.PHASECHK.TRANS64 P1, [R8+URZ+0x38850], R7 ;  /* 0x03885007080095a7 */ /* 0x000ea4000802007f */
[----:B--2---:R-:W-:Y:S05]  /*29280*/  @!P1 BRA `(.L_x_653) ;  /* 0xfffffffc00f09947 */ /* 0x004fea000383ffff */
[----:B------:R-:W-:Y:S05]  /*29290*/  BRA `(.L_x_652) ;  /* 0xffffff4000247947 */ /* 0x000fea000383ffff */
.L_x_690:
[----:B------:R-:W0:Y:S01]  /*292a0*/  S2R R9, SR_TID.X ;  /* 0x0000000000097919 */ /* 0x000e220000002100 */
[----:B------:R-:W-:Y:S01]  /*292b0*/  BSSY B1, `(.L_x_859) ;  /* 0x000000a000017945 */ /* 0x000fe20003800000 */
[----:B------:R-:W-:Y:S02]  /*292c0*/  IMAD.MOV.U32 R12, RZ, RZ, RZ ;  /* 0x000000ffff0c7224 */ /* 0x000fe400078e00ff */
[----:B------:R-:W-:Y:S02]  /*292d0*/  IMAD.MOV.U32 R11, RZ, RZ, 0x1f ;  /* 0x0000001fff0b7424 */ /* 0x000fe400078e00ff */
[----:B------:R-:W-:Y:S01]  /*292e0*/  IMAD.MOV.U32 R15, RZ, RZ, -0x1 ;  /* 0xffffffffff0f7424 */ /* 0x000fe200078e00ff */
[----:B0-----:R-:W-:-:S04]  /*292f0*/  SHF.R.U32.HI R9, RZ, 0x5, R9 ;  /* 0x00000005ff097819 */ /* 0x001fc80000011609 */
[----:B------:R-:W-:-:S05]  /*29300*/  LOP3.LUT R9, R9, 0x3, RZ, 0xc0, !PT ;  /* 0x0000000309097812 */ /* 0x000fca00078ec0ff */
[----:B------:R-:W-:-:S07]  /*29310*/  IMAD.MOV.U32 R13, RZ, RZ, R9 ;  /* 0x000000ffff0d7224 */ /* 0x000fce00078e0009 */
[----:B------:R-:W-:Y:S05]  /*29320*/  WARPSYNC.COLLECTIVE R15, `(.L_x_860) ;  /* 0x000000000f087348 */ /* 0x000fea0003c00000 */
[----:B------:R0:W1:Y:S02]  /*29330*/  SHFL.IDX P6, R14, R13, R12, R11 ;  /* 0x0000000c0d0e7389 */ /* 0x00006400000c000b */
[----:B01----:R-:W-:Y:S01]  /*29340*/  ENDCOLLECTIVE ;  /* 0x000000000000791b */ /* 0x003fe20003800000 */
.L_x_860:
[----:B------:R-:W-:Y:S05]  /*29350*/  BSYNC B1 ;  /* 0x0000000000017941 */ /* 0x000fea0003800000 */
.L_x_859:
[----:B------:R-:W-:Y:S05]  /*29360*/  BRA `(.L_x_861) ;  /* 0xffffff8c00a87947 */ /* 0x000fea000383ffff */
.L_x_692:
[----:B------:R-:W-:Y:S01]  /*29370*/  BSSY B1, `(.L_x_862) ;  /* 0x0000006000017945 */ /* 0x000fe20003800000 */
[----:B------:R-:W-:-:S07]  /*29380*/  IMAD.MOV.U32 R15, RZ, RZ, -0x1 ;  /* 0xffffffffff0f7424 */ /* 0x000fce00078e00ff */
[----:B0-----:R-:W-:Y:S05]  /*29390*/  WARPSYNC.COLLECTIVE R15, `(.L_x_863) ;  /* 0x000000000f0c7348 */ /* 0x001fea0003c00000 */
[----:B------:R-:W-:Y:S02]  /*293a0*/  ELECT P6, UR62, PT ;  /* 0x00000000003e782f */ /* 0x000fe400038c0000 */
[----:B------:R-:W-:Y:S01]  /*293b0*/  MOV R14, UR62 ;  /* 0x0000003e000e7c02 */ /* 0x000fe20008000f00 */
[----:B0-----:R-:W-:Y:S10]  /*293c0*/  ENDCOLLECTIVE ;  /* 0x000000000000791b */ /* 0x001ff40003800000 */
.L_x_863:
[----:B------:R-:W-:Y:S05]  /*293d0*/  BSYNC B1 ;  /* 0x0000000000017941 */ /* 0x000fea0003800000 */
.L_x_862:
[----:B------:R-:W-:Y:S05]  /*293e0*/  BRA `(.L_x_691) ;  /* 0xffffff8c00a07947 */ /* 0x000fea000383ffff */
.L_x_694:
[----:B0-----:R0:W1:Y:S02]  /*293f0*/  SYNCS.PHASECHK.TRANS64.TRYWAIT P0, [R22+URZ+0x38820], R5 ;  /* 0x03882005160075a7 */ /* 0x001064000800017f */
[----:B-1----:R-:W-:Y:S05]  /*29400*/  @!P0 NANOSLEEP.SYNCS 0x989680 ;  /* 0x009896800000895d */ /* 0x002fea0003900000 */
[----:B------:R-:W1:Y:S02]  /*29410*/  @!P0 SYNCS.PHASECHK.TRANS64 P0, [R22+URZ+0x38820], R5 ;  /* 0x03882005160085a7 */ /* 0x000e64000800007f */
[----:B-1----:R-:W-:Y:S05]  /*29420*/  @!P0 BRA `(.L_x_694) ;  /* 0xfffffffc00f08947 */ /* 0x002fea000383ffff */
[----:B------:R-:W-:Y:S05]  /*29430*/  BRA `(.L_x_864) ;  /* 0xffffff8c00b07947 */ /* 0x000fea000383ffff */
.L_x_698:
[----:B-1----:R1:W2:Y:S02]  /*29440*/  SYNCS.PHASECHK.TRANS64.TRYWAIT P0, [R9+URZ+0x388a0], R8 ;  /* 0x0388a008090075a7 */ /* 0x0022a4000800017f */
[----:B--2---:R-:W-:Y:S05]  /*29450*/  @!P0 NANOSLEEP.SYNCS 0x989680 ;  /* 0x009896800000895d */ /* 0x004fea0003900000 */
[----:B------:R-:W2:Y:S02]  /*29460*/  @!P0 SYNCS.PHASECHK.TRANS64 P0, [R9+URZ+0x388a0], R8 ;  /* 0x0388a008090085a7 */ /* 0x000ea4000800007f */
[----:B--2---:R-:W-:Y:S05]  /*29470*/  @!P0 BRA `(.L_x_698) ;  /* 0xfffffffc00f08947 */ /* 0x004fea000383ffff */
[----:B------:R-:W-:Y:S05]  /*29480*/  BRA `(.L_x_865) ;  /* 0xffffff8c00c87947 */ /* 0x000fea000383ffff */
.L_x_706:
[----:B0-----:R0:W2:Y:S02]  /*29490*/  SYNCS.PHASECHK.TRANS64.TRYWAIT P0, [R9+URZ+0x388c0], R8 ;  /* 0x0388c008090075a7 */ /* 0x0010a4000800017f */
[----:B--2---:R-:W-:Y:S05]  /*294a0*/  @!P0 NANOSLEEP.SYNCS 0x989680 ;  /* 0x009896800000895d */ /* 0x004fea0003900000 */
[----:B------:R-:W2:Y:S02]  /*294b0*/  @!P0 SYNCS.PHASECHK.TRANS64 P0, [R9+URZ+0x388c0], R8 ;  /* 0x0388c008090085a7 */ /* 0x000ea4000800007f */
[----:B--2---:R-:W-:Y:S05]  /*294c0*/  @!P0 BRA `(.L_x_706) ;  /* 0xfffffffc00f08947 */ /* 0x004fea000383ffff */
[----:B------:R-:W-:Y:S05]  /*294d0*/  BRA `(.L_x_866) ;  /* 0xffffff9400047947 */ /* 0x000fea000383ffff */
.L_x_716:
[----:B-1----:R1:W2:Y:S02]  /*294e0*/  SYNCS.PHASECHK.TRANS64.TRYWAIT P1, [R8+URZ+0x388a0], R7 ;  /* 0x0388a007080075a7 */ /* 0x0022a4000802017f */
[----:B--2---:R-:W-:Y:S05]  /*294f0*/  @!P1 NANOSLEEP.SYNCS 0x989680 ;  /* 0x009896800000995d */ /* 0x004fea0003900000 */
[----:B------:R-:W2:Y:S02]  /*29500*/  @!P1 SYNCS.PHASECHK.TRANS64 P1, [R8+URZ+0x388a0], R7 ;  /* 0x0388a007080095a7 */ /* 0x000ea4000802007f */
[----:B--2---:R-:W-:Y:S05]  /*29510*/  @!P1 BRA `(.L_x_716) ;  /* 0xfffffffc00f09947 */ /* 0x004fea000383ffff */
[----:B------:R-:W-:Y:S05]  /*29520*/  BRA `(.L_x_867) ;  /* 0xffffff9800747947 */ /* 0x000fea000383ffff */
.L_x_724:
[----:B0-----:R0:W2:Y:S02]  /*29530*/  SYNCS.PHASECHK.TRANS64.TRYWAIT P1, [R8+URZ+0x388c0], R7 ;  /* 0x0388c007080075a7 */ /* 0x0010a4000802017f */
[----:B--2---:R-:W-:Y:S05]  /*29540*/  @!P1 NANOSLEEP.SYNCS 0x989680 ;  /* 0x009896800000995d */ /* 0x004fea0003900000 */
[----:B------:R-:W2:Y:S02]  /*29550*/  @!P1 SYNCS.PHASECHK.TRANS64 P1, [R8+URZ+0x388c0], R7 ;  /* 0x0388c007080095a7 */ /* 0x000ea4000802007f */
[----:B--2---:R-:W-:Y:S05]  /*29560*/  @!P1 BRA `(.L_x_724) ;  /* 0xfffffffc00f09947 */ /* 0x004fea000383ffff */
[----:B------:R-:W-:Y:S05]  /*29570*/  BRA `(.L_x_868) ;  /* 0xffffff9c00ac7947 */ /* 0x000fea000383ffff */
.L_x_740:
        /* <DEDUP_REMOVED lines=8> */
[----:B-----5:R-:W-:Y:S05]  /*29600*/  WARPSYNC.COLLECTIVE R15, `(.L_x_870) ;  /* 0x000000000f087348 */ /* 0x020fea0003c00000 */
[----:B------:R0:W1:Y:S02]  /*29610*/  SHFL.IDX P6, R14, R13, R12, R11 ;  /* 0x0000000c0d0e7389 */ /* 0x00006400000c000b */
[----:B01---5:R-:W-:Y:S01]  /*29620*/  ENDCOLLECTIVE ;  /* 0x000000000000791b */ /* 0x023fe20003800000 */
.L_x_870:
[----:B------:R-:W-:Y:S05]  /*29630*/  BSYNC B0 ;  /* 0x0000000000007941 */ /* 0x000fea0003800000 */
.L_x_869:
[----:B------:R-:W-:Y:S05]  /*29640*/  BRA `(.L_x_871) ;  /* 0xffffffac00207947 */ /* 0x000fea000383ffff */
.L_x_743:
[----:B0-----:R0:W1:Y:S02]  /*29650*/  SYNCS.PHASECHK.TRANS64.TRYWAIT P0, [R5+URZ+0x38840], R2 ;  /* 0x03884002050075a7 */ /* 0x001064000800017f */
[----:B-1----:R-:W-:Y:S05]  /*29660*/  @!P0 NANOSLEEP.SYNCS 0x989680 ;  /* 0x009896800000895d */ /* 0x002fea0003900000 */
[----:B------:R-:W1:Y:S02]  /*29670*/  @!P0 SYNCS.PHASECHK.TRANS64 P0, [R5+URZ+0x38840], R2 ;  /* 0x03884002050085a7 */ /* 0x000e64000800007f */
[----:B-1----:R-:W-:Y:S05]  /*29680*/  @!P0 BRA `(.L_x_743) ;  /* 0xfffffffc00f08947 */ /* 0x002fea000383ffff */
[----:B------:R-:W-:Y:S05]  /*29690*/  BRA `(.L_x_872) ;  /* 0xffffffac007c7947 */ /* 0x000fea000383ffff */
.L_x_744:
        /* <DEDUP_REMOVED lines=8> */
.L_x_874:
[----:B------:R-:W-:Y:S05]  /*29720*/  BSYNC B0 ;  /* 0x0000000000007941 */ /* 0x000fea0003800000 */
.L_x_873:
[----:B------:R-:W-:Y:S01]  /*29730*/  IMAD.MOV.U32 R13, RZ, RZ, R0 ;  /* 0x000000ffff0d7224 */ /* 0x000fe200078e0000 */
[C---:B------:R-:W-:Y:S01]  /*29740*/  LOP3.LUT P5, RZ, R23.reuse, 0x10, RZ, 0xc0, !PT ;  /* 0x0000001017ff7812 */ /* 0x040fe200078ac0ff */
[----:B------:R-:W-:Y:S01]  /*29750*/  IMAD.MOV.U32 R12, RZ, RZ, RZ ;  /* 0x000000ffff0c7224 */ /* 0x000fe200078e00ff */
[C---:B------:R-:W-:Y:S01]  /*29760*/  LOP3.LUT P4, RZ, R23.reuse, 0x8, RZ, 0xc0, !PT ;  /* 0x0000000817ff7812 */ /* 0x040fe2000788c0ff */
[----:B------:R-:W-:Y:S01]  /*29770*/  IMAD.MOV.U32 R11, RZ, RZ, 0x181f ;  /* 0x0000181fff0b7424 */ /* 0x000fe200078e00ff */
[C---:B------:R-:W-:Y:S01]  /*29780*/  LOP3.LUT P3, RZ, R23.reuse, 0x4, RZ, 0xc0, !PT ;  /* 0x0000000417ff7812 */ /* 0x040fe2000786c0ff */
[----:B------:R-:W-:Y:S01]  /*29790*/  IMAD.MOV.U32 R15, RZ, RZ, -0x1 ;  /* 0xffffffffff0f7424 */ /* 0x000fe200078e00ff */
[----:B------:R-:W-:Y:S01]  /*297a0*/  LOP3.LUT P2, RZ, R23, 0x2, RZ, 0xc0, !PT ;  /* 0x0000000217ff7812 */ /* 0x000fe2000784c0ff */
[----:B------:R-:W-:Y:S02]  /*297b0*/  IMAD.MOV.U32 R2, RZ, RZ, R14 ;  /* 0x000000ffff027224 */ /* 0x000fe400078e000e */
[----:B------:R-:W-:-:S10]  /*297c0*/  @P0 IMAD R9, R7, 0x2, R22 ;  /* 0x0000000207090824 */ /* 0x000fd400078e0216 */
[----:B------:R-:W-:Y:S05]  /*297d0*/  WARPSYNC.COLLECTIVE R15, `(.L_x_875) ;  /* 0x000000000f087348 */ /* 0x000fea0003c00000 */
[----:B------:R0:W1:Y:S02]  /*297e0*/  SHFL.IDX P6, R14, R13, R12, R11 ;  /* 0x0000000c0d0e7389 */ /* 0x00006400000c000b */
[----:B01----:R-:W-:Y:S01]  /*297f0*/  ENDCOLLECTIVE ;  /* 0x000000000000791b */ /* 0x003fe20003800000 */
.L_x_875:
[----:B------:R-:W-:Y:S01]  /*29800*/  ULDC.64 UR4, c[0x0][0x208] ;  /* 0x0000820000047ab9 */ /* 0x000fe20000000a00 */
[----:B------:R-:W-:Y:S01]  /*29810*/  MOV R13, R6 ;  /* 0x00000006000d7202 */ /* 0x000fe20000000f00 */
[----:B------:R-:W-:Y:S02]  /*29820*/  IMAD.MOV.U32 R12, RZ, RZ, 0x1 ;  /* 0x00000001ff0c7424 */ /* 0x000fe400078e00ff */
[----:B------:R-:W-:-:S05]  /*29830*/  IMAD.MOV.U32 R3, RZ, RZ, R14 ;  /* 0x000000ffff037224 */ /* 0x000fca00078e000e */
[----:B------:R-:W-:-:S05]  /*29840*/  @P0 LEA R3, P1, R36, R3, 0x1 ;  /* 0x0000000324030211 */ /* 0x000fca00078208ff */
[----:B------:R-:W-:Y:S01]  /*29850*/  @P0 IMAD.X R2, RZ, RZ, R2, P1 ;  /* 0x000000ffff020224 */ /* 0x000fe200008e0602 */
[----:B------:R-:W-:-:S04]  /*29860*/  ISETP.GE.AND P1, PT, R4, 0x11, PT ;  /* 0x000000110400780c */ /* 0x000fc80003f26270 */
[----:B------:R-:W-:-:S04]  /*29870*/  @P0 LOP3.LUT R3, R3, R2, RZ, 0x3c, !PT ;  /* 0x0000000203030212 */ /* 0x000fc800078e3cff */
[----:B------:R-:W-:-:S04]  /*29880*/  @P0 LOP3.LUT R2, R3, R2, RZ, 0x3c, !PT ;  /* 0x0000000203020212 */ /* 0x000fc800078e3cff */
[----:B------:R-:W-:Y:S01]  /*29890*/  @P0 LOP3.LUT R3, R3, R2, RZ, 0x3c, !PT ;  /* 0x0000000203030212 */ /* 0x000fe200078e3cff */
[----:B------:R-:W-:-:S04]  /*298a0*/  @P1 IMAD R21, R7, 0x2, R22 ;  /* 0x0000000207151824 */ /* 0x000fc800078e0216 */
[----:B------:R-:W-:Y:S01]  /*298b0*/  @!PT LDS RZ, [RZ] ;  /* 0x00000000fffff984 */ /* 0x000fe20000000800 */
[----:B------:R-:W-:Y:S01]  /*298c0*/  @!PT LDS RZ, [RZ] ;  /* 0x00000000fffff984 */ /* 0x000fe20000000800 */
[----:B------:R-:W-:Y:S01]  /*298d0*/  @!PT LDS RZ, [RZ] ;  /* 0x00000000fffff984 */ /* 0x000fe20000000800 */
[----:B------:R0:W-:Y:S04]  /*298e0*/  @P0 LDGSTS.E.BYPASS.LTC128B.128 [R9+0x24400], desc[UR4][R2.64], !P5 ;  /* 0x2440000002090fae */ /* 0x0001e8000e901d44 */
[----:B------:R0:W-:Y:S04]  /*298f0*/  @P0 LDGSTS.E.BYPASS.LTC128B.128 [R9+0x26c00], desc[UR4][R2.64+0x80], !P4 ;  /* 0x26c0008002090fae */ /* 0x0001e8000e101d44 */
[----:B------:R0:W-:Y:S04]  /*29900*/  @P0 LDGSTS.E.BYPASS.LTC128B.128 [R9+0x29400], desc[UR4][R2.64+0x100], !P3 ;  /* 0x2940010002090fae */ /* 0x0001e8000d901d44 */
[----:B------:R0:W-:Y:S02]  /*29910*/  @P0 LDGSTS.E.BYPASS.LTC128B.128 [R9+0x2bc00], desc[UR4][R2.64+0x180], !P2 ;  /* 0x2bc0018002090fae */ /* 0x0001e4000d101d44 */
[----:B0-----:R-:W-:Y:S05]  /*29920*/  WARPSYNC.COLLECTIVE R15, `(.L_x_876) ;  /* 0x000000000f087348 */ /* 0x001fea0003c00000 */
[----:B------:R1:W2:Y:S02]  /*29930*/  SHFL.IDX P6, R14, R13, R12, R11 ;  /* 0x0000000c0d0e7389 */ /* 0x0002a400000c000b */
[----:B012---:R-:W-:Y:S01]  /*29940*/  ENDCOLLECTIVE ;  /* 0x000000000000791b */ /* 0x007fe20003800000 */
.L_x_876:
[----:B------:R-:W-:Y:S02]  /*29950*/  IMAD.MOV.U32 R13, RZ, RZ, R0 ;  /* 0x000000ffff0d7224 */ /* 0x000fe400078e0000 */
[----:B------:R-:W-:-:S07]  /*29960*/  IMAD.MOV.U32 R8, RZ, RZ, R14 ;  /* 0x000000ffff087224 */ /* 0x000fce00078e000e */
[----:B------:R-:W-:Y:S05]  /*29970*/  WARPSYNC.COLLECTIVE R15, `(.L_x_877) ;  /* 0x000000000f087348 */ /* 0x000fea0003c00000 */
[----:B------:R0:W1:Y:S02]  /*29980*/  SHFL.IDX P6, R14, R13, R12, R11 ;  /* 0x0000000c0d0e7389 */ /* 0x00006400000c000b */
[----:B01----:R-:W-:Y:S01]  /*29990*/  ENDCOLLECTIVE ;  /* 0x000000000000791b */ /* 0x003fe20003800000 */
.L_x_877:
[----:B------:R-:W-:Y:S01]  /*299a0*/  ULDC.64 UR4, c[0x0][0x208] ;  /* 0x0000820000047ab9 */ /* 0x000fe20000000a00 */
[----:B------:R-:W-:Y:S02]  /*299b0*/  IMAD.MOV.U32 R13, RZ, RZ, R6 ;  /* 0x000000ffff0d7224 */ /* 0x000fe400078e0006 */
[----:B------:R-:W-:Y:S02]  /*299c0*/  IMAD.MOV.U32 R12, RZ, RZ, 0x2 ;  /* 0x00000002ff0c7424 */ /* 0x000fe400078e00ff */
[----:B------:R-:W-:-:S05]  /*299d0*/  IMAD.MOV.U32 R2, RZ, RZ, R14 ;  /* 0x000000ffff027224 */ /* 0x000fca00078e000e */
[----:B------:R-:W-:-:S05]  /*299e0*/  @P1 LEA R2, P0, R36, R2, 0x1 ;  /* 0x0000000224021211 */ /* 0x000fca00078008ff */
[----:B------:R-:W-:-:S05]  /*299f0*/  @P1 IMAD.X R3, RZ, RZ, R8, P0 ;  /* 0x000000ffff031224 */ /* 0x000fca00000e0608 */
[----:B------:R-:W-:Y:S01]  /*29a00*/  @!PT LDS RZ, [RZ] ;  /* 0x00000000fffff984 */ /* 0x000fe20000000800 */
[----:B------:R-:W-:Y:S01]  /*29a10*/  @!PT LDS RZ, [RZ] ;  /* 0x00000000fffff984 */ /* 0x000fe20000000800 */
[----:B------:R-:W-:Y:S01]  /*29a20*/  @!PT LDS RZ, [RZ] ;  /* 0x00000000fffff984 */ /* 0x000fe20000000800 */
[----:B------:R0:W-:Y:S04]  /*29a30*/  @P1 LDGSTS.E.BYPASS.LTC128B.128 [R21+0x24c00], desc[UR4][R2.64], !P5 ;  /* 0x24c0000002151fae */ /* 0x0001e8000e901d44 */
[----:B------:R0:W-:Y:S04]  /*29a40*/  @P1 LDGSTS.E.BYPASS.LTC128B.128 [R21+0x27400], desc[UR4][R2.64+0x80], !P4 ;  /* 0x2740008002151fae */ /* 0x0001e8000e101d44 */
[----:B------:R0:W-:Y:S04]  /*29a50*/  @P1 LDGSTS.E.BYPASS.LTC128B.128 [R21+0x29c00], desc[UR4][R2.64+0x100], !P3 ;  /* 0x29c0010002151fae */ /* 0x0001e8000d901d44 */
[----:B------:R0:W-:Y:S01]  /*29a60*/  @P1 LDGSTS.E.BYPASS.LTC128B.128 [R21+0x2c400], desc[UR4][R2.64+0x180], !P2 ;  /* 0x2c40018002151fae */ /* 0x0001e2000d101d44 */
[----:B------:R-:W-:-:S13]  /*29a70*/  ISETP.GE.AND P1, PT, R4, 0x21, PT ;  /* 0x000000210400780c */ /* 0x000fda0003f26270 */
[----:B0-----:R-:W-:Y:S05]  /*29a80*/  WARPSYNC.COLLECTIVE R15, `(.L_x_878) ;  /* 0x000000000f087348 */ /* 0x001fea0003c00000 */
[----:B------:R1:W2:Y:S02]  /*29a90*/  SHFL.IDX P6, R14, R13, R12, R11 ;  /* 0x0000000c0d0e7389 */ /* 0x0002a400000c000b */
[----:B012---:R-:W-:Y:S01]  /*29aa0*/  ENDCOLLECTIVE ;  /* 0x000000000000791b */ /* 0x007fe20003800000 */
.L_x_878:
[----:B------:R-:W-:Y:S02]  /*29ab0*/  @P1 IMAD R9, R7, 0x2, R22 ;  /* 0x0000000207091824 */ /* 0x000fe400078e0216 */
[----:B------:R-:W-:Y:S02]  /*29ac0*/  IMAD.MOV.U32 R13, RZ, RZ, R0 ;  /* 0x000000ffff0d7224 */ /* 0x000fe400078e0000 */
[----:B------:R-:W-:-:S07]  /*29ad0*/  IMAD.MOV.U32 R8, RZ, RZ, R14 ;  /* 0x000000ffff087224 */ /* 0x000fce00078e000e */
[----:B------:R-:W-:Y:S05]  /*29ae0*/  WARPSYNC.COLLECTIVE R15, `(.L_x_879) ;  /* 0x000000000f087348 */ /* 0x000fea0003c00000 */
[----:B------:R0:W1:Y:S02]  /*29af0*/  SHFL.IDX P6, R14, R13, R12, R11 ;  /* 0x0000000c0d0e7389 */ /* 0x00006400000c000b */
[----:B01----:R-:W-:Y:S01]  /*29b00*/  ENDCOLLECTIVE ;  /* 0x000000000000791b */ /* 0x003fe20003800000 */
.L_x_879:
[----:B------:R-:W-:Y:S01]  /*29b10*/  ULDC.64 UR4, c[0x0][0x208] ;  /* 0x0000820000047ab9 */ /* 0x000fe20000000a00 */
[----:B------:R-:W-:Y:S02]  /*29b20*/  IMAD.MOV.U32 R13, RZ, RZ, R6 ;  /* 0x000000ffff0d7224 */ /* 0x000fe400078e0006 */
[----:B------:R-:W-:Y:S02]  /*29b30*/  IMAD.MOV.U32 R12, RZ, RZ, 0x3 ;  /* 0x00000003ff0c7424 */ /* 0x000fe400078e00ff */
[----:B------:R-:W-:-:S05]  /*29b40*/  IMAD.MOV.U32 R2, RZ, RZ, R14 ;  /* 0x000000ffff027224 */ /* 0x000fca00078e000e */
[----:B------:R-:W-:-:S04]  /*29b50*/  @P1 LEA R2, P0, R36, R2, 0x1 ;  /* 0x0000000224021211 */ /* 0x000fc800078008ff */
[----:B------:R-:W-:-:S05]  /*29b60*/  @P1 IADD3.X R3, RZ, R8, RZ, P0, !PT ;  /* 0x00000008ff031210 */ /* 0x000fca00007fe4ff */
        /* <DEDUP_REMOVED lines=11> */
.L_x_880:
[----:B------:R-:W-:Y:S02]  /*29c20*/  @P1 IMAD R21, R7, 0x2, R22 ;  /* 0x0000000207151824 */ /* 0x000fe400078e0216 */
[----:B------:R-:W-:Y:S02]  /*29c30*/  IMAD.MOV.U32 R13, RZ, RZ, R0 ;  /* 0x000000ffff0d7224 */ /* 0x000fe400078e0000 */
[----:B------:R-:W-:-:S07]  /*29c40*/  IMAD.MOV.U32 R8, RZ, RZ, R14 ;  /* 0x000000ffff087224 */ /* 0x000fce00078e000e */
[----:B------:R-:W-:Y:S05]  /*29c50*/  WARPSYNC.COLLECTIVE R15, `(.L_x_881) ;  /* 0x000000000f087348 */ /* 0x000fea0003c00000 */
[----:B------:R0:W1:Y:S02]  /*29c60*/  SHFL.IDX P6, R14, R13, R12, R11 ;  /* 0x0000000c0d0e7389 */ /* 0x00006400000c000b */
[----:B01----:R-:W-:Y:S01]  /*29c70*/  ENDCOLLECTIVE ;  /* 0x000000000000791b */ /* 0x003fe20003800000 */
.L_x_881:
        /* <DEDUP_REMOVED lines=16> */
.L_x_882:
[----:B------:R-:W-:Y:S01]  /*29d80*/  MOV R13, R0 ;  /* 0x00000000000d7202 */ /* 0x000fe20000000f00 */
[----:B------:R-:W-:-:S07]  /*29d90*/  IMAD.MOV.U32 R8, RZ, RZ, R14 ;  /* 0x000000ffff087224 */ /* 0x000fce00078e000e */
[----:B------:R-:W-:Y:S05]  /*29da0*/  WARPSYNC.COLLECTIVE R15, `(.L_x_883) ;  /* 0x000000000f087348 */ /* 0x000fea0003c00000 */
[----:B------:R0:W1:Y:S02]  /*29db0*/  SHFL.IDX P6, R14, R13, R12, R11 ;  /* 0x0000000c0d0e7389 */ /* 0x00006400000c000b */
[----:B01----:R-:W-:Y:S01]  /*29dc0*/  ENDCOLLECTIVE ;  /* 0x000000000000791b */ /* 0x003fe20003800000 */
.L_x_883:
[----:B------:R-:W-:Y:S01]  /*29dd0*/  IMAD.MOV.U32 R0, RZ, RZ, R14 ;  /* 0x000000ffff007224 */ /* 0x000fe200078e000e */
[----:B------:R-:W-:Y:S06]  /*29de0*/  BRA `(.L_x_884) ;  /* 0xffffffa800e07947 */ /* 0x000fec000383ffff */
.L_x_751:
[----:B------:R-:W-:Y:S02]  /*29df0*/  IMAD.MOV.U32 R13, RZ, RZ, R4 ;  /* 0x000000ffff0d7224 */ /* 0x000fe400078e0004 */
        /* <DEDUP_REMOVED lines=8> */
.L_x_885:
[----:B------:R-:W-:Y:S01]  /*29e80*/  ISETP.GE.AND P1, PT, R0, R6, PT ;  /* 0x000000060000720c */ /* 0x000fe20003f26270 */
[----:B------:R-:W-:Y:S02]  /*29e90*/  IMAD.MOV.U32 R13, RZ, RZ, R5 ;  /* 0x000000ffff0d7224 */ /* 0x000fe400078e0005 */
[----:B------:R-:W-:-:S10]  /*29ea0*/  IMAD.MOV.U32 R2, RZ, RZ, R14 ;  /* 0x000000ffff027224 */ /* 0x000fd400078e000e */
[----:B------:R-:W-:Y:S05]  /*29eb0*/  WARPSYNC.COLLECTIVE R15, `(.L_x_886) ;  /* 0x000000000f087348 */ /* 0x000fea0003c00000 */
[----:B------:R0:W1:Y:S02]  /*29ec0*/  SHFL.IDX P6, R14, R13, R12, R11 ;  /* 0x0000000c0d0e7389 */ /* 0x00006400000c000b */
[----:B01----:R-:W-:Y:S01]  /*29ed0*/  ENDCOLLECTIVE ;  /* 0x000000000000791b */ /* 0x003fe20003800000 */
.L_x_886:
[----:B------:R-:W-:Y:S01]  /*29ee0*/  ULDC.64 UR4, c[0x0][0x208] ;  /* 0x0000820000047ab9 */ /* 0x000fe20000000a00 */
[----:B------:R-:W-:Y:S02]  /*29ef0*/  IMAD.MOV.U32 R13, RZ, RZ, R4 ;  /* 0x000000ffff0d7224 */ /* 0x000fe400078e0004 */
[----:B------:R-:W-:Y:S02]  /*29f00*/  IMAD.MOV.U32 R12, RZ, RZ, 0x1 ;  /* 0x00000001ff0c7424 */ /* 0x000fe400078e00ff */
[----:B------:R-:W-:-:S05]  /*29f10*/  IMAD.MOV.U32 R3, RZ, RZ, R14 ;  /* 0x000000ffff037224 */ /* 0x000fca00078e000e */
[----:B------:R-:W-:-:S05]  /*29f20*/  @!P1 LEA R7, P5, R36, R3, 0x1 ;  /* 0x0000000324079211 */ /* 0x000fca00078a08ff */
[----:B------:R-:W-:Y:S02]  /*29f30*/  @!P1 IMAD.X R3, RZ, RZ, R2, P5 ;  /* 0x000000ffff039224 */ /* 0x000fe400028e0602 */
[----:B------:R-:W-:Y:S01]  /*29f40*/  @!P1 IMAD.MOV.U32 R2, RZ, RZ, R7 ;  /* 0x000000ffff029224 */ /* 0x000fe200078e0007 */
[----:B------:R-:W-:-:S04]  /*29f50*/  IADD3 R7, R0, 0x10, RZ ;  /* 0x0000001000077810 */ /* 0x000fc80007ffe0ff */
[----:B------:R-:W-:Y:S01]  /*29f60*/  @!PT LDS RZ, [RZ] ;  /* 0x00000000fffff984 */ /* 0x000fe20000000800 */
[----:B------:R-:W-:Y:S01]  /*29f70*/  @!PT LDS RZ, [RZ] ;  /* 0x00000000fffff984 */ /* 0x000fe20000000800 */
[----:B------:R-:W-:Y:S01]  /*29f80*/  @!PT LDS RZ, [RZ] ;  /* 0x00000000fffff984 */ /* 0x000fe20000000800 */
[----:B------:R0:W-:Y:S04]  /*29f90*/  @!P1 LDGSTS.E.BYPASS.LTC128B.128 [R37+0x14400], desc[UR4][R2.64], !P4 ;  /* 0x1440000002259fae */ /* 0x0001e8000e101d44 */
[----:B------:R0:W-:Y:S04]  /*29fa0*/  @!P1 LDGSTS.E.BYPASS.LTC128B.128 [R37+0x18400], desc[UR4][R2.64+0x80], !P3 ;  /* 0x1840008002259fae */ /* 0x0001e8000d901d44 */
[----:B------:R0:W-:Y:S04]  /*29fb0*/  @!P1 LDGSTS.E.BYPASS.LTC128B.128 [R37+0x1c400], desc[UR4][R2.64+0x100], !P2 ;  /* 0x1c40010002259fae */ /* 0x0001e8000d101d44 */
[----:B------:R0:W-:Y:S01]  /*29fc0*/  @!P1 LDGSTS.E.BYPASS.LTC128B.128 [R37+0x20400], desc[UR4][R2.64+0x180], !P0 ;  /* 0x2040018002259fae */ /* 0x0001e2000c101d44 */
[----:B------:R-:W-:-:S13]  /*29fd0*/  ISETP.GE.AND P1, PT, R7, R6, PT ;  /* 0x000000060700720c */ /* 0x000fda0003f26270 */
[----:B0-----:R-:W-:Y:S05]  /*29fe0*/  WARPSYNC.COLLECTIVE R15, `(.L_x_887) ;  /* 0x000000000f087348 */ /* 0x001fea0003c00000 */
[----:B------:R1:W2:Y:S02]  /*29ff0*/  SHFL.IDX P6, R14, R13, R12, R11 ;  /* 0x0000000c0d0e7389 */ /* 0x0002a400000c000b */
[----:B012---:R-:W-:Y:S01]  /*2a000*/  ENDCOLLECTIVE ;  /* 0x000000000000791b */ /* 0x007fe20003800000 */
.L_x_887:
[----:B------:R-:W-:Y:S02]  /*2a010*/  IMAD.MOV.U32 R13, RZ, RZ, R5 ;  /* 0x000000ffff0d7224 */ /* 0x000fe400078e0005 */
[----:B------:R-:W-:-:S07]  /*2a020*/  IMAD.MOV.U32 R2, RZ, RZ, R14 ;  /* 0x000000ffff027224 */ /* 0x000fce00078e000e */
[----:B------:R-:W-:Y:S05]  /*2a030*/  WARPSYNC.COLLECTIVE R15, `(.L_x_888) ;  /* 0x000000000f087348 */ /* 0x000fea0003c00000 */
[----:B------:R0:W1:Y:S02]  /*2a040*/  SHFL.IDX P6, R14, R13, R12, R11 ;  /* 0x0000000c0d0e7389 */ /* 0x00006400000c000b */
[----:B01----:R-:W-:Y:S01]  /*2a050*/  ENDCOLLECTIVE ;  /* 0x000000000000791b */ /* 0x003fe20003800000 */
.L_x_888:
[----:B------:R-:W-:Y:S01]  /*2a060*/  ULDC.64 UR4, c[0x0][0x208] ;  /* 0x0000820000047ab9 */ /* 0x000fe20000000a00 */
[----:B------:R-:W-:Y:S02]  /*2a070*/  IMAD.MOV.U32 R13, RZ, RZ, R4 ;  /* 0x000000ffff0d7224 */ /* 0x000fe400078e0004 */
[----:B------:R-:W-:Y:S02]  /*2a080*/  IMAD.MOV.U32 R12, RZ, RZ, 0x2 ;  /* 0x00000002ff0c7424 */ /* 0x000fe400078e00ff */
[----:B------:R-:W-:-:S05]  /*2a090*/  IMAD.MOV.U32 R3, RZ, RZ, R14 ;  /* 0x000000ffff037224 */ /* 0x000fca00078e000e */
[----:B------:R-:W-:-:S05]  /*2a0a0*/  @!P1 LEA R7, P5, R36, R3, 0x1 ;  /* 0x0000000324079211 */ /* 0x000fca00078a08ff */
[----:B------:R-:W-:Y:S02]  /*2a0b0*/  @!P1 IMAD.X R8, RZ, RZ, R2, P5 ;  /* 0x000000ffff089224 */ /* 0x000fe400028e0602 */
[----:B------:R-:W-:Y:S02]  /*2a0c0*/  @!P1 IMAD.MOV.U32 R2, RZ, RZ, R7 ;  /* 0x000000ffff029224 */ /* 0x000fe400078e0007 */
[----:B------:R-:W-:Y:S02]  /*2a0d0*/  @!P1 IMAD.MOV.U32 R3, RZ, RZ, R8 ;  /* 0x000000ffff039224 */ /* 0x000fe400078e0008 */
[----:B------:R-:W-:-:S03]  /*2a0e0*/  VIADD R7, R0, 0x20 ;  /* 0x0000002000077836 */ /* 0x000fc60000000000 */
        /* <DEDUP_REMOVED lines=11> */
.L_x_889:
[----:B------:R-:W-:Y:S01]  /*2a1a0*/  IMAD.MOV.U32 R13, RZ, RZ, R5 ;  /* 0x000000ffff0d7224 */ /* 0x000fe200078e0005 */
[----:B------:R-:W-:-:S07]  /*2a1b0*/  MOV R2, R14 ;  /* 0x0000000e00027202 */ /* 0x000fce0000000f00 */
[----:B------:R-:W-:Y:S05]  /*2a1c0*/  WARPSYNC.COLLECTIVE R15, `(.L_x_890) ;  /* 0x000000000f087348 */ /* 0x000fea0003c00000 */
[----:B------:R0:W1:Y:S02]  /*2a1d0*/  SHFL.IDX P6, R14, R13, R12, R11 ;  /* 0x0000000c0d0e7389 */ /* 0x00006400000c000b */
[----:B01----:R-:W-:Y:S01]  /*2a1e0*/  ENDCOLLECTIVE ;  /* 0x000000000000791b */ /* 0x003fe20003800000 */
.L_x_890:
        /* <DEDUP_REMOVED lines=20> */
.L_x_891:
[----:B------:R-:W-:Y:S02]  /*2a330*/  IMAD.MOV.U32 R13, RZ, RZ, R5 ;  /* 0x000000ffff0d7224 */ /* 0x000fe400078e0005 */
[----:B------:R-:W-:-:S07]  /*2a340*/  IMAD.MOV.U32 R2, RZ, RZ, R14 ;  /* 0x000000ffff027224 */ /* 0x000fce00078e000e */
[----:B------:R-:W-:Y:S05]  /*2a350*/  WARPSYNC.COLLECTIVE R15, `(.L_x_892) ;  /* 0x000000000f087348 */ /* 0x000fea0003c00000 */
[----:B------:R0:W1:Y:S02]  /*2a360*/  SHFL.IDX P6, R14, R13, R12, R11 ;  /* 0x0000000c0d0e7389 */ /* 0x00006400000c000b */
[----:B01----:R-:W-:Y:S01]  /*2a370*/  ENDCOLLECTIVE ;  /* 0x000000000000791b */ /* 0x003fe20003800000 */
.L_x_892:
[----:B------:R-:W-:Y:S01]  /*2a380*/  ULDC.64 UR4, c[0x0][0x208] ;  /* 0x0000820000047ab9 */ /* 0x000fe20000000a00 */
[----:B------:R-:W-:Y:S02]  /*2a390*/  IMAD.MOV.U32 R13, RZ, RZ, R4 ;  /* 0x000000ffff0d7224 */ /* 0x000fe400078e0004 */
[----:B------:R-:W-:Y:S02]  /*2a3a0*/  IMAD.MOV.U32 R12, RZ, RZ, 0x4 ;  /* 0x00000004ff0c7424 */ /* 0x000fe400078e00ff */
[----:B------:R-:W-:-:S05]  /*2a3b0*/  IMAD.MOV.U32 R3, RZ, RZ, R14 ;  /* 0x000000ffff037224 */ /* 0x000fca00078e000e */
[----:B------:R-:W-:-:S04]  /*2a3c0*/  @!P1 LEA R7, P5, R36, R3, 0x1 ;  /* 0x0000000324079211 */ /* 0x000fc800078a08ff */
[----:B------:R-:W-:Y:S01]  /*2a3d0*/  @!P1 IADD3.X R8, RZ, R2, RZ, P5, !PT ;  /* 0x00000002ff089210 */ /* 0x000fe20002ffe4ff */
[----:B------:R-:W-:Y:S02]  /*2a3e0*/  @!P1 IMAD.MOV.U32 R2, RZ, RZ, R7 ;  /* 0x000000ffff029224 */ /* 0x000fe400078e0007 */
[----:B------:R-:W-:Y:S02]  /*2a3f0*/  VIADD R7, R0, 0x40 ;  /* 0x0000004000077836 */ /* 0x000fe40000000000 */
[----:B------:R-:W-:-:S05]  /*2a400*/  @!P1 IMAD.MOV.U32 R3, RZ, RZ, R8 ;  /* 0x000000ffff039224 */ /* 0x000fca00078e0008 */
        /* <DEDUP_REMOVED lines=11> */
.L_x_893:
[----:B------:R-:W-:Y:S02]  /*2a4c0*/  IMAD.MOV.U32 R13, RZ, RZ, R5 ;  /* 0x000000ffff0d7224 */ /* 0x000fe400078e0005 */
[----:B------:R-:W-:-:S07]  /*2a4d0*/  IMAD.MOV.U32 R2, RZ, RZ, R14 ;  /* 0x000000ffff027224 */ /* 0x000fce00078e000e */
[----:B------:R-:W-:Y:S05]  /*2a4e0*/  WARPSYNC.COLLECTIVE R15, `(.L_x_894) ;  /* 0x000000000f087348 */ /* 0x000fea0003c00000 */
[----:B------:R0:W1:Y:S02]  /*2a4f0*/  SHFL.IDX P6, R14, R13, R12, R11 ;  /* 0x0000000c0d0e7389 */ /* 0x00006400000c000b */
[----:B01----:R-:W-:Y:S01]  /*2a500*/  ENDCOLLECTIVE ;  /* 0x000000000000791b */ /* 0x003fe20003800000 */
.L_x_894:
[----:B------:R-:W-:Y:S01]  /*2a510*/  ULDC.64 UR4, c[0x0][0x208] ;  /* 0x0000820000047ab9 */ /* 0x000fe20000000a00 */
[----:B------:R-:W-:Y:S02]  /*2a520*/  IMAD.MOV.U32 R13, RZ, RZ, R4 ;  /* 0x000000ffff0d7224 */ /* 0x000fe400078e0004 */
[----:B------:R-:W-:Y:S02]  /*2a530*/  IMAD.MOV.U32 R12, RZ, RZ, 0x5 ;  /* 0x00000005ff0c7424 */ /* 0x000fe400078e00ff */
[----:B------:R-:W-:-:S05]  /*2a540*/  IMAD.MOV.U32 R3, RZ, RZ, R14 ;  /* 0x000000ffff037224 */ /* 0x000fca00078e000e */
[----:B------:R-:W-:-:S05]  /*2a550*/  @!P1 LEA R7, P5, R36, R3, 0x1 ;  /* 0x0000000324079211 */ /* 0x000fca00078a08ff */
[----:B------:R-:W-:Y:S02]  /*2a560*/  @!P1 IMAD.X R8, RZ, RZ, R2, P5 ;  /* 0x000000ffff089224 */ /* 0x000fe400028e0602 */
[----:B------:R-:W-:Y:S01]  /*2a570*/  @!P1 IMAD.MOV.U32 R2, RZ, RZ, R7 ;  /* 0x000000ffff029224 */ /* 0x000fe200078e0007 */
[----:B------:R-:W-:Y:S01]  /*2a580*/  IADD3 R7, R0, 0x50, RZ ;  /* 0x0000005000077810 */ /* 0x000fe20007ffe0ff */
        /* <DEDUP_REMOVED lines=12> */
.L_x_895:
[----:B------:R-:W-:Y:S02]  /*2a650*/  IMAD.MOV.U32 R13, RZ, RZ, R5 ;  /* 0x000000ffff0d7224 */ /* 0x000fe400078e0005 */
[----:B------:R-:W-:-:S07]  /*2a660*/  IMAD.MOV.U32 R2, RZ, RZ, R14 ;  /* 0x000000ffff027224 */ /* 0x000fce00078e000e */
[----:B------:R-:W-:Y:S05]  /*2a670*/  WARPSYNC.COLLECTIVE R15, `(.L_x_896) ;  /* 0x000000000f087348 */ /* 0x000fea0003c00000 */
[----:B------:R0:W1:Y:S02]  /*2a680*/  SHFL.IDX P6, R14, R13, R12, R11 ;  /* 0x0000000c0d0e7389 */ /* 0x00006400000c000b */
[----:B01----:R-:W-:Y:S01]  /*2a690*/  ENDCOLLECTIVE ;  /* 0x000000000000791b */ /* 0x003fe20003800000 */
.L_x_896:
        /* <DEDUP_REMOVED lines=20> */
.L_x_897:
[----:B------:R-:W-:Y:S01]  /*2a7e0*/  IMAD.MOV.U32 R13, RZ, RZ, R5 ;  /* 0x000000ffff0d7224 */ /* 0x000fe200078e0005 */
[----:B------:R-:W-:-:S07]  /*2a7f0*/  MOV R2, R14 ;  /* 0x0000000e00027202 */ /* 0x000fce0000000f00 */
[----:B------:R-:W-:Y:S05]  /*2a800*/  WARPSYNC.COLLECTIVE R15, `(.L_x_898) ;  /* 0x000000000f087348 */ /* 0x000fea0003c00000 */
[----:B------:R0:W1:Y:S02]  /*2a810*/  SHFL.IDX P6, R14, R13, R12, R11 ;  /* 0x0000000c0d0e7389 */ /* 0x00006400000c000b */
[----:B01----:R-:W-:Y:S01]  /*2a820*/  ENDCOLLECTIVE ;  /* 0x000000000000791b */ /* 0x003fe20003800000 */
.L_x_898:
[----:B------:R-:W-:Y:S01]  /*2a830*/  ULDC.64 UR4, c[0x0][0x208] ;  /* 0x0000820000047ab9 */ /* 0x000fe20000000a00 */
[----:B------:R-:W-:Y:S02]  /*2a840*/  IMAD.MOV.U32 R13, RZ, RZ, R4 ;  /* 0x000000ffff0d7224 */ /* 0x000fe400078e0004 */
[----:B------:R-:W-:Y:S02]  /*2a850*/  IMAD.MOV.U32 R12, RZ, RZ, 0x7 ;  /* 0x00000007ff0c7424 */ /* 0x000fe400078e00ff */
[----:B------:R-:W-:-:S05]  /*2a860*/  IMAD.MOV.U32 R3, RZ, RZ, R14 ;  /* 0x000000ffff037224 */ /* 0x000fca00078e000e */
[----:B------:R-:W-:-:S05]  /*2a870*/  @!P1 LEA R7, P5, R36, R3, 0x1 ;  /* 0x0000000324079211 */ /* 0x000fca00078a08ff */
[----:B------:R-:W-:Y:S02]  /*2a880*/  @!P1 IMAD.X R8, RZ, RZ, R2, P5 ;  /* 0x000000ffff089224 */ /* 0x000fe400028e0602 */
[----:B------:R-:W-:Y:S02]  /*2a890*/  @!P1 IMAD.MOV.U32 R2, RZ, RZ, R7 ;  /* 0x000000ffff029224 */ /* 0x000fe400078e0007 */
[----:B------:R-:W-:-:S05]  /*2a8a0*/  @!P1 IMAD.MOV.U32 R3, RZ, RZ, R8 ;  /* 0x000000ffff039224 */ /* 0x000fca00078e0008 */
[----:B------:R-:W-:Y:S01]  /*2a8b0*/  @!PT LDS RZ, [RZ] ;  /* 0x00000000fffff984 */ /* 0x000fe20000000800 */
[----:B------:R-:W-:Y:S01]  /*2a8c0*/  @!PT LDS RZ, [RZ] ;  /* 0x00000000fffff984 */ /* 0x000fe20000000800 */
[----:B------:R-:W-:Y:S01]  /*2a8d0*/  @!PT LDS RZ, [RZ] ;  /* 0x00000000fffff984 */ /* 0x000fe20000000800 */
[----:B------:R0:W-:Y:S04]  /*2a8e0*/  @!P1 LDGSTS.E.BYPASS.LTC128B.128 [R37+0x17400], desc[UR4][R2.64], !P4 ;  /* 0x1740000002259fae */ /* 0x0001e8000e101d44 */
[----:B------:R0:W-:Y:S04]  /*2a8f0*/  @!P1 LDGSTS.E.BYPASS.LTC128B.128 [R37+0x1b400], desc[UR4][R2.64+0x80], !P3 ;  /* 0x1b40008002259fae */ /* 0x0001e8000d901d44 */
[----:B------:R0:W-:Y:S04]  /*2a900*/  @!P1 LDGSTS.E.BYPASS.LTC128B.128 [R37+0x1f400], desc[UR4][R2.64+0x100], !P2 ;  /* 0x1f40010002259fae */ /* 0x0001e8000d101d44 */
[----:B------:R0:W-:Y:S02]  /*2a910*/  @!P1 LDGSTS.E.BYPASS.LTC128B.128 [R37+0x23400], desc[UR4][R2.64+0x180], !P0 ;  /* 0x2340018002259fae */ /* 0x0001e4000c101d44 */
[----:B0-----:R-:W-:Y:S05]  /*2a920*/  WARPSYNC.COLLECTIVE R15, `(.L_x_899) ;  /* 0x000000000f087348 */ /* 0x001fea0003c00000 */
[----:B------:R1:W2:Y:S02]  /*2a930*/  SHFL.IDX P6, R14, R13, R12, R11 ;  /* 0x0000000c0d0e7389 */ /* 0x0002a400000c000b */
[----:B012---:R-:W-:Y:S01]  /*2a940*/  ENDCOLLECTIVE ;  /* 0x000000000000791b */ /* 0x007fe20003800000 */
.L_x_899:
[----:B------:R-:W-:Y:S02]  /*2a950*/  IMAD.MOV.U32 R13, RZ, RZ, R5 ;  /* 0x000000ffff0d7224 */ /* 0x000fe400078e0005 */
[----:B------:R-:W-:-:S07]  /*2a960*/  IMAD.MOV.U32 R7, RZ, RZ, R14 ;  /* 0x000000ffff077224 */ /* 0x000fce00078e000e */
[----:B------:R-:W-:Y:S05]  /*2a970*/  WARPSYNC.COLLECTIVE R15, `(.L_x_900) ;  /* 0x000000000f087348 */ /* 0x000fea0003c00000 */
[----:B------:R0:W1:Y:S02]  /*2a980*/  SHFL.IDX P6, R14, R13, R12, R11 ;  /* 0x0000000c0d0e7389 */ /* 0x00006400000c000b */
[----:B01----:R-:W-:Y:S01]  /*2a990*/  ENDCOLLECTIVE ;  /* 0x000000000000791b */ /* 0x003fe20003800000 */
.L_x_900:
[----:B------:R-:W-:Y:S05]  /*2a9a0*/  BRA `(.L_x_901) ;  /* 0xffffffac00507947 */ /* 0x000fea000383ffff */
.L_x_756:
[----:B0-----:R0:W2:Y:S02]  /*2a9b0*/  SYNCS.PHASECHK.TRANS64.TRYWAIT P0, [R22+URZ+0x38820], R3 ;  /* 0x03882003160075a7 */ /* 0x0010a4000800017f */
[----:B--2---:R-:W-:Y:S05]  /*2a9c0*/  @!P0 NANOSLEEP.SYNCS 0x989680 ;  /* 0x009896800000895d */ /* 0x004fea0003900000 */
[----:B------:R-:W2:Y:S02]  /*2a9d0*/  @!P0 SYNCS.PHASECHK.TRANS64 P0, [R22+URZ+0x38820], R3 ;  /* 0x03882003160085a7 */ /* 0x000ea4000800007f */
[----:B--2---:R-:W-:Y:S05]  /*2a9e0*/  @!P0 BRA `(.L_x_756) ;  /* 0xfffffffc00f08947 */ /* 0x004fea000383ffff */
[----:B------:R-:W-:Y:S05]  /*2a9f0*/  BRA `(.L_x_902) ;  /* 0xffffffac00c87947 */ /* 0x000fea000383ffff */
.L_x_761:
[----:B0-----:R0:W1:Y:S02]  /*2aa00*/  SYNCS.PHASECHK.TRANS64.TRYWAIT P0, [R6+URZ+0x38840], R3 ;  /* 0x03884003060075a7 */ /* 0x001064000800017f */
[----:B-1----:R-:W-:Y:S05]  /*2aa10*/  @!P0 NANOSLEEP.SYNCS 0x989680 ;  /* 0x009896800000895d */ /* 0x002fea0003900000 */
[----:B------:R-:W1:Y:S02]  /*2aa20*/  @!P0 SYNCS.PHASECHK.TRANS64 P0, [R6+URZ+0x38840], R3 ;  /* 0x03884003060085a7 */ /* 0x000e64000800007f */
[----:B-1----:R-:W-:Y:S05]  /*2aa30*/  @!P0 BRA `(.L_x_761) ;  /* 0xfffffffc00f08947 */ /* 0x002fea000383ffff */
[----:B------:R-:W-:Y:S05]  /*2aa40*/  BRA `(.L_x_903) ;  /* 0xffffffb000c07947 */ /* 0x000fea000383ffff */
.L_x_762:
        /* <DEDUP_REMOVED lines=8> */
.L_x_905:
[----:B------:R-:W-:Y:S05]  /*2aad0*/  BSYNC B1 ;  /* 0x0000000000017941 */ /* 0x000fea0003800000 */
.L_x_904:
[----:B------:R-:W-:Y:S01]  /*2aae0*/  IMAD.MOV.U32 R13, RZ, RZ, R8 ;  /* 0x000000ffff0d7224 */ /* 0x000fe200078e0008 */
[----:B------:R-:W-:Y:S01]  /*2aaf0*/  LOP3.LUT R23, R23, 0xfffffdff, RZ, 0xc0, !PT ;  /* 0xfffffdff17177812 */ /* 0x000fe200078ec0ff */
[----:B------:R-:W-:Y:S02]  /*2ab00*/  IMAD.MOV.U32 R12, RZ, RZ, RZ ;  /* 0x000000ffff0c7224 */ /* 0x000fe400078e00ff */
[----:B------:R-:W-:Y:S01]  /*2ab10*/  IMAD.MOV.U32 R11, RZ, RZ, 0x181f ;  /* 0x0000181fff0b7424 */ /* 0x000fe200078e00ff */
[----:B------:R-:W-:Y:S01]  /*2ab20*/  @P3 LOP3.LUT R23, R23, 0x200, RZ, 0xfc, !PT ;  /* 0x0000020017173812 */ /* 0x000fe200078efcff */
[----:B------:R-:W-:Y:S02]  /*2ab30*/  IMAD.MOV.U32 R15, RZ, RZ, -0x1 ;  /* 0xffffffffff0f7424 */ /* 0x000fe400078e00ff */
[----:B------:R-:W-:Y:S01]  /*2ab40*/  IMAD.MOV.U32 R3, RZ, RZ, R14 ;  /* 0x000000ffff037224 */ /* 0x000fe200078e000e */
[----:B------:R-:W-:Y:S01]  /*2ab50*/  LOP3.LUT P3, RZ, R23, 0x10, RZ, 0xc0, !PT ;  /* 0x0000001017ff7812 */ /* 0x000fe2000786c0ff */
[----:B------:R-:W-:-:S12]  /*2ab60*/  IMAD.SHL.U32 R0, R36, 0x2, RZ ;  /* 0x0000000224007824 */ /* 0x000fd800078e00ff */
[----:B------:R-:W-:Y:S05]  /*2ab70*/  WARPSYNC.COLLECTIVE R15, `(.L_x_906) ;  /* 0x000000000f087348 */ /* 0x000fea0003c00000 */
[----:B------:R0:W1:Y:S02]  /*2ab80*/  SHFL.IDX P6, R14, R13, R12, R11 ;  /* 0x0000000c0d0e7389 */ /* 0x00006400000c000b */
[----:B01----:R-:W-:Y:S01]  /*2ab90*/  ENDCOLLECTIVE ;  /* 0x000000000000791b */ /* 0x003fe20003800000 */
.L_x_906:
[----:B------:R-:W-:Y:S01]  /*2aba0*/  LOP3.LUT R23, R23, 0xfffffeff, RZ, 0xc0, !PT ;  /* 0xfffffeff17177812 */ /* 0x000fe200078ec0ff */
[----:B------:R-:W-:Y:S01]  /*2abb0*/  IMAD R9, R9, 0x2, R22 ;  /* 0x0000000209097824 */ /* 0x000fe200078e0216 */
[----:B------:R-:W-:Y:S02]  /*2abc0*/  ULDC.64 UR4, c[0x0][0x208] ;  /* 0x0000820000047ab9 */ /* 0x000fe40000000a00 */
[----:B------:R-:W-:-:S04]  /*2abd0*/  @P2 LOP3.LUT R23, R23, 0x100, RZ, 0xfc, !PT ;  /* 0x0000010017172812 */ /* 0x000fc800078efcff */
[C---:B------:R-:W-:Y:S02]  /*2abe0*/  LOP3.LUT P2, RZ, R23.reuse, 0x8, RZ, 0xc0, !PT ;  /* 0x0000000817ff7812 */ /* 0x040fe4000784c0ff */
[----:B------:R-:W-:Y:S01]  /*2abf0*/  LOP3.LUT R23, R23, 0xffffff7f, RZ, 0xc0, !PT ;  /* 0xffffff7f17177812 */ /* 0x000fe200078ec0ff */
[----:B------:R-:W-:-:S03]  /*2ac00*/  IMAD.MOV.U32 R13, RZ, RZ, R10 ;  /* 0x000000ffff0d7224 */ /* 0x000fc600078e000a */
[----:B------:R-:W-:Y:S02]  /*2ac10*/  @P1 LOP3.LUT R23, R23, 0x80, RZ, 0xfc, !PT ;  /* 0x0000008017171812 */ /* 0x000fe400078efcff */
[----:B------:R-:W-:Y:S02]  /*2ac20*/  MOV R12, 0x1 ;  /* 0x00000001000c7802 */ /* 0x000fe40000000f00 */
[----:B------:R-:W-:Y:S01]  /*2ac30*/  LOP3.LUT P1, RZ, R23, 0x4, RZ, 0xc0, !PT ;  /* 0x0000000417ff7812 */ /* 0x000fe2000782c0ff */
[----:B------:R-:W-:-:S05]  /*2ac40*/  IMAD.MOV.U32 R2, RZ, RZ, R14 ;  /* 0x000000ffff027224 */ /* 0x000fca00078e000e */
[----:B------:R-:W-:-:S05]  /*2ac50*/  IADD3 R2, P0, R2, R0, RZ ;  /* 0x0000000002027210 */ /* 0x000fca0007f1e0ff */
[----:B------:R-:W-:-:S05]  /*2ac60*/  IMAD.X R3, RZ, RZ, R3, P0 ;  /* 0x000000ffff037224 */ /* 0x000fca00000e0603 */
[----:B------:R-:W-:Y:S01]  /*2ac70*/  @!PT LDS RZ, [RZ] ;  /* 0x00000000fffff984 */ /* 0x000fe20000000800 */
[----:B------:R-:W-:Y:S01]  /*2ac80*/  @!PT LDS RZ, [RZ] ;  /* 0x00000000fffff984 */ /* 0x000fe20000000800 */
[----:B------:R-:W-:Y:S01]  /*2ac90*/  @!PT LDS RZ, [RZ] ;  /* 0x00000000fffff984 */ /* 0x000fe20000000800 */
[----:B------:R0:W-:Y:S04]  /*2aca0*/  LDGSTS.E.BYPASS.LTC128B.128 [R9+0x24400], desc[UR4][R2.64], !P3 ;  /* 0x2440000002097fae */ /* 0x0001e8000d901d44 */
[----:B------:R0:W-:Y:S04]  /*2acb0*/  LDGSTS.E.BYPASS.LTC128B.128 [R9+0x26c00], desc[UR4][R2.64+0x80], !P2 ;  /* 0x26c0008002097fae */ /* 0x0001e8000d101d44 */
[----:B------:R0:W-:Y:S04]  /*2acc0*/  LDGSTS.E.BYPASS.LTC128B.128 [R9+0x29400], desc[UR4][R2.64+0x100], !P1 ;  /* 0x2940010002097fae */ /* 0x0001e8000c901d44 */
[----:B------:R0:W-:Y:S02]  /*2acd0*/  LDGSTS.E.BYPASS.LTC128B.128 [R9+0x2bc00], desc[UR4][R2.64+0x180], !P5 ;  /* 0x2bc0018002097fae */ /* 0x0001e4000e901d44 */
[----:B0-----:R-:W-:Y:S05]  /*2ace0*/  WARPSYNC.COLLECTIVE R15, `(.L_x_907) ;  /* 0x000000000f087348 */ /* 0x001fea0003c00000 */
[----:B------:R1:W2:Y:S02]  /*2acf0*/  SHFL.IDX P6, R14, R13, R12, R11 ;  /* 0x0000000c0d0e7389 */ /* 0x0002a400000c000b */
[----:B012---:R-:W-:Y:S01]  /*2ad00*/  ENDCOLLECTIVE ;  /* 0x000000000000791b */ /* 0x007fe20003800000 */
.L_x_907:
[----:B------:R-:W-:Y:S02]  /*2ad10*/  IMAD.MOV.U32 R13, RZ, RZ, R8 ;  /* 0x000000ffff0d7224 */ /* 0x000fe400078e0008 */
[----:B------:R-:W-:-:S07]  /*2ad20*/  IMAD.MOV.U32 R35, RZ, RZ, R14 ;  /* 0x000000ffff237224 */ /* 0x000fce00078e000e */
[----:B------:R-:W-:Y:S05]  /*2ad30*/  WARPSYNC.COLLECTIVE R15, `(.L_x_908) ;  /* 0x000000000f087348 */ /* 0x000fea0003c00000 */
[----:B------:R0:W1:Y:S02]  /*2ad40*/  SHFL.IDX P6, R14, R13, R12, R11 ;  /* 0x0000000c0d0e7389 */ /* 0x00006400000c000b */
[----:B01----:R-:W-:Y:S01]  /*2ad50*/  ENDCOLLECTIVE ;  /* 0x000000000000791b */ /* 0x003fe20003800000 */
.L_x_908:
[----:B------:R-:W-:Y:S01]  /*2ad60*/  ULDC.64 UR4, c[0x0][0x208] ;  /* 0x0000820000047ab9 */ /* 0x000fe20000000a00 */
[----:B------:R-:W-:Y:S02]  /*2ad70*/  IMAD.MOV.U32 R13, RZ, RZ, R10 ;  /* 0x000000ffff0d7224 */ /* 0x000fe400078e000a */
[----:B------:R-:W-:Y:S02]  /*2ad80*/  IMAD.MOV.U32 R12, RZ, RZ, 0x2 ;  /* 0x00000002ff0c7424 */ /* 0x000fe400078e00ff */
        /* <DEDUP_REMOVED lines=13> */
.L_x_909:
[----:B------:R-:W-:Y:S02]  /*2ae60*/  IMAD.MOV.U32 R13, RZ, RZ, R8 ;  /* 0x000000ffff0d7224 */ /* 0x000fe400078e0008 */
[----:B------:R-:W-:-:S07]  /*2ae70*/  IMAD.MOV.U32 R35, RZ, RZ, R14 ;  /* 0x000000ffff237224 */ /* 0x000fce00078e000e */
[----:B------:R-:W-:Y:S05]  /*2ae80*/  WARPSYNC.COLLECTIVE R15, `(.L_x_910) ;  /* 0x000000000f087348 */ /* 0x000fea0003c00000 */
[----:B------:R0:W1:Y:S02]  /*2ae90*/  SHFL.IDX P6, R14, R13, R12, R11 ;  /* 0x0000000c0d0e7389 */ /* 0x00006400000c000b */
[----:B01----:R-:W-:Y:S01]  /*2aea0*/  ENDCOLLECTIVE ;  /* 0x000000000000791b */ /* 0x003fe20003800000 */
.L_x_910:
[----:B------:R-:W-:Y:S01]  /*2aeb0*/  ULDC.64 UR4, c[0x0][0x208] ;  /* 0x0000820000047ab9 */ /* 0x000fe20000000a00 */
[----:B------:R-:W-:Y:S01]  /*2aec0*/  IMAD.MOV.U32 R13, RZ, RZ, R10 ;  /* 0x000000ffff0d7224 */ /* 0x000fe200078e000a */
[----:B------:R-:W-:Y:S01]  /*2aed0*/  MOV R12, 0x3 ;  /* 0x00000003000c7802 */ /* 0x000fe20000000f00 */
        /* <DEDUP_REMOVED lines=13> */
.L_x_911:
[----:B------:R-:W-:Y:S02]  /*2afb0*/  IMAD.MOV.U32 R13, RZ, RZ, R8 ;  /* 0x000000ffff0d7224 */ /* 0x000fe400078e0008 */
[----:B------:R-:W-:-:S07]  /*2afc0*/  IMAD.MOV.U32 R35, RZ, RZ, R14 ;  /* 0x000000ffff237224 */ /* 0x000fce00078e000e */
[----:B------:R-:W-:Y:S05]  /*2afd0*/  WARPSYNC.COLLECTIVE R15, `(.L_x_912) ;  /* 0x000000000f087348 */ /* 0x000fea0003c00000 */
[----:B------:R0:W1:Y:S02]  /*2afe0*/  SHFL.IDX P6, R14, R13, R12, R11 ;  /* 0x0000000c0d0e7389 */ /* 0x00006400000c000b */
[----:B01----:R-:W-:Y:S01]  /*2aff0*/  ENDCOLLECTIVE ;  /* 0x000000000000791b */ /* 0x003fe20003800000 */
.L_x_912:
        /* <DEDUP_REMOVED lines=9> */
[----:B------:R0:W-:Y:S01]  /*2b090*/  LDGSTS.E.BYPASS.LTC128B.128 [R9+0x25c00], desc[UR4][R2.64], !P3 ;  /* 0x25c0000002097fae */ /* 0x0001e2000d901d44 */
[----:B------:R-:W-:-:S03]  /*2b0a0*/  LOP3.LUT P3, RZ, R23, 0x200, RZ, 0xc0, !PT ;  /* 0x0000020017ff7812 */ /* 0x000fc6000786c0ff */
[----:B------:R0:W-:Y:S01]  /*2b0b0*/  LDGSTS.E.BYPASS.LTC128B.128 [R9+0x28400], desc[UR4][R2.64+0x80], !P2 ;  /* 0x2840008002097fae */ /* 0x0001e2000d101d44 */
[----:B------:R-:W-:-:S03]  /*2b0c0*/  LOP3.LUT P2, RZ, R23, 0x100, RZ, 0xc0, !PT ;  /* 0x0000010017ff7812 */ /* 0x000fc6000784c0ff */
[----:B------:R0:W-:Y:S01]  /*2b0d0*/  LDGSTS.E.BYPASS.LTC128B.128 [R9+0x2ac00], desc[UR4][R2.64+0x100], !P1 ;  /* 0x2ac0010002097fae */ /* 0x0001e2000c901d44 */
[----:B------:R-:W-:-:S03]  /*2b0e0*/  LOP3.LUT P1, RZ, R23, 0x80, RZ, 0xc0, !PT ;  /* 0x0000008017ff7812 */ /* 0x000fc6000782c0ff */
[----:B------:R0:W-:Y:S10]  /*2b0f0*/  LDGSTS.E.BYPASS.LTC128B.128 [R9+0x2d400], desc[UR4][R2.64+0x180], !P5 ;  /* 0x2d40018002097fae */ /* 0x0001f4000e901d44 */
[----:B0-----:R-:W-:Y:S05]  /*2b100*/  WARPSYNC.COLLECTIVE R15, `(.L_x_913) ;  /* 0x000000000f087348 */ /* 0x001fea0003c00000 */
[----:B------:R1:W2:Y:S02]  /*2b110*/  SHFL.IDX P6, R14, R13, R12, R11 ;  /* 0x0000000c0d0e7389 */ /* 0x0002a400000c000b */
[----:B012---:R-:W-:Y:S01]  /*2b120*/  ENDCOLLECTIVE ;  /* 0x000000000000791b */ /* 0x007fe20003800000 */
.L_x_913:
[----:B------:R-:W-:Y:S02]  /*2b130*/  IMAD.MOV.U32 R13, RZ, RZ, R8 ;  /* 0x000000ffff0d7224 */ /* 0x000fe400078e0008 */
[----:B------:R-:W-:-:S07]  /*2b140*/  IMAD.MOV.U32 R35, RZ, RZ, R14 ;  /* 0x000000ffff237224 */ /* 0x000fce00078e000e */
[----:B------:R-:W-:Y:S05]  /*2b150*/  WARPSYNC.COLLECTIVE R15, `(.L_x_914) ;  /* 0x000000000f087348 */ /* 0x000fea0003c00000 */
[----:B------:R0:W1:Y:S02]  /*2b160*/  SHFL.IDX P6, R14, R13, R12, R11 ;  /* 0x0000000c0d0e7389 */ /* 0x00006400000c000b */
[----:B01----:R-:W-:Y:S01]  /*2b170*/  ENDCOLLECTIVE ;  /* 0x000000000000791b */ /* 0x003fe20003800000 */
.L_x_914:
[----:B------:R-:W-:Y:S01]  /*2b180*/  IMAD.MOV.U32 R2, RZ, RZ, R14 ;  /* 0x000000ffff027224 */ /* 0x000fe200078e000e */
[----:B------:R-:W-:Y:S06]  /*2b190*/  BRA `(.L_x_915) ;  /* 0xffffffb000087947 */ /* 0x000fec000383ffff */
.L_x_767:
[----:B-1----:R1:W2:Y:S02]  /*2b1a0*/  SYNCS.PHASECHK.TRANS64.TRYWAIT P0, [R6+URZ+0x38860], R2 ;  /* 0x03886002060075a7 */ /* 0x0022a4000800017f */
[----:B--2---:R-:W-:Y:S05]  /*2b1b0*/  @!P0 NANOSLEEP.SYNCS 0x989680 ;  /* 0x009896800000895d */ /* 0x004fea0003900000 */
[----:B------:R-:W2:Y:S02]  /*2b1c0*/  @!P0 SYNCS.PHASECHK.TRANS64 P0, [R6+URZ+0x38860], R2 ;  /* 0x03886002060085a7 */ /* 0x000ea4000800007f */
[----:B--2---:R-:W-:Y:S05]  /*2b1d0*/  @!P0 BRA `(.L_x_767) ;  /* 0xfffffffc00f08947 */ /* 0x004fea000383ffff */
[----:B------:R-:W-:Y:S05]  /*2b1e0*/  BRA `(.L_x_916) ;  /* 0xffffffb000887947 */ /* 0x000fea000383ffff */
.L_x_768:
[----:B------:R-:W-:Y:S01]  /*2b1f0*/  BSSY B1, `(.L_x_917) ;  /* 0x0000008000017945 */ /* 0x000fe20003800000 */
[----:B------:R-:W-:Y:S01]  /*2b200*/  IMAD.MOV.U32 R13, RZ, RZ, R25 ;  /* 0x000000ffff0d7224 */ /* 0x000fe200078e0019 */
[----:B------:R-:W-:Y:S01]  /*2b210*/  MOV R11, 0x181f ;  /* 0x0000181f000b7802 */ /* 0x000fe20000000f00 */
[----:B------:R-:W-:Y:S02]  /*2b220*/  IMAD.MOV.U32 R12, RZ, RZ, RZ ;  /* 0x000000ffff0c7224 */ /* 0x000fe400078e00ff */
[----:B------:R-:W-:-:S07]  /*2b230*/  IMAD.MOV.U32 R15, RZ, RZ, -0x1 ;  /* 0xffffffffff0f7424 */ /* 0x000fce00078e00ff */
[----:B-1----:R-:W-:Y:S05]  /*2b240*/  WARPSYNC.COLLECTIVE R15, `(.L_x_918) ;  /* 0x000000000f087348 */ /* 0x002fea0003c00000 */
[----:B------:R0:W2:Y:S02]  /*2b250*/  SHFL.IDX P6, R14, R13, R12, R11 ;  /* 0x0000000c0d0e7389 */ /* 0x0000a400000c000b */
[----:B012---:R-:W-:Y:S01]  /*2b260*/  ENDCOLLECTIVE ;  /* 0x000000000000791b */ /* 0x007fe20003800000 */
.L_x_918:
[----:B------:R-:W-:Y:S05]  /*2b270*/  BSYNC B1 ;  /* 0x0000000000017941 */ /* 0x000fea0003800000 */
.L_x_917:
[----:B------:R-:W-:Y:S02]  /*2b280*/  IMAD.MOV.U32 R13, RZ, RZ, R24 ;  /* 0x000000ffff0d7224 */ /* 0x000fe400078e0018 */
[----:B------:R-:W-:Y:S02]  /*2b290*/  IMAD.MOV.U32 R12, RZ, RZ, RZ ;  /* 0x000000ffff0c7224 */ /* 0x000fe400078e00ff */
[----:B------:R-:W-:Y:S02]  /*2b2a0*/  IMAD.MOV.U32 R11, RZ, RZ, 0x181f ;  /* 0x0000181fff0b7424 */ /* 0x000fe400078e00ff */
[----:B------:R-:W-:Y:S02]  /*2b2b0*/  IMAD.MOV.U32 R15, RZ, RZ, -0x1 ;  /* 0xffffffffff0f7424 */ /* 0x000fe400078e00ff */
[----:B------:R-:W-:Y:S02]  /*2b2c0*/  IMAD.MOV.U32 R3, RZ, RZ, R14 ;  /* 0x000000ffff037224 */ /* 0x000fe400078e000e */
[----:B------:R-:W-:-:S07]  /*2b2d0*/  IMAD R7, R7, 0x2, R22 ;  /* 0x0000000207077824 */ /* 0x000fce00078e0216 */
[----:B------:R-:W-:Y:S05]  /*2b2e0*/  WARPSYNC.COLLECTIVE R15, `(.L_x_919) ;  /* 0x000000000f087348 */ /* 0x000fea0003c00000 */
[----:B------:R0:W1:Y:S02]  /*2b2f0*/  SHFL.IDX P6, R14, R13, R12, R11 ;  /* 0x0000000c0d0e7389 */ /* 0x00006400000c000b */
[----:B01----:R-:W-:Y:S01]  /*2b300*/  ENDCOLLECTIVE ;  /* 0x000000000000791b */ /* 0x003fe20003800000 */
.L_x_919:
[----:B------:R-:W-:Y:S01]  /*2b310*/  ULDC.64 UR4, c[0x0][0x208] ;  /* 0x0000820000047ab9 */ /* 0x000fe20000000a00 */
[----:B------:R-:W-:Y:S02]  /*2b320*/  IMAD.MOV.U32 R13, RZ, RZ, R25 ;  /* 0x000000ffff0d7224 */ /* 0x000fe400078e0019 */
[----:B------:R-:W-:Y:S02]  /*2b330*/  IMAD.MOV.U32 R12, RZ, RZ, 0x1 ;  /* 0x00000001ff0c7424 */ /* 0x000fe400078e00ff */
[----:B------:R-:W-:-:S05]  /*2b340*/  IMAD.MOV.U32 R2, RZ, RZ, R14 ;  /* 0x000000ffff027224 */ /* 0x000fca00078e000e */
[----:B------:R-:W-:-:S05]  /*2b350*/  IADD3 R2, P0, R2, R0, RZ ;  /* 0x0000000002027210 */ /* 0x000fca0007f1e0ff */
        /* <DEDUP_REMOVED lines=11> */
[----:B------:R0:W-:Y:S02]  /*2b410*/  LDGSTS.E.BYPASS.LTC128B.128 [R7+0x7c00], desc[UR4][R2.64+0x180], !P0 ;  /* 0x07c0018002077fae */ /* 0x0001e4000c101d44 */
[----:B0-----:R-:W-:Y:S05]  /*2b420*/  WARPSYNC.COLLECTIVE R15, `(.L_x_920) ;  /* 0x000000000f087348 */ /* 0x001fea0003c00000 */
[----:B------:R1:W2:Y:S02]  /*2b430*/  SHFL.IDX P6, R14, R13, R12, R11 ;  /* 0x0000000c0d0e7389 */ /* 0x0002a400000c000b */
[----:B012---:R-:W-:Y:S01]  /*2b440*/  ENDCOLLECTIVE ;  /* 0x000000000000791b */ /* 0x007fe20003800000 */
.L_x_920:
[----:B------:R-:W-:Y:S01]  /*2b450*/  IMAD.MOV.U32 R13, RZ, RZ, R24 ;  /* 0x000000ffff0d7224 */ /* 0x000fe200078e0018 */
[----:B------:R-:W-:-:S07]  /*2b460*/  MOV R3, R14 ;  /* 0x0000000e00037202 */ /* 0x000fce0000000f00 */
[----:B------:R-:W-:Y:S05]  /*2b470*/  WARPSYNC.COLLECTIVE R15, `(.L_x_921) ;  /* 0x000000000f087348 */ /* 0x000fea0003c00000 */
[----:B------:R0:W1:Y:S02]  /*2b480*/  SHFL.IDX P6, R14, R13, R12, R11 ;  /* 0x0000000c0d0e7389 */ /* 0x00006400000c000b */
[----:B01----:R-:W-:Y:S01]  /*2b490*/  ENDCOLLECTIVE ;  /* 0x000000000000791b */ /* 0x003fe20003800000 */
.L_x_921:
        /* <DEDUP_REMOVED lines=20> */
.L_x_922:
[----:B------:R-:W-:Y:S02]  /*2b5e0*/  IMAD.MOV.U32 R13, RZ, RZ, R24 ;  /* 0x000000ffff0d7224 */ /* 0x000fe400078e0018 */
[----:B------:R-:W-:-:S07]  /*2b5f0*/  IMAD.MOV.U32 R3, RZ, RZ, R14 ;  /* 0x000000ffff037224 */ /* 0x000fce00078e000e */
[----:B------:R-:W-:Y:S05]  /*2b600*/  WARPSYNC.COLLECTIVE R15, `(.L_x_923) ;  /* 0x000000000f087348 */ /* 0x000fea0003c00000 */
[----:B------:R0:W1:Y:S02]  /*2b610*/  SHFL.IDX P6, R14, R13, R12, R11 ;  /* 0x0000000c0d0e7389 */ /* 0x00006400000c000b */
[----:B01----:R-:W-:Y:S01]  /*2b620*/  ENDCOLLECTIVE ;  /* 0x000000000000791b */ /* 0x003fe20003800000 */
.L_x_923:
        /* <DEDUP_REMOVED lines=20> */
.L_x_924:
[----:B------:R-:W-:Y:S01]  /*2b770*/  IMAD.MOV.U32 R13, RZ, RZ, R24 ;  /* 0x000000ffff0d7224 */ /* 0x000fe200078e0018 */
[----:B------:R-:W-:-:S07]  /*2b780*/  MOV R3, R14 ;  /* 0x0000000e00037202 */ /* 0x000fce0000000f00 */
[----:B------:R-:W-:Y:S05]  /*2b790*/  WARPSYNC.COLLECTIVE R15, `(.L_x_925) ;  /* 0x000000000f087348 */ /* 0x000fea0003c00000 */
[----:B------:R0:W1:Y:S02]  /*2b7a0*/  SHFL.IDX P6, R14, R13, R12, R11 ;  /* 0x0000000c0d0e7389 */ /* 0x00006400000c000b */
[----:B01----:R-:W-:Y:S01]  /*2b7b0*/  ENDCOLLECTIVE ;  /* 0x000000000000791b */ /* 0x003fe20003800000 */
.L_x_925:
        /* <DEDUP_REMOVED lines=20> */
.L_x_926:
[----:B------:R-:W-:Y:S02]  /*2b900*/  IMAD.MOV.U32 R13, RZ, RZ, R24 ;  /* 0x000000ffff0d7224 */ /* 0x000fe400078e0018 */
[----:B------:R-:W-:-:S07]  /*2b910*/  IMAD.MOV.U32 R25, RZ, RZ, R14 ;  /* 0x000000ffff197224 */ /* 0x000fce00078e000e */
[----:B------:R-:W-:Y:S05]  /*2b920*/  WARPSYNC.COLLECTIVE R15, `(.L_x_927) ;  /* 0x000000000f087348 */ /* 0x000fea0003c00000 */
[----:B------:R0:W1:Y:S02]  /*2b930*/  SHFL.IDX P6, R14, R13, R12, R11 ;  /* 0x0000000c0d0e7389 */ /* 0x00006400000c000b */
[----:B01----:R-:W-:Y:S01]  /*2b940*/  ENDCOLLECTIVE ;  /* 0x000000000000791b */ /* 0x003fe20003800000 */
.L_x_927:
[----:B------:R-:W-:Y:S01]  /*2b950*/  IMAD.MOV.U32 R2, RZ, RZ, R14 ;  /* 0x000000ffff027224 */ /* 0x000fe200078e000e */
[----:B------:R-:W-:Y:S06]  /*2b960*/  BRA `(.L_x_928) ;  /* 0xffffffac00a47947 */ /* 0x000fec000383ffff */
.L_x_776:
[----:B0-----:R0:W2:Y:S02]  /*2b970*/  SYNCS.PHASECHK.TRANS64.TRYWAIT P0, [R4+URZ+0x38860], R3 ;  /* 0x03886003040075a7 */ /* 0x0010a4000800017f */
[----:B--2---:R-:W-:Y:S05]  /*2b980*/  @!P0 NANOSLEEP.SYNCS 0x989680 ;  /* 0x009896800000895d */ /* 0x004fea0003900000 */
[----:B------:R-:W2:Y:S02]  /*2b990*/  @!P0 SYNCS.PHASECHK.TRANS64 P0, [R4+URZ+0x38860], R3 ;  /* 0x03886003040085a7 */ /* 0x000ea4000800007f */
[----:B--2---:R-:W-:Y:S05]  /*2b9a0*/  @!P0 BRA `(.L_x_776) ;  /* 0xfffffffc00f08947 */ /* 0x004fea000383ffff */
[----:B------:R-:W-:Y:S05]  /*2b9b0*/  BRA `(.L_x_929) ;  /* 0xffffffb000dc7947 */ /* 0x000fea000383ffff */
.L_x_777:
        /* <DEDUP_REMOVED lines=8> */
.L_x_931:
[----:B------:R-:W-:Y:S05]  /*2ba40*/  BSYNC B0 ;  /* 0x0000000000007941 */ /* 0x000fea0003800000 */
.L_x_930:
[----:B------:R-:W-:Y:S01]  /*2ba50*/  IMAD.MOV.U32 R13, RZ, RZ, R24 ;  /* 0x000000ffff0d7224 */ /* 0x000fe200078e0018 */
[C---:B------:R-:W-:Y:S01]  /*2ba60*/  LOP3.LUT R0, R36.reuse, 0x40, RZ, 0xfc, !PT ;  /* 0x0000004024007812 */ /* 0x040fe200078efcff */
[----:B------:R-:W-:Y:S01]  /*2ba70*/  IMAD.MOV.U32 R12, RZ, RZ, RZ ;  /* 0x000000ffff0c7224 */ /* 0x000fe200078e00ff */
[C---:B------:R-:W-:Y:S01]  /*2ba80*/  LOP3.LUT R6, R36.reuse, 0x80, RZ, 0xfc, !PT ;  /* 0x0000008024067812 */ /* 0x040fe200078efcff */
[----:B------:R-:W-:Y:S02]  /*2ba90*/  IMAD.MOV.U32 R11, RZ, RZ, 0x181f ;  /* 0x0000181fff0b7424 */ /* 0x000fe400078e00ff */
[----:B------:R-:W-:Y:S02]  /*2baa0*/  IMAD.MOV.U32 R15, RZ, RZ, -0x1 ;  /* 0xffffffffff0f7424 */ /* 0x000fe400078e00ff */
[----:B------:R-:W-:Y:S02]  /*2bab0*/  IMAD.MOV.U32 R3, RZ, RZ, R14 ;  /* 0x000000ffff037224 */ /* 0x000fe400078e000e */
[----:B------:R-:W-:-:S07]  /*2bac0*/  IMAD.SHL.U32 R8, R36, 0x2, RZ ;  /* 0x0000000224087824 */ /* 0x000fce00078e00ff */
[----:B------:R-:W-:Y:S05]  /*2bad0*/  WARPSYNC.COLLECTIVE R15, `(.L_x_932) ;  /* 0x000000000f087348 */ /* 0x000fea0003c00000 */
[----:B------:R0:W1:Y:S02]  /*2bae0*/  SHFL.IDX P6, R14, R13, R12, R11 ;  /* 0x0000000c0d0e7389 */ /* 0x00006400000c000b */
[----:B01----:R-:W-:Y:S01]  /*2baf0*/  ENDCOLLECTIVE ;  /* 0x000000000000791b */ /* 0x003fe20003800000 */
.L_x_932:
[----:B------:R-:W-:Y:S01]  /*2bb00*/  ULDC UR4, c[0x0][0x2f4] ;  /* 0x0000bd0000047ab9 */ /* 0x000fe20000000800 */
[----:B------:R-:W-:Y:S01]  /*2bb10*/  ULDC.64 UR6, c[0x0][0x208] ;  /* 0x0000820000067ab9 */ /* 0x000fe20000000a00 */
[----:B------:R-:W-:Y:S02]  /*2bb20*/  ISETP.GE.AND P3, PT, R36, UR4, PT ;  /* 0x0000000424007c0c */ /* 0x000fe4000bf66270 */
[----:B------:R-:W-:Y:S01]  /*2bb30*/  ISETP.GE.AND P2, PT, R0, UR4, PT ;  /* 0x0000000400007c0c */ /* 0x000fe2000bf46270 */
[----:B------:R-:W-:Y:S01]  /*2bb40*/  IMAD R0, R7, 0x2, R22 ;  /* 0x0000000207007824 */ /* 0x000fe200078e0216 */
[----:B------:R-:W-:Y:S02]  /*2bb50*/  ISETP.LT.OR P4, PT, R5, 0x1, P3 ;  /* 0x000000010500780c */ /* 0x000fe40001f81670 */
[----:B------:R-:W-:Y:S02]  /*2bb60*/  ISETP.GE.AND P1, PT, R6, UR4, PT ;  /* 0x0000000406007c0c */ /* 0x000fe4000bf26270 */
[----:B------:R-:W-:Y:S01]  /*2bb70*/  LOP3.LUT R6, R36, 0xc0, RZ, 0xfc, !PT ;  /* 0x000000c024067812 */ /* 0x000fe200078efcff */
[----:B------:R-:W-:-:S02]  /*2bb80*/  IMAD.MOV.U32 R13, RZ, RZ, R25 ;  /* 0x000000ffff0d7224 */ /* 0x000fc400078e0019 */
        /* <DEDUP_REMOVED lines=10> */
[----:B------:R-:W-:-:S04]  /*2bc30*/  ISETP.GE.AND P0, PT, R6, UR4, PT ;  /* 0x0000000406007c0c */ /* 0x000fc8000bf06270 */
[----:B------:R0:W-:Y:S01]  /*2bc40*/  LDGSTS.E.BYPASS.LTC128B.128 [R0+0x5400], desc[UR6][R2.64+0x100], !P4 ;  /* 0x0540010002007fae */ /* 0x0001e2000e101d46 */
[----:B------:R-:W-:-:S13]  /*2bc50*/  ISETP.LT.OR P4, PT, R5, 0x1, P0 ;  /* 0x000000010500780c */ /* 0x000fda0000781670 */
[----:B------:R0:W-:Y:S02]  /*2bc60*/  LDGSTS.E.BYPASS.LTC128B.128 [R0+0x7c00], desc[UR6][R2.64+0x180], !P4 ;  /* 0x07c0018002007fae */ /* 0x0001e4000e101d46 */
[----:B0-----:R-:W-:Y:S05]  /*2bc70*/  WARPSYNC.COLLECTIVE R15, `(.L_x_933) ;  /* 0x000000000f087348 */ /* 0x001fea0003c00000 */
[----:B------:R1:W2:Y:S02]  /*2bc80*/  SHFL.IDX P6, R14, R13, R12, R11 ;  /* 0x0000000c0d0e7389 */ /* 0x0002a400000c000b */
[----:B012---:R-:W-:Y:S01]  /*2bc90*/  ENDCOLLECTIVE ;  /* 0x000000000000791b */ /* 0x007fe20003800000 */
.L_x_933:
[----:B------:R-:W-:Y:S01]  /*2bca0*/  MOV R13, R24 ;  /* 0x00000018000d7202 */ /* 0x000fe20000000f00 */
[----:B------:R-:W-:-:S07]  /*2bcb0*/  IMAD.MOV.U32 R3, RZ, RZ, R14 ;  /* 0x000000ffff037224 */ /* 0x000fce00078e000e */
[----:B------:R-:W-:Y:S05]  /*2bcc0*/  WARPSYNC.COLLECTIVE R15, `(.L_x_934) ;  /* 0x000000000f087348 */ /* 0x000fea0003c00000 */
[----:B------:R0:W1:Y:S02]  /*2bcd0*/  SHFL.IDX P6, R14, R13, R12, R11 ;  /* 0x0000000c0d0e7389 */ /* 0x00006400000c000b */
[----:B01----:R-:W-:Y:S01]  /*2bce0*/  ENDCOLLECTIVE ;  /* 0x000000000000791b */ /* 0x003fe20003800000 */
.L_x_934:
[----:B------:R-:W-:Y:S01]  /*2bcf0*/  ULDC.64 UR4, c[0x0][0x208] ;  /* 0x0000820000047ab9 */ /* 0x000fe20000000a00 */
[----:B------:R-:W-:Y:S02]  /*2bd00*/  IMAD.MOV.U32 R13, RZ, RZ, R25 ;  /* 0x000000ffff0d7224 */ /* 0x000fe400078e0019 */
[----:B------:R-:W-:Y:S01]  /*2bd10*/  IMAD.MOV.U32 R12, RZ, RZ, 0x2 ;  /* 0x00000002ff0c7424 */ /* 0x000fe200078e00ff */
        /* <DEDUP_REMOVED lines=16> */
.L_x_935:
[----:B------:R-:W-:Y:S02]  /*2be20*/  IMAD.MOV.U32 R13, RZ, RZ, R24 ;  /* 0x000000ffff0d7224 */ /* 0x000fe400078e0018 */
[----:B------:R-:W-:-:S07]  /*2be30*/  IMAD.MOV.U32 R7, RZ, RZ, R14 ;  /* 0x000000ffff077224 */ /* 0x000fce00078e000e */
[----:B------:R-:W-:Y:S05]  /*2be40*/  WARPSYNC.COLLECTIVE R15, `(.L_x_936) ;  /* 0x000000000f087348 */ /* 0x000fea0003c00000 */
[----:B------:R0:W1:Y:S02]  /*2be50*/  SHFL.IDX P6, R14, R13, R12, R11 ;  /* 0x0000000c0d0e7389 */ /* 0x00006400000c000b */
[----:B01----:R-:W-:Y:S01]  /*2be60*/  ENDCOLLECTIVE ;  /* 0x000000000000791b */ /* 0x003fe20003800000 */
.L_x_936:
        /* <DEDUP_REMOVED lines=19> */
.L_x_937:
[----:B------:R-:W-:Y:S02]  /*2bfa0*/  IMAD.MOV.U32 R13, RZ, RZ, R24 ;  /* 0x000000ffff0d7224 */ /* 0x000fe400078e0018 */
[----:B------:R-:W-:-:S07]  /*2bfb0*/  IMAD.MOV.U32 R3, RZ, RZ, R14 ;  /* 0x000000ffff037224 */ /* 0x000fce00078e000e */
[----:B------:R-:W-:Y:S05]  /*2bfc0*/  WARPSYNC.COLLECTIVE R15, `(.L_x_938) ;  /* 0x000000000f087348 */ /* 0x000fea0003c00000 */
[----:B------:R0:W1:Y:S02]  /*2bfd0*/  SHFL.IDX P6, R14, R13, R12, R11 ;  /* 0x0000000c0d0e7389 */ /* 0x00006400000c000b */
[----:B01----:R-:W-:Y:S01]  /*2bfe0*/  ENDCOLLECTIVE ;  /* 0x000000000000791b */ /* 0x003fe20003800000 */
.L_x_938:
[----:B------:R-:W-:Y:S01]  /*2bff0*/  ULDC.64 UR4, c[0x0][0x208] ;  /* 0x0000820000047ab9 */ /* 0x000fe20000000a00 */
[----:B------:R-:W-:Y:S01]  /*2c000*/  MOV R13, R25 ;  /* 0x00000019000d7202 */ /* 0x000fe20000000f00 */
        /* <DEDUP_REMOVED lines=17> */
.L_x_939:
[----:B------:R-:W-:Y:S02]  /*2c120*/  IMAD.MOV.U32 R13, RZ, RZ, R24 ;  /* 0x000000ffff0d7224 */ /* 0x000fe400078e0018 */
[----:B------:R-:W-:-:S07]  /*2c130*/  IMAD.MOV.U32 R25, RZ, RZ, R14 ;  /* 0x000000ffff197224 */ /* 0x000fce00078e000e */
[----:B------:R-:W-:Y:S05]  /*2c140*/  WARPSYNC.COLLECTIVE R15, `(.L_x_940) ;  /* 0x000000000f087348 */ /* 0x000fea0003c00000 */
[----:B------:R0:W1:Y:S02]  /*2c150*/  SHFL.IDX P6, R14, R13, R12, R11 ;  /* 0x0000000c0d0e7389 */ /* 0x00006400000c000b */
[----:B01----:R-:W-:Y:S01]  /*2c160*/  ENDCOLLECTIVE ;  /* 0x000000000000791b */ /* 0x003fe20003800000 */
.L_x_940:
[----:B------:R-:W-:Y:S05]  /*2c170*/  BRA `(.L_x_941) ;  /* 0xffffffb000007947 */ /* 0x000fea000383ffff */
.L_x_782:
        /* <DEDUP_REMOVED lines=8> */
.L_x_943:
[----:B------:R-:W-:Y:S05]  /*2c200*/  BSYNC B0 ;  /* 0x0000000000007941 */ /* 0x000fea0003800000 */
.L_x_942:
        /* <DEDUP_REMOVED lines=9> */
.L_x_944:
[----:B------:R-:W-:Y:S01]  /*2c2a0*/  ULDC UR4, c[0x0][0xc3c] ;  /* 0x00030f0000047ab9 */ /* 0x000fe20000000800 */
[----:B------:R-:W-:Y:S01]  /*2c2b0*/  ULDC.64 UR6, c[0x0][0x208] ;  /* 0x0000820000067ab9 */ /* 0x000fe20000000a00 */
        /* <DEDUP_REMOVED lines=12> */
[----:B------:R-:W-:-:S03]  /*2c380*/  ISETP.NE.AND P1, PT, R8, RZ, PT ;  /* 0x000000ff0800720c */ /* 0x000fc60003f25270 */
[----:B------:R-:W-:-:S10]  /*2c390*/  IMAD.MOV.U32 R13, RZ, RZ, R4 ;  /* 0x000000ffff0d7224 */ /* 0x000fd400078e0004 */
[----:B------:R-:W-:Y:S05]  /*2c3a0*/  WARPSYNC.COLLECTIVE R15, `(.L_x_945) ;  /* 0x000000000f087348 */ /* 0x000fea0003c00000 */
[----:B------:R0:W1:Y:S02]  /*2c3b0*/  SHFL.UP P6, R14, R13, R12, R11 ;  /* 0x0400000c0d0e7389 */ /* 0x00006400000c000b */
[----:B01----:R-:W-:Y:S01]  /*2c3c0*/  ENDCOLLECTIVE ;  /* 0x000000000000791b */ /* 0x003fe20003800000 */
.L_x_945:
[----:B------:R-:W-:Y:S01]  /*2c3d0*/  IMAD.MOV.U32 R12, RZ, RZ, 0x2 ;  /* 0x00000002ff0c7424 */ /* 0x000fe200078e00ff */
[----:B------:R-:W-:-:S05]  /*2c3e0*/  SEL R7, R14, RZ, P1 ;  /* 0x000000ff0e077207 */ /* 0x000fca0000800000 */
[----:B------:R-:W-:-:S04]  /*2c3f0*/  IMAD.IADD R6, R4, 0x1, R7 ;  /* 0x0000000104067824 */ /* 0x000fc800078e0207 */
[----:B------:R-:W-:-:S07]  /*2c400*/  IMAD.MOV.U32 R13, RZ, RZ, R6 ;  /* 0x000000ffff0d7224 */ /* 0x000fce00078e0006 */
[----:B------:R-:W-:Y:S05]  /*2c410*/  WARPSYNC.COLLECTIVE R15, `(.L_x_946) ;  /* 0x000000000f087348 */ /* 0x000fea0003c00000 */
[----:B------:R0:W1:Y:S02]  /*2c420*/  SHFL.UP P6, R14, R13, R12, R11 ;  /* 0x0400000c0d0e7389 */ /* 0x00006400000c000b */
[----:B01----:R-:W-:Y:S01]  /*2c430*/  ENDCOLLECTIVE ;  /* 0x000000000000791b */ /* 0x003fe20003800000 */
.L_x_946:
[----:B------:R-:W-:Y:S02]  /*2c440*/  MOV R12, 0x4 ;  /* 0x00000004000c7802 */ /* 0x000fe40000000f00 */
[----:B------:R-:W-:-:S05]  /*2c450*/  SEL R7, R14, RZ, P2 ;  /* 0x000000ff0e077207 */ /* 0x000fca0001000000 */
[----:B------:R-:W-:-:S04]  /*2c460*/  IMAD.IADD R7, R6, 0x1, R7 ;  /* 0x0000000106077824 */ /* 0x000fc800078e0207 */
[----:B------:R-:W-:-:S07]  /*2c470*/  IMAD.MOV.U32 R13, RZ, RZ, R7 ;  /* 0x000000ffff0d7224 */ /* 0x000fce00078e0007 */
[----:B------:R-:W-:Y:S05]  /*2c480*/  WARPSYNC.COLLECTIVE R15, `(.L_x_947) ;  /* 0x000000000f087348 */ /* 0x000fea0003c00000 */
[----:B------:R0:W1:Y:S02]  /*2c490*/  SHFL.UP P6, R14, R13, R12, R11 ;  /* 0x0400000c0d0e7389 */ /* 0x00006400000c000b */
[----:B01----:R-:W-:Y:S01]  /*2c4a0*/  ENDCOLLECTIVE ;  /* 0x000000000000791b */ /* 0x003fe20003800000 */
.L_x_947:
[----:B------:R-:W-:Y:S01]  /*2c4b0*/  IMAD.MOV.U32 R12, RZ, RZ, 0x8 ;  /* 0x00000008ff0c7424 */ /* 0x000fe200078e00ff */
[----:B------:R-:W-:-:S05]  /*2c4c0*/  SEL R2, R14, RZ, P3 ;  /* 0x000000ff0e027207 */ /* 0x000fca0001800000 */
[----:B------:R-:W-:-:S04]  /*2c4d0*/  IMAD.IADD R2, R7, 0x1, R2 ;  /* 0x0000000107027824 */ /* 0x000fc800078e0202 */
[----:B------:R-:W-:-:S07]  /*2c4e0*/  IMAD.MOV.U32 R13, RZ, RZ, R2 ;  /* 0x000000ffff0d7224 */ /* 0x000fce00078e0002 */
[----:B------:R-:W-:Y:S05]  /*2c4f0*/  WARPSYNC.COLLECTIVE R15, `(.L_x_948) ;  /* 0x000000000f087348 */ /* 0x000fea0003c00000 */
[----:B------:R0:W1:Y:S02]  /*2c500*/  SHFL.UP P6, R14, R13, R12, R11 ;  /* 0x0400000c0d0e7389 */ /* 0x00006400000c000b */
[----:B01----:R-:W-:Y:S01]  /*2c510*/  ENDCOLLECTIVE ;  /* 0x000000000000791b */ /* 0x003fe20003800000 */
.L_x_948:
[----:B------:R-:W-:Y:S01]  /*2c520*/  IMAD.MOV.U32 R12, RZ, RZ, 0x10 ;  /* 0x00000010ff0c7424 */ /* 0x000fe200078e00ff */
[----:B------:R-:W-:-:S05]  /*2c530*/  SEL R3, R14, RZ, P4 ;  /* 0x000000ff0e037207 */ /* 0x000fca0002000000 */
[----:B------:R-:W-:-:S04]  /*2c540*/  IMAD.IADD R3, R2, 0x1, R3 ;  /* 0x0000000102037824 */ /* 0x000fc800078e0203 */
[----:B------:R-:W-:-:S07]  /*2c550*/  IMAD.MOV.U32 R13, RZ, RZ, R3 ;  /* 0x000000ffff0d7224 */ /* 0x000fce00078e0003 */
[----:B------:R-:W-:Y:S05]  /*2c560*/  WARPSYNC.COLLECTIVE R15, `(.L_x_949) ;  /* 0x000000000f087348 */ /* 0x000fea0003c00000 */
[----:B------:R0:W1:Y:S02]  /*2c570*/  SHFL.UP P6, R14, R13, R12, R11 ;  /* 0x0400000c0d0e7389 */ /* 0x00006400000c000b */
[----:B01----:R-:W-:Y:S01]  /*2c580*/  ENDCOLLECTIVE ;  /* 0x000000000000791b */ /* 0x003fe20003800000 */
.L_x_949:
[----:B------:R-:W-:Y:S02]  /*2c590*/  IMAD.MOV.U32 R12, RZ, RZ, 0x1f ;  /* 0x0000001fff0c7424 */ /* 0x000fe400078e00ff */
[----:B------:R-:W-:Y:S01]  /*2c5a0*/  IMAD.MOV.U32 R11, RZ, RZ, 0x1f ;  /* 0x0000001fff0b7424 */ /* 0x000fe200078e00ff */
[----:B------:R-:W-:-:S05]  /*2c5b0*/  SEL R2, R14, RZ, P5 ;  /* 0x000000ff0e027207 */ /* 0x000fca0002800000 */
[----:B------:R-:W-:-:S04]  /*2c5c0*/  IMAD.IADD R2, R3, 0x1, R2 ;  /* 0x0000000103027824 */ /* 0x000fc800078e0202 */
[----:B------:R-:W-:-:S07]  /*2c5d0*/  IMAD.MOV.U32 R13, RZ, RZ, R2 ;  /* 0x000000ffff0d7224 */ /* 0x000fce00078e0002 */
[----:B------:R-:W-:Y:S05]  /*2c5e0*/  WARPSYNC.COLLECTIVE R15, `(.L_x_950) ;  /* 0x000000000f087348 */ /* 0x000fea0003c00000 */
[----:B------:R0:W1:Y:S02]  /*2c5f0*/  SHFL.IDX P6, R14, R13, R12, R11 ;  /* 0x0000000c0d0e7389 */ /* 0x00006400000c000b */
[----:B01----:R-:W-:Y:S01]  /*2c600*/  ENDCOLLECTIVE ;  /* 0x000000000000791b */ /* 0x003fe20003800000 */
.L_x_950:
[----:B------:R-:W-:Y:S05]  /*2c610*/  BRA `(.L_x_951) ;  /* 0xffffffb000207947 */ /* 0x000fea000383ffff */
.L_x_787:
[----:B------:R-:W-:Y:S01]  /*2c620*/  BSSY B0, `(.L_x_952) ;  /* 0x0000008000007945 */ /* 0x000fe20003800000 */
[----:B-----5:R-:W-:Y:S01]  /*2c630*/  IMAD.MOV.U32 R13, RZ, RZ, R4 ;  /* 0x000000ffff0d7224 */ /* 0x020fe200078e0004 */
[----:B------:R-:W-:Y:S01]  /*2c640*/  MOV R12, 0x1 ;  /* 0x00000001000c7802 */ /* 0x000fe20000000f00 */
[----:B------:R-:W-:Y:S02]  /*2c650*/  IMAD.MOV.U32 R11, RZ, RZ, RZ ;  /* 0x000000ffff0b7224 */ /* 0x000fe400078e00ff */
[----:B------:R-:W-:-:S07]  /*2c660*/  IMAD.MOV.U32 R15, RZ, RZ, -0x1 ;  /* 0xffffffffff0f7424 */ /* 0x000fce00078e00ff */
[----:B0-----:R-:W-:Y:S05]  /*2c670*/  WARPSYNC.COLLECTIVE R15, `(.L_x_953) ;  /* 0x000000000f087348 */ /* 0x001fea0003c00000 */
[----:B------:R1:W2:Y:S02]  /*2c680*/  SHFL.UP P6, R14, R13, R12, R11 ;  /* 0x0400000c0d0e7389 */ /* 0x0002a400000c000b */
[----:B012---:R-:W-:Y:S01]  /*2c690*/  ENDCOLLECTIVE ;  /* 0x000000000000791b */ /* 0x007fe20003800000 */
.L_x_953:
[----:B------:R-:W-:Y:S05]  /*2c6a0*/  BSYNC B0 ;  /* 0x0000000000007941 */ /* 0x000fea0003800000 */
.L_x_952:
[----:B------:R-:W-:Y:S01]  /*2c6b0*/  SEL R13, R14, RZ, P1 ;  /* 0x000000ff0e0d7207 */ /* 0x000fe20000800000 */
[----:B------:R-:W-:Y:S02]  /*2c6c0*/  IMAD.MOV.U32 R12, RZ, RZ, 0x2 ;  /* 0x00000002ff0c7424 */ /* 0x000fe400078e00ff */
[----:B------:R-:W-:Y:S02]  /*2c6d0*/  IMAD.MOV.U32 R11, RZ, RZ, RZ ;  /* 0x000000ffff0b7224 */ /* 0x000fe400078e00ff */
[----:B------:R-:W-:Y:S02]  /*2c6e0*/  IMAD.IADD R13, R4, 0x1, R13 ;  /* 0x00000001040d7824 */ /* 0x000fe400078e020d */
[----:B------:R-:W-:-:S07]  /*2c6f0*/  IMAD.MOV.U32 R15, RZ, RZ, -0x1 ;  /* 0xffffffffff0f7424 */ /* 0x000fce00078e00ff */
[----:B------:R-:W-:Y:S05]  /*2c700*/  WARPSYNC.COLLECTIVE R15, `(.L_x_954) ;  /* 0x000000000f087348 */ /* 0x000fea0003c00000 */
[----:B------:R0:W1:Y:S02]  /*2c710*/  SHFL.UP P6, R14, R13, R12, R11 ;  /* 0x0400000c0d0e7389 */ /* 0x00006400000c000b */
[----:B01----:R-:W-:Y:S01]  /*2c720*/  ENDCOLLECTIVE ;  /* 0x000000000000791b */ /* 0x003fe20003800000 */
.L_x_954:
[----:B------:R-:W-:Y:S01]  /*2c730*/  IMAD.MOV.U32 R12, RZ, RZ, 0x4 ;  /* 0x00000004ff0c7424 */ /* 0x000fe200078e00ff */
[----:B------:R-:W-:-:S05]  /*2c740*/  SEL R0, R14, RZ, P2 ;  /* 0x000000ff0e007207 */ /* 0x000fca0001000000 */
[----:B------:R-:W-:-:S04]  /*2c750*/  IMAD.IADD R0, R13, 0x1, R0 ;  /* 0x000000010d007824 */ /* 0x000fc800078e0200 */
[----:B------:R-:W-:-:S07]  /*2c760*/  IMAD.MOV.U32 R13, RZ, RZ, R0 ;  /* 0x000000ffff0d7224 */ /* 0x000fce00078e0000 */
[----:B------:R-:W-:Y:S05]  /*2c770*/  WARPSYNC.COLLECTIVE R15, `(.L_x_955) ;  /* 0x000000000f087348 */ /* 0x000fea0003c00000 */
[----:B------:R0:W1:Y:S02]  /*2c780*/  SHFL.UP P6, R14, R13, R12, R11 ;  /* 0x0400000c0d0e7389 */ /* 0x00006400000c000b */
[----:B01----:R-:W-:Y:S01]  /*2c790*/  ENDCOLLECTIVE ;  /* 0x000000000000791b */ /* 0x003fe20003800000 */
.L_x_955:
[----:B------:R-:W-:Y:S02]  /*2c7a0*/  MOV R12, 0x8 ;  /* 0x00000008000c7802 */ /* 0x000fe40000000f00 */
[----:B------:R-:W-:-:S05]  /*2c7b0*/  SEL R3, R14, RZ, P3 ;  /* 0x000000ff0e037207 */ /* 0x000fca0001800000 */
[----:B------:R-:W-:-:S04]  /*2c7c0*/  IMAD.IADD R2, R0, 0x1, R3 ;  /* 0x0000000100027824 */ /* 0x000fc800078e0203 */
[----:B------:R-:W-:-:S07]  /*2c7d0*/  IMAD.MOV.U32 R13, RZ, RZ, R2 ;  /* 0x000000ffff0d7224 */ /* 0x000fce00078e0002 */
[----:B------:R-:W-:Y:S05]  /*2c7e0*/  WARPSYNC.COLLECTIVE R15, `(.L_x_956) ;  /* 0x000000000f087348 */ /* 0x000fea0003c00000 */
[----:B------:R0:W1:Y:S02]  /*2c7f0*/  SHFL.UP P6, R14, R13, R12, R11 ;  /* 0x0400000c0d0e7389 */ /* 0x00006400000c000b */
[----:B01----:R-:W-:Y:S01]  /*2c800*/  ENDCOLLECTIVE ;  /* 0x000000000000791b */ /* 0x003fe20003800000 */
.L_x_956:
[----:B------:R-:W-:Y:S01]  /*2c810*/  IMAD.MOV.U32 R12, RZ, RZ, 0x10 ;  /* 0x00000010ff0c7424 */ /* 0x000fe200078e00ff */
[----:B------:R-:W-:-:S05]  /*2c820*/  SEL R3, R14, RZ, P4 ;  /* 0x000000ff0e037207 */ /* 0x000fca0002000000 */
[----:B------:R-:W-:-:S04]  /*2c830*/  IMAD.IADD R3, R2, 0x1, R3 ;  /* 0x0000000102037824 */ /* 0x000fc800078e0203 */
[----:B------:R-:W-:-:S07]  /*2c840*/  IMAD.MOV.U32 R13, RZ, RZ, R3 ;  /* 0x000000ffff0d7224 */ /* 0x000fce00078e0003 */
[----:B------:R-:W-:Y:S05]  /*2c850*/  WARPSYNC.COLLECTIVE R15, `(.L_x_957) ;  /* 0x000000000f087348 */ /* 0x000fea0003c00000 */
[----:B------:R0:W1:Y:S02]  /*2c860*/  SHFL.UP P6, R14, R13, R12, R11 ;  /* 0x0400000c0d0e7389 */ /* 0x00006400000c000b */
[----:B01----:R-:W-:Y:S01]  /*2c870*/  ENDCOLLECTIVE ;  /* 0x000000000000791b */ /* 0x003fe20003800000 */
.L_x_957:
        /* <DEDUP_REMOVED lines=8> */
.L_x_958:
[----:B------:R-:W-:Y:S05]  /*2c900*/  BRA `(.L_x_959) ;  /* 0xffffffb000047947 */ /* 0x000fea000383ffff */
.L_x_789:
[----:B------:R-:W-:Y:S01]  /*2c910*/  BSSY B0, `(.L_x_960) ;  /* 0x0000006000007945 */ /* 0x000fe20003800000 */
[----:B------:R-:W-:Y:S01]  /*2c920*/  PLOP3.LUT P6, PT, P6, PT, PT, 0x8, 0x0 ;  /* 0x000000000000781c */ /* 0x000fe200037ce170 */
[----:B------:R-:W-:-:S12]  /*2c930*/  IMAD.MOV.U32 R15, RZ, RZ, -0x1 ;  /* 0xffffffffff0f7424 */ /* 0x000fd800078e00ff */
[----:B0-----:R-:W-:Y:S05]  /*2c940*/  WARPSYNC.COLLECTIVE R15, `(.L_x_961) ;  /* 0x000000000f087348 */ /* 0x001fea0003c00000 */
[----:B------:R-:W-:Y:S01]  /*2c950*/  VOTE.ANY R14, PT, P6 ;  /* 0x00000000000e7806 */ /* 0x000fe200030e0100 */
[----:B0-----:R-:W-:Y:S06]  /*2c960*/  ENDCOLLECTIVE ;  /* 0x000000000000791b */ /* 0x001fec0003800000 */
.L_x_961:
[----:B------:R-:W-:Y:S05]  /*2c970*/  BSYNC B0 ;  /* 0x0000000000007941 */ /* 0x000fea0003800000 */
.L_x_960:
[----:B------:R-:W-:Y:S01]  /*2c980*/  IMAD.MOV.U32 R3, RZ, RZ, R14 ;  /* 0x000000ffff037224 */ /* 0x000fe200078e000e */
[----:B------:R-:W-:Y:S01]  /*2c990*/  MOV R11, 0x1f ;  /* 0x0000001f000b7802 */ /* 0x000fe20000000f00 */
[----:B------:R-:W-:Y:S02]  /*2c9a0*/  IMAD.MOV.U32 R13, RZ, RZ, R4 ;  /* 0x000000ffff0d7224 */ /* 0x000fe400078e0004 */
[----:B------:R-:W0:Y:S01]  /*2c9b0*/  POPC R0, R3 ;  /* 0x0000000300007309 */ /* 0x000e220000000000 */
[----:B------:R-:W-:Y:S02]  /*2c9c0*/  IMAD.MOV.U32 R15, RZ, RZ, -0x1 ;  /* 0xffffffffff0f7424 */ /* 0x000fe400078e00ff */
[----:B0-----:R-:W-:-:S07]  /*2c9d0*/  IMAD.MOV.U32 R12, RZ, RZ, R0 ;  /* 0x000000ffff0c7224 */ /* 0x001fce00078e0000 */
[----:B------:R-:W-:Y:S05]  /*2c9e0*/  WARPSYNC.COLLECTIVE R15, `(.L_x_962) ;  /* 0x000000000f087348 */ /* 0x000fea0003c00000 */
[----:B------:R0:W1:Y:S02]  /*2c9f0*/  SHFL.IDX P6, R14, R13, R12, R11 ;  /* 0x0000000c0d0e7389 */ /* 0x00006400000c000b */
[----:B01----:R-:W-:Y:S01]  /*2ca00*/  ENDCOLLECTIVE ;  /* 0x000000000000791b */ /* 0x003fe20003800000 */
.L_x_962:
[----:B------:R-:W-:Y:S01]  /*2ca10*/  IMAD.MOV.U32 R4, RZ, RZ, R14 ;  /* 0x000000ffff047224 */ /* 0x000fe200078e000e */
[----:B------:R-:W-:Y:S06]  /*2ca20*/  BRA `(.L_x_963) ;  /* 0xffffffac00f47947 */ /* 0x000fec000383ffff */
.L_x_791:
[----:B------:R-:W-:Y:S01]  /*2ca30*/  BSSY B0, `(.L_x_964) ;  /* 0x0000007000007945 */ /* 0x000fe20003800000 */
[----:B------:R-:W-:Y:S02]  /*2ca40*/  IMAD.MOV.U32 R13, RZ, RZ, R2 ;  /* 0x000000ffff0d7224 */ /* 0x000fe400078e0002 */
[----:B------:R-:W-:Y:S02]  /*2ca50*/  IMAD.MOV.U32 R11, RZ, RZ, 0x1f ;  /* 0x0000001fff0b7424 */ /* 0x000fe400078e00ff */
[----:B------:R-:W-:-:S07]  /*2ca60*/  IMAD.MOV.U32 R15, RZ, RZ, -0x1 ;  /* 0xffffffffff0f7424 */ /* 0x000fce00078e00ff */
[----:B012---:R-:W-:Y:S05]  /*2ca70*/  WARPSYNC.COLLECTIVE R15, `(.L_x_965) ;  /* 0x000000000f087348 */ /* 0x007fea0003c00000 */
[----:B------:R3:W4:Y:S02]  /*2ca80*/  SHFL.IDX P6, R14, R13, R12, R11 ;  /* 0x0000000c0d0e7389 */ /* 0x00072400000c000b */
[----:B01234-:R-:W-:Y:S01]  /*2ca90*/  ENDCOLLECTIVE ;  /* 0x000000000000791b */ /* 0x01ffe20003800000 */
.L_x_965:
[----:B------:R-:W-:Y:S05]  /*2caa0*/  BSYNC B0 ;  /* 0x0000000000007941 */ /* 0x000fea0003800000 */
.L_x_964:
[----:B------:R-:W-:Y:S05]  /*2cab0*/  BRA `(.L_x_790) ;  /* 0xffffffac00ec7947 */ /* 0x000fea000383ffff */
.L_x_795:
[----:B0-----:R0:W1:Y:S02]  /*2cac0*/  SYNCS.PHASECHK.TRANS64.TRYWAIT P0, [R5+URZ+0x38820], R0 ;  /* 0x03882000050075a7 */ /* 0x001064000800017f */
[----:B-1----:R-:W-:Y:S05]  /*2cad0*/  @!P0 NANOSLEEP.SYNCS 0x989680 ;  /* 0x009896800000895d */ /* 0x002fea0003900000 */
[----:B------:R-:W1:Y:S02]  /*2cae0*/  @!P0 SYNCS.PHASECHK.TRANS64 P0, [R5+URZ+0x38820], R0 ;  /* 0x03882000050085a7 */ /* 0x000e64000800007f */
[----:B-1----:R-:W-:Y:S05]  /*2caf0*/  @!P0 BRA `(.L_x_795) ;  /* 0xfffffffc00f08947 */ /* 0x002fea000383ffff */
[----:B------:R-:W-:Y:S05]  /*2cb00*/  BRA `(.L_x_966) ;  /* 0xffffffb000d87947 */ /* 0x000fea000383ffff */
.L_x_796:
[----:B------:R-:W1:Y:S01]  /*2cb10*/  S2R R2, SR_TID.X ;  /* 0x0000000000027919 */ /* 0x000e620000002100 */
[----:B------:R-:W-:Y:S01]  /*2cb20*/  BSSY B0, `(.L_x_967) ;  /* 0x000000a000007945 */ /* 0x000fe20003800000 */
[----:B------:R-:W-:Y:S02]  /*2cb30*/  IMAD.MOV.U32 R12, RZ, RZ, RZ ;  /* 0x000000ffff0c7224 */ /* 0x000fe400078e00ff */
[----:B------:R-:W-:Y:S02]  /*2cb40*/  IMAD.MOV.U32 R11, RZ, RZ, 0x1f ;  /* 0x0000001fff0b7424 */ /* 0x000fe400078e00ff */
[----:B------:R-:W-:Y:S01]  /*2cb50*/  IMAD.MOV.U32 R15, RZ, RZ, -0x1 ;  /* 0xffffffffff0f7424 */ /* 0x000fe200078e00ff */
[----:B-1----:R-:W-:-:S04]  /*2cb60*/  SHF.R.U32.HI R2, RZ, 0x5, R2 ;  /* 0x00000005ff027819 */ /* 0x002fc80000011602 */
[----:B------:R-:W-:-:S05]  /*2cb70*/  LOP3.LUT R2, R2, 0x3, RZ, 0xc0, !PT ;  /* 0x0000000302027812 */ /* 0x000fca00078ec0ff */
[----:B------:R-:W-:-:S07]  /*2cb80*/  IMAD.MOV.U32 R13, RZ, RZ, R2 ;  /* 0x000000ffff0d7224 */ /* 0x000fce00078e0002 */
[----:B0-2---:R-:W-:Y:S05]  /*2cb90*/  WARPSYNC.COLLECTIVE R15, `(.L_x_968) ;  /* 0x000000000f087348 */ /* 0x005fea0003c00000 */
[----:B------:R1:W3:Y:S02]  /*2cba0*/  SHFL.IDX P6, R14, R13, R12, R11 ;  /* 0x0000000c0d0e7389 */ /* 0x0002e400000c000b */
[----:B0123--:R-:W-:Y:S01]  /*2cbb0*/  ENDCOLLECTIVE ;  /* 0x000000000000791b */ /* 0x00ffe20003800000 */
.L_x_968:
[----:B------:R-:W-:Y:S05]  /*2cbc0*/  BSYNC B0 ;  /* 0x0000000000007941 */ /* 0x000fea0003800000 */
.L_x_967:
[----:B------:R-:W-:Y:S05]  /*2cbd0*/  BRA `(.L_x_969) ;  /* 0xffffffb000c07947 */ /* 0x000fea000383ffff */
.L_x_797:
[----:B------:R-:W-:Y:S01]  /*2cbe0*/  BSSY B0, `(.L_x_970) ;  /* 0x0000006000007945 */ /* 0x000fe20003800000 */
[----:B------:R-:W-:-:S07]  /*2cbf0*/  IMAD.MOV.U32 R15, RZ, RZ, -0x1 ;  /* 0xffffffffff0f7424 */ /* 0x000fce00078e00ff */
[----:B0-2---:R-:W-:Y:S05]  /*2cc00*/  WARPSYNC.COLLECTIVE R15, `(.L_x_971) ;  /* 0x000000000f0c7348 */ /* 0x005fea0003c00000 */
[----:B------:R-:W-:Y:S02]  /*2cc10*/  ELECT P6, UR62, PT ;  /* 0x00000000003e782f */ /* 0x000fe400038c0000 */
[----:B------:R-:W-:Y:S01]  /*2cc20*/  MOV R14, UR62 ;  /* 0x0000003e000e7c02 */ /* 0x000fe20008000f00 */
[----:B0-2---:R-:W-:Y:S10]  /*2cc30*/  ENDCOLLECTIVE ;  /* 0x000000000000791b */ /* 0x005ff40003800000 */
.L_x_971:
[----:B------:R-:W-:Y:S05]  /*2cc40*/  BSYNC B0 ;  /* 0x0000000000007941 */ /* 0x000fea0003800000 */
.L_x_970:
[----:B------:R-:W-:Y:S05]  /*2cc50*/  BRA `(.L_x_972) ;  /* 0xffffffb000b47947 */ /* 0x000fea000383ffff */
.L_x_799:
[----:B0-----:R0:W1:Y:S02]  /*2cc60*/  SYNCS.PHASECHK.TRANS64.TRYWAIT P1, [R3+URZ+0x38840], R2 ;  /* 0x03884002030075a7 */ /* 0x001064000802017f */
[----:B-1----:R-:W-:Y:S05]  /*2cc70*/  @!P1 NANOSLEEP.SYNCS 0x989680 ;  /* 0x009896800000995d */ /* 0x002fea0003900000 */
[----:B------:R-:W1:Y:S02]  /*2cc80*/  @!P1 SYNCS.PHASECHK.TRANS64 P1, [R3+URZ+0x38840], R2 ;  /* 0x03884002030095a7 */ /* 0x000e64000802007f */
[----:B-1----:R-:W-:Y:S05]  /*2cc90*/  @!P1 BRA `(.L_x_799) ;  /* 0xfffffffc00f09947 */ /* 0x002fea000383ffff */
[----:B------:R-:W-:Y:S05]  /*2cca0*/  BRA `(.L_x_973) ;  /* 0xffffffb000d47947 */ /* 0x000fea000383ffff */
.L_x_801:
[----:B-1----:R1:W3:Y:S02]  /*2ccb0*/  SYNCS.PHASECHK.TRANS64.TRYWAIT P1, [R27+URZ+0x38840], R0 ;  /* 0x038840001b0075a7 */ /* 0x0022e4000802017f */
[----:B---3--:R-:W-:Y:S05]  /*2ccc0*/  @!P1 NANOSLEEP.SYNCS 0x989680 ;  /* 0x009896800000995d */ /* 0x008fea0003900000 */
[----:B------:R-:W3:Y:S02]  /*2ccd0*/  @!P1 SYNCS.PHASECHK.TRANS64 P1, [R27+URZ+0x38840], R0 ;  /* 0x038840001b0095a7 */ /* 0x000ee4000802007f */
[----:B---3--:R-:W-:Y:S05]  /*2cce0*/  @!P1 BRA `(.L_x_801) ;  /* 0xfffffffc00f09947 */ /* 0x008fea000383ffff */
[----:B------:R-:W-:Y:S05]  /*2ccf0*/  BRA `(.L_x_974) ;  /* 0xffffffb000e07947 */ /* 0x000fea000383ffff */
.L_x_803:
[----:B---3--:R3:W4:Y:S02]  /*2cd00*/  SYNCS.PHASECHK.TRANS64.TRYWAIT P1, [R3+URZ+0x38860], R2 ;  /* 0x03886002030075a7 */ /* 0x008724000802017f */
[----:B----4-:R-:W-:Y:S05]  /*2cd10*/  @!P1 NANOSLEEP.SYNCS 0x989680 ;  /* 0x009896800000995d */ /* 0x010fea0003900000 */
[----:B------:R-:W4:Y:S02]  /*2cd20*/  @!P1 SYNCS.PHASECHK.TRANS64 P1, [R3+URZ+0x38860], R2 ;  /* 0x03886002030095a7 */ /* 0x000f24000802007f */
[----:B----4-:R-:W-:Y:S05]  /*2cd30*/  @!P1 BRA `(.L_x_803) ;  /* 0xfffffffc00f09947 */ /* 0x010fea000383ffff */
[----:B------:R-:W-:Y:S05]  /*2cd40*/  BRA `(.L_x_975) ;  /* 0xffffffb000dc7947 */ /* 0x000fea000383ffff */
.L_x_976:
        /* <DEDUP_REMOVED lines=11> */
.L_x_3296:


//--------------------- .text._ZN7cutlass13device_kernelIN5flash11enable_sm90INS1_16FlashAttnFwdSm90INS1_25CollectiveMainloopFwdSm90ILi2EN4cute5tupleIJNS5_1CILi1EEES8_S8_EEENS6_IJNS7_ILi128EEENS7_ILi64EEENS7_ILi256EEEEEELi256ENS_10bfloat16_tEfNS_4arch4Sm90ELb0ELb1ELb1ELb0ELb1ELb0ELb0ELb1ELb1ELb1ELb0ELb0EEENS1_21CollectiveEpilogueFwdINS6_IJSA_SC_SB_EEES9_SE_SG_Li256ELb0ELb1ELb0ELb0EEENS1_30DynamicPersistentTileSchedulerILi256ELi128ELb0ELb1ELb1EEEEEEEEEvNT_6ParamsE --------------------------
	.section	.text._ZN7cutlass13device_kernelIN5flash11enable_sm90INS1_16FlashAttnFwdSm90INS1_25CollectiveMainloopFwdSm90ILi2EN4cute5tupleIJNS5_1CILi1EEES8_S8_EEENS6_IJNS7_ILi128EEENS7_ILi64EEENS7_ILi256EEEEEELi256ENS_10bfloat16_tEfNS_4arch4Sm90ELb0ELb1ELb1ELb0ELb1ELb0ELb0ELb1ELb1ELb1ELb0ELb0EEENS1_21CollectiveEpilogueFwdINS6_IJSA_SC_SB_EEES9_SE_SG_Li256ELb0ELb1ELb0ELb0EEENS1_30DynamicPersistentTileSchedulerILi256ELi128ELb0ELb1ELb1EEEEEEEEEvNT_6ParamsE,"ax",@progbits
	.align	128
.text._ZN7cutlass13device_kernelIN5flash11enable_sm90INS1_16FlashAttnFwdSm90INS1_25CollectiveMainloopFwdSm90ILi2EN4cute5tupleIJNS5_1CILi1EEES8_S8_EEENS6_IJNS7_ILi128EEENS7_ILi64EEENS7_ILi256EEEEEELi256ENS_10bfloat16_tEfNS_4arch4Sm90ELb0ELb1ELb1ELb0ELb1ELb0ELb0ELb1ELb1ELb1ELb0ELb0EEENS1_21CollectiveEpilogueFwdINS6_IJSA_SC_SB_EEES9_SE_SG_Li256ELb0ELb1ELb0ELb0EEENS1_30DynamicPersistentTileSchedulerILi256ELi128ELb0ELb1ELb1EEEEEEEEEvNT_6ParamsE:
        .type           _ZN7cutlass13device_kernelIN5flash11enable_sm90INS1_16FlashAttnFwdSm90INS1_25CollectiveMainloopFwdSm90ILi2EN4cute5tupleIJNS5_1CILi1EEES8_S8_EEENS6_IJNS7_ILi128EEENS7_ILi64EEENS7_ILi256EEEEEELi256ENS_10bfloat16_tEfNS_4arch4Sm90ELb0ELb1ELb1ELb0ELb1ELb0ELb0ELb1ELb1ELb1ELb0ELb0EEENS1_21CollectiveEpilogueFwdINS6_IJSA_SC_SB_EEES9_SE_SG_Li256ELb0ELb1ELb0ELb0EEENS1_30DynamicPersistentTileSchedulerILi256ELi128ELb0ELb1ELb1EEEEEEEEEvNT_6ParamsE,@function
        .size           _ZN7cutlass13device_kernelIN5flash11enable_sm90INS1_16FlashAttnFwdSm90INS1_25CollectiveMainloopFwdSm90ILi2EN4cute5tupleIJNS5_1CILi1EEES8_S8_EEENS6_IJNS7_ILi128EEENS7_ILi64EEENS7_ILi256EEEEEELi256ENS_10bfloat16_tEfNS_4arch4Sm90ELb0ELb1ELb1ELb0ELb1ELb0ELb0ELb1ELb1ELb1ELb0ELb0EEENS1_21CollectiveEpilogueFwdINS6_IJSA_SC_SB_EEES9_SE_SG_Li256ELb0ELb1ELb0ELb0EEENS1_30DynamicPersistentTileSchedulerILi256ELi128ELb0ELb1ELb1EEEEEEEEEvNT_6ParamsE,(.L_x_3297 - _ZN7cutlass13device_kernelIN5flash11enable_sm90INS1_16FlashAttnFwdSm90INS1_25CollectiveMainloopFwdSm90ILi2EN4cute5tupleIJNS5_1CILi1EEES8_S8_EEENS6_IJNS7_ILi128EEENS7_ILi64EEENS7_ILi256EEEEEELi256ENS_10bfloat16_tEfNS_4arch4Sm90ELb0ELb1ELb1ELb0ELb1ELb0ELb0ELb1ELb1ELb1ELb0ELb0EEENS1_21CollectiveEpilogueFwdINS6_IJSA_SC_SB_EEES9_SE_SG_Li256ELb0ELb1ELb0ELb0EEENS1_30DynamicPersistentTileSchedulerILi256ELi128ELb0ELb1ELb1EEEEEEEEEvNT_6ParamsE)
        .other          _ZN7cutlass13device_kernelIN5flash11enable_sm90INS1_16FlashAttnFwdSm90INS1_25CollectiveMainloopFwdSm90ILi2EN4cute5tupleIJNS5_1CILi1EEES8_S8_EEENS6_IJNS7_ILi128EEENS7_ILi64EEENS7_ILi256EEEEEELi256ENS_10bfloat16_tEfNS_4arch4Sm90ELb0ELb1ELb1ELb0ELb1ELb0ELb0ELb1ELb1ELb1ELb0ELb0EEENS1_21CollectiveEpilogueFwdINS6_IJSA_SC_SB_EEES9_SE_SG_Li256ELb0ELb1ELb0ELb0EEENS1_30DynamicPersistentTileSchedulerILi256ELi128ELb0ELb1ELb1EEEEEEEEEvNT_6ParamsE,@"STO_CUDA_ENTRY STV_DEFAULT"
_ZN7cutlass13device_kernelIN5flash11enable_sm90INS1_16FlashAttnFwdSm90INS1_25CollectiveMainloopFwdSm90ILi2EN4cute5tupleIJNS5_1CILi1EEES8_S8_EEENS6_IJNS7_ILi128EEENS7_ILi64EEENS7_ILi256EEEEEELi256ENS_10bfloat16_tEfNS_4arch4Sm90ELb0ELb1ELb1ELb0ELb1ELb0ELb0ELb1ELb1ELb1ELb0ELb0EEENS1_21CollectiveEpilogueFwdINS6_IJSA_SC_SB_EEES9_SE_SG_Li256ELb0ELb1ELb0ELb0EEENS1_30DynamicPersistentTileSchedulerILi256ELi128ELb0ELb1ELb1EEEEEEEEEvNT_6ParamsE:
        /* <DEDUP_REMOVED lines=45> */
.L_x_977:
        /* <DEDUP_REMOVED lines=22> */
.L_x_978:
        /* <DEDUP_REMOVED lines=18> */
.L_x_979:
        /* <DEDUP_REMOVED lines=22> */
.L_x_980:
        /* <DEDUP_REMOVED lines=23> */
.L_x_981:
        /* <DEDUP_REMOVED lines=10> */
.L_x_983:
[----:B------:R-:W-:-:S08]  /*08c0*/  NOP ;  /* 0x0000000000007918 */ /* 0x000fd00000000000 */
[----:B------:R-:W1:Y:S02]  /*08d0*/  USETMAXREG.TRY_ALLOC.CTAPOOL UP0, 0xe8 ;  /* 0x000000e8000079c8 */ /* 0x000e640008000600 */
[----:B-1----:R-:W-:-:S13]  /*08e0*/  PLOP3.LUT P0, PT, PT, PT, UP0, 0x80, 0x0 ;  /* 0x000000000000781c */ /* 0x002fda0003f0f008 */
[----:B------:R-:W-:Y:S05]  /*08f0*/  @!P0 BRA `(.L_x_983) ;  /* 0xfffffffc00f08947 */ /* 0x000fea000383ffff */
[----:B------:R-:W1:Y:S08]  /*0900*/  S2UR UR4, SR_CTAID.X ;  /* 0x00000000000479c3 */ /* 0x000e700000002500 */
[----:B------:R-:W-:Y:S08]  /*0910*/  BAR.ARV 0x4, 0x180 ;  /* 0x0106000000007b1d */ /* 0x000ff00000002000 */
[----:B------:R-:W1:Y:S08]  /*0920*/  LDC R0, c[0x0][0xc38] ;  /* 0x00030e00ff007b82 */ /* 0x000e700000000800 */
[----:B------:R-:W-:Y:S06]  /*0930*/  BAR.ARV 0x8, 0x180 ;  /* 0x0206000000007b1d */ /* 0x000fec0000002000 */
[----:B-1----:R-:W-:-:S13]  /*0940*/  ISETP.LE.AND P0, PT, R0, UR4, PT ;  /* 0x0000000400007c0c */ /* 0x002fda000bf03270 */
[----:B------:R-:W-:Y:S05]  /*0950*/  @P0 EXIT ;  /* 0x000000000000094d */ /* 0x000fea0003800000 */
[----:B0-----:R-:W2:Y:S01]  /*0960*/  LDL R2, [R1+0x4] ;  /* 0x0000040001027983 */ /* 0x001ea20000100800 */
[----:B------:R-:W-:Y:S01]  /*0970*/  VIADD R219, R5, 0xffffff80 ;  /* 0xffffff8005db7836 */ /* 0x000fe20000000000 */
[----:B------:R-:W-:Y:S01]  /*0980*/  UMOV UR39, URZ ;  /* 0x0000003f00277c82 */ /* 0x000fe20008000000 */
[----:B------:R-:W-:-:S03]  /*0990*/  UMOV UR38, URZ ;  /* 0x0000003f00267c82 */ /* 0x000fc60008000000 */
[----:B------:R-:W-:-:S04]  /*09a0*/  SHF.R.S32.HI R0, RZ, 0x1f, R219 ;  /* 0x0000001fff007819 */ /* 0x000fc800000114db */
[CC--:B------:R-:W-:Y:S02]  /*09b0*/  LEA.HI R3, R0.reuse, R219.reuse, RZ, 0x4 ;  /* 0x000000db00037211 */ /* 0x0c0fe400078f20ff */
[CC--:B------:R-:W-:Y:S02]  /*09c0*/  LEA.HI R4, R0.reuse, R219.reuse, RZ, 0x5 ;  /* 0x000000db00047211 */ /* 0x0c0fe400078f28ff */
[----:B------:R-:W-:Y:S02]  /*09d0*/  SHF.R.S32.HI R6, RZ, 0x4, R3 ;  /* 0x00000004ff067819 */ /* 0x000fe40000011403 */
[----:B------:R-:W-:Y:S01]  /*09e0*/  LEA.HI R11, R0, R219, RZ, 0x2 ;  /* 0x000000db000b7211 */ /* 0x000fe200078f10ff */
[----:B------:R-:W-:Y:S01]  /*09f0*/  IMAD.SHL.U32 R5, R4, 0x20, RZ ;  /* 0x0000002004057824 */ /* 0x000fe200078e00ff */
[C---:B------:R-:W-:Y:S02]  /*0a00*/  LOP3.LUT R4, R3.reuse, 0x3fffff0, RZ, 0xc0, !PT ;  /* 0x03fffff003047812 */ /* 0x040fe400078ec0ff */
[----:B------:R-:W-:-:S02]  /*0a10*/  LEA.HI R3, R3, R6, RZ, 0x1 ;  /* 0x0000000603037211 */ /* 0x000fc400078f08ff */
[----:B------:R-:W-:Y:S01]  /*0a20*/  LOP3.LUT R5, R5, 0xfffffc00, RZ, 0xc0, !PT ;  /* 0xfffffc0005057812 */ /* 0x000fe200078ec0ff */
[----:B------:R-:W-:Y:S01]  /*0a30*/  IMAD.IADD R4, R219, 0x1, -R4 ;  /* 0x00000001db047824 */ /* 0x000fe200078e0a04 */
[----:B------:R-:W-:-:S04]  /*0a40*/  LOP3.LUT R3, R3, 0x1ffffffe, RZ, 0xc0, !PT ;  /* 0x1ffffffe03037812 */ /* 0x000fc800078ec0ff */
[----:B------:R-:W-:Y:S01]  /*0a50*/  LEA R4, R4, R5, 0x6 ;  /* 0x0000000504047211 */ /* 0x000fe200078e30ff */
[----:B------:R-:W-:Y:S01]  /*0a60*/  IMAD.IADD R3, R6, 0x1, -R3 ;  /* 0x0000000106037824 */ /* 0x000fe200078e0a03 */
[----:B------:R-:W-:-:S03]  /*0a70*/  LOP3.LUT R6, R11, 0xfffffffc, RZ, 0xc0, !PT ;  /* 0xfffffffc0b067812 */ /* 0x000fc600078ec0ff */
[----:B------:R-:W-:Y:S02]  /*0a80*/  IMAD R213, R3, 0x8, R4 ;  /* 0x0000000803d57824 */ /* 0x000fe400078e0204 */
[----:B------:R-:W-:Y:S01]  /*0a90*/  IMAD.IADD R5, R219, 0x1, -R6 ;  /* 0x00000001db057824 */ /* 0x000fe200078e0a06 */
[----:B--2---:R-:W-:Y:S02]  /*0aa0*/  R2UR UR5, R2 ;  /* 0x00000000020572ca */ /* 0x004fe400000e0000 */
[CC--:B------:R-:W-:Y:S02]  /*0ab0*/  LEA.HI R2, R0.reuse, R219.reuse, RZ, 0x7 ;  /* 0x000000db00027211 */ /* 0x0c0fe400078f38ff */
[----:B------:R-:W-:Y:S02]  /*0ac0*/  LEA.HI R0, R0, R219, RZ, 0x3 ;  /* 0x000000db00007211 */ /* 0x000fe400078f18ff */
[----:B------:R-:W-:Y:S02]  /*0ad0*/  LOP3.LUT R210, R2, 0xffffff80, RZ, 0xc0, !PT ;  /* 0xffffff8002d27812 */ /* 0x000fe400078ec0ff */
[----:B------:R-:W-:-:S02]  /*0ae0*/  SHF.R.S32.HI R211, RZ, 0x7, R2 ;  /* 0x00000007ffd37819 */ /* 0x000fc40000011402 */
[----:B------:R-:W-:Y:S01]  /*0af0*/  SHF.R.S32.HI R208, RZ, 0x3, R0 ;  /* 0x00000003ffd07819 */ /* 0x000fe20000011400 */
[----:B------:R-:W-:Y:S01]  /*0b00*/  IMAD.IADD R210, R219, 0x1, -R210 ;  /* 0x00000001dbd27824 */ /* 0x000fe200078e0ad2 */
[----:B------:R-:W-:Y:S01]  /*0b10*/  LEA.HI R2, R2, R211, RZ, 0x1 ;  /* 0x000000d302027211 */ /* 0x000fe200078f08ff */
[----:B------:R-:W-:-:S03]  /*0b20*/  ULOP3.LUT UR6, UR5, 0x1, URZ, 0xfc, !UPT ;  /* 0x0000000105067892 */ /* 0x000fc6000f8efc3f */
[----:B------:R-:W-:Y:S01]  /*0b30*/  SHF.R.S32.HI R7, RZ, 0x1f, R210 ;  /* 0x0000001fff077819 */ /* 0x000fe200000114d2 */
[----:B------:R-:W-:Y:S01]  /*0b40*/  UMOV UR5, URZ ;  /* 0x0000003f00057c82 */ /* 0x000fe20008000000 */
[----:B------:R-:W-:Y:S01]  /*0b50*/  LOP3.LUT R6, R2, 0x3fffffe, RZ, 0xc0, !PT ;  /* 0x03fffffe02067812 */ /* 0x000fe200078ec0ff */
[----:B------:R-:W-:Y:S01]  /*0b60*/  IMAD.U32 R214, RZ, RZ, UR6 ;  /* 0x00000006ffd67e24 */ /* 0x000fe2000f8e00ff */
[CC--:B------:R-:W-:Y:S01]  /*0b70*/  LEA.HI R8, R7.reuse, R210.reuse, RZ, 0x2 ;  /* 0x000000d207087211 */ /* 0x0c0fe200078f10ff */
[----:B------:R-:W-:Y:S01]  /*0b80*/  IMAD.U32 R209, RZ, RZ, UR5 ;  /* 0x00000005ffd17e24 */ /* 0x000fe2000f8e00ff */
[----:B------:R-:W-:Y:S01]  /*0b90*/  LEA.HI R7, R7, R210, RZ, 0x5 ;  /* 0x000000d207077211 */ /* 0x000fe200078f28ff */
[----:B------:R-:W-:Y:S01]  /*0ba0*/  IMAD.IADD R6, R211, 0x1, -R6 ;  /* 0x00000001d3067824 */ /* 0x000fe200078e0a06 */
[--C-:B------:R-:W-:Y:S02]  /*0bb0*/  SHF.R.S32.HI R9, RZ, 0x2, R8.reuse ;  /* 0x00000002ff097819 */ /* 0x100fe40000011408 */
[----:B------:R-:W-:-:S02]  /*0bc0*/  SHF.R.S32.HI R10, RZ, 0x1f, R8 ;  /* 0x0000001fff0a7819 */ /* 0x000fc40000011408 */
[----:B------:R-:W-:Y:S02]  /*0bd0*/  LOP3.LUT R2, R0, 0xfffffff8, RZ, 0xc0, !PT ;  /* 0xfffffff800027812 */ /* 0x000fe400078ec0ff */
[----:B------:R-:W-:Y:S02]  /*0be0*/  LEA.HI R10, R10, R9, RZ, 0x3 ;  /* 0x000000090a0a7211 */ /* 0x000fe400078f18ff */
[----:B------:R-:W-:Y:S02]  /*0bf0*/  SHF.R.S32.HI R7, RZ, 0x5, R7 ;  /* 0x00000005ff077819 */ /* 0x000fe40000011407 */
[----:B------:R-:W-:Y:S02]  /*0c00*/  LOP3.LUT R10, R10, 0xfffffff8, RZ, 0xc0, !PT ;  /* 0xfffffff80a0a7812 */ /* 0x000fe400078ec0ff */
[----:B------:R-:W-:Y:S02]  /*0c10*/  IADD3 R205, R219, -R2, RZ ;  /* 0x80000002dbcd7210 */ /* 0x000fe40007ffe0ff */
[----:B------:R-:W-:Y:S01]  /*0c20*/  LOP3.LUT R19, R8, 0x7ffffffc, RZ, 0xc0, !PT ;  /* 0x7ffffffc08137812 */ /* 0x000fe200078ec0ff */
[----:B------:R-:W-:Y:S01]  /*0c30*/  IMAD.IADD R10, R9, 0x1, -R10 ;  /* 0x00000001090a7824 */ /* 0x000fe200078e0a0a */
[----:B------:R-:W-:Y:S01]  /*0c40*/  LEA.HI R9, R5, R5, RZ, 0x1 ;  /* 0x0000000505097211 */ /* 0x000fe200078f08ff */
[----:B------:R-:W-:-:S02]  /*0c50*/  IMAD.SHL.U32 R23, R205, 0x8, RZ ;  /* 0x00000008cd177824 */ /* 0x000fc400078e00ff */
[----:B------:R-:W-:Y:S01]  /*0c60*/  IMAD R7, R7, 0x10, R10 ;  /* 0x0000001007077824 */ /* 0x000fe200078e020a */
[----:B------:R-:W-:Y:S01]  /*0c70*/  LOP3.LUT R10, R9, 0x1ffffffe, RZ, 0xc0, !PT ;  /* 0x1ffffffe090a7812 */ /* 0x000fe200078ec0ff */
[C---:B------:R-:W-:Y:S01]  /*0c80*/  VIADD R203, R23.reuse, 0x40 ;  /* 0x0000004017cb7836 */ /* 0x040fe20000000000 */
[C---:B------:R-:W-:Y:S01]  /*0c90*/  IADD3 R202, R23.reuse, 0x80, RZ ;  /* 0x0000008017ca7810 */ /* 0x040fe20007ffe0ff */
[----:B------:R-:W-:Y:S01]  /*0ca0*/  VIADD R204, R23, 0xc0 ;  /* 0x000000c017cc7836 */ /* 0x000fe20000000000 */
[----:B------:R-:W-:Y:S01]  /*0cb0*/  SHF.R.S32.HI R218, RZ, 0x1f, R23 ;  /* 0x0000001fffda7819 */ /* 0x000fe20000011417 */
[----:B------:R-:W-:Y:S01]  /*0cc0*/  IMAD.IADD R5, R5, 0x1, -R10 ;  /* 0x0000000105057824 */ /* 0x000fe200078e0a0a */
[----:B------:R-:W-:Y:S01]  /*0cd0*/  SHF.R.S32.HI R217, RZ, 0x1f, R203 ;  /* 0x0000001fffd97819 */ /* 0x000fe200000114cb */
[----:B------:R-:W-:Y:S01]  /*0ce0*/  IMAD R212, R6, 0x40, R7 ;  /* 0x0000004006d47824 */ /* 0x000fe200078e0207 */
[----:B------:R-:W-:Y:S01]  /*0cf0*/  SHF.R.S32.HI R216, RZ, 0x1f, R202 ;  /* 0x0000001fffd87819 */ /* 0x000fe200000114ca */
[----:B------:R-:W-:Y:S01]  /*0d00*/  IMAD.IADD R19, R210, 0x1, -R19 ;  /* 0x00000001d2137824 */ /* 0x000fe200078e0a13 */
[----:B------:R-:W-:Y:S01]  /*0d10*/  SHF.R.S32.HI R215, RZ, 0x1f, R204 ;  /* 0x0000001fffd77819 */ /* 0x000fe200000114cc */
[----:B------:R-:W-:-:S07]  /*0d20*/  IMAD R200, R5, 0x8, R212 ;  /* 0x0000000805c87824 */ /* 0x000fce00078e02d4 */
.L_x_1088:
[----:B------:R-:W-:Y:S01]  /*0d30*/  ULDC UR5, c[0x0][0xc60] ;  /* 0x0003180000057ab9 */ /* 0x000fe20000000800 */
[----:B------:R-:W-:Y:S01]  /*0d40*/  UMOV UR8, UR4 ;  /* 0x0000000400087c82 */ /* 0x000fe20008000000 */
[----:B------:R-:W-:-:S11]  /*0d50*/  UISETP.NE.AND UP0, UPT, UR5, 0x1, UPT ;  /* 0x000000010500788c */ /* 0x000fd6000bf05270 */
[----:B------:R-:W-:Y:S01]  /*0d60*/  @UP0 ULDC UR6, c[0x0][0xc64] ;  /* 0x0003190000060ab9 */ /* 0x000fe20000000800 */
[----:B------:R-:W-:Y:S01]  /*0d70*/  @UP0 ULDC UR9, c[0x0][0xc68] ;  /* 0x00031a0000090ab9 */ /* 0x000fe20000000800 */
[----:B------:R-:W-:-:S04]  /*0d80*/  UIMAD.WIDE.U32 UR6, UR4, UR6, URZ ;  /* 0x00000006040672a5 */ /* 0x000fc8000f8e003f */
[----:B------:R-:W-:-:S03]  /*0d90*/  @UP0 USHF.R.U32.HI UR8, URZ, UR9, UR7 ;  /* 0x000000093f080299 */ /* 0x000fc60008011607 */
[----:B------:R-:W-:Y:S02]  /*0da0*/  ULDC UR6, c[0x0][0xc78] ;  /* 0x00031e0000067ab9 */ /* 0x000fe40000000800 */
[----:B------:R-:W-:Y:S02]  /*0db0*/  UISETP.GE.AND UP0, UPT, UR8, UR6, UPT ;  /* 0x000000060800728c */ /* 0x000fe4000bf06270 */
[----:B------:R-:W-:-:S04]  /*0dc0*/  UIADD3 UR6, -UR8, URZ, URZ ;  /* 0x0000003f08067290 */ /* 0x000fc8000fffe13f */
[----:B------:R-:W-:Y:S01]  /*0dd0*/  PLOP3.LUT P0, PT, PT, PT, UP0, 0x80, 0x0 ;  /* 0x000000000000781c */ /* 0x000fe20003f0f008 */
[----:B------:R-:W-:-:S12]  /*0de0*/  UIMAD UR9, UR5, UR6, UR4 ;  /* 0x00000006050972a4 */ /* 0x000fd8000f8e0204 */
[----:B01234-:R-:W-:Y:S05]  /*0df0*/  @!P0 BRA `(.L_x_984) ;  /* 0x0000000000208947 */ /* 0x01ffea0003800000 */
[----:B------:R-:W-:Y:S01]  /*0e00*/  ULDC UR7, c[0x0][0xc6c] ;  /* 0x00031b0000077ab9 */ /* 0x000fe20000000800 */
[----:B------:R-:W-:Y:S01]  /*0e10*/  UMOV UR6, UR9 ;  /* 0x0000000900067c82 */ /* 0x000fe20008000000 */
[----:B------:R-:W-:-:S11]  /*0e20*/  UISETP.NE.AND UP0, UPT, UR7, 0x1, UPT ;  /* 0x000000010700788c */ /* 0x000fd6000bf05270 */
[----:B------:R-:W-:Y:S02]  /*0e30*/  @UP0 ULDC.64 UR10, c[0x0][0xc70] ;  /* 0x00031c00000a0ab9 */ /* 0x000fe40000000a00 */
[----:B------:R-:W-:-:S04]  /*0e40*/  UIMAD.WIDE.U32 UR4, UR9, UR10, URZ ;  /* 0x0000000a090472a5 */ /* 0x000fc8000f8e003f */
[----:B------:R-:W-:-:S04]  /*0e50*/  @UP0 USHF.R.U32.HI UR6, URZ, UR11, UR5 ;  /* 0x0000000b3f060299 */ /* 0x000fc80008011605 */
[----:B------:R-:W-:Y:S01]  /*0e60*/  UIMAD UR4, UR6, UR7, URZ ;  /* 0x00000007060472a4 */ /* 0x000fe2000f8e023f */
[----:B------:R-:W-:Y:S11]  /*0e70*/  BRA `(.L_x_985) ;  /* 0x00000000001c7947 */ /* 0x000ff60003800000 */
.L_x_984:
[----:B------:R-:W-:Y:S01]  /*0e80*/  ULDC UR7, c[0x0][0xc54] ;  /* 0x0003150000077ab9 */ /* 0x000fe20000000800 */
[----:B------:R-:W-:Y:S01]  /*0e90*/  UMOV UR6, UR9 ;  /* 0x0000000900067c82 */ /* 0x000fe20008000000 */
[----:B------:R-:W-:-:S11]  /*0ea0*/  UISETP.NE.AND UP0, UPT, UR7, 0x1, UPT ;  /* 0x000000010700788c */ /* 0x000fd6000bf05270 */
[----:B------:R-:W-:Y:S02]  /*0eb0*/  @UP0 ULDC.64 UR10, c[0x0][0xc58] ;  /* 0x00031600000a0ab9 */ /* 0x000fe40000000a00 */
[----:B------:R-:W-:-:S04]  /*0ec0*/  UIMAD.WIDE.U32 UR4, UR9, UR10, URZ ;  /* 0x0000000a090472a5 */ /* 0x000fc8000f8e003f */
[----:B------:R-:W-:-:S04]  /*0ed0*/  @UP0 USHF.R.U32.HI UR6, URZ, UR11, UR5 ;  /* 0x0000000b3f060299 */ /* 0x000fc80008011605 */
[----:B------:R-:W-:-:S12]  /*0ee0*/  UIMAD UR4, UR6, UR7, URZ ;  /* 0x00000007060472a4 */ /* 0x000fd8000f8e023f */
.L_x_985:
[----:B------:R-:W-:Y:S01]  /*0ef0*/  ULOP3.LUT UR6, URZ, UR6, URZ, 0x33, !UPT ;  /* 0x000000063f067292 */ /* 0x000fe2000f8e333f */
[----:B------:R-:W-:Y:S01]  /*0f00*/  ULDC UR12, c[0x0][0xc48] ;  /* 0x00031200000c7ab9 */ /* 0x000fe20000000800 */
[----:B------:R-:W-:Y:S01]  /*0f10*/  ULDC UR7, c[0x0][0x448] ;  /* 0x0001120000077ab9 */ /* 0x000fe20000000800 */
[----:B------:R-:W-:Y:S01]  /*0f20*/  ULDC UR5, c[0x0][0xc3c] ;  /* 0x00030f0000057ab9 */ /* 0x000fe20000000800 */
[----:B------:R-:W-:Y:S02]  /*0f30*/  UISETP.NE.AND UP1, UPT, UR12, 0x1, UPT ;  /* 0x000000010c00788c */ /* 0x000fe4000bf25270 */
[----:B------:R-:W-:Y:S02]  /*0f40*/  UISETP.NE.AND UP3, UPT, UR7, 0x1, UPT ;  /* 0x000000010700788c */ /* 0x000fe4000bf65270 */
[----:B------:R-:W-:Y:S01]  /*0f50*/  UIADD3 UR6, UR6, UR5, URZ ;  /* 0x0000000506067290 */ /* 0x000fe2000fffe03f */
[----:B------:R-:W-:Y:S01]  /*0f60*/  ULDC.64 UR10, c[0x0][0x418] ;  /* 0x00010600000a7ab9 */ /* 0x000fe20000000a00 */
[----:B------:R-:W-:-:S02]  /*0f70*/  UIADD3 UR4, UR9, -UR4, URZ ;  /* 0x8000000409047290 */ /* 0x000fc4000fffe03f */
[----:B------:R-:W-:Y:S02]  /*0f80*/  UISETP.NE.U32.AND UP0, UPT, UR10, URZ, UPT ;  /* 0x0000003f0a00728c */ /* 0x000fe4000bf05070 */
[----:B------:R-:W-:Y:S02]  /*0f90*/  USHF.L.U32 UR60, UR6, 0x7, URZ ;  /* 0x00000007063c7899 */ /* 0x000fe4000800063f */
[----:B------:R-:W-:Y:S01]  /*0fa0*/  UP2UR UR7, UPR, URZ, 0x8 ;  /* 0x000000083f077883 */ /* 0x000fe20008000000 */
[----:B------:R-:W-:Y:S01]  /*0fb0*/  ULDC UR14, c[0x0][0xc54] ;  /* 0x00031500000e7ab9 */ /* 0x000fe20000000800 */
[----:B------:R-:W-:Y:S02]  /*0fc0*/  UISETP.NE.AND.EX UP0, UPT, UR11, URZ, UPT, UP0 ;  /* 0x0000003f0b00728c */ /* 0x000fe4000bf05300 */
[----:B------:R-:W-:Y:S02]  /*0fd0*/  UIMAD UR14, UR8, UR14, UR4 ;  /* 0x0000000e080e72a4 */ /* 0x000fe4000f8e0204 */
[----:B------:R-:W-:Y:S01]  /*0fe0*/  IMAD.U32 R22, RZ, RZ, UR7 ;  /* 0x00000007ff167e24 */ /* 0x000fe2000f8e00ff */
[----:B------:R-:W-:Y:S01]  /*0ff0*/  UIADD3 UR10, UR60, 0x7f, URZ ;  /* 0x0000007f3c0a7890 */ /* 0x000fe2000fffe03f */
[----:B------:R-:W-:Y:S01]  /*1000*/  ULDC UR42, c[0x0][0x424] ;  /* 0x00010900002a7ab9 */ /* 0x000fe20000000800 */
[----:B------:R-:W-:Y:S01]  /*1010*/  ULDC UR41, c[0x0][0x288] ;  /* 0x0000a20000297ab9 */ /* 0x000fe20000000800 */
[----:B------:R-:W-:Y:S01]  /*1020*/  ULDC.64 UR4, c[0x0][0x9e0] ;  /* 0x0002780000047ab9 */ /* 0x000fe20000000a00 */
[----:B------:R-:W-:Y:S01]  /*1030*/  @UP1 ULDC UR6, c[0x0][0xc4c] ;  /* 0x0003130000061ab9 */ /* 0x000fe20000000800 */
[----:B------:R-:W-:Y:S01]  /*1040*/  @UP3 ULDC UR8, c[0x0][0x44c] ;  /* 0x0001130000083ab9 */ /* 0x000fe20000000800 */
[----:B------:R-:W-:-:S02]  /*1050*/  UIADD3 UR11, -UR41, 0x1, URZ ;  /* 0x00000001290b7890 */ /* 0x000fc4000fffe13f */
[----:B------:R-:W-:Y:S02]  /*1060*/  UISETP.GE.AND UP2, UPT, UR5, 0x1, UPT ;  /* 0x000000010500788c */ /* 0x000fe4000bf46270 */
[----:B------:R-:W-:Y:S02]  /*1070*/  USEL UR42, UR42, 0x1, UP0 ;  /* 0x000000012a2a7887 */ /* 0x000fe40008000000 */
[----:B------:R-:W-:Y:S02]  /*1080*/  UIMAD.WIDE.U32 UR8, UR10, UR8, URZ ;  /* 0x000000080a0872a5 */ /* 0x000fe4000f8e003f */
[----:B------:R-:W-:Y:S01]  /*1090*/  UIMAD.WIDE.U32 UR6, UR14, UR6, URZ ;  /* 0x000000060e0672a5 */ /* 0x000fe2000f8e003f */
[----:B------:R-:W-:Y:S01]  /*10a0*/  PLOP3.LUT P0, PT, PT, PT, UP2, 0x40, 0x0 ;  /* 0x000000000000781c */ /* 0x000fe20003f0e828 */
[----:B------:R-:W-:Y:S01]  /*10b0*/  ULDC UR13, c[0x0][0x2f0] ;  /* 0x0000bc00000d7ab9 */ /* 0x000fe20000000800 */
[----:B------:R-:W-:Y:S01]  /*10c0*/  @UP1 ULDC UR15, c[0x0][0xc50] ;  /* 0x00031400000f1ab9 */ /* 0x000fe20000000800 */
[----:B------:R-:W-:Y:S01]  /*10d0*/  @UP3 ULDC UR16, c[0x0][0x450] ;  /* 0x0001140000103ab9 */ /* 0x000fe20000000800 */
[----:B------:R-:W-:Y:S01]  /*10e0*/  UMOV UR17, UR14 ;  /* 0x0000000e00117c82 */ /* 0x000fe20008000000 */
[----:B------:R-:W-:-:S02]  /*10f0*/  UIMAD UR11, UR42, UR13, UR11 ;  /* 0x0000000d2a0b72a4 */ /* 0x000fc4000f8e020b */
[----:B------:R-:W-:Y:S02]  /*1100*/  @UP3 USHF.R.U32.HI UR10, URZ, UR16, UR9 ;  /* 0x000000103f0a3299 */ /* 0x000fe40008011609 */
[----:B------:R-:W-:Y:S02]  /*1110*/  @UP1 USHF.R.U32.HI UR17, URZ, UR15, UR7 ;  /* 0x0000000f3f111299 */ /* 0x000fe40008011607 */
[----:B------:R-:W-:Y:S02]  /*1120*/  UIADD3 UR10, UR11, UR10, URZ ;  /* 0x0000000a0b0a7290 */ /* 0x000fe4000fffe03f */
[----:B------:R-:W-:Y:S02]  /*1130*/  UIADD3 UR6, -UR17, URZ, URZ ;  /* 0x0000003f11067290 */ /* 0x000fe4000fffe13f */
[----:B------:R-:W-:Y:S01]  /*1140*/  UIADD3 UR4, UR10, UR4, URZ ;  /* 0x000000040a047290 */ /* 0x000fe2000fffe03f */
[----:B------:R-:W-:Y:S01]  /*1150*/  IMAD.U32 R207, RZ, RZ, UR17 ;  /* 0x00000011ffcf7e24 */ /* 0x000fe2000f8e00ff */
[----:B------:R-:W-:-:S02]  /*1160*/  UIMAD UR6, UR12, UR6, UR14 ;  /* 0x000000060c0672a4 */ /* 0x000fc4000f8e020e */
[----:B------:R-:W-:Y:S02]  /*1170*/  UP2UR UR43, UPR, URZ, 0x4 ;  /* 0x000000043f2b7883 */ /* 0x000fe40008000000 */
[----:B------:R-:W-:Y:S02]  /*1180*/  IMAD.U32 R0, RZ, RZ, UR4 ;  /* 0x00000004ff007e24 */ /* 0x000fe4000f8e00ff */
[----:B------:R-:W-:Y:S01]  /*1190*/  MOV R206, UR6 ;  /* 0x0000000600ce7c02 */ /* 0x000fe20008000f00 */
[----:B------:R-:W-:Y:S07]  /*11a0*/  @P0 BRA `(.L_x_986) ;  /* 0x0000000000400947 */ /* 0x000fee0003800000 */
[----:B------:R-:W-:Y:S01]  /*11b0*/  ISETP.LT.AND P0, PT, RZ, UR10, PT ;  /* 0x0000000aff007c0c */ /* 0x000fe2000bf01270 */
[----:B------:R-:W-:-:S12]  /*11c0*/  UIADD3 UR4, UR10, -0x1, URZ ;  /* 0xffffffff0a047890 */ /* 0x000fd8000fffe03f */
[----:B------:R-:W-:Y:S05]  /*11d0*/  @P0 BRA `(.L_x_987) ;  /* 0x00000000001c0947 */ /* 0x000fea0003800000 */
[----:B------:R-:W-:Y:S02]  /*11e0*/  UISETP.NE.AND UP0, UPT, UR5, 0x1, UPT ;  /* 0x000000010500788c */ /* 0x000fe4000bf05270 */
[----:B------:R-:W-:-:S09]  /*11f0*/  UIADD3 UR4, -UR10, URZ, URZ ;  /* 0x0000003f0a047290 */ /* 0x000fd2000fffe13f */
[----:B------:R-:W-:Y:S02]  /*1200*/  @UP0 ULDC.64 UR8, c[0x0][0x9e8] ;  /* 0x00027a0000080ab9 */ /* 0x000fe40000000a00 */
[----:B------:R-:W-:-:S04]  /*1210*/  UIMAD.WIDE.U32 UR6, UR4, UR8, URZ ;  /* 0x00000008040672a5 */ /* 0x000fc8000f8e003f */
[----:B------:R-:W-:-:S04]  /*1220*/  @UP0 USHF.R.U32.HI UR4, URZ, UR9, UR7 ;  /* 0x000000093f040299 */ /* 0x000fc80008011607 */
[----:B------:R-:W-:Y:S01]  /*1230*/  ULOP3.LUT UR4, URZ, UR4, URZ, 0x33, !UPT ;  /* 0x000000043f047292 */ /* 0x000fe2000f8e333f */
[----:B------:R-:W-:Y:S11]  /*1240*/  BRA `(.L_x_988) ;  /* 0x0000000000107947 */ /* 0x000ff60003800000 */
.L_x_987:
[----:B------:R-:W-:-:S11]  /*1250*/  UISETP.NE.AND UP0, UPT, UR5, 0x1, UPT ;  /* 0x000000010500788c */ /* 0x000fd6000bf05270 */
[----:B------:R-:W-:Y:S02]  /*1260*/  @UP0 ULDC.64 UR8, c[0x0][0x9e8] ;  /* 0x00027a0000080ab9 */ /* 0x000fe40000000a00 */
[----:B------:R-:W-:-:S04]  /*1270*/  UIMAD.WIDE.U32 UR6, UR4, UR8, URZ ;  /* 0x00000008040672a5 */ /* 0x000fc8000f8e003f */
[----:B------:R-:W-:-:S12]  /*1280*/  @UP0 USHF.R.U32.HI UR4, URZ, UR9, UR7 ;  /* 0x000000093f040299 */ /* 0x000fd80008011607 */
.L_x_988:
[----:B------:R-:W-:-:S06]  /*1290*/  UIMAD UR4, UR4, UR5, UR5 ;  /* 0x00000005040472a4 */ /* 0x000fcc000f8e0205 */
[----:B------:R-:W-:-:S07]  /*12a0*/  VIMNMX R0, R0, UR4, PT ;  /* 0x0000000400007c48 */ /* 0x000fce000bfe0100 */
.L_x_986:
[----:B------:R-:W-:Y:S01]  /*12b0*/  R2UR UR4, R22 ;  /* 0x00000000160472ca */ /* 0x000fe200000e0000 */
[----:B------:R-:W-:Y:S01]  /*12c0*/  UMOV UR9, UR60 ;  /* 0x0000003c00097c82 */ /* 0x000fe20008000000 */
[----:B------:R-:W-:Y:S01]  /*12d0*/  VIADD R0, R0, 0x3f ;  /* 0x0000003f00007836 */ /* 0x000fe20000000000 */
[----:B------:R-:W-:Y:S01]  /*12e0*/  UIMAD UR41, UR42, UR13, -UR41 ;  /* 0x0000000d2a2972a4 */ /* 0x000fe2000f8e0a29 */
[----:B------:R-:W-:-:S03]  /*12f0*/  ULDC UR10, c[0x0][0x9dc] ;  /* 0x00027700000a7ab9 */ /* 0x000fc60000000800 */
[----:B------:R-:W-:-:S04]  /*1300*/  SHF.R.S32.HI R3, RZ, 0x1f, R0 ;  /* 0x0000001fff037819 */ /* 0x000fc80000011400 */
[----:B------:R-:W-:Y:S02]  /*1310*/  LEA.HI R3, R3, R0, RZ, 0x6 ;  /* 0x0000000003037211 */ /* 0x000fe400078f30ff */
[----:B------:R-:W-:Y:S02]  /*1320*/  UISETP.NE.AND UP0, UPT, UR4, URZ, UPT ;  /* 0x0000003f0400728c */ /* 0x000fe4000bf05270 */
[----:B------:R-:W-:Y:S01]  /*1330*/  UIMAD UR4, UR42, UR13, 0x3f ;  /* 0x0000003f2a0474a4 */ /* 0x000fe2000f8e020d */
[----:B------:R-:W-:-:S03]  /*1340*/  SHF.R.S32.HI R3, RZ, 0x6, R3 ;  /* 0x00000006ff037819 */ /* 0x000fc60000011403 */
[----:B------:R-:W-:-:S04]  /*1350*/  USHF.R.S32.HI UR8, URZ, 0x1f, UR4 ;  /* 0x0000001f3f087899 */ /* 0x000fc80008011404 */
[----:B------:R-:W-:Y:S01]  /*1360*/  ULEA.HI UR8, UR8, UR4, URZ, 0x6 ;  /* 0x0000000408087291 */ /* 0x000fe2000f8f303f */
[----:B------:R-:W-:Y:S01]  /*1370*/  @UP0 ULDC UR6, c[0x0][0x44c] ;  /* 0x0001130000060ab9 */ /* 0x000fe20000000800 */
[----:B------:R-:W-:Y:S01]  /*1380*/  @UP0 ULDC UR11, c[0x0][0x450] ;  /* 0x00011400000b0ab9 */ /* 0x000fe20000000800 */
[----:B------:R-:W-:Y:S02]  /*1390*/  UIMAD.WIDE.U32 UR6, UR60, UR6, URZ ;  /* 0x000000063c0672a5 */ /* 0x000fe4000f8e003f */
[----:B------:R-:W-:Y:S02]  /*13a0*/  USHF.R.S32.HI UR8, URZ, 0x6, UR8 ;  /* 0x000000063f087899 */ /* 0x000fe40008011408 */
[----:B------:R-:W-:Y:S02]  /*13b0*/  @UP0 USHF.R.U32.HI UR9, URZ, UR11, UR7 ;  /* 0x0000000b3f090299 */ /* 0x000fe40008011607 */
[----:B------:R-:W-:Y:S02]  /*13c0*/  UISETP.GE.AND UP0, UPT, UR5, 0x1, UPT ;  /* 0x000000010500788c */ /* 0x000fe4000bf06270 */
[----:B------:R-:W-:Y:S01]  /*13d0*/  UIADD3 UR4, UR41, UR9, URZ ;  /* 0x0000000929047290 */ /* 0x000fe2000fffe03f */
[----:B------:R-:W-:-:S03]  /*13e0*/  VIMNMX R102, R3, UR8, PT ;  /* 0x0000000803667c48 */ /* 0x000fc6000bfe0100 */
[----:B------:R-:W-:Y:S01]  /*13f0*/  PLOP3.LUT P0, PT, PT, PT, UP0, 0x40, 0x0 ;  /* 0x000000000000781c */ /* 0x000fe20003f0e808 */
[----:B------:R-:W-:-:S12]  /*1400*/  UIADD3 UR9, UR4, -UR10, URZ ;  /* 0x8000000a04097290 */ /* 0x000fd8000fffe03f */
[----:B------:R-:W-:Y:S05]  /*1410*/  @P0 BRA `(.L_x_989) ;  /* 0x0000000000440947 */ /* 0x000fea0003800000 */
[----:B------:R-:W-:-:S06]  /*1420*/  UISETP.GT.AND UP0, UPT, UR4, -0x1, UPT ;  /* 0xffffffff0400788c */ /* 0x000fcc000bf04270 */
[----:B------:R-:W-:-:S13]  /*1430*/  PLOP3.LUT P0, PT, PT, PT, UP0, 0x80, 0x0 ;  /* 0x000000000000781c */ /* 0x000fda0003f0f008 */
[----:B------:R-:W-:Y:S05]  /*1440*/  @P0 BRA `(.L_x_990) ;  /* 0x00000000001c0947 */ /* 0x000fea0003800000 */
[----:B------:R-:W-:Y:S02]  /*1450*/  UISETP.NE.AND UP0, UPT, UR5, 0x1, UPT ;  /* 0x000000010500788c */ /* 0x000fe4000bf05270 */
[----:B------:R-:W-:-:S09]  /*1460*/  ULOP3.LUT UR4, URZ, UR4, URZ, 0x33, !UPT ;  /* 0x000000043f047292 */ /* 0x000fd2000f8e333f */
[----:B------:R-:W-:Y:S02]  /*1470*/  @UP0 ULDC.64 UR10, c[0x0][0x9e8] ;  /* 0x00027a00000a0ab9 */ /* 0x000fe40000000a00 */
[----:B------:R-:W-:-:S04]  /*1480*/  UIMAD.WIDE.U32 UR6, UR4, UR10, URZ ;  /* 0x0000000a040672a5 */ /* 0x000fc8000f8e003f */
[----:B------:R-:W-:-:S04]  /*1490*/  @UP0 USHF.R.U32.HI UR4, URZ, UR11, UR7 ;  /* 0x0000000b3f040299 */ /* 0x000fc80008011607 */
[----:B------:R-:W-:Y:S01]  /*14a0*/  ULOP3.LUT UR4, URZ, UR4, URZ, 0x33, !UPT ;  /* 0x000000043f047292 */ /* 0x000fe2000f8e333f */
[----:B------:R-:W-:Y:S11]  /*14b0*/  BRA `(.L_x_991) ;  /* 0x0000000000107947 */ /* 0x000ff60003800000 */
.L_x_990:
[----:B------:R-:W-:-:S11]  /*14c0*/  UISETP.NE.AND UP0, UPT, UR5, 0x1, UPT ;  /* 0x000000010500788c */ /* 0x000fd6000bf05270 */
[----:B------:R-:W-:Y:S02]  /*14d0*/  @UP0 ULDC.64 UR10, c[0x0][0x9e8] ;  /* 0x00027a00000a0ab9 */ /* 0x000fe40000000a00 */
[----:B------:R-:W-:-:S04]  /*14e0*/  UIMAD.WIDE.U32 UR6, UR4, UR10, URZ ;  /* 0x0000000a040672a5 */ /* 0x000fc8000f8e003f */
[----:B------:R-:W-:-:S12]  /*14f0*/  @UP0 USHF.R.U32.HI UR4, URZ, UR11, UR7 ;  /* 0x0000000b3f040299 */ /* 0x000fd80008011607 */
.L_x_991:
[----:B------:R-:W-:-:S04]  /*1500*/  UIMAD UR4, UR4, UR5, URZ ;  /* 0x00000005040472a4 */ /* 0x000fc8000f8e023f */
[----:B------:R-:W-:-:S04]  /*1510*/  UISETP.LT.AND UP0, UPT, UR9, UR4, UPT ;  /* 0x000000040900728c */ /* 0x000fc8000bf01270 */
[----:B------:R-:W-:-:S12]  /*1520*/  USEL UR9, UR9, UR4, !UP0 ;  /* 0x0000000409097287 */ /* 0x000fd8000c000000 */
.L_x_989:
[----:B------:R-:W-:Y:S01]  /*1530*/  USHF.R.S32.HI UR4, URZ, 0x1f, UR9 ;  /* 0x0000001f3f047899 */ /* 0x000fe20008011409 */
[----:B------:R-:W-:Y:S02]  /*1540*/  PLOP3.LUT P0, PT, PT, PT, PT, 0x80, 0x0 ;  /* 0x000000000000781c */ /* 0x000fe40003f0f070 */
[----:B------:R-:W-:Y:S01]  /*1550*/  CS2R R2, SRZ ;  /* 0x0000000000027805 */ /* 0x000fe2000001ff00 */
[----:B------:R-:W-:Y:S01]  /*1560*/  IMAD.MOV.U32 R0, RZ, RZ, RZ ;  /* 0x000000ffff007224 */ /* 0x000fe200078e00ff */
[----:B------:R-:W-:Y:S01]  /*1570*/  ULEA.HI UR4, UR4, UR9, URZ, 0x6 ;  /* 0x0000000904047291 */ /* 0x000fe2000f8f303f */
[----:B------:R-:W-:Y:S02]  /*1580*/  CS2R R166, SRZ ;  /* 0x0000000000a67805 */ /* 0x000fe4000001ff00 */
[----:B------:R-:W-:Y:S02]  /*1590*/  CS2R R164, SRZ ;  /* 0x0000000000a47805 */ /* 0x000fe4000001ff00 */
[----:B------:R-:W-:Y:S01]  /*15a0*/  CS2R R148, SRZ ;  /* 0x0000000000947805 */ /* 0x000fe2000001ff00 */
[----:B------:R-:W-:Y:S01]  /*15b0*/  USHF.R.S32.HI UR4, URZ, 0x6, UR4 ;  /* 0x000000063f047899 */ /* 0x000fe20008011404 */
[----:B------:R-:W-:-:S02]  /*15c0*/  CS2R R162, SRZ ;  /* 0x0000000000a27805 */ /* 0x000fc4000001ff00 */
[----:B------:R-:W-:Y:S02]  /*15d0*/  CS2R R144, SRZ ;  /* 0x0000000000907805 */ /* 0x000fe4000001ff00 */
[----:B------:R-:W-:Y:S01]  /*15e0*/  CS2R R128, SRZ ;  /* 0x0000000000807805 */ /* 0x000fe2000001ff00 */
[----:B------:R-:W-:Y:S01]  /*15f0*/  UISETP.LT.AND UP0, UPT, URZ, UR4, UPT ;  /* 0x000000043f00728c */ /* 0x000fe2000bf01270 */
[----:B------:R-:W-:Y:S02]  /*1600*/  CS2R R140, SRZ ;  /* 0x00000000008c7805 */ /* 0x000fe4000001ff00 */
[----:B------:R-:W-:Y:S02]  /*1610*/  CS2R R100, SRZ ;  /* 0x0000000000647805 */ /* 0x000fe4000001ff00 */
[----:B------:R-:W-:Y:S01]  /*1620*/  CS2R R96, SRZ ;  /* 0x0000000000607805 */ /* 0x000fe2000001ff00 */
[----:B------:R-:W-:Y:S01]  /*1630*/  USEL UR5, URZ, UR4, !UP0 ;  /* 0x000000043f057287 */ /* 0x000fe2000c000000 */
[----:B------:R-:W-:-:S02]  /*1640*/  CS2R R136, SRZ ;  /* 0x0000000000887805 */ /* 0x000fc4000001ff00 */
[----:B------:R-:W-:Y:S02]  /*1650*/  CS2R R92, SRZ ;  /* 0x00000000005c7805 */ /* 0x000fe4000001ff00 */
[----:B------:R-:W-:Y:S02]  /*1660*/  CS2R R88, SRZ ;  /* 0x0000000000587805 */ /* 0x000fe4000001ff00 */
[----:B------:R-:W-:Y:S02]  /*1670*/  CS2R R132, SRZ ;  /* 0x0000000000847805 */ /* 0x000fe4000001ff00 */
[----:B------:R-:W-:Y:S02]  /*1680*/  CS2R R84, SRZ ;  /* 0x0000000000547805 */ /* 0x000fe4000001ff00 */
[----:B------:R-:W-:Y:S01]  /*1690*/  ISETP.GT.AND P1, PT, R102, UR5, PT ;  /* 0x0000000566007c0c */ /* 0x000fe2000bf24270 */
        /* <DEDUP_REMOVED lines=20> */
[----:B------:R-:W-:Y:S01]  /*17e0*/  IMAD.MOV.U32 R18, RZ, RZ, RZ ;  /* 0x000000ffff127224 */ /* 0x000fe200078e00ff */
        /* <DEDUP_REMOVED lines=30> */
[----:B------:R-:W-:Y:S06]  /*19d0*/  @!P1 BRA `(.L_x_992) ;  /* 0x000000c0006c9947 */ /* 0x000fec0003800000 */
        /* <DEDUP_REMOVED lines=31> */
.L_x_993:
[----:B------:R-:W-:Y:S02]  /*1bd0*/  R2UR UR6, R209 ;  /* 0x00000000d10672ca */ /* 0x000fe400000e0000 */
[----:B------:R-:W-:-:S11]  /*1be0*/  R2UR UR5, R214 ;  /* 0x00000000d60572ca */ /* 0x000fd600000e0000 */
[----:B------:R-:W-:Y:S02]  /*1bf0*/  ULEA.HI UR4, UR6, UR6, URZ, 0x1 ;  /* 0x0000000606047291 */ /* 0x000fe4000f8f083f */
[----:B------:R-:W-:Y:S02]  /*1c00*/  IMAD.U32 R2, RZ, RZ, UR5 ;  /* 0x00000005ff027e24 */ /* 0x000fe4000f8e00ff */
[----:B------:R-:W-:-:S03]  /*1c10*/  ULOP3.LUT UR4, UR4, 0xfffffffe, URZ, 0xc0, !UPT ;  /* 0xfffffffe04047892 */ /* 0x000fc6000f8ec03f */
[----:B------:R-:W-:Y:S01]  /*1c20*/  ISETP.NE.AND P0, PT, R2, 0x3, PT ;  /* 0x000000030200780c */ /* 0x000fe20003f05270 */
[----:B------:R-:W-:-:S06]  /*1c30*/  UIADD3 UR4, UR6, -UR4, URZ ;  /* 0x8000000406047290 */ /* 0x000fcc000fffe03f */
[----:B------:R-:W-:-:S04]  /*1c40*/  MOV R0, UR4 ;  /* 0x0000000400007c02 */ /* 0x000fc80008000f00 */
[----:B------:R-:W-:-:S04]  /*1c50*/  SHF.L.U32 R0, R0, 0x1f, RZ ;  /* 0x0000001f00007819 */ /* 0x000fc800000006ff */
[----:B------:R-:W0:Y:S02]  /*1c60*/  SYNCS.PHASECHK.TRANS64.TRYWAIT P1, [UR40+0x30800], R0 ;  /* 0x03080000ff0075a7 */ /* 0x000e240008020168 */
[----:B0-----:R-:W-:Y:S05]  /*1c70*/  @!P1 BRA `(.L_x_994) ;  /* 0x0000012c00509947 */ /* 0x001fea0003800000 */
.L_x_1158:
[----:B------:R-:W-:Y:S05]  /*1c80*/  @!P0 BRA `(.L_x_995) ;  /* 0x0000000000048947 */ /* 0x000fea0003800000 */
[----:B------:R-:W-:Y:S01]  /*1c90*/  BPT.TRAP 0x1 ;  /* 0x000000040000795c */ /* 0x000fe20000300000 */
.L_x_995:
[----:B0-----:R-:W-:Y:S02]  /*1ca0*/  IMAD.U32 R3, RZ, RZ, UR38 ;  /* 0x00000026ff037e24 */ /* 0x001fe4000f8e00ff */
[----:B------:R-:W-:-:S03]  /*1cb0*/  IMAD.U32 R0, RZ, RZ, UR39 ;  /* 0x00000027ff007e24 */ /* 0x000fc6000f8e00ff */
[----:B------:R-:W-:Y:S02]  /*1cc0*/  LEA R3, R3, UR40, 0x3 ;  /* 0x0000002803037c11 */ /* 0x000fe4000f8e18ff */
[----:B------:R-:W-:-:S04]  /*1cd0*/  SHF.L.U32 R0, R0, 0x1f, RZ ;  /* 0x0000001f00007819 */ /* 0x000fc800000006ff */
[----:B------:R0:W1:Y:S01]  /*1ce0*/  SYNCS.PHASECHK.TRANS64.TRYWAIT P1, [R3+URZ+0x30830], R0 ;  /* 0x03083000030075a7 */ /* 0x000062000802017f */
[----:B------:R-:W-:Y:S05]  /*1cf0*/  @!P0 BRA `(.L_x_996) ;  /* 0x0000000000048947 */ /* 0x000fea0003800000 */
[----:B------:R-:W-:Y:S01]  /*1d00*/  BPT.TRAP 0x1 ;  /* 0x000000040000795c */ /* 0x000fe20000300000 */
.L_x_996:
[----:B-1----:R-:W-:Y:S05]  /*1d10*/  @P1 BRA `(.L_x_997) ;  /* 0x0000000000081947 */ /* 0x002fea0003800000 */
[----:B------:R-:W1:Y:S02]  /*1d20*/  SYNCS.PHASECHK.TRANS64.TRYWAIT P1, [R3+URZ+0x30830], R0 ;  /* 0x03083000030075a7 */ /* 0x000e64000802017f */
[----:B-1----:R-:W-:Y:S05]  /*1d30*/  @!P1 BRA `(.L_x_998) ;  /* 0x0000012c00389947 */ /* 0x002fea0003800000 */
.L_x_997:
[----:B------:R-:W-:Y:S05]  /*1d40*/  WARPSYNC.ALL ;  /* 0x0000000000007948 */ /* 0x000fea0003800000 */
[----:B------:R-:W-:Y:S01]  /*1d50*/  UIADD3 UR4, UR40, 0x20400, URZ ;  /* 0x0002040028047890 */ /* 0x000fe2000fffe03f */
[----:B------:R-:W-:Y:S01]  /*1d60*/  WARPGROUP.ARRIVE ;  /* 0x00000000000079c5 */ /* 0x000fe20000000000 */
[----:B------:R-:W-:Y:S01]  /*1d70*/  UMOV UR9, 0x40000040 ;  /* 0x4000004000097882 */ /* 0x000fe20000000000 */
[----:B------:R-:W-:Y:S01]  /*1d80*/  UMOV UR11, 0x40000040 ;  /* 0x40000040000b7882 */ /* 0x000fe20000000000 */
[----:B------:R-:W-:Y:S01]  /*1d90*/  USHF.R.U32.HI UR4, URZ, 0x4, UR4 ;  /* 0x000000043f047899 */ /* 0x000fe20008011604 */
[----:B------:R-:W-:Y:S01]  /*1da0*/  IMAD.U32 R17, RZ, RZ, UR9 ;  /* 0x00000009ff117e24 */ /* 0x000fe2000f8e00ff */
[----:B------:R-:W-:Y:S01]  /*1db0*/  UMOV UR57, 0x40000040 ;  /* 0x4000004000397882 */ /* 0x000fe20000000000 */
[----:B------:R-:W-:Y:S01]  /*1dc0*/  UMOV UR59, 0x40000040 ;  /* 0x40000040003b7882 */ /* 0x000fe20000000000 */
[----:B------:R-:W-:Y:S01]  /*1dd0*/  ULOP3.LUT UR4, UR4, 0x3fff, URZ, 0xc0, !UPT ;  /* 0x00003fff04047892 */ /* 0x000fe2000f8ec03f */
[----:B------:R-:W-:Y:S01]  /*1de0*/  UMOV UR53, 0x40000040 ;  /* 0x4000004000357882 */ /* 0x000fe20000000000 */
[----:B------:R-:W-:-:S02]  /*1df0*/  UMOV UR55, 0x40000040 ;  /* 0x4000004000377882 */ /* 0x000fc40000000000 */
[----:B------:R-:W-:Y:S02]  /*1e00*/  ULOP3.LUT UR61, UR4, 0x10000, URZ, 0xfc, !UPT ;  /* 0x00010000043d7892 */ /* 0x000fe4000f8efc3f */
[----:B------:R-:W-:Y:S02]  /*1e10*/  ULOP3.LUT UR4, UR44, 0x10000, URZ, 0xfc, !UPT ;  /* 0x000100002c047892 */ /* 0x000fe4000f8efc3f */
[----:B------:R-:W-:Y:S02]  /*1e20*/  ULEA UR5, UR38, UR61, 0xb ;  /* 0x0000003d26057291 */ /* 0x000fe4000f8e583f */
[----:B------:R-:W-:Y:S02]  /*1e30*/  UIADD3 UR6, UR4, 0x2, URZ ;  /* 0x0000000204067890 */ /* 0x000fe4000fffe03f */
[----:B------:R-:W-:Y:S01]  /*1e40*/  UIADD3 UR7, UR5, 0x2, URZ ;  /* 0x0000000205077890 */ /* 0x000fe2000fffe03f */
[----:B------:R-:W-:Y:S02]  /*1e50*/  UMOV UR8, UR4 ;  /* 0x0000000400087c82 */ /* 0x000fe40008000000 */
[----:B------:R-:W-:Y:S01]  /*1e60*/  UMOV UR10, UR5 ;  /* 0x00000005000a7c82 */ /* 0x000fe20008000000 */
[----:B------:R-:W-:Y:S01]  /*1e70*/  IMAD.U32 R16, RZ, RZ, UR8 ;  /* 0x00000008ff107e24 */ /* 0x000fe2000f8e00ff */
[----:B------:R-:W-:Y:S01]  /*1e80*/  HGMMA.64x64x16.F32.BF16 R24, gdesc[UR8], RZ, !UPT, gsb0 ;  /* 0x00e00000081879f0 */ /* 0x000fe2000c0018ff */
[----:B------:R-:W-:Y:S01]  /*1e90*/  UMOV UR8, UR6 ;  /* 0x0000000600087c82 */ /* 0x000fe20008000000 */
[----:B------:R-:W-:Y:S01]  /*1ea0*/  UMOV UR9, 0x40000040 ;  /* 0x4000004000097882 */ /* 0x000fe20000000000 */
[----:B------:R-:W-:Y:S01]  /*1eb0*/  UMOV UR10, UR7 ;  /* 0x00000007000a7c82 */ /* 0x000fe20008000000 */
[----:B------:R-:W-:Y:S01]  /*1ec0*/  UMOV UR11, 0x40000040 ;  /* 0x40000040000b7882 */ /* 0x000fe20000000000 */
[----:B------:R-:W-:Y:S01]  /*1ed0*/  UIADD3 UR6, UR4, 0x4, URZ ;  /* 0x0000000404067890 */ /* 0x000fe2000fffe03f */
[----:B------:R-:W-:Y:S01]  /*1ee0*/  IMAD.U32 R14, RZ, RZ, UR8 ;  /* 0x00000008ff0e7e24 */ /* 0x000fe2000f8e00ff */
[----:B------:R-:W-:Y:S01]  /*1ef0*/  UIADD3 UR7, UR5, 0x4, URZ ;  /* 0x0000000405077890 */ /* 0x000fe2000fffe03f */
[----:B------:R-:W-:Y:S01]  /*1f00*/  MOV R15, UR9 ;  /* 0x00000009000f7c02 */ /* 0x000fe20008000f00 */
[----:B------:R-:W-:-:S02]  /*1f10*/  UIADD3 UR56, UR4, 0x404, URZ ;  /* 0x0000040404387890 */ /* 0x000fc4000fffe03f */
[----:B------:R-:W-:Y:S02]  /*1f20*/  UIADD3 UR58, UR5, 0x204, URZ ;  /* 0x00000204053a7890 */ /* 0x000fe4000fffe03f */
[----:B------:R-:W-:Y:S02]  /*1f30*/  UIADD3 UR52, UR4, 0x406, URZ ;  /* 0x0000040604347890 */ /* 0x000fe4000fffe03f */
[----:B------:R-:W-:Y:S02]  /*1f40*/  UIADD3 UR54, UR5, 0x206, URZ ;  /* 0x0000020605367890 */ /* 0x000fe4000fffe03f */
[----:B------:R-:W-:Y:S02]  /*1f50*/  UIADD3 UR12, UR4, 0x802, URZ ;  /* 0x00000802040c7890 */ /* 0x000fe4000fffe03f */
[----:B------:R-:W-:Y:S01]  /*1f60*/  UIADD3 UR14, UR5, 0x402, URZ ;  /* 0x00000402050e7890 */ /* 0x000fe2000fffe03f */
[----:B------:R-:W-:Y:S01]  /*1f70*/  UMOV UR13, 0x40000040 ;  /* 0x40000040000d7882 */ /* 0x000fe20000000000 */
[----:B------:R-:W-:Y:S01]  /*1f80*/  UMOV UR15, 0x40000040 ;  /* 0x40000040000f7882 */ /* 0x000fe20000000000 */
[----:B------:R-:W-:-:S02]  /*1f90*/  UIADD3 UR16, UR4, 0x804, URZ ;  /* 0x0000080404107890 */ /* 0x000fc4000fffe03f */
[----:B------:R-:W-:Y:S01]  /*1fa0*/  UIADD3 UR18, UR5, 0x404, URZ ;  /* 0x0000040405127890 */ /* 0x000fe2000fffe03f */
[----:B------:R-:W-:Y:S01]  /*1fb0*/  UMOV UR17, 0x40000040 ;  /* 0x4000004000117882 */ /* 0x000fe20000000000 */
[----:B------:R-:W-:Y:S01]  /*1fc0*/  UMOV UR19, 0x40000040 ;  /* 0x4000004000137882 */ /* 0x000fe20000000000 */
[----:B------:R-:W-:Y:S02]  /*1fd0*/  UIADD3 UR20, UR4, 0x806, URZ ;  /* 0x0000080604147890 */ /* 0x000fe4000fffe03f */
[----:B------:R-:W-:Y:S01]  /*1fe0*/  UIADD3 UR22, UR5, 0x406, URZ ;  /* 0x0000040605167890 */ /* 0x000fe2000fffe03f */
[----:B------:R-:W-:Y:S01]  /*1ff0*/  UMOV UR21, 0x40000040 ;  /* 0x4000004000157882 */ /* 0x000fe20000000000 */
[----:B------:R-:W-:Y:S01]  /*2000*/  UMOV UR23, 0x40000040 ;  /* 0x4000004000177882 */ /* 0x000fe20000000000 */
        /* <DEDUP_REMOVED lines=16> */
[----:B------:R-:W-:-:S02]  /*2110*/  WARPGROUP.DEPBAR.LE gsb0, 0x0 ;  /* 0x00008000000079c5 */ /* 0x000fc40000010000 */
[----:B------:R-:W-:-:S06]  /*2120*/  WARPGROUP.ARRIVE ;  /* 0x00000000000079c5 */ /* 0x000fcc0000000000 */
[----:B------:R-:W-:Y:S01]  /*2130*/  HGMMA.64x64x16.F32.BF16 R24, gdesc[UR8], R24, gsb0 ;  /* 0x00e00000081879f0 */ /* 0x000fe20008001818 */
[----:B------:R-:W-:Y:S01]  /*2140*/  UMOV UR8, UR6 ;  /* 0x0000000600087c82 */ /* 0x000fe20008000000 */
[----:B------:R-:W-:Y:S01]  /*2150*/  UMOV UR9, 0x40000040 ;  /* 0x4000004000097882 */ /* 0x000fe20000000000 */
[----:B------:R-:W-:Y:S01]  /*2160*/  UMOV UR10, UR7 ;  /* 0x00000007000a7c82 */ /* 0x000fe20008000000 */
[----:B------:R-:W-:Y:S01]  /*2170*/  UMOV UR11, 0x40000040 ;  /* 0x40000040000b7882 */ /* 0x000fe20000000000 */
[----:B------:R-:W-:Y:S01]  /*2180*/  UIADD3 UR6, UR4, 0x6, URZ ;  /* 0x0000000604067890 */ /* 0x000fe2000fffe03f */
[----:B------:R-:W-:Y:S01]  /*2190*/  IMAD.U32 R12, RZ, RZ, UR8 ;  /* 0x00000008ff0c7e24 */ /* 0x000fe2000f8e00ff */
[----:B------:R-:W-:Y:S01]  /*21a0*/  UIADD3 UR7, UR5, 0x6, URZ ;  /* 0x0000000605077890 */ /* 0x000fe2000fffe03f */
[----:B------:R-:W-:Y:S01]  /*21b0*/  IMAD.U32 R13, RZ, RZ, UR9 ;  /* 0x00000009ff0d7e24 */ /* 0x000fe2000f8e00ff */
[----:B------:R-:W-:Y:S02]  /*21c0*/  WARPGROUP.DEPBAR.LE gsb0, 0x0 ;  /* 0x00008000000079c5 */ /* 0x000fe40000010000 */
        /* <DEDUP_REMOVED lines=28> */
[----:B------:R-:W-:Y:S01]  /*2390*/  MOV R6, UR8 ;  /* 0x0000000800067c02 */ /* 0x000fe20008000f00 */
[----:B------:R-:W-:Y:S01]  /*23a0*/  IMAD.U32 R7, RZ, RZ, UR9 ;  /* 0x00000009ff077e24 */ /* 0x000fe2000f8e00ff */
[----:B------:R-:W-:Y:S02]  /*23b0*/  WARPGROUP.DEPBAR.LE gsb0, 0x0 ;  /* 0x00008000000079c5 */ /* 0x000fe40000010000 */
[----:B------:R-:W-:-:S06]  /*23c0*/  WARPGROUP.ARRIVE ;  /* 0x00000000000079c5 */ /* 0x000fcc0000000000 */
[----:B------:R-:W-:Y:S01]  /*23d0*/  HGMMA.64x64x16.F32.BF16 R24, gdesc[UR8], R24, gsb0 ;  /* 0x00e00000081879f0 */ /* 0x000fe20008001818 */
[----:B------:R-:W-:Y:S02]  /*23e0*/  UIADD3 UR8, UR4, 0x800, URZ ;  /* 0x0000080004087890 */ /* 0x000fe4000fffe03f */
[----:B------:R-:W-:Y:S01]  /*23f0*/  UIADD3 UR10, UR5, 0x400, URZ ;  /* 0x00000400050a7890 */ /* 0x000fe2000fffe03f */
[----:B------:R-:W-:Y:S01]  /*2400*/  UMOV UR9, 0x40000040 ;  /* 0x4000004000097882 */ /* 0x000fe20000000000 */
[----:B------:R-:W-:Y:S01]  /*2410*/  UMOV UR11, 0x40000040 ;  /* 0x40000040000b7882 */ /* 0x000fe20000000000 */
[----:B------:R-:W-:Y:S02]  /*2420*/  WARPGROUP.DEPBAR.LE gsb0, 0x0 ;  /* 0x00008000000079c5 */ /* 0x000fe40000010000 */
[----:B------:R-:W-:-:S06]  /*2430*/  WARPGROUP.ARRIVE ;  /* 0x00000000000079c5 */ /* 0x000fcc0000000000 */
[----:B------:R-:W-:Y:S03]  /*2440*/  HGMMA.64x64x16.F32.BF16 R24, gdesc[UR56], R24, gsb0 ;  /* 0x00e00000381879f0 */ /* 0x000fe60008001818 */
        /* <DEDUP_REMOVED lines=28> */
[----:B------:R-:W-:Y:S05]  /*2610*/  @!P0 BRA `(.L_x_999) ;  /* 0x0000000000048947 */ /* 0x000fea0003800000 */
[----:B------:R-:W-:Y:S01]  /*2620*/  BPT.TRAP 0x1 ;  /* 0x000000040000795c */ /* 0x000fe20000300000 */
.L_x_999:
[----:B------:R-:W-:Y:S01]  /*2630*/  R2UR UR4, R22 ;  /* 0x00000000160472ca */ /* 0x000fe200000e0000 */
[----:B------:R-:W2:Y:S01]  /*2640*/  S2UR UR10, SR_CgaCtaId ;  /* 0x00000000000a79c3 */ /* 0x000ea20000008800 */
[----:B01----:R-:W-:Y:S01]  /*2650*/  VIADD R0, R200, UR60 ;  /* 0x0000003cc8007c36 */ /* 0x003fe20008000000 */
[----:B------:R-:W-:Y:S01]  /*2660*/  ULDC UR5, c[0x0][0x9d8] ;  /* 0x0002760000057ab9 */ /* 0x000fe20000000800 */
[----:B------:R-:W-:Y:S02]  /*2670*/  IMAD.MOV.U32 R5, RZ, RZ, -0x40 ;  /* 0xffffffc0ff057424 */ /* 0x000fe400078e00ff */
[----:B------:R-:W-:Y:S01]  /*2680*/  FMUL.FTZ R31, R31, UR5 ;  /* 0x000000051f1f7c20 */ /* 0x000fe20008410000 */
[----:B------:R-:W-:Y:S01]  /*2690*/  IMAD.MOV.U32 R2, RZ, RZ, R0 ;  /* 0x000000ffff027224 */ /* 0x000fe200078e0000 */
[----:B------:R-:W-:Y:S01]  /*26a0*/  UISETP.NE.AND UP0, UPT, UR43, URZ, UPT ;  /* 0x0000003f2b00728c */ /* 0x000fe2000bf05270 */
[----:B------:R-:W-:Y:S01]  /*26b0*/  FMUL.FTZ R24, R24, UR5 ;  /* 0x0000000518187c20 */ /* 0x000fe20008410000 */
[----:B------:R-:W0:Y:S01]  /*26c0*/  LDC R154, c[0x0][0x2f0] ;  /* 0x0000bc00ff9a7b82 */ /* 0x000e220000000800 */
[----:B------:R1:W3:Y:S01]  /*26d0*/  MUFU.TANH R20, R31 ;  /* 0x0000001f00147308 */ /* 0x0002e20000002400 */
[----:B------:R-:W-:Y:S01]  /*26e0*/  FMUL.FTZ R25, R25, UR5 ;  /* 0x0000000519197c20 */ /* 0x000fe20008410000 */
[----:B------:R-:W-:Y:S01]  /*26f0*/  FMUL.FTZ R27, R27, UR5 ;  /* 0x000000051b1b7c20 */ /* 0x000fe20008410000 */
[----:B------:R-:W-:Y:S01]  /*2700*/  UISETP.NE.AND UP1, UPT, UR4, URZ, UPT ;  /* 0x0000003f0400728c */ /* 0x000fe2000bf25270 */
[----:B------:R-:W-:Y:S01]  /*2710*/  R2UR UR4, R3 ;  /* 0x00000000030472ca */ /* 0x000fe200000e0000 */
[----:B------:R-:W-:Y:S01]  /*2720*/  FMUL.FTZ R28, R28, UR5 ;  /* 0x000000051c1c7c20 */ /* 0x000fe20008410000 */
[----:B------:R-:W-:Y:S01]  /*2730*/  FMUL.FTZ R29, R29, UR5 ;  /* 0x000000051d1d7c20 */ /* 0x000fe20008410000 */
[----:B------:R-:W4:Y:S01]  /*2740*/  LDC R153, c[0x0][0x288] ;  /* 0x0000a200ff997b82 */ /* 0x000f220000000800 */
[----:B------:R-:W-:Y:S01]  /*2750*/  FMUL.FTZ R32, R32, UR5 ;  /* 0x0000000520207c20 */ /* 0x000fe20008410000 */
[----:B------:R-:W-:Y:S01]  /*2760*/  PLOP3.LUT P1, PT, PT, PT, UP1, 0x80, 0x0 ;  /* 0x000000000000781c */ /* 0x000fe20003f2f018 */
[----:B-1----:R-:W-:Y:S01]  /*2770*/  IMAD R31, R102, R5, 0x40 ;  /* 0x00000040661f7424 */ /* 0x002fe200078e0205 */
[----:B------:R-:W-:Y:S01]  /*2780*/  PLOP3.LUT P2, PT, PT, PT, UP1, 0x80, 0x0 ;  /* 0x000000000000781c */ /* 0x000fe20003f4f018 */
[----:B------:R-:W-:Y:S01]  /*2790*/  FMUL.FTZ R33, R33, UR5 ;  /* 0x0000000521217c20 */ /* 0x000fe20008410000 */
[----:B------:R-:W-:Y:S01]  /*27a0*/  FMUL.FTZ R35, R35, UR5 ;  /* 0x0000000523237c20 */ /* 0x000fe20008410000 */
[----:B------:R-:W-:Y:S01]  /*27b0*/  @UP1 ULDC UR6, c[0x0][0x44c] ;  /* 0x0001130000061ab9 */ /* 0x000fe20000000800 */
[----:B------:R-:W-:Y:S01]  /*27c0*/  @UP1 ULDC UR7, c[0x0][0x450] ;  /* 0x0001140000071ab9 */ /* 0x000fe20000000800 */
[----:B------:R-:W-:Y:S01]  /*27d0*/  FMUL.FTZ R36, R36, UR5 ;  /* 0x0000000524247c20 */ /* 0x000fe20008410000 */
[----:B------:R-:W-:Y:S01]  /*27e0*/  UIADD3 UR4, UR4, 0x30840, URZ ;  /* 0x0003084004047890 */ /* 0x000fe2000fffe03f */
[----:B------:R-:W-:Y:S01]  /*27f0*/  FMUL.FTZ R37, R37, UR5 ;  /* 0x0000000525257c20 */ /* 0x000fe20008410000 */
[----:B------:R-:W-:Y:S01]  /*2800*/  FMUL.FTZ R38, R38, UR5 ;  /* 0x0000000526267c20 */ /* 0x000fe20008410000 */
[----:B------:R-:W-:Y:S01]  /*2810*/  FMUL.FTZ R40, R40, UR5 ;  /* 0x0000000528287c20 */ /* 0x000fe20008410000 */
[----:B--2---:R-:W-:Y:S01]  /*2820*/  UPRMT UR4, UR10, 0x654, UR4 ;  /* 0x000006540a047896 */ /* 0x004fe20008000004 */
[----:B------:R-:W-:-:S04]  /*2830*/  @P1 IMAD.HI.U32 R3, R0, UR6, RZ ;  /* 0x0000000600031c27 */ /* 0x000fc8000f8e00ff */
[----:B------:R-:W-:Y:S01]  /*2840*/  FMUL.FTZ R41, R41, UR5 ;  /* 0x0000000529297c20 */ /* 0x000fe20008410000 */
[----:B------:R-:W-:Y:S01]  /*2850*/  FMUL.FTZ R42, R42, UR5 ;  /* 0x000000052a2a7c20 */ /* 0x000fe20008410000 */
[----:B------:R-:W-:Y:S01]  /*2860*/  FMUL.FTZ R43, R43, UR5 ;  /* 0x000000052b2b7c20 */ /* 0x000fe20008410000 */
[----:B------:R-:W-:Y:S01]  /*2870*/  VIADD R0, R31, 0x1 ;  /* 0x000000011f007836 */ /* 0x000fe20000000000 */
[----:B------:R-:W-:Y:S01]  /*2880*/  @P2 SHF.R.U32.HI R2, RZ, UR7, R3 ;  /* 0x00000007ff022c19 */ /* 0x000fe20008011603 */
[----:B------:R-:W-:Y:S01]  /*2890*/  FMUL.FTZ R44, R44, UR5 ;  /* 0x000000052c2c7c20 */ /* 0x000fe20008410000 */
[----:B------:R-:W-:Y:S01]  /*28a0*/  FMUL.FTZ R45, R45, UR5 ;  /* 0x000000052d2d7c20 */ /* 0x000fe20008410000 */
[----:B------:R-:W-:Y:S01]  /*28b0*/  FMUL.FTZ R46, R46, UR5 ;  /* 0x000000052e2e7c20 */ /* 0x000fe20008410000 */
[----:B------:R-:W-:Y:S01]  /*28c0*/  FMUL.FTZ R47, R47, UR5 ;  /* 0x000000052f2f7c20 */ /* 0x000fe20008410000 */
[----:B------:R-:W1:Y:S01]  /*28d0*/  SHFL.IDX PT, R5, R2, RZ, 0x1c1f ;  /* 0x001c1fff02057589 */ /* 0x000e6200000e0000 */
[----:B------:R-:W-:Y:S01]  /*28e0*/  FMUL.FTZ R48, R48, UR5 ;  /* 0x0000000530307c20 */ /* 0x000fe20008410000 */
[----:B------:R-:W-:Y:S01]  /*28f0*/  FMUL.FTZ R49, R49, UR5 ;  /* 0x0000000531317c20 */ /* 0x000fe20008410000 */
[----:B------:R-:W-:Y:S01]  /*2900*/  FMUL.FTZ R50, R50, UR5 ;  /* 0x0000000532327c20 */ /* 0x000fe20008410000 */
[----:B------:R-:W-:Y:S01]  /*2910*/  FMUL.FTZ R51, R51, UR5 ;  /* 0x0000000533337c20 */ /* 0x000fe20008410000 */
[----:B------:R-:W-:Y:S01]  /*2920*/  FMUL.FTZ R52, R52, UR5 ;  /* 0x0000000534347c20 */ /* 0x000fe20008410000 */
[----:B------:R-:W-:Y:S01]  /*2930*/  FMUL.FTZ R53, R53, UR5 ;  /* 0x0000000535357c20 */ /* 0x000fe20008410000 */
[----:B------:R-:W-:Y:S01]  /*2940*/  FMUL.FTZ R54, R54, UR5 ;  /* 0x0000000536367c20 */ /* 0x000fe20008410000 */
[----:B------:R-:W-:Y:S01]  /*2950*/  FMUL.FTZ R55, R55, UR5 ;  /* 0x0000000537377c20 */ /* 0x000fe20008410000 */
[----:B------:R-:W-:Y:S01]  /*2960*/  IMAD R3, R19, -0x2, R0 ;  /* 0xfffffffe13037824 */ /* 0x000fe200078e0200 */
[----:B------:R-:W-:Y:S01]  /*2970*/  PLOP3.LUT P1, PT, PT, PT, UP0, 0x40, 0x0 ;  /* 0x000000000000781c */ /* 0x000fe20003f2e808 */
[----:B------:R-:W2:Y:S01]  /*2980*/  MUFU.TANH R24, R24 ;  /* 0x0000001800187308 */ /* 0x000ea20000002400 */
[----:B------:R-:W-:Y:S01]  /*2990*/  ULDC UR7, c[0x0][0x9dc] ;  /* 0x0002770000077ab9 */ /* 0x000fe20000000800 */
[----:B0-----:R-:W-:-:S02]  /*29a0*/  IMAD R4, R154, UR42, R3 ;  /* 0x0000002a9a047c24 */ /* 0x001fc4000f8e0203 */
[----:B------:R-:W-:Y:S01]  /*29b0*/  FMUL.FTZ R26, R26, UR5 ;  /* 0x000000051a1a7c20 */ /* 0x000fe20008410000 */
[----:B------:R-:W-:Y:S01]  /*29c0*/  SYNCS.ARRIVE.TRANS64.RED.A1T0 RZ, [UR4], RZ ;  /* 0x000000ffffff79a7 */ /* 0x000fe20008100404 */
[----:B------:R-:W-:Y:S01]  /*29d0*/  FMUL.FTZ R34, R34, UR5 ;  /* 0x0000000522227c20 */ /* 0x000fe20008410000 */
[----:B------:R-:W-:Y:S01]  /*29e0*/  ULOP3.LUT UR4, URZ, UR7, URZ, 0x33, !UPT ;  /* 0x000000073f047292 */ /* 0x000fe2000f8e333f */
[----:B------:R-:W-:Y:S01]  /*29f0*/  FMUL.FTZ R39, R39, UR5 ;  /* 0x0000000527277c20 */ /* 0x000fe20008410000 */
[----:B------:R-:W0:Y:S01]  /*2a00*/  MUFU.TANH R25, R25 ;  /* 0x0000001900197308 */ /* 0x000e220000002400 */
[----:B------:R-:W-:Y:S01]  /*2a10*/  IMAD R0, R154, UR42, R31 ;  /* 0x0000002a9a007c24 */ /* 0x000fe2000f8e021f */
[----:B------:R-:W-:Y:S01]  /*2a20*/  ULDC UR6, c[0x0][0x9e0] ;  /* 0x0002780000067ab9 */ /* 0x000fe20000000800 */
[----:B----4-:R-:W-:Y:S02]  /*2a30*/  IMAD.IADD R4, R4, 0x1, -R153 ;  /* 0x0000000104047824 */ /* 0x010fe400078e0a99 */
[----:B------:R-:W-:-:S02]  /*2a40*/  FMUL.FTZ R30, R30, UR5 ;  /* 0x000000051e1e7c20 */ /* 0x000fc40008410000 */
[----:B------:R-:W-:Y:S01]  /*2a50*/  VIADD R57, R4, UR4 ;  /* 0x0000000404397c36 */ /* 0x000fe20008000000 */
[----:B------:R-:W4:Y:S03]  /*2a60*/  MUFU.TANH R27, R27 ;  /* 0x0000001b001b7308 */ /* 0x000f260000002400 */
[----:B-1----:R-:W-:-:S05]  /*2a70*/  IMAD.IADD R3, R57, 0x1, R5 ;  /* 0x0000000139037824 */ /* 0x002fca00078e0205 */
[----:B------:R-:W1:Y:S08]  /*2a80*/  MUFU.TANH R28, R28 ;  /* 0x0000001c001c7308 */ /* 0x000e700000002400 */
[----:B------:R-:W0:Y:S08]  /*2a90*/  MUFU.TANH R29, R29 ;  /* 0x0000001d001d7308 */ /* 0x000e300000002400 */
        /* <DEDUP_REMOVED lines=23> */
[----:B------:R5:W0:Y:S08]  /*2c10*/  MUFU.TANH R21, R34 ;  /* 0x0000002200157308 */ /* 0x000a300000002400 */
[----:B------:R3:W0:Y:S01]  /*2c20*/  MUFU.TANH R26, R39 ;  /* 0x00000027001a7308 */ /* 0x0006220000002400 */
[----:B-----5:R-:W-:-:S07]  /*2c30*/  IMAD R34, R19, -0x2, R0 ;  /* 0xfffffffe13227824 */ /* 0x020fce00078e0200 */
[----:B------:R5:W0:Y:S01]  /*2c40*/  MUFU.TANH R18, R30 ;  /* 0x0000001e00127308 */ /* 0x000a220000002400 */
[----:B---3--:R-:W-:-:S04]  /*2c50*/  IADD3 R39, R4, UR6, RZ ;  /* 0x0000000604277c10 */ /* 0x008fc8000fffe0ff */
[----:B------:R-:W-:Y:S02]  /*2c60*/  VIADDMNMX R0, R5, R39, R34, PT ;  /* 0x0000002705007246 */ /* 0x000fe40003800122 */
[----:B-----5:R-:W-:Y:S01]  /*2c70*/  LEA R30, R102, 0xffffffc0, 0x6 ;  /* 0xffffffc0661e7811 */ /* 0x020fe200078e30ff */
[----:B-12-4-:R-:W-:Y:S06]  /*2c80*/  @P1 BRA `(.L_x_1000) ;  /* 0x0000000000641947 */ /* 0x016fec0003800000 */
[----:B------:R-:W-:Y:S01]  /*2c90*/  IMAD R4, R154, UR42, R5 ;  /* 0x0000002a9a047c24 */ /* 0x000fe2000f8e0205 */
[----:B------:R-:W-:Y:S03]  /*2ca0*/  BSSY B0, `(.L_x_1001) ;  /* 0x0000013000007945 */ /* 0x000fe60003800000 */
[----:B------:R-:W-:-:S05]  /*2cb0*/  IMAD.IADD R5, R4, 0x1, -R153 ;  /* 0x0000000104057824 */ /* 0x000fca00078e0a99 */
[----:B------:R-:W-:-:S13]  /*2cc0*/  ISETP.GT.AND P1, PT, R5, -0x1, PT ;  /* 0xffffffff0500780c */ /* 0x000fda0003f24270 */
[----:B------:R-:W-:Y:S05]  /*2cd0*/  @P1 BRA `(.L_x_1002) ;  /* 0x0000000000241947 */ /* 0x000fea0003800000 */
[----:B------:R-:W-:Y:S01]  /*2ce0*/  ULDC UR4, c[0x0][0x9e4] ;  /* 0x0002790000047ab9 */ /* 0x000fe20000000800 */
[----:B------:R-:W-:Y:S01]  /*2cf0*/  LOP3.LUT R5, RZ, R5, RZ, 0x33, !PT ;  /* 0x00000005ff057212 */ /* 0x000fe200078e33ff */
[----:B------:R-:W-:-:S05]  /*2d00*/  IMAD.U32 R59, RZ, RZ, UR4 ;  /* 0x00000004ff3b7e24 */ /* 0x000fca000f8e00ff */
[----:B------:R-:W-:-:S13]  /*2d10*/  ISETP.NE.AND P1, PT, R59, 0x1, PT ;  /* 0x000000013b00780c */ /* 0x000fda0003f25270 */
[----:B------:R-:W1:Y:S02]  /*2d20*/  @P1 LDC.64 R60, c[0x0][0x9e8] ;  /* 0x00027a00ff3c1b82 */ /* 0x000e640000000a00 */
[----:B-1----:R-:W-:-:S05]  /*2d30*/  @P1 IMAD.HI.U32 R4, R5, R60, RZ ;  /* 0x0000003c05041227 */ /* 0x002fca00078e00ff */
[----:B------:R-:W-:-:S04]  /*2d40*/  @P1 SHF.R.U32.HI R5, RZ, R61, R4 ;  /* 0x0000003dff051219 */ /* 0x000fc80000011604 */
[----:B------:R-:W-:Y:S01]  /*2d50*/  LOP3.LUT R5, RZ, R5, RZ, 0x33, !PT ;  /* 0x00000005ff057212 */ /* 0x000fe200078e33ff */
[----:B------:R-:W-:Y:S06]  /*2d60*/  BRA `(.L_x_1003) ;  /* 0x0000000000187947 */ /* 0x000fec0003800000 */
.L_x_1002:
[----:B------:R-:W-:Y:S02]  /*2d70*/  ULDC UR4, c[0x0][0x9e4] ;  /* 0x0002790000047ab9 */ /* 0x000fe40000000800 */
[----:B------:R-:W-:-:S05]  /*2d80*/  IMAD.U32 R59, RZ, RZ, UR4 ;  /* 0x00000004ff3b7e24 */ /* 0x000fca000f8e00ff */
[----:B------:R-:W-:-:S13]  /*2d90*/  ISETP.NE.AND P1, PT, R59, 0x1, PT ;  /* 0x000000013b00780c */ /* 0x000fda0003f25270 */
[----:B------:R-:W1:Y:S02]  /*2da0*/  @P1 LDC.64 R60, c[0x0][0x9e8] ;  /* 0x00027a00ff3c1b82 */ /* 0x000e640000000a00 */
[----:B-1----:R-:W-:-:S05]  /*2db0*/  @P1 IMAD.HI.U32 R4, R5, R60, RZ ;  /* 0x0000003c05041227 */ /* 0x002fca00078e00ff */
[----:B------:R-:W-:-:S07]  /*2dc0*/  @P1 SHF.R.U32.HI R5, RZ, R61, R4 ;  /* 0x0000003dff051219 */ /* 0x000fce0000011604 */
.L_x_1003:
[----:B------:R-:W-:Y:S05]  /*2dd0*/  BSYNC B0 ;  /* 0x0000000000007941 */ /* 0x000fea0003800000 */
.L_x_1001:
[----:B------:R-:W-:-:S04]  /*2de0*/  IMAD R4, R5, R59, -R30 ;  /* 0x0000003b05047224 */ /* 0x000fc800078e0a1e */
[----:B------:R-:W-:-:S05]  /*2df0*/  IMAD R4, R19, -0x2, R4 ;  /* 0xfffffffe13047824 */ /* 0x000fca00078e0204 */
[----:B------:R-:W-:Y:S02]  /*2e00*/  VIADDMNMX R0, R4, R59, R0, PT ;  /* 0x0000003b04007246 */ /* 0x000fe40003800100 */
[----:B------:R-:W-:-:S07]  /*2e10*/  VIMNMX R3, R3, R4, !PT ;  /* 0x0000000403037248 */ /* 0x000fce0007fe0100 */
.L_x_1000:
[C---:B------:R-:W-:Y:S01]  /*2e20*/  ISETP.GE.AND P2, PT, R31.reuse, 0x9, PT ;  /* 0x000000091f00780c */ /* 0x040fe20003f46270 */
[----:B------:R-:W1:Y:S01]  /*2e30*/  SHFL.IDX PT, R2, R2, 0x1, 0x1c1f ;  /* 0x003c1f0002027f89 */ /* 0x000e6200000e0000 */
[----:B------:R-:W-:Y:S01]  /*2e40*/  ISETP.GE.AND P1, PT, R31, 0x2, PT ;  /* 0x000000021f00780c */ /* 0x000fe20003f26270 */
[----:B------:R-:W-:Y:S01]  /*2e50*/  UISETP.NE.AND UP0, UPT, UR43, URZ, UPT ;  /* 0x0000003f2b00728c */ /* 0x000fe2000bf05270 */
[C---:B------:R-:W-:Y:S02]  /*2e60*/  ISETP.GT.AND P3, PT, R3.reuse, 0x8, !P2 ;  /* 0x000000080300780c */ /* 0x040fe40005764270 */
[----:B------:R-:W-:Y:S02]  /*2e70*/  ISETP.GT.AND P4, PT, R3, 0x1, !P1 ;  /* 0x000000010300780c */ /* 0x000fe40004f84270 */
[----:B------:R-:W-:Y:S02]  /*2e80*/  ISETP.LT.OR P3, PT, R0, 0x9, P3 ;  /* 0x000000090000780c */ /* 0x000fe40001f61670 */
[----:B------:R-:W-:-:S02]  /*2e90*/  ISETP.GE.AND P5, PT, R31, 0x11, PT ;  /* 0x000000111f00780c */ /* 0x000fc40003fa6270 */
[----:B------:R-:W-:Y:S02]  /*2ea0*/  FSEL R61, R28, -INF , !P3 ;  /* 0xff8000001c3d7808 */ /* 0x000fe40005800000 */
[----:B------:R-:W-:Y:S02]  /*2eb0*/  ISETP.LT.OR P4, PT, R0, 0x2, P4 ;  /* 0x000000020000780c */ /* 0x000fe40002781670 */
[----:B------:R-:W-:Y:S02]  /*2ec0*/  ISETP.GT.AND P3, PT, R3, 0x10, !P5 ;  /* 0x000000100300780c */ /* 0x000fe40006f64270 */
[----:B------:R-:W-:Y:S02]  /*2ed0*/  ISETP.GE.AND P6, PT, R31, 0xa, PT ;  /* 0x0000000a1f00780c */ /* 0x000fe40003fc6270 */
[----:B0-----:R-:W-:Y:S02]  /*2ee0*/  FSEL R59, R25, -INF , !P4 ;  /* 0xff800000193b7808 */ /* 0x001fe40006000000 */
[----:B------:R-:W-:-:S02]  /*2ef0*/  P2R R60, PR, RZ, 0x20 ;  /* 0x00000020ff3c7803 */ /* 0x000fc40000000000 */
[----:B------:R-:W-:Y:S02]  /*2f00*/  ISETP.LT.OR P3, PT, R0, 0x11, P3 ;  /* 0x000000110000780c */ /* 0x000fe40001f61670 */
[----:B------:R-:W-:Y:S02]  /*2f10*/  ISETP.GT.AND P4, PT, R3, 0x9, !P6 ;  /* 0x000000090300780c */ /* 0x000fe40007784270 */
[----:B------:R-:W-:Y:S02]  /*2f20*/  ISETP.GE.AND P5, PT, R31, 0x12, PT ;  /* 0x000000121f00780c */ /* 0x000fe40003fa6270 */
[----:B------:R-:W-:Y:S02]  /*2f30*/  FSEL R65, R32, -INF , !P3 ;  /* 0xff80000020417808 */ /* 0x000fe40005800000 */
[----:B------:R-:W-:Y:S02]  /*2f40*/  ISETP.LT.OR P4, PT, R0, 0xa, P4 ;  /* 0x0000000a0000780c */ /* 0x000fe40002781670 */
[----:B------:R-:W-:-:S02]  /*2f50*/  ISETP.GT.AND P3, PT, R3, 0x11, !P5 ;  /* 0x000000110300780c */ /* 0x000fc40006f64270 */
[----:B------:R-:W-:Y:S02]  /*2f60*/  FSEL R63, R29, -INF , !P4 ;  /* 0xff8000001d3f7808 */ /* 0x000fe40006000000 */
[----:B------:R-:W-:Y:S02]  /*2f70*/  ISETP.LT.OR P3, PT, R0, 0x12, P3 ;  /* 0x000000120000780c */ /* 0x000fe40001f61670 */
[----:B------:R-:W-:Y:S02]  /*2f80*/  ISETP.GE.AND P4, PT, R31, 0x19, PT ;  /* 0x000000191f00780c */ /* 0x000fe40003f86270 */
[----:B------:R-:W-:Y:S02]  /*2f90*/  FSEL R67, R33, -INF , !P3 ;  /* 0xff80000021437808 */ /* 0x000fe40005800000 */
[----:B------:R-:W-:Y:S02]  /*2fa0*/  ISETP.GT.AND P3, PT, R3, 0x18, !P4 ;  /* 0x000000180300780c */ /* 0x000fe40006764270 */
[----:B------:R-:W-:-:S02]  /*2fb0*/  P2R R33, PR, RZ, 0x10 ;  /* 0x00000010ff217803 */ /* 0x000fc40000000000 */
[----:B------:R-:W-:Y:S02]  /*2fc0*/  ISETP.LT.OR P3, PT, R0, 0x19, P3 ;  /* 0x000000190000780c */ /* 0x000fe40001f61670 */
[----:B------:R-:W-:Y:S02]  /*2fd0*/  ISETP.GE.AND P4, PT, R31, 0x1a, PT ;  /* 0x0000001a1f00780c */ /* 0x000fe40003f86270 */
[----:B------:R-:W-:Y:S02]  /*2fe0*/  FSEL R69, R36, -INF , !P3 ;  /* 0xff80000024457808 */ /* 0x000fe40005800000 */
[----:B------:R-:W-:Y:S02]  /*2ff0*/  ISETP.GT.AND P3, PT, R3, 0x19, !P4 ;  /* 0x000000190300780c */ /* 0x000fe40006764270 */
[----:B------:R-:W-:Y:S02]  /*3000*/  P2R R36, PR, RZ, 0x10 ;  /* 0x00000010ff247803 */ /* 0x000fe40000000000 */
[----:B------:R-:W-:-:S02]  /*3010*/  ISETP.LT.OR P3, PT, R0, 0x1a, P3 ;  /* 0x0000001a0000780c */ /* 0x000fc40001f61670 */
[----:B------:R-:W-:Y:S02]  /*3020*/  ISETP.GE.AND P4, PT, R31, 0x21, PT ;  /* 0x000000211f00780c */ /* 0x000fe40003f86270 */
[----:B------:R-:W-:Y:S02]  /*3030*/  FSEL R71, R37, -INF , !P3 ;  /* 0xff80000025477808 */ /* 0x000fe40005800000 */
[----:B------:R-:W-:Y:S02]  /*3040*/  ISETP.GT.AND P3, PT, R3, 0x20, !P4 ;  /* 0x000000200300780c */ /* 0x000fe40006764270 */
[----:B------:R-:W-:Y:S02]  /*3050*/  P2R R62, PR, RZ, 0x10 ;  /* 0x00000010ff3e7803 */ /* 0x000fe40000000000 */
[----:B------:R-:W-:Y:S02]  /*3060*/  ISETP.LT.OR P3, PT, R0, 0x21, P3 ;  /* 0x000000210000780c */ /* 0x000fe40001f61670 */
[----:B------:R-:W-:-:S02]  /*3070*/  ISETP.GE.AND P4, PT, R31, 0x22, PT ;  /* 0x000000221f00780c */ /* 0x000fc40003f86270 */
[----:B------:R-:W-:Y:S02]  /*3080*/  FSEL R73, R40, -INF , !P3 ;  /* 0xff80000028497808 */ /* 0x000fe40005800000 */
[----:B------:R-:W-:Y:S02]  /*3090*/  ISETP.GT.AND P3, PT, R3, 0x21, !P4 ;  /* 0x000000210300780c */ /* 0x000fe40006764270 */
[----:B------:R-:W-:Y:S02]  /*30a0*/  P2R R40, PR, RZ, 0x10 ;  /* 0x00000010ff287803 */ /* 0x000fe40000000000 */
[----:B------:R-:W-:Y:S02]  /*30b0*/  ISETP.LT.OR P3, PT, R0, 0x22, P3 ;  /* 0x000000220000780c */ /* 0x000fe40001f61670 */
[----:B------:R-:W-:Y:S02]  /*30c0*/  ISETP.GE.AND P4, PT, R31, 0x29, PT ;  /* 0x000000291f00780c */ /* 0x000fe40003f86270 */
[----:B------:R-:W-:-:S02]  /*30d0*/  FSEL R75, R41, -INF , !P3 ;  /* 0xff800000294b7808 */ /* 0x000fc40005800000 */
[----:B------:R-:W-:Y:S02]  /*30e0*/  ISETP.GT.AND P3, PT, R3, 0x28, !P4 ;  /* 0x000000280300780c */ /* 0x000fe40006764270 */
[----:B------:R-:W-:Y:S02]  /*30f0*/  P2R R41, PR, RZ, 0x10 ;  /* 0x00000010ff297803 */ /* 0x000fe40000000000 */
[----:B------:R-:W-:Y:S02]  /*3100*/  ISETP.LT.OR P3, PT, R0, 0x29, P3 ;  /* 0x000000290000780c */ /* 0x000fe40001f61670 */
[----:B------:R-:W-:Y:S02]  /*3110*/  ISETP.GE.AND P4, PT, R31, 0x2a, PT ;  /* 0x0000002a1f00780c */ /* 0x000fe40003f86270 */
[----:B------:R-:W-:Y:S02]  /*3120*/  FSEL R77, R44, -INF , !P3 ;  /* 0xff8000002c4d7808 */ /* 0x000fe40005800000 */
[----:B------:R-:W-:-:S02]  /*3130*/  ISETP.GT.AND P3, PT, R3, 0x29, !P4 ;  /* 0x000000290300780c */ /* 0x000fc40006764270 */
[----:B------:R-:W-:Y:S02]  /*3140*/  P2R R44, PR, RZ, 0x10 ;  /* 0x00000010ff2c7803 */ /* 0x000fe40000000000 */
[----:B------:R-:W-:Y:S02]  /*3150*/  ISETP.LT.OR P3, PT, R0, 0x2a, P3 ;  /* 0x0000002a0000780c */ /* 0x000fe40001f61670 */
[----:B------:R-:W-:Y:S02]  /*3160*/  P2R R32, PR, RZ, 0x20 ;  /* 0x00000020ff207803 */ /* 0x000fe40000000000 */
[----:B------:R-:W-:Y:S02]  /*3170*/  FSEL R79, R45, -INF , !P3 ;  /* 0xff8000002d4f7808 */ /* 0x000fe40005800000 */
[----:B------:R-:W-:Y:S02]  /*3180*/  ISETP.GE.AND P3, PT, R31, 0x31, PT ;  /* 0x000000311f00780c */ /* 0x000fe40003f66270 */
[----:B------:R-:W-:-:S02]  /*3190*/  P2R R58, PR, RZ, 0x40 ;  /* 0x00000040ff3a7803 */ /* 0x000fc40000000000 */
[----:B------:R-:W-:-:S04]  /*31a0*/  ISETP.GT.AND P4, PT, R3, 0x30, !P3 ;  /* 0x000000300300780c */ /* 0x000fc80005f84270 */
[----:B------:R-:W-:-:S04]  /*31b0*/  ISETP.LT.OR P4, PT, R0, 0x31, P4 ;  /* 0x000000310000780c */ /* 0x000fc80002781670 */
[----:B------:R-:W-:Y:S02]  /*31c0*/  FSEL R81, R48, -INF , !P4 ;  /* 0xff80000030517808 */ /* 0x000fe40006000000 */
[----:B------:R-:W-:-:S04]  /*31d0*/  ISETP.GE.AND P4, PT, R31, 0x32, PT ;  /* 0x000000321f00780c */ /* 0x000fc80003f86270 */
        /* <DEDUP_REMOVED lines=8> */
[----:B------:R-:W-:Y:S02]  /*3260*/  P2R R4, PR, RZ, 0x40 ;  /* 0x00000040ff047803 */ /* 0x000fe40000000000 */
[----:B------:R-:W-:-:S04]  /*3270*/  ISETP.GT.AND P6, PT, R3, RZ, !P6 ;  /* 0x000000ff0300720c */ /* 0x000fc800077c4270 */
[----:B------:R-:W-:-:S04]  /*3280*/  ISETP.LT.OR P6, PT, R0, 0x1, P6 ;  /* 0x000000010000780c */ /* 0x000fc800037c1670 */
[----:B------:R-:W-:Y:S02]  /*3290*/  FSEL R37, R24, -INF , !P6 ;  /* 0xff80000018257808 */ /* 0x000fe40007000000 */
[----:B------:R-:W-:-:S04]  /*32a0*/  ISETP.GE.AND P6, PT, R31, 0x3a, PT ;  /* 0x0000003a1f00780c */ /* 0x000fc80003fc6270 */
[----:B------:R-:W-:Y:S02]  /*32b0*/  P2R R31, PR, RZ, 0x40 ;  /* 0x00000040ff1f7803 */ /* 0x000fe40000000000 */
[----:B------:R-:W-:Y:S01]  /*32c0*/  ISETP.GT.AND P6, PT, R3, 0x39, !P6 ;  /* 0x000000390300780c */ /* 0x000fe200077c4270 */
[----:B-1----:R-:W-:-:S03]  /*32d0*/  IMAD.IADD R3, R57, 0x1, R2 ;  /* 0x0000000139037824 */ /* 0x002fc600078e0202 */
[----:B------:R-:W-:Y:S02]  /*32e0*/  ISETP.LT.OR P6, PT, R0, 0x3a, P6 ;  /* 0x0000003a0000780c */ /* 0x000fe400037c1670 */
[----:B------:R-:W-:Y:S02]  /*32f0*/  VIADDMNMX R0, R2, R39, R34, PT ;  /* 0x0000002702007246 */ /* 0x000fe40003800122 */
[----:B------:R-:W-:Y:S02]  /*3300*/  FSEL R53, R53, -INF , !P6 ;  /* 0xff80000035357808 */ /* 0x000fe40007000000 */
[----:B------:R-:W-:-:S13]  /*3310*/  PLOP3.LUT P6, PT, PT, PT, UP0, 0x40, 0x0 ;  /* 0x000000000000781c */ /* 0x000fda0003fce808 */
[----:B------:R-:W-:Y:S05]  /*3320*/  @P6 BRA `(.L_x_1004) ;  /* 0x0000000000646947 */ /* 0x000fea0003800000 */
[----:B------:R-:W-:Y:S01]  /*3330*/  IMAD R2, R154, UR42, R2 ;  /* 0x0000002a9a027c24 */ /* 0x000fe2000f8e0202 */
[----:B------:R-:W-:Y:S04]  /*3340*/  BSSY B0, `(.L_x_1005) ;  /* 0x0000013000007945 */ /* 0x000fe80003800000 */
[----:B------:R-:W-:-:S04]  /*3350*/  IADD3 R5, R2, -R153, RZ ;  /* 0x8000009902057210 */ /* 0x000fc80007ffe0ff */
[----:B------:R-:W-:-:S13]  /*3360*/  ISETP.GT.AND P6, PT, R5, -0x1, PT ;  /* 0xffffffff0500780c */ /* 0x000fda0003fc4270 */
[----:B------:R-:W-:Y:S05]  /*3370*/  @P6 BRA `(.L_x_1006) ;  /* 0x0000000000246947 */ /* 0x000fea0003800000 */
[----:B------:R-:W-:Y:S01]  /*3380*/  ULDC UR4, c[0x0][0x9e4] ;  /* 0x0002790000047ab9 */ /* 0x000fe20000000800 */
[----:B------:R-:W-:Y:S01]  /*3390*/  LOP3.LUT R5, RZ, R5, RZ, 0x33, !PT ;  /* 0x00000005ff057212 */ /* 0x000fe200078e33ff */
[----:B------:R-:W-:-:S05]  /*33a0*/  IMAD.U32 R25, RZ, RZ, UR4 ;  /* 0x00000004ff197e24 */ /* 0x000fca000f8e00ff */
[----:B------:R-:W-:-:S13]  /*33b0*/  ISETP.NE.AND P6, PT, R25, 0x1, PT ;  /* 0x000000011900780c */ /* 0x000fda0003fc5270 */
[----:B------:R-:W0:Y:S02]  /*33c0*/  @P6 LDC.64 R28, c[0x0][0x9e8] ;  /* 0x00027a00ff1c6b82 */ /* 0x000e240000000a00 */
[----:B0-----:R-:W-:-:S05]  /*33d0*/  @P6 IMAD.HI.U32 R2, R5, R28, RZ ;  /* 0x0000001c05026227 */ /* 0x001fca00078e00ff */
[----:B------:R-:W-:-:S04]  /*33e0*/  @P6 SHF.R.U32.HI R5, RZ, R29, R2 ;  /* 0x0000001dff056219 */ /* 0x000fc80000011602 */
[----:B------:R-:W-:Y:S01]  /*33f0*/  LOP3.LUT R5, RZ, R5, RZ, 0x33, !PT ;  /* 0x00000005ff057212 */ /* 0x000fe200078e33ff */
[----:B------:R-:W-:Y:S06]  /*3400*/  BRA `(.L_x_1007) ;  /* 0x0000000000187947 */ /* 0x000fec0003800000 */
.L_x_1006:
[----:B------:R-:W-:Y:S02]  /*3410*/  ULDC UR4, c[0x0][0x9e4] ;  /* 0x0002790000047ab9 */ /* 0x000fe40000000800 */
[----:B------:R-:W-:-:S05]  /*3420*/  IMAD.U32 R25, RZ, RZ, UR4 ;  /* 0x00000004ff197e24 */ /* 0x000fca000f8e00ff */
[----:B------:R-:W-:-:S13]  /*3430*/  ISETP.NE.AND P6, PT, R25, 0x1, PT ;  /* 0x000000011900780c */ /* 0x000fda0003fc5270 */
[----:B------:R-:W0:Y:S02]  /*3440*/  @P6 LDC.64 R28, c[0x0][0x9e8] ;  /* 0x00027a00ff1c6b82 */ /* 0x000e240000000a00 */
[----:B0-----:R-:W-:-:S05]  /*3450*/  @P6 IMAD.HI.U32 R2, R5, R28, RZ ;  /* 0x0000001c05026227 */ /* 0x001fca00078e00ff */
[----:B------:R-:W-:-:S07]  /*3460*/  @P6 SHF.R.U32.HI R5, RZ, R29, R2 ;  /* 0x0000001dff056219 */ /* 0x000fce0000011602 */
.L_x_1007:
[----:B------:R-:W-:Y:S05]  /*3470*/  BSYNC B0 ;  /* 0x0000000000007941 */ /* 0x000fea0003800000 */
.L_x_1005:
[----:B------:R-:W-:-:S04]  /*3480*/  IMAD R2, R5, R25, -R30 ;  /* 0x0000001905027224 */ /* 0x000fc800078e0a1e */
[----:B------:R-:W-:-:S05]  /*3490*/  IMAD R2, R19, -0x2, R2 ;  /* 0xfffffffe13027824 */ /* 0x000fca00078e0202 */
[----:B------:R-:W-:Y:S02]  /*34a0*/  VIADDMNMX R0, R2, R25, R0, PT ;  /* 0x0000001902007246 */ /* 0x000fe40003800100 */
[----:B------:R-:W-:-:S07]  /*34b0*/  VIMNMX R3, R3, R2, !PT ;  /* 0x0000000203037248 */ /* 0x000fce0007fe0100 */
.L_x_1004:
[----:B------:R-:W-:Y:S01]  /*34c0*/  ISETP.GT.AND P1, PT, R3, 0x1, !P1 ;  /* 0x000000010300780c */ /* 0x000fe20004f24270 */
[----:B------:R-:W-:Y:S01]  /*34d0*/  ULDC UR10, c[0x0][0x988] ;  /* 0x00026200000a7ab9 */ /* 0x000fe20000000800 */
[----:B------:R-:W-:Y:S01]  /*34e0*/  ISETP.NE.AND P6, PT, R4, RZ, PT ;  /* 0x000000ff0400720c */ /* 0x000fe20003fc5270 */
[----:B------:R-:W-:Y:S01]  /*34f0*/  UISETP.NE.AND UP0, UPT, UR43, URZ, UPT ;  /* 0x0000003f2b00728c */ /* 0x000fe2000bf05270 */
[----:B------:R-:W-:Y:S01]  /*3500*/  ISETP.LT.OR P1, PT, R0, 0x2, P1 ;  /* 0x000000020000780c */ /* 0x000fe20000f21670 */
[----:B------:R-:W-:Y:S01]  /*3510*/  UMOV UR11, UR60 ;  /* 0x0000003c000b7c82 */ /* 0x000fe20008000000 */
[----:B------:R-:W-:Y:S01]  /*3520*/  FMNMX.FTZ R4, R37, R59, !PT ;  /* 0x0000003b25047209 */ /* 0x000fe20007810000 */
[----:B------:R-:W-:Y:S01]  /*3530*/  VIADD R220, R102, 0xfffffffe ;  /* 0xfffffffe66dc7836 */ /* 0x000fe20000000000 */
[----:B------:R-:W-:Y:S02]  /*3540*/  FSEL R5, R27, -INF , !P1 ;  /* 0xff8000001b057808 */ /* 0x000fe40004800000 */
[----:B------:R-:W-:-:S02]  /*3550*/  ISETP.NE.AND P1, PT, R58, RZ, PT ;  /* 0x000000ff3a00720c */ /* 0x000fc40003f25270 */
[----:B------:R-:W-:Y:S02]  /*3560*/  FMNMX.FTZ R4, R61, R4, !PT ;  /* 0x000000043d047209 */ /* 0x000fe40007810000 */
[----:B------:R-:W-:Y:S02]  /*3570*/  ISETP.GT.AND P1, PT, R3, 0x9, !P1 ;  /* 0x000000090300780c */ /* 0x000fe40004f24270 */
[----:B------:R-:W-:Y:S02]  /*3580*/  FMNMX.FTZ R4, R63, R4, !PT ;  /* 0x000000043f047209 */ /* 0x000fe40007810000 */
[----:B------:R-:W-:Y:S02]  /*3590*/  ISETP.LT.OR P1, PT, R0, 0xa, P1 ;  /* 0x0000000a0000780c */ /* 0x000fe40000f21670 */
[----:B------:R-:W-:Y:S02]  /*35a0*/  FMNMX.FTZ R4, R65, R4, !PT ;  /* 0x0000000441047209 */ /* 0x000fe40007810000 */
[----:B------:R-:W-:-:S02]  /*35b0*/  FSEL R20, R20, -INF , !P1 ;  /* 0xff80000014147808 */ /* 0x000fc40004800000 */
[----:B------:R-:W-:Y:S02]  /*35c0*/  ISETP.NE.AND P1, PT, R60, RZ, PT ;  /* 0x000000ff3c00720c */ /* 0x000fe40003f25270 */
[----:B------:R-:W-:Y:S02]  /*35d0*/  FMNMX.FTZ R4, R67, R4, !PT ;  /* 0x0000000443047209 */ /* 0x000fe40007810000 */
[----:B------:R-:W-:Y:S02]  /*35e0*/  ISETP.GT.AND P1, PT, R3, 0x10, !P1 ;  /* 0x000000100300780c */ /* 0x000fe40004f24270 */
[----:B------:R-:W-:Y:S02]  /*35f0*/  FMNMX.FTZ R4, R69, R4, !PT ;  /* 0x0000000445047209 */ /* 0x000fe40007810000 */
[----:B------:R-:W-:Y:S02]  /*3600*/  ISETP.LT.OR P1, PT, R0, 0x11, P1 ;  /* 0x000000110000780c */ /* 0x000fe40000f21670 */
[----:B------:R-:W-:-:S02]  /*3610*/  FMNMX.FTZ R4, R71, R4, !PT ;  /* 0x0000000447047209 */ /* 0x000fc40007810000 */
[----:B------:R-:W-:Y:S02]  /*3620*/  FSEL R21, R21, -INF , !P1 ;  /* 0xff80000015157808 */ /* 0x000fe40004800000 */
[----:B------:R-:W-:Y:S02]  /*3630*/  ISETP.NE.AND P1, PT, R32, RZ, PT ;  /* 0x000000ff2000720c */ /* 0x000fe40003f25270 */
[----:B------:R-:W-:Y:S02]  /*3640*/  FMNMX.FTZ R4, R73, R4, !PT ;  /* 0x0000000449047209 */ /* 0x000fe40007810000 */
[C---:B------:R-:W-:Y:S02]  /*3650*/  ISETP.GT.AND P1, PT, R3.reuse, 0x11, !P1 ;  /* 0x000000110300780c */ /* 0x040fe40004f24270 */
[----:B------:R-:W-:Y:S02]  /*3660*/  ISETP.GT.AND P2, PT, R3, 0x8, !P2 ;  /* 0x000000080300780c */ /* 0x000fe40005744270 */
[----:B------:R-:W-:-:S02]  /*3670*/  ISETP.LT.OR P1, PT, R0, 0x12, P1 ;  /* 0x000000120000780c */ /* 0x000fc40000f21670 */
[----:B------:R-:W-:Y:S02]  /*3680*/  FMNMX.FTZ R4, R75, R4, !PT ;  /* 0x000000044b047209 */ /* 0x000fe40007810000 */
[----:B------:R-:W-:Y:S02]  /*3690*/  FSEL R24, R35, -INF , !P1 ;  /* 0xff80000023187808 */ /* 0x000fe40004800000 */
[----:B------:R-:W-:Y:S02]  /*36a0*/  ISETP.NE.AND P1, PT, R33, RZ, PT ;  /* 0x000000ff2100720c */ /* 0x000fe40003f25270 */
[----:B------:R-:W-:Y:S02]  /*36b0*/  ISETP.LT.OR P2, PT, R0, 0x9, P2 ;  /* 0x000000090000780c */ /* 0x000fe40001741670 */
[----:B------:R-:W-:Y:S02]  /*36c0*/  ISETP.GT.AND P1, PT, R3, 0x18, !P1 ;  /* 0x000000180300780c */ /* 0x000fe40004f24270 */
[----:B------:R-:W-:-:S02]  /*36d0*/  FMNMX.FTZ R4, R77, R4, !PT ;  /* 0x000000044d047209 */ /* 0x000fc40007810000 */
[----:B------:R-:W-:Y:S02]  /*36e0*/  ISETP.LT.OR P1, PT, R0, 0x19, P1 ;  /* 0x000000190000780c */ /* 0x000fe40000f21670 */
[----:B------:R-:W-:Y:S02]  /*36f0*/  FSEL R18, R18, -INF , !P2 ;  /* 0xff80000012127808 */ /* 0x000fe40005000000 */
[----:B------:R-:W-:Y:S02]  /*3700*/  FSEL R25, R38, -INF , !P1 ;  /* 0xff80000026197808 */ /* 0x000fe40004800000 */
[----:B------:R-:W-:Y:S02]  /*3710*/  ISETP.NE.AND P1, PT, R36, RZ, PT ;  /* 0x000000ff2400720c */ /* 0x000fe40003f25270 */
[----:B------:R-:W-:Y:S02]  /*3720*/  FMNMX.FTZ R4, R79, R4, !PT ;  /* 0x000000044f047209 */ /* 0x000fe40007810000 */
[----:B------:R-:W-:-:S02]  /*3730*/  ISETP.GT.AND P1, PT, R3, 0x19, !P1 ;  /* 0x000000190300780c */ /* 0x000fc40004f24270 */
[----:B------:R-:W-:Y:S02]  /*3740*/  ISETP.NE.AND P2, PT, R40, RZ, PT ;  /* 0x000000ff2800720c */ /* 0x000fe40003f45270 */
[----:B------:R-:W-:Y:S02]  /*3750*/  ISETP.LT.OR P1, PT, R0, 0x1a, P1 ;  /* 0x0000001a0000780c */ /* 0x000fe40000f21670 */
[----:B------:R-:W-:Y:S02]  /*3760*/  FMNMX.FTZ R4, R81, R4, !PT ;  /* 0x0000000451047209 */ /* 0x000fe40007810000 */
[----:B------:R-:W-:Y:S02]  /*3770*/  FSEL R26, R26, -INF , !P1 ;  /* 0xff8000001a1a7808 */ /* 0x000fe40004800000 */
[----:B------:R-:W-:Y:S02]  /*3780*/  ISETP.NE.AND P1, PT, R62, RZ, PT ;  /* 0x000000ff3e00720c */ /* 0x000fe40003f25270 */
[----:B------:R-:W-:-:S02]  /*3790*/  FMNMX.FTZ R4, R49, R4, !PT ;  /* 0x0000000431047209 */ /* 0x000fc40007810000 */
[----:B------:R-:W-:Y:S02]  /*37a0*/  ISETP.GT.AND P1, PT, R3, 0x20, !P1 ;  /* 0x000000200300780c */ /* 0x000fe40004f24270 */
[----:B------:R-:W-:Y:S02]  /*37b0*/  FMNMX.FTZ R4, R83, R4, !PT ;  /* 0x0000000453047209 */ /* 0x000fe40007810000 */
[----:B------:R-:W-:Y:S02]  /*37c0*/  ISETP.LT.OR P1, PT, R0, 0x21, P1 ;  /* 0x000000210000780c */ /* 0x000fe40000f21670 */
[C---:B------:R-:W-:Y:S02]  /*37d0*/  ISETP.GT.AND P3, PT, R3.reuse, 0x30, !P3 ;  /* 0x000000300300780c */ /* 0x040fe40005f64270 */
[----:B------:R-:W-:Y:S02]  /*37e0*/  FSEL R27, R42, -INF , !P1 ;  /* 0xff8000002a1b7808 */ /* 0x000fe40004800000 */
[----:B------:R-:W-:-:S02]  /*37f0*/  ISETP.GT.AND P1, PT, R3, 0x21, !P2 ;  /* 0x000000210300780c */ /* 0x000fc40005724270 */
[----:B------:R-:W-:Y:S02]  /*3800*/  ISETP.NE.AND P2, PT, R44, RZ, PT ;  /* 0x000000ff2c00720c */ /* 0x000fe40003f45270 */
[----:B------:R-:W-:Y:S02]  /*3810*/  ISETP.LT.OR P1, PT, R0, 0x22, P1 ;  /* 0x000000220000780c */ /* 0x000fe40000f21670 */
[----:B------:R-:W-:Y:S02]  /*3820*/  ISETP.GT.AND P2, PT, R3, 0x29, !P2 ;  /* 0x000000290300780c */ /* 0x000fe40005744270 */
[----:B------:R-:W-:Y:S02]  /*3830*/  FSEL R28, R43, -INF , !P1 ;  /* 0xff8000002b1c7808 */ /* 0x000fe40004800000 */
[----:B------:R-:W-:Y:S02]  /*3840*/  ISETP.GT.AND P1, PT, R3, RZ, !P6 ;  /* 0x000000ff0300720c */ /* 0x000fe40007724270 */
[----:B------:R-:W-:-:S02]  /*3850*/  ISETP.NE.AND P6, PT, R31, RZ, PT ;  /* 0x000000ff1f00720c */ /* 0x000fc40003fc5270 */
[----:B------:R-:W-:Y:S02]  /*3860*/  FMNMX.FTZ R31, R53, R4, !PT ;  /* 0x00000004351f7209 */ /* 0x000fe40007810000 */
[C---:B------:R-:W-:Y:S02]  /*3870*/  ISETP.LT.OR P1, PT, R0.reuse, 0x1, P1 ;  /* 0x000000010000780c */ /* 0x040fe40000f21670 */
[----:B------:R-:W-:Y:S01]  /*3880*/  ISETP.LT.OR P2, PT, R0, 0x2a, P2 ;  /* 0x0000002a0000780c */ /* 0x000fe20001741670 */
[----:B------:R-:W0:Y:S01]  /*3890*/  SHFL.BFLY PT, R4, R31, 0x2, 0x1f ;  /* 0x0c401f001f047f89 */ /* 0x000e2200000e0000 */
[----:B------:R-:W-:Y:S02]  /*38a0*/  FSEL R2, R56, -INF , !P1 ;  /* 0xff80000038027808 */ /* 0x000fe40004800000 */
[----:B------:R-:W-:Y:S02]  /*38b0*/  ISETP.NE.AND P1, PT, R41, RZ, PT ;  /* 0x000000ff2900720c */ /* 0x000fe40003f25270 */
[----:B------:R-:W-:-:S02]  /*38c0*/  FMNMX.FTZ R29, R2, R5, !PT ;  /* 0x00000005021d7209 */ /* 0x000fc40007810000 */
[C---:B------:R-:W-:Y:S02]  /*38d0*/  ISETP.GT.AND P1, PT, R3.reuse, 0x28, !P1 ;  /* 0x000000280300780c */ /* 0x040fe40004f24270 */
[----:B------:R-:W-:Y:S02]  /*38e0*/  FMNMX.FTZ R29, R18, R29, !PT ;  /* 0x0000001d121d7209 */ /* 0x000fe40007810000 */
[C---:B------:R-:W-:Y:S02]  /*38f0*/  ISETP.LT.OR P1, PT, R0.reuse, 0x29, P1 ;  /* 0x000000290000780c */ /* 0x040fe40000f21670 */
[C---:B------:R-:W-:Y:S02]  /*3900*/  ISETP.GT.AND P4, PT, R3.reuse, 0x31, !P4 ;  /* 0x000000310300780c */ /* 0x040fe40006784270 */
[----:B------:R-:W-:Y:S02]  /*3910*/  ISETP.GT.AND P5, PT, R3, 0x38, !P5 ;  /* 0x000000380300780c */ /* 0x000fe40006fa4270 */
[----:B------:R-:W-:-:S02]  /*3920*/  ISETP.LT.OR P3, PT, R0, 0x31, P3 ;  /* 0x000000310000780c */ /* 0x000fc40001f61670 */
[C---:B------:R-:W-:Y:S02]  /*3930*/  ISETP.LT.OR P4, PT, R0.reuse, 0x32, P4 ;  /* 0x000000320000780c */ /* 0x040fe40002781670 */
[----:B------:R-:W-:Y:S02]  /*3940*/  ISETP.LT.OR P5, PT, R0, 0x39, P5 ;  /* 0x000000390000780c */ /* 0x000fe40002fa1670 */
[----:B------:R-:W-:Y:S02]  /*3950*/  R2UR UR4, R22 ;  /* 0x00000000160472ca */ /* 0x000fe400000e0000 */
[----:B0-----:R-:W-:Y:S02]  /*3960*/  FMNMX.FTZ R32, R31, R4, !PT ;  /* 0x000000041f207209 */ /* 0x001fe40007810000 */
[----:B------:R-:W-:-:S03]  /*3970*/  FMNMX.FTZ R4, R20, R29, !PT ;  /* 0x0000001d14047209 */ /* 0x000fc60007810000 */
[----:B------:R-:W0:Y:S01]  /*3980*/  SHFL.BFLY PT, R33, R32, 0x1, 0x1f ;  /* 0x0c201f0020217f89 */ /* 0x000e2200000e0000 */
[----:B------:R-:W-:-:S04]  /*3990*/  FMNMX.FTZ R29, R21, R4, !PT ;  /* 0x00000004151d7209 */ /* 0x000fc80007810000 */
[----:B------:R-:W-:Y:S01]  /*39a0*/  FMNMX.FTZ R30, R24, R29, !PT ;  /* 0x0000001d181e7209 */ /* 0x000fe20007810000 */
[----:B------:R-:W-:Y:S01]  /*39b0*/  UISETP.NE.AND UP1, UPT, UR4, URZ, UPT ;  /* 0x0000003f0400728c */ /* 0x000fe2000bf25270 */
[----:B------:R-:W-:Y:S02]  /*39c0*/  FSEL R29, R46, -INF , !P1 ;  /* 0xff8000002e1d7808 */ /* 0x000fe40004800000 */
[----:B------:R-:W-:-:S04]  /*39d0*/  FMNMX.FTZ R31, R25, R30, !PT ;  /* 0x0000001e191f7209 */ /* 0x000fc80007810000 */
[----:B------:R-:W-:-:S04]  /*39e0*/  FMNMX.FTZ R30, R26, R31, !PT ;  /* 0x0000001f1a1e7209 */ /* 0x000fc80007810000 */
[----:B------:R-:W-:Y:S01]  /*39f0*/  FMNMX.FTZ R31, R27, R30, !PT ;  /* 0x0000001e1b1f7209 */ /* 0x000fe20007810000 */
[----:B------:R-:W-:Y:S01]  /*3a00*/  @UP1 ULDC UR4, c[0x0][0x44c] ;  /* 0x0001130000041ab9 */ /* 0x000fe20000000800 */
[----:B------:R-:W-:Y:S01]  /*3a10*/  FSEL R30, R47, -INF , !P2 ;  /* 0xff8000002f1e7808 */ /* 0x000fe20005000000 */
[----:B------:R-:W-:Y:S01]  /*3a20*/  UIMAD.WIDE.U32 UR4, UR60, UR4, URZ ;  /* 0x000000043c0472a5 */ /* 0x000fe2000f8e003f */
[----:B------:R-:W-:Y:S01]  /*3a30*/  @UP1 ULDC UR14, c[0x0][0x450] ;  /* 0x00011400000e1ab9 */ /* 0x000fe20000000800 */
[----:B0-----:R-:W-:Y:S02]  /*3a40*/  FMNMX.FTZ R4, R32, R33, !PT ;  /* 0x0000002120047209 */ /* 0x001fe40007810000 */
[----:B------:R-:W-:Y:S02]  /*3a50*/  @UP1 USHF.R.U32.HI UR11, URZ, UR14, UR5 ;  /* 0x0000000e3f0b1299 */ /* 0x000fe40008011605 */
[C---:B------:R-:W-:Y:S01]  /*3a60*/  FSETP.NEU.FTZ.AND P1, PT, R4.reuse, -INF , PT ;  /* 0xff8000000400780b */ /* 0x040fe20003f3d000 */
[----:B------:R-:W-:Y:S01]  /*3a70*/  FMUL.FTZ R32, R4, UR10 ;  /* 0x0000000a04207c20 */ /* 0x000fe20008410000 */
[----:B------:R-:W-:-:S04]  /*3a80*/  UIADD3 UR41, UR41, UR11, URZ ;  /* 0x0000000b29297290 */ /* 0x000fc8000fffe03f */
[----:B------:R-:W-:Y:S01]  /*3a90*/  FSEL R36, R32, RZ, P1 ;  /* 0x000000ff20247208 */ /* 0x000fe20000800000 */
[----:B------:R-:W-:Y:S01]  /*3aa0*/  UIADD3 UR6, UR41, UR6, URZ ;  /* 0x0000000629067290 */ /* 0x000fe2000fffe03f */
[----:B------:R-:W-:Y:S02]  /*3ab0*/  FMNMX.FTZ R32, R28, R31, !PT ;  /* 0x0000001f1c207209 */ /* 0x000fe40007810000 */
[----:B------:R-:W-:Y:S01]  /*3ac0*/  ISETP.GT.AND P1, PT, R3, 0x39, !P6 ;  /* 0x000000390300780c */ /* 0x000fe20007724270 */
[--C-:B------:R-:W-:Y:S01]  /*3ad0*/  FFMA.FTZ R35, R37, UR10, -R36.reuse ;  /* 0x0000000a25237c23 */ /* 0x100fe20008010824 */
[----:B------:R-:W-:Y:S01]  /*3ae0*/  FMNMX.FTZ R3, R29, R32, !PT ;  /* 0x000000201d037209 */ /* 0x000fe20007810000 */
[--C-:B------:R-:W-:Y:S01]  /*3af0*/  FFMA.FTZ R37, R59, UR10, -R36.reuse ;  /* 0x0000000a3b257c23 */ /* 0x100fe20008010824 */
[----:B------:R-:W-:Y:S01]  /*3b00*/  FSEL R31, R50, -INF , !P3 ;  /* 0xff800000321f7808 */ /* 0x000fe20005800000 */
[----:B------:R0:W-:Y:S01]  /*3b10*/  MUFU.EX2 R196, R35 ;  /* 0x0000002300c47308 */ /* 0x0001e20000000800 */
[----:B------:R-:W-:Y:S01]  /*3b20*/  FMNMX.FTZ R34, R30, R3, !PT ;  /* 0x000000031e227209 */ /* 0x000fe20007810000 */
[--C-:B------:R-:W-:Y:S01]  /*3b30*/  FFMA.FTZ R38, R63, UR10, -R36.reuse ;  /* 0x0000000a3f267c23 */ /* 0x100fe20008010824 */
[----:B------:R-:W-:Y:S01]  /*3b40*/  FSEL R32, R51, -INF , !P4 ;  /* 0xff80000033207808 */ /* 0x000fe20006000000 */
[--C-:B------:R-:W-:Y:S01]  /*3b50*/  FFMA.FTZ R40, R65, UR10, -R36.reuse ;  /* 0x0000000a41287c23 */ /* 0x100fe20008010824 */
[----:B------:R-:W-:Y:S01]  /*3b60*/  FMNMX.FTZ R3, R31, R34, !PT ;  /* 0x000000221f037209 */ /* 0x000fe20007810000 */
[--C-:B------:R-:W-:Y:S01]  /*3b70*/  FFMA.FTZ R41, R67, UR10, -R36.reuse ;  /* 0x0000000a43297c23 */ /* 0x100fe20008010824 */
[----:B------:R-:W-:Y:S01]  /*3b80*/  ISETP.LT.OR P1, PT, R0, 0x3a, P1 ;  /* 0x0000003a0000780c */ /* 0x000fe20000f21670 */
[----:B------:R-:W-:Y:S01]  /*3b90*/  MUFU.EX2 R37, R37 ;  /* 0x0000002500257308 */ /* 0x000fe20000000800 */
[----:B------:R-:W-:Y:S01]  /*3ba0*/  FSEL R0, R54, -INF , !P5 ;  /* 0xff80000036007808 */ /* 0x000fe20006800000 */
[--C-:B0-----:R-:W-:Y:S01]  /*3bb0*/  FFMA.FTZ R35, R61, UR10, -R36.reuse ;  /* 0x0000000a3d237c23 */ /* 0x101fe20008010824 */
[----:B------:R-:W-:Y:S01]  /*3bc0*/  FMNMX.FTZ R3, R32, R3, !PT ;  /* 0x0000000320037209 */ /* 0x000fe20007810000 */
[--C-:B------:R-:W-:Y:S01]  /*3bd0*/  FFMA.FTZ R42, R69, UR10, -R36.reuse ;  /* 0x0000000a452a7c23 */ /* 0x100fe20008010824 */
[----:B------:R-:W-:Y:S01]  /*3be0*/  FSEL R33, R55, -INF , !P1 ;  /* 0xff80000037217808 */ /* 0x000fe20004800000 */
        /* <DEDUP_REMOVED lines=8> */
[----:B------:R-:W-:-:S02]  /*3c70*/  FFMA.FTZ R49, R49, UR10, -R36 ;  /* 0x0000000a31317c23 */ /* 0x000fc40008010824 */
[----:B------:R-:W0:Y:S01]  /*3c80*/  SHFL.BFLY PT, R3, R34, 0x2, 0x1f ;  /* 0x0c401f0022037f89 */ /* 0x000e2200000e0000 */
[----:B------:R1:W-:Y:S08]  /*3c90*/  MUFU.EX2 R39, R38 ;  /* 0x0000002600277308 */ /* 0x0003f00000000800 */
[----:B------:R-:W-:Y:S01]  /*3ca0*/  MUFU.EX2 R40, R40 ;  /* 0x0000002800287308 */ /* 0x000fe20000000800 */
[----:B-1----:R-:W-:-:S07]  /*3cb0*/  FFMA.FTZ R38, R75, UR10, -R36 ;  /* 0x0000000a4b267c23 */ /* 0x002fce0008010824 */
[----:B------:R-:W1:Y:S01]  /*3cc0*/  MUFU.EX2 R41, R41 ;  /* 0x0000002900297308 */ /* 0x000e620000000800 */
[----:B0-----:R-:W-:-:S07]  /*3cd0*/  FMNMX.FTZ R35, R34, R3, !PT ;  /* 0x0000000322237209 */ /* 0x001fce0007810000 */
[----:B------:R-:W-:Y:S01]  /*3ce0*/  MUFU.EX2 R42, R42 ;  /* 0x0000002a002a7308 */ /* 0x000fe20000000800 */
[----:B------:R-:W0:Y:S07]  /*3cf0*/  SHFL.BFLY PT, R34, R35, 0x1, 0x1f ;  /* 0x0c201f0023227f89 */ /* 0x000e2e00000e0000 */
[----:B------:R-:W2:Y:S01]  /*3d00*/  MUFU.EX2 R43, R43 ;  /* 0x0000002b002b7308 */ /* 0x000ea20000000800 */
[----:B-1----:R-:W-:-:S07]  /*3d10*/  F2FP.BF16.F32.PACK_AB R192, R41, R40 ;  /* 0x0000002829c0723e */ /* 0x002fce00000010ff */
[----:B------:R-:W-:Y:S08]  /*3d20*/  MUFU.EX2 R44, R44 ;  /* 0x0000002c002c7308 */ /* 0x000ff00000000800 */
[----:B------:R-:W1:Y:S01]  /*3d30*/  MUFU.EX2 R45, R38 ;  /* 0x00000026002d7308 */ /* 0x000e620000000800 */
[----:B--2---:R-:W-:Y:S02]  /*3d40*/  F2FP.BF16.F32.PACK_AB R194, R43, R42 ;  /* 0x0000002a2bc2723e */ /* 0x004fe400000010ff */
[----:B0-----:R-:W-:Y:S01]  /*3d50*/  FMNMX.FTZ R3, R35, R34, !PT ;  /* 0x0000002223037209 */ /* 0x001fe20007810000 */
[--C-:B------:R-:W-:Y:S01]  /*3d60*/  FFMA.FTZ R34, R83, UR10, -R36.reuse ;  /* 0x0000000a53227c23 */ /* 0x100fe20008010824 */
[----:B------:R-:W-:Y:S01]  /*3d70*/  FFMA.FTZ R36, R53, UR10, -R36 ;  /* 0x0000000a35247c23 */ /* 0x000fe20008010824 */
[----:B------:R-:W-:Y:S01]  /*3d80*/  FADD.FTZ R53, R196, R37 ;  /* 0x00000025c4357221 */ /* 0x000fe20000010000 */
[C---:B------:R-:W-:Y:S01]  /*3d90*/  FSETP.NEU.FTZ.AND P1, PT, R3.reuse, -INF , PT ;  /* 0xff8000000300780b */ /* 0x040fe20003f3d000 */
[----:B------:R-:W-:Y:S01]  /*3da0*/  FMUL.FTZ R35, R3, UR10 ;  /* 0x0000000a03237c20 */ /* 0x000fe20008410000 */
[----:B------:R-:W-:Y:S01]  /*3db0*/  MUFU.EX2 R46, R46 ;  /* 0x0000002e002e7308 */ /* 0x000fe20000000800 */
[----:B------:R-:W-:-:S03]  /*3dc0*/  F2FP.BF16.F32.PACK_AB R196, R37, R196 ;  /* 0x000000c425c4723e */ /* 0x000fc600000010ff */
        /* <DEDUP_REMOVED lines=8> */
[--C-:B------:R-:W-:Y:S01]  /*3e50*/  FFMA.FTZ R24, R24, UR10, -R51.reuse ;  /* 0x0000000a18187c23 */ /* 0x100fe20008010833 */
[--C-:B------:R-:W-:Y:S01]  /*3e60*/  FFMA.FTZ R25, R25, UR10, -R51.reuse ;  /* 0x0000000a19197c23 */ /* 0x100fe20008010833 */
        /* <DEDUP_REMOVED lines=8> */
[----:B------:R-:W0:Y:S01]  /*3ef0*/  MUFU.EX2 R5, R5 ;  /* 0x0000000500057308 */ /* 0x000e220000000800 */
[--C-:B------:R-:W-:Y:S01]  /*3f00*/  FFMA.FTZ R0, R0, UR10, -R51.reuse ;  /* 0x0000000a00007c23 */ /* 0x100fe20008010833 */
[----:B------:R-:W-:Y:S01]  /*3f10*/  FFMA.FTZ R33, R33, UR10, -R51 ;  /* 0x0000000a21217c23 */ /* 0x000fe20008010833 */
[----:B-1----:R-:W-:-:S05]  /*3f20*/  F2FP.BF16.F32.PACK_AB R188, R45, R44 ;  /* 0x0000002c2dbc723e */ /* 0x002fca00000010ff */
[----:B------:R1:W2:Y:S08]  /*3f30*/  MUFU.EX2 R199, R18 ;  /* 0x0000001200c77308 */ /* 0x0002b00000000800 */
[----:B------:R-:W3:Y:S01]  /*3f40*/  MUFU.EX2 R20, R20 ;  /* 0x0000001400147308 */ /* 0x000ee20000000800 */
[----:B-1----:R-:W-:Y:S01]  /*3f50*/  FADD.FTZ R18, R198, R53 ;  /* 0x00000035c6127221 */ /* 0x002fe20000010000 */
[----:B------:R-:W-:-:S02]  /*3f60*/  F2FP.BF16.F32.PACK_AB R198, R39, R198 ;  /* 0x000000c627c6723e */ /* 0x000fc400000010ff */
[----:B0-----:R-:W-:Y:S01]  /*3f70*/  F2FP.BF16.F32.PACK_AB R197, R5, R2 ;  /* 0x0000000205c5723e */ /* 0x001fe200000010ff */
[----:B------:R-:W-:-:S03]  /*3f80*/  FADD.FTZ R53, R39, R18 ;  /* 0x0000001227357221 */ /* 0x000fc60000010000 */
[----:B------:R-:W0:Y:S01]  /*3f90*/  MUFU.EX2 R21, R21 ;  /* 0x0000001500157308 */ /* 0x000e220000000800 */
[----:B------:R-:W-:-:S04]  /*3fa0*/  FADD.FTZ R18, R40, R53 ;  /* 0x0000003528127221 */ /* 0x000fc80000010000 */
[----:B------:R-:W-:Y:S01]  /*3fb0*/  FADD.FTZ R53, R41, R18 ;  /* 0x0000001229357221 */ /* 0x000fe20000010000 */
[----:B------:R-:W-:Y:S02]  /*3fc0*/  FADD.FTZ R18, R2, R5 ;  /* 0x0000000502127221 */ /* 0x000fe40000010000 */
[----:B------:R-:W1:Y:S01]  /*3fd0*/  MUFU.EX2 R24, R24 ;  /* 0x0000001800187308 */ /* 0x000e620000000800 */
[----:B------:R-:W-:Y:S01]  /*3fe0*/  FADD.FTZ R36, R42, R53 ;  /* 0x000000352a247221 */ /* 0x000fe20000010000 */
[----:B--2---:R-:W-:Y:S01]  /*3ff0*/  FADD.FTZ R53, R199, R18 ;  /* 0x00000012c7357221 */ /* 0x004fe20000010000 */
[C---:B---3--:R-:W-:Y:S02]  /*4000*/  F2FP.BF16.F32.PACK_AB R199, R20.reuse, R199 ;  /* 0x000000c714c7723e */ /* 0x048fe400000010ff */
[----:B------:R-:W-:Y:S01]  /*4010*/  FADD.FTZ R55, R43, R36 ;  /* 0x000000242b377221 */ /* 0x000fe20000010000 */
[----:B------:R-:W-:Y:S02]  /*4020*/  FADD.FTZ R18, R20, R53 ;  /* 0x0000003514127221 */ /* 0x000fe40000010000 */
[----:B------:R-:W2:Y:S01]  /*4030*/  MUFU.EX2 R25, R25 ;  /* 0x0000001900197308 */ /* 0x000ea20000000800 */
[----:B------:R-:W-:Y:S01]  /*4040*/  FADD.FTZ R36, R44, R55 ;  /* 0x000000372c247221 */ /* 0x000fe20000010000 */
[----:B0-----:R-:W-:-:S03]  /*4050*/  FADD.FTZ R51, R21, R18 ;  /* 0x0000001215337221 */ /* 0x001fc60000010000 */
[----:B------:R-:W-:-:S03]  /*4060*/  FADD.FTZ R53, R45, R36 ;  /* 0x000000242d357221 */ /* 0x000fc60000010000 */
[----:B------:R-:W0:Y:S01]  /*4070*/  MUFU.EX2 R47, R47 ;  /* 0x0000002f002f7308 */ /* 0x000e220000000800 */
[----:B-1----:R-:W-:Y:S01]  /*4080*/  FADD.FTZ R18, R24, R51 ;  /* 0x0000003318127221 */ /* 0x002fe20000010000 */
[----:B------:R-:W-:Y:S01]  /*4090*/  FADD.FTZ R36, R46, R53 ;  /* 0x000000352e247221 */ /* 0x000fe20000010000 */
[----:B------:R-:W-:-:S05]  /*40a0*/  F2FP.BF16.F32.PACK_AB R193, R24, R21 ;  /* 0x0000001518c1723e */ /* 0x000fca00000010ff */
[----:B------:R-:W1:Y:S01]  /*40b0*/  MUFU.EX2 R26, R26 ;  /* 0x0000001a001a7308 */ /* 0x000e620000000800 */
[----:B--2---:R-:W-:-:S07]  /*40c0*/  FADD.FTZ R37, R25, R18 ;  /* 0x0000001219257221 */ /* 0x004fce0000010000 */
[----:B------:R-:W2:Y:S01]  /*40d0*/  MUFU.EX2 R48, R48 ;  /* 0x0000003000307308 */ /* 0x000ea20000000800 */
[C---:B0-----:R-:W-:Y:S01]  /*40e0*/  FADD.FTZ R51, R47.reuse, R36 ;  /* 0x000000242f337221 */ /* 0x041fe20000010000 */
[----:B------:R-:W-:-:S06]  /*40f0*/  F2FP.BF16.F32.PACK_AB R190, R47, R46 ;  /* 0x0000002e2fbe723e */ /* 0x000fcc00000010ff */
[----:B------:R-:W0:Y:S01]  /*4100*/  MUFU.EX2 R27, R27 ;  /* 0x0000001b001b7308 */ /* 0x000e220000000800 */
[C---:B-1----:R-:W-:Y:S01]  /*4110*/  FADD.FTZ R18, R26.reuse, R37 ;  /* 0x000000251a127221 */ /* 0x042fe20000010000 */
[----:B------:R-:W-:-:S06]  /*4120*/  F2FP.BF16.F32.PACK_AB R195, R26, R25 ;  /* 0x000000191ac3723e */ /* 0x000fcc00000010ff */
[----:B------:R-:W1:Y:S01]  /*4130*/  MUFU.EX2 R49, R49 ;  /* 0x0000003100317308 */ /* 0x000e620000000800 */
[----:B--2---:R-:W-:-:S07]  /*4140*/  FADD.FTZ R36, R48, R51 ;  /* 0x0000003330247221 */ /* 0x004fce0000010000 */
[----:B------:R-:W2:Y:S01]  /*4150*/  MUFU.EX2 R28, R28 ;  /* 0x0000001c001c7308 */ /* 0x000ea20000000800 */
[----:B0-----:R-:W-:-:S07]  /*4160*/  FADD.FTZ R37, R27, R18 ;  /* 0x000000121b257221 */ /* 0x001fce0000010000 */
[----:B------:R-:W0:Y:S01]  /*4170*/  MUFU.EX2 R29, R29 ;  /* 0x0000001d001d7308 */ /* 0x000e220000000800 */
[C---:B-1----:R-:W-:Y:S01]  /*4180*/  FADD.FTZ R39, R49.reuse, R36 ;  /* 0x0000002431277221 */ /* 0x042fe20000010000 */
[----:B------:R-:W-:-:S06]  /*4190*/  F2FP.BF16.F32.PACK_AB R184, R49, R48 ;  /* 0x0000003031b8723e */ /* 0x000fcc00000010ff */
[----:B------:R-:W1:Y:S01]  /*41a0*/  MUFU.EX2 R30, R30 ;  /* 0x0000001e001e7308 */ /* 0x000e620000000800 */
[C---:B--2---:R-:W-:Y:S01]  /*41b0*/  FADD.FTZ R36, R28.reuse, R37 ;  /* 0x000000251c247221 */ /* 0x044fe20000010000 */
[----:B------:R-:W-:-:S06]  /*41c0*/  F2FP.BF16.F32.PACK_AB R189, R28, R27 ;  /* 0x0000001b1cbd723e */ /* 0x000fcc00000010ff */
[----:B------:R-:W2:Y:S01]  /*41d0*/  MUFU.EX2 R31, R31 ;  /* 0x0000001f001f7308 */ /* 0x000ea20000000800 */
[----:B0-----:R-:W-:-:S07]  /*41e0*/  FADD.FTZ R5, R29, R36 ;  /* 0x000000241d057221 */ /* 0x001fce0000010000 */
[----:B------:R-:W0:Y:S01]  /*41f0*/  MUFU.EX2 R32, R32 ;  /* 0x0000002000207308 */ /* 0x000e220000000800 */
[C---:B-1----:R-:W-:Y:S01]  /*4200*/  FADD.FTZ R2, R30.reuse, R5 ;  /* 0x000000051e027221 */ /* 0x042fe20000010000 */
[----:B------:R-:W-:-:S06]  /*4210*/  F2FP.BF16.F32.PACK_AB R191, R30, R29 ;  /* 0x0000001d1ebf723e */ /* 0x000fcc00000010ff */
[----:B------:R-:W1:Y:S01]  /*4220*/  MUFU.EX2 R34, R34 ;  /* 0x0000002200227308 */ /* 0x000e620000000800 */
[----:B--2---:R-:W-:-:S07]  /*4230*/  FADD.FTZ R5, R31, R2 ;  /* 0x000000021f057221 */ /* 0x004fce0000010000 */
[----:B------:R-:W2:Y:S01]  /*4240*/  MUFU.EX2 R0, R0 ;  /* 0x0000000000007308 */ /* 0x000ea20000000800 */
[C---:B0-----:R-:W-:Y:S01]  /*4250*/  FADD.FTZ R5, R32.reuse, R5 ;  /* 0x0000000520057221 */ /* 0x041fe20000010000 */
[----:B------:R-:W-:-:S06]  /*4260*/  F2FP.BF16.F32.PACK_AB R185, R32, R31 ;  /* 0x0000001f20b9723e */ /* 0x000fcc00000010ff */
[----:B------:R-:W0:Y:S01]  /*4270*/  MUFU.EX2 R33, R33 ;  /* 0x0000002100217308 */ /* 0x000e220000000800 */
[----:B-1----:R-:W-:Y:S01]  /*4280*/  FADD.FTZ R18, R34, R39 ;  /* 0x0000002722127221 */ /* 0x002fe20000010000 */
[----:B------:R-:W-:-:S03]  /*4290*/  F2FP.BF16.F32.PACK_AB R186, R35, R34 ;  /* 0x0000002223ba723e */ /* 0x000fc600000010ff */
[----:B------:R-:W-:Y:S01]  /*42a0*/  FADD.FTZ R18, R35, R18 ;  /* 0x0000001223127221 */ /* 0x000fe20000010000 */
[----:B--2---:R-:W-:-:S04]  /*42b0*/  FADD.FTZ R2, R0, R5 ;  /* 0x0000000500027221 */ /* 0x004fc80000010000 */
[C---:B0-----:R-:W-:Y:S01]  /*42c0*/  FADD.FTZ R5, R33.reuse, R2 ;  /* 0x0000000221057221 */ /* 0x041fe20000010000 */
[----:B------:R-:W-:Y:S01]  /*42d0*/  F2FP.BF16.F32.PACK_AB R187, R33, R0 ;  /* 0x0000000021bb723e */ /* 0x000fe200000010ff */
[----:B------:R-:W-:Y:S06]  /*42e0*/  @P1 BRA `(.L_x_1008) ;  /* 0x00000000004c1947 */ /* 0x000fec0003800000 */
[----:B------:R-:W-:Y:S01]  /*42f0*/  ISETP.LT.AND P1, PT, RZ, UR41, PT ;  /* 0x00000029ff007c0c */ /* 0x000fe2000bf21270 */
[----:B------:R-:W-:-:S12]  /*4300*/  UIADD3 UR18, UR41, -0x1, URZ ;  /* 0xffffffff29127890 */ /* 0x000fd8000fffe03f */
[----:B------:R-:W-:Y:S05]  /*4310*/  @P1 BRA `(.L_x_1009) ;  /* 0x0000000000201947 */ /* 0x000fea0003800000 */
[----:B------:R-:W-:Y:S01]  /*4320*/  ULDC UR11, c[0x0][0x9e4] ;  /* 0x00027900000b7ab9 */ /* 0x000fe20000000800 */
[----:B------:R-:W-:Y:S02]  /*4330*/  UIADD3 UR18, -UR41, URZ, URZ ;  /* 0x0000003f29127290 */ /* 0x000fe4000fffe13f */
[----:B------:R-:W-:-:S11]  /*4340*/  UISETP.NE.AND UP0, UPT, UR11, 0x1, UPT ;  /* 0x000000010b00788c */ /* 0x000fd6000bf05270 */
[----:B------:R-:W-:Y:S02]  /*4350*/  @UP0 ULDC.64 UR4, c[0x0][0x9e8] ;  /* 0x00027a0000040ab9 */ /* 0x000fe40000000a00 */
[----:B------:R-:W-:-:S04]  /*4360*/  UIMAD.WIDE.U32 UR14, UR18, UR4, URZ ;  /* 0x00000004120e72a5 */ /* 0x000fc8000f8e003f */
[----:B------:R-:W-:-:S04]  /*4370*/  @UP0 USHF.R.U32.HI UR18, URZ, UR5, UR15 ;  /* 0x000000053f120299 */ /* 0x000fc8000801160f */
[----:B------:R-:W-:Y:S01]  /*4380*/  ULOP3.LUT UR18, URZ, UR18, URZ, 0x33, !UPT ;  /* 0x000000123f127292 */ /* 0x000fe2000f8e333f */
[----:B------:R-:W-:Y:S11]  /*4390*/  BRA `(.L_x_1010) ;  /* 0x0000000000147947 */ /* 0x000ff60003800000 */
.L_x_1009:
[----:B------:R-:W-:Y:S02]  /*43a0*/  ULDC UR11, c[0x0][0x9e4] ;  /* 0x00027900000b7ab9 */ /* 0x000fe40000000800 */
[----:B------:R-:W-:-:S11]  /*43b0*/  UISETP.NE.AND UP0, UPT, UR11, 0x1, UPT ;  /* 0x000000010b00788c */ /* 0x000fd6000bf05270 */
[----:B------:R-:W-:Y:S02]  /*43c0*/  @UP0 ULDC.64 UR4, c[0x0][0x9e8] ;  /* 0x00027a0000040ab9 */ /* 0x000fe40000000a00 */
[----:B------:R-:W-:-:S04]  /*43d0*/  UIMAD.WIDE.U32 UR14, UR18, UR4, URZ ;  /* 0x00000004120e72a5 */ /* 0x000fc8000f8e003f */
[----:B------:R-:W-:-:S12]  /*43e0*/  @UP0 USHF.R.U32.HI UR18, URZ, UR5, UR15 ;  /* 0x000000053f120299 */ /* 0x000fd8000801160f */
.L_x_1010:
[----:B------:R-:W-:-:S04]  /*43f0*/  UIMAD UR11, UR18, UR11, UR11 ;  /* 0x0000000b120b72a4 */ /* 0x000fc8000f8e020b */
[----:B------:R-:W-:-:S04]  /*4400*/  UISETP.LT.AND UP0, UPT, UR6, UR11, UPT ;  /* 0x0000000b0600728c */ /* 0x000fc8000bf01270 */
[----:B------:R-:W-:-:S12]  /*4410*/  USEL UR6, UR6, UR11, UP0 ;  /* 0x0000000b06067287 */ /* 0x000fd80008000000 */
.L_x_1008:
[----:B------:R-:W-:Y:S01]  /*4420*/  R2UR UR5, R201 ;  /* 0x00000000c90572ca */ /* 0x000fe200000e0000 */
[----:B------:R-:W-:Y:S01]  /*4430*/  USHF.R.S32.HI UR4, URZ, 0x1f, UR6 ;  /* 0x0000001f3f047899 */ /* 0x000fe20008011406 */
[----:B------:R-:W-:Y:S01]  /*4440*/  IMAD.MOV.U32 R2, RZ, RZ, 0x3f800000 ;  /* 0x3f800000ff027424 */ /* 0x000fe200078e00ff */
[----:B------:R-:W-:Y:S01]  /*4450*/  CS2R R150, SRZ ;  /* 0x0000000000967805 */ /* 0x000fe2000001ff00 */
[----:B------:R-:W-:Y:S01]  /*4460*/  IMAD.MOV.U32 R0, RZ, RZ, 0x3f800000 ;  /* 0x3f800000ff007424 */ /* 0x000fe200078e00ff */
        /* <DEDUP_REMOVED lines=8> */
[----:B------:R-:W-:Y:S01]  /*44f0*/  UISETP.LT.AND UP0, UPT, UR5, UR4, UPT ;  /* 0x000000040500728c */ /* 0x000fe2000bf01270 */
[----:B------:R-:W-:Y:S02]  /*4500*/  CS2R R136, SRZ ;  /* 0x0000000000887805 */ /* 0x000fe4000001ff00 */
[----:B------:R-:W-:Y:S02]  /*4510*/  CS2R R134, SRZ ;  /* 0x0000000000867805 */ /* 0x000fe4000001ff00 */
[----:B------:R-:W-:Y:S01]  /*4520*/  CS2R R132, SRZ ;  /* 0x0000000000847805 */ /* 0x000fe2000001ff00 */
[----:B------:R-:W-:Y:S01]  /*4530*/  USEL UR50, UR5, UR4, !UP0 ;  /* 0x0000000405327287 */ /* 0x000fe2000c000000 */
[----:B------:R-:W-:-:S02]  /*4540*/  CS2R R130, SRZ ;  /* 0x0000000000827805 */ /* 0x000fc4000001ff00 */
[----:B------:R-:W-:Y:S02]  /*4550*/  CS2R R128, SRZ ;  /* 0x0000000000807805 */ /* 0x000fe4000001ff00 */
[----:B------:R-:W-:Y:S02]  /*4560*/  CS2R R126, SRZ ;  /* 0x00000000007e7805 */ /* 0x000fe4000001ff00 */
[----:B------:R-:W-:Y:S02]  /*4570*/  CS2R R124, SRZ ;  /* 0x00000000007c7805 */ /* 0x000fe4000001ff00 */
[----:B------:R-:W-:Y:S02]  /*4580*/  CS2R R122, SRZ ;  /* 0x00000000007a7805 */ /* 0x000fe4000001ff00 */
[----:B------:R-:W-:Y:S02]  /*4590*/  ISETP.GE.AND P1, PT, R220, UR50, PT ;  /* 0x00000032dc007c0c */ /* 0x000fe4000bf26270 */
        /* <DEDUP_REMOVED lines=49> */
[----:B------:R-:W-:Y:S06]  /*48b0*/  @!P1 BRA `(.L_x_1011) ;  /* 0x0000002c003c9947 */ /* 0x000fec0003800000 */
[----:B------:R-:W-:Y:S01]  /*48c0*/  IMAD.MOV.U32 R20, RZ, RZ, R3 ;  /* 0x000000ffff147224 */ /* 0x000fe200078e0003 */
[----:B------:R-:W-:Y:S01]  /*48d0*/  MOV R21, R4 ;  /* 0x0000000400157202 */ /* 0x000fe20000000f00 */
[----:B------:R-:W-:Y:S01]  /*48e0*/  IMAD.MOV.U32 R2, RZ, RZ, 0x3f800000 ;  /* 0x3f800000ff027424 */ /* 0x000fe200078e00ff */
[----:B------:R-:W-:Y:S01]  /*48f0*/  UMOV UR41, UR39 ;  /* 0x0000002700297c82 */ /* 0x000fe20008000000 */
[----:B------:R-:W-:Y:S01]  /*4900*/  IMAD.MOV.U32 R151, RZ, RZ, RZ ;  /* 0x000000ffff977224 */ /* 0x000fe200078e00ff */
[----:B------:R-:W-:Y:S01]  /*4910*/  UMOV UR4, UR38 ;  /* 0x0000002600047c82 */ /* 0x000fe20008000000 */
[----:B------:R-:W-:Y:S01]  /*4920*/  ULDC UR51, c[0x0][0x9e4] ;  /* 0x0002790000337ab9 */ /* 0x000fe20000000800 */
[----:B------:R-:W-:Y:S01]  /*4930*/  ULDC UR55, c[0x0][0x9dc] ;  /* 0x0002770000377ab9 */ /* 0x000fe20000000800 */
[----:B------:R-:W-:Y:S01]  /*4940*/  ULDC UR5, c[0x0][0x9d8] ;  /* 0x0002760000057ab9 */ /* 0x000fe20000000800 */
[----:B------:R-:W-:-:S05]  /*4950*/  ULDC UR54, c[0x0][0x988] ;  /* 0x0002620000367ab9 */ /* 0x000fca0000000800 */
.L_x_1030:
[----:B------:R-:W-:-:S04]  /*4960*/  UISETP.NE.AND UP0, UPT, UR4, 0x1, UPT ;  /* 0x000000010400788c */ /* 0x000fc8000bf05270 */
[----:B------:R-:W-:-:S04]  /*4970*/  USEL UR39, URZ, 0x1, UP0 ;  /* 0x000000013f277887 */ /* 0x000fc80008000000 */
[----:B------:R-:W-:Y:S01]  /*4980*/  ULOP3.LUT UR39, UR41, UR39, URZ, 0x3c, !UPT ;  /* 0x0000002729277292 */ /* 0x000fe2000f8e3c3f */
[----:B------:R-:W-:Y:S11]  /*4990*/  @!P0 BRA `(.L_x_1012) ;  /* 0x0000000000048947 */ /* 0x000ff60003800000 */
[----:B------:R-:W-:Y:S01]  /*49a0*/  BPT.TRAP 0x1 ;  /* 0x000000040000795c */ /* 0x000fe20000300000 */
.L_x_1012:
[----:B------:R-:W-:Y:S01]  /*49b0*/  UIADD3 UR38, UR4, 0x1, URZ ;  /* 0x0000000104267890 */ /* 0x000fe2000fffe03f */
[----:B------:R-:W-:-:S03]  /*49c0*/  IMAD.U32 R3, RZ, RZ, UR39 ;  /* 0x00000027ff037e24 */ /* 0x000fc6000f8e00ff */
[----:B------:R-:W-:Y:S02]  /*49d0*/  UISETP.NE.AND UP0, UPT, UR38, 0x2, UPT ;  /* 0x000000022600788c */ /* 0x000fe4000bf05270 */
[----:B------:R-:W-:Y:S02]  /*49e0*/  SHF.L.U32 R3, R3, 0x1f, RZ ;  /* 0x0000001f03037819 */ /* 0x000fe400000006ff */
[----:B------:R-:W-:-:S04]  /*49f0*/  USEL UR38, UR38, URZ, UP0 ;  /* 0x0000003f26267287 */ /* 0x000fc80008000000 */
[----:B------:R-:W-:-:S09]  /*4a00*/  ULEA UR7, UR38, UR40, 0x3 ;  /* 0x0000002826077291 */ /* 0x000fd2000f8e183f */
[----:B------:R0:W1:Y:S01]  /*4a10*/  SYNCS.PHASECHK.TRANS64.TRYWAIT P1, [UR7+0x30830], R3 ;  /* 0x03083003ff0075a7 */ /* 0x0000620008020147 */
[----:B------:R-:W-:Y:S05]  /*4a20*/  @!P0 BRA `(.L_x_1013) ;  /* 0x0000000000048947 */ /* 0x000fea0003800000 */
[----:B------:R-:W-:Y:S01]  /*4a30*/  BPT.TRAP 0x1 ;  /* 0x000000040000795c */ /* 0x000fe20000300000 */
.L_x_1013:
[----:B-1----:R-:W-:Y:S05]  /*4a40*/  @P1 BRA `(.L_x_1014) ;  /* 0x0000000000081947 */ /* 0x002fea0003800000 */
[----:B------:R-:W1:Y:S02]  /*4a50*/  SYNCS.PHASECHK.TRANS64.TRYWAIT P1, [UR7+0x30830], R3 ;  /* 0x03083003ff0075a7 */ /* 0x000e640008020147 */
[----:B-1----:R-:W-:Y:S05]  /*4a60*/  @!P1 BRA `(.L_x_1015) ;  /* 0x0000010000009947 */ /* 0x002fea0003800000 */
.L_x_1014:
[----:B------:R-:W-:Y:S01]  /*4a70*/  R2UR UR44, R16 ;  /* 0x00000000102c72ca */ /* 0x000fe200000e0000 */
[----:B------:R-:W-:Y:S01]  /*4a80*/  ULEA UR6, UR38, UR61, 0xb ;  /* 0x0000003d26067291 */ /* 0x000fe2000f8e583f */
[----:B------:R-:W-:Y:S01]  /*4a90*/  R2UR UR45, R17 ;  /* 0x00000000112d72ca */ /* 0x000fe200000e0000 */
[----:B------:R-:W-:Y:S01]  /*4aa0*/  WARPGROUP.ARRIVE ;  /* 0x00000000000079c5 */ /* 0x000fe20000000000 */
[----:B------:R-:W-:Y:S01]  /*4ab0*/  UMOV UR47, 0x40000040 ;  /* 0x40000040002f7882 */ /* 0x000fe20000000000 */
[----:B------:R-:W-:Y:S01]  /*4ac0*/  UIADD3 UR10, UR6, 0x400, URZ ;  /* 0x00000400060a7890 */ /* 0x000fe2000fffe03f */
[-C--:B------:R-:W-:Y:S01]  /*4ad0*/  FMUL.FTZ R24, R24, R0.reuse ;  /* 0x0000000018187220 */ /* 0x080fe20000410000 */
[----:B------:R-:W-:Y:S01]  /*4ae0*/  UMOV UR11, 0x40000040 ;  /* 0x40000040000b7882 */ /* 0x000fe20000000000 */
[----:B------:R-:W-:Y:S01]  /*4af0*/  UMOV UR46, UR6 ;  /* 0x00000006002e7c82 */ /* 0x000fe20008000000 */
[----:B------:R-:W-:Y:S01]  /*4b00*/  UIADD3 UR14, UR6, 0x402, URZ ;  /* 0x00000402060e7890 */ /* 0x000fe2000fffe03f */
[-C--:B------:R-:W-:Y:S01]  /*4b10*/  FMUL.FTZ R25, R25, R0.reuse ;  /* 0x0000000019197220 */ /* 0x080fe20000410000 */
[----:B------:R-:W-:Y:S01]  /*4b20*/  UMOV UR15, 0x40000040 ;  /* 0x40000040000f7882 */ /* 0x000fe20000000000 */
[----:B------:R-:W-:Y:S01]  /*4b30*/  UIADD3 UR18, UR6, 0x404, URZ ;  /* 0x0000040406127890 */ /* 0x000fe2000fffe03f */
[-C--:B------:R-:W-:Y:S01]  /*4b40*/  FMUL.FTZ R28, R28, R0.reuse ;  /* 0x000000001c1c7220 */ /* 0x080fe20000410000 */
[----:B------:R-:W-:Y:S01]  /*4b50*/  UMOV UR19, 0x40000040 ;  /* 0x4000004000137882 */ /* 0x000fe20000000000 */
[----:B------:R-:W-:Y:S01]  /*4b60*/  HGMMA.64x64x16.F32.BF16 R152, gdesc[UR44], RZ, !UPT, gsb0 ;  /* 0x00e000002c9879f0 */ /* 0x000fe2000c0018ff */
[----:B------:R-:W-:Y:S01]  /*4b70*/  R2UR UR44, R14 ;  /* 0x000000000e2c72ca */ /* 0x000fe200000e0000 */
[----:B------:R-:W-:Y:S01]  /*4b80*/  UIADD3 UR46, UR6, 0x2, URZ ;  /* 0x00000002062e7890 */ /* 0x000fe2000fffe03f */
[----:B------:R-:W-:Y:S01]  /*4b90*/  R2UR UR45, R15 ;  /* 0x000000000f2d72ca */ /* 0x000fe200000e0000 */
[----:B------:R-:W-:Y:S01]  /*4ba0*/  UMOV UR47, 0x40000040 ;  /* 0x40000040002f7882 */ /* 0x000fe20000000000 */
        /* <DEDUP_REMOVED lines=78> */
[----:B------:R-:W-:Y:S01]  /*5090*/  HGMMA.64x64x16.F32.BF16 R152, gdesc[UR44], R152, gsb0 ;  /* 0x00e000002c9879f0 */ /* 0x000fe20008001898 */
[----:B------:R-:W-:Y:S01]  /*50a0*/  R2UR UR44, R12 ;  /* 0x000000000c2c72ca */ /* 0x000fe200000e0000 */
[----:B------:R-:W-:Y:S01]  /*50b0*/  UIADD3 UR46, UR6, 0x4, URZ ;  /* 0x00000004062e7890 */ /* 0x000fe2000fffe03f */
[----:B------:R-:W-:Y:S01]  /*50c0*/  R2UR UR45, R13 ;  /* 0x000000000d2d72ca */ /* 0x000fe200000e0000 */
        /* <DEDUP_REMOVED lines=60> */
[----:B------:R-:W-:Y:S01]  /*5490*/  HGMMA.64x64x16.F32.BF16 R152, gdesc[UR44], R152, gsb0 ;  /* 0x00e000002c9879f0 */ /* 0x000fe20008001898 */
[----:B------:R-:W-:Y:S01]  /*54a0*/  R2UR UR44, R10 ;  /* 0x000000000a2c72ca */ /* 0x000fe200000e0000 */
[----:B------:R-:W-:Y:S01]  /*54b0*/  UIADD3 UR46, UR6, 0x6, URZ ;  /* 0x00000006062e7890 */ /* 0x000fe2000fffe03f */
[----:B------:R-:W-:Y:S01]  /*54c0*/  R2UR UR45, R11 ;  /* 0x000000000b2d72ca */ /* 0x000fe200000e0000 */
[----:B------:R-:W-:Y:S01]  /*54d0*/  UMOV UR47, 0x40000040 ;  /* 0x40000040002f7882 */ /* 0x000fe20000000000 */
[----:B------:R-:W-:Y:S02]  /*54e0*/  WARPGROUP.DEPBAR.LE gsb0, 0x0 ;  /* 0x00008000000079c5 */ /* 0x000fe40000010000 */
[----:B------:R-:W-:-:S09]  /*54f0*/  WARPGROUP.ARRIVE ;  /* 0x00000000000079c5 */ /* 0x000fd20000000000 */
        /* <DEDUP_REMOVED lines=15> */
[----:B------:R-:W-:Y:S01]  /*55f0*/  UIADD3 UR46, UR6, 0x204, URZ ;  /* 0x00000204062e7890 */ /* 0x000fe2000fffe03f */
[----:B------:R-:W-:Y:S01]  /*5600*/  UMOV UR47, 0x40000040 ;  /* 0x40000040002f7882 */ /* 0x000fe20000000000 */
[----:B------:R-:W-:Y:S01]  /*5610*/  UMOV UR44, UR56 ;  /* 0x00000038002c7c82 */ /* 0x000fe20008000000 */
[----:B------:R-:W-:Y:S01]  /*5620*/  UMOV UR45, UR57 ;  /* 0x00000039002d7c82 */ /* 0x000fe20008000000 */
[----:B------:R-:W-:Y:S02]  /*5630*/  WARPGROUP.DEPBAR.LE gsb0, 0x0 ;  /* 0x00008000000079c5 */ /* 0x000fe40000010000 */
[----:B------:R-:W-:-:S06]  /*5640*/  WARPGROUP.ARRIVE ;  /* 0x00000000000079c5 */ /* 0x000fcc0000000000 */
        /* <DEDUP_REMOVED lines=9> */
[----:B------:R-:W-:Y:S01]  /*56e0*/  UMOV UR44, UR48 ;  /* 0x00000030002c7c82 */ /* 0x000fe20008000000 */
[----:B------:R-:W-:Y:S01]  /*56f0*/  UMOV UR45, UR49 ;  /* 0x00000031002d7c82 */ /* 0x000fe20008000000 */
        /* <DEDUP_REMOVED lines=28> */
.L_x_1016:
[----:B------:R-:W-:Y:S01]  /*58c0*/  ULEA UR6, UR4, UR40, 0x3 ;  /* 0x0000002804067291 */ /* 0x000fe2000f8e183f */
[----:B------:R-:W-:-:S05]  /*58d0*/  IMAD.U32 R0, RZ, RZ, UR41 ;  /* 0x00000029ff007e24 */ /* 0x000fca000f8e00ff */
[----:B------:R-:W-:-:S04]  /*58e0*/  SHF.L.U32 R0, R0, 0x1f, RZ ;  /* 0x0000001f00007819 */ /* 0x000fc800000006ff */
[----:B------:R2:W3:Y:S01]  /*58f0*/  SYNCS.PHASECHK.TRANS64.TRYWAIT P1, [UR6+0x30850], R0 ;  /* 0x03085000ff0075a7 */ /* 0x0004e20008020146 */
[----:B------:R-:W-:Y:S05]  /*5900*/  @!P0 BRA `(.L_x_1017) ;  /* 0x0000000000048947 */ /* 0x000fea0003800000 */
[----:B------:R-:W-:Y:S01]  /*5910*/  BPT.TRAP 0x1 ;  /* 0x000000040000795c */ /* 0x000fe20000300000 */
.L_x_1017:
[----:B---3--:R-:W-:Y:S05]  /*5920*/  @P1 BRA `(.L_x_1018) ;  /* 0x0000000000081947 */ /* 0x008fea0003800000 */
[----:B------:R-:W3:Y:S02]  /*5930*/  SYNCS.PHASECHK.TRANS64.TRYWAIT P1, [UR6+0x30850], R0 ;  /* 0x03085000ff0075a7 */ /* 0x000ee40008020146 */
[----:B---3--:R-:W-:Y:S05]  /*5940*/  @!P1 BRA `(.L_x_1019) ;  /* 0x000000f000609947 */ /* 0x008fea0003800000 */
.L_x_1018:
[----:B------:R-:W-:Y:S01]  /*5950*/  UIADD3 UR10, UR40, 0x400, URZ ;  /* 0x00000400280a7890 */ /* 0x000fe2000fffe03f */
[----:B------:R-:W-:Y:S01]  /*5960*/  WARPGROUP.ARRIVE ;  /* 0x00000000000079c5 */ /* 0x000fe20000000000 */
[----:B------:R-:W-:Y:S02]  /*5970*/  UMOV UR11, 0x40000040 ;  /* 0x40000040000b7882 */ /* 0x000fe40000000000 */
[----:B------:R-:W-:-:S04]  /*5980*/  USHF.R.U32.HI UR10, URZ, 0x4, UR10 ;  /* 0x000000043f0a7899 */ /* 0x000fc8000801160a */
[----:B------:R-:W-:-:S04]  /*5990*/  ULOP3.LUT UR10, UR10, 0x3fff, URZ, 0xc0, !UPT ;  /* 0x00003fff0a0a7892 */ /* 0x000fc8000f8ec03f */
[----:B------:R-:W-:-:S04]  /*59a0*/  ULOP3.LUT UR10, UR10, 0x2000000, URZ, 0xfc, !UPT ;  /* 0x020000000a0a7892 */ /* 0x000fc8000f8efc3f */
[----:B------:R-:W-:-:S07]  /*59b0*/  ULEA UR4, UR4, UR10, 0xb ;  /* 0x0000000a04047291 */ /* 0x000fce000f8e583f */
        /* <DEDUP_REMOVED lines=23> */
.L_x_1020:
[----:B------:R-:W-:Y:S01]  /*5b30*/  R2UR UR4, R22 ;  /* 0x00000000160472ca */ /* 0x000fe200000e0000 */
[----:B------:R-:W3:Y:S01]  /*5b40*/  S2UR UR10, SR_CgaCtaId ;  /* 0x00000000000a79c3 */ /* 0x000ee20000008800 */
[----:B------:R-:W-:Y:S01]  /*5b50*/  FMUL.FTZ R186, R156, UR5 ;  /* 0x000000059cba7c20 */ /* 0x000fe20008410000 */
[----:B------:R-:W-:Y:S01]  /*5b60*/  FMUL.FTZ R156, R159, UR5 ;  /* 0x000000059f9c7c20 */ /* 0x000fe20008410000 */
[----:B------:R-:W-:Y:S01]  /*5b70*/  FMUL.FTZ R159, R166, UR5 ;  /* 0x00000005a69f7c20 */ /* 0x000fe20008410000 */
[----:B0-2---:R-:W-:Y:S01]  /*5b80*/  FMUL.FTZ R0, R154, UR5 ;  /* 0x000000059a007c20 */ /* 0x005fe20008410000 */
[----:B------:R-:W-:Y:S01]  /*5b90*/  FMUL.FTZ R166, R179, UR5 ;  /* 0x00000005b3a67c20 */ /* 0x000fe20008410000 */
[----:B------:R-:W-:Y:S02]  /*5ba0*/  VIADD R179, R200, UR60 ;  /* 0x0000003cc8b37c36 */ /* 0x000fe40008000000 */
[----:B-1----:R-:W-:Y:S01]  /*5bb0*/  FMUL.FTZ R4, R153, UR5 ;  /* 0x0000000599047c20 */ /* 0x002fe20008410000 */
[----:B------:R-:W0:Y:S01]  /*5bc0*/  LDC R154, c[0x0][0x2f0] ;  /* 0x0000bc00ff9a7b82 */ /* 0x000e220000000800 */
[----:B------:R-:W-:Y:S01]  /*5bd0*/  FMUL.FTZ R187, R161, UR5 ;  /* 0x00000005a1bb7c20 */ /* 0x000fe20008410000 */
[----:B------:R-:W-:Y:S01]  /*5be0*/  FMUL.FTZ R161, R170, UR5 ;  /* 0x00000005aaa17c20 */ /* 0x000fe20008410000 */
[----:B------:R-:W-:Y:S01]  /*5bf0*/  IMAD.SHL.U32 R170, R220, 0x40, RZ ;  /* 0x00000040dcaa7824 */ /* 0x000fe200078e00ff */
[----:B------:R-:W-:Y:S01]  /*5c00*/  UISETP.NE.AND UP1, UPT, UR4, URZ, UPT ;  /* 0x0000003f0400728c */ /* 0x000fe2000bf25270 */
[----:B------:R-:W-:Y:S01]  /*5c10*/  FMUL.FTZ R191, R169, UR5 ;  /* 0x00000005a9bf7c20 */ /* 0x000fe20008410000 */
[----:B------:R-:W-:Y:S01]  /*5c20*/  UIADD3 UR7, UR7, 0x30840, URZ ;  /* 0x0003084007077890 */ /* 0x000fe2000fffe03f */
[----:B------:R-:W-:Y:S01]  /*5c30*/  FMUL.FTZ R184, R152, UR5 ;  /* 0x0000000598b87c20 */ /* 0x000fe20008410000 */
[----:B------:R-:W1:Y:S01]  /*5c40*/  LDC R153, c[0x0][0x288] ;  /* 0x0000a200ff997b82 */ /* 0x000e620000000800 */
[----:B------:R-:W-:Y:S01]  /*5c50*/  FMUL.FTZ R152, R155, UR5 ;  /* 0x000000059b987c20 */ /* 0x000fe20008410000 */
[----:B------:R-:W-:Y:S01]  /*5c60*/  PLOP3.LUT P1, PT, PT, PT, UP1, 0x80, 0x0 ;  /* 0x000000000000781c */ /* 0x000fe20003f2f018 */
[----:B------:R-:W-:Y:S01]  /*5c70*/  FMUL.FTZ R185, R157, UR5 ;  /* 0x000000059db97c20 */ /* 0x000fe20008410000 */
[----:B------:R-:W-:Y:S01]  /*5c80*/  PLOP3.LUT P2, PT, PT, PT, UP1, 0x80, 0x0 ;  /* 0x000000000000781c */ /* 0x000fe20003f4f018 */
[----:B------:R-:W-:Y:S01]  /*5c90*/  FMUL.FTZ R155, R158, UR5 ;  /* 0x000000059e9b7c20 */ /* 0x000fe20008410000 */
[----:B------:R-:W-:Y:S01]  /*5ca0*/  UISETP.NE.AND UP0, UPT, UR43, URZ, UPT ;  /* 0x0000003f2b00728c */ /* 0x000fe2000bf05270 */
[----:B------:R-:W-:Y:S01]  /*5cb0*/  FMUL.FTZ R157, R162, UR5 ;  /* 0x00000005a29d7c20 */ /* 0x000fe20008410000 */
[----:B------:R-:W-:Y:S01]  /*5cc0*/  @UP1 ULDC UR4, c[0x0][0x44c] ;  /* 0x0001130000041ab9 */ /* 0x000fe20000000800 */
[----:B---3--:R-:W-:Y:S01]  /*5cd0*/  UPRMT UR7, UR10, 0x654, UR7 ;  /* 0x000006540a077896 */ /* 0x008fe20008000007 */
[----:B------:R-:W-:Y:S01]  /*5ce0*/  FMUL.FTZ R158, R163, UR5 ;  /* 0x00000005a39e7c20 */ /* 0x000fe20008410000 */
[----:B------:R-:W-:Y:S01]  /*5cf0*/  FMUL.FTZ R190, R164, UR5 ;  /* 0x00000005a4be7c20 */ /* 0x000fe20008410000 */
[----:B------:R-:W-:Y:S01]  /*5d00*/  FMUL.FTZ R188, R160, UR5 ;  /* 0x00000005a0bc7c20 */ /* 0x000fe20008410000 */
[----:B------:R-:W-:Y:S01]  /*5d10*/  FMUL.FTZ R162, R171, UR5 ;  /* 0x00000005aba27c20 */ /* 0x000fe20008410000 */
[----:B------:R-:W-:Y:S01]  /*5d20*/  FMUL.FTZ R163, R174, UR5 ;  /* 0x00000005aea37c20 */ /* 0x000fe20008410000 */
[----:B------:R-:W-:Y:S01]  /*5d30*/  @P1 IMAD.HI.U32 R2, R179, UR4, RZ ;  /* 0x00000004b3021c27 */ /* 0x000fe2000f8e00ff */
[----:B------:R-:W-:-:S03]  /*5d40*/  @UP1 ULDC UR4, c[0x0][0x450] ;  /* 0x0001140000041ab9 */ /* 0x000fc60000000800 */
[----:B------:R-:W-:Y:S01]  /*5d50*/  FMUL.FTZ R164, R175, UR5 ;  /* 0x00000005afa47c20 */ /* 0x000fe20008410000 */
[----:B------:R-:W-:Y:S01]  /*5d60*/  FMUL.FTZ R189, R165, UR5 ;  /* 0x00000005a5bd7c20 */ /* 0x000fe20008410000 */
[----:B------:R-:W-:Y:S01]  /*5d70*/  FMUL.FTZ R160, R167, UR5 ;  /* 0x00000005a7a07c20 */ /* 0x000fe20008410000 */
[----:B------:R-:W-:Y:S01]  /*5d80*/  @P2 SHF.R.U32.HI R179, RZ, UR4, R2 ;  /* 0x00000004ffb32c19 */ /* 0x000fe20008011602 */
[----:B------:R-:W-:Y:S01]  /*5d90*/  FMUL.FTZ R192, R168, UR5 ;  /* 0x00000005a8c07c20 */ /* 0x000fe20008410000 */
[----:B------:R-:W-:Y:S01]  /*5da0*/  IADD3 R2, -R170, 0x1, RZ ;  /* 0x00000001aa027810 */ /* 0x000fe20007ffe1ff */
[----:B------:R-:W-:Y:S01]  /*5db0*/  FMUL.FTZ R171, R172, UR5 ;  /* 0x00000005acab7c20 */ /* 0x000fe20008410000 */
[----:B------:R-:W-:Y:S01]  /*5dc0*/  FMUL.FTZ R174, R176, UR5 ;  /* 0x00000005b0ae7c20 */ /* 0x000fe20008410000 */
[----:B------:R-:W2:Y:S01]  /*5dd0*/  SHFL.IDX PT, R169, R179, RZ, 0x1c1f ;  /* 0x001c1fffb3a97589 */ /* 0x000ea200000e0000 */
[----:B------:R-:W-:Y:S01]  /*5de0*/  FMUL.FTZ R175, R177, UR5 ;  /* 0x00000005b1af7c20 */ /* 0x000fe20008410000 */
[----:B------:R-:W-:Y:S01]  /*5df0*/  FMUL.FTZ R172, R173, UR5 ;  /* 0x00000005adac7c20 */ /* 0x000fe20008410000 */
[----:B------:R-:W-:Y:S01]  /*5e00*/  FMUL.FTZ R165, R178, UR5 ;  /* 0x00000005b2a57c20 */ /* 0x000fe20008410000 */
[----:B------:R-:W-:Y:S01]  /*5e10*/  FMUL.FTZ R177, R180, UR5 ;  /* 0x00000005b4b17c20 */ /* 0x000fe20008410000 */
[----:B------:R-:W-:Y:S01]  /*5e20*/  FMUL.FTZ R176, R181, UR5 ;  /* 0x00000005b5b07c20 */ /* 0x000fe20008410000 */
[----:B------:R-:W-:Y:S01]  /*5e30*/  FMUL.FTZ R167, R182, UR5 ;  /* 0x00000005b6a77c20 */ /* 0x000fe20008410000 */
[----:B------:R-:W-:-:S02]  /*5e40*/  IMAD R3, R19, -0x2, R2 ;  /* 0xfffffffe13037824 */ /* 0x000fc400078e0202 */
[----:B------:R-:W-:Y:S01]  /*5e50*/  FMUL.FTZ R168, R183, UR5 ;  /* 0x00000005b7a87c20 */ /* 0x000fe20008410000 */
[----:B------:R-:W-:Y:S01]  /*5e60*/  PLOP3.LUT P1, PT, PT, PT, UP0, 0x40, 0x0 ;  /* 0x000000000000781c */ /* 0x000fe20003f2e808 */
[----:B------:R-:W-:Y:S01]  /*5e70*/  SYNCS.ARRIVE.TRANS64.RED.A1T0 RZ, [UR7], RZ ;  /* 0x000000ffffff79a7 */ /* 0x000fe20008100407 */
[----:B0-----:R-:W-:Y:S01]  /*5e80*/  IMAD R2, R154, UR42, R3 ;  /* 0x0000002a9a027c24 */ /* 0x001fe2000f8e0203 */
[----:B------:R-:W0:Y:S01]  /*5e90*/  MUFU.TANH R184, R184 ;  /* 0x000000b800b87308 */ /* 0x000e220000002400 */
[----:B------:R-:W-:Y:S01]  /*5ea0*/  UMOV UR7, UR55 ;  /* 0x0000003700077c82 */ /* 0x000fe20008000000 */
[----:B------:R-:W-:Y:S01]  /*5eb0*/  ULDC UR10, c[0x0][0x9e0] ;  /* 0x00027800000a7ab9 */ /* 0x000fe20000000800 */
[----:B------:R-:W-:Y:S01]  /*5ec0*/  ULOP3.LUT UR4, URZ, UR7, URZ, 0x33, !UPT ;  /* 0x000000073f047292 */ /* 0x000fe2000f8e333f */
[----:B-1----:R-:W-:-:S04]  /*5ed0*/  IADD3 R2, R2, -R153, RZ ;  /* 0x8000009902027210 */ /* 0x002fc80007ffe0ff */
[----:B------:R-:W1:Y:S01]  /*5ee0*/  MUFU.TANH R4, R4 ;  /* 0x0000000400047308 */ /* 0x000e620000002400 */
[C---:B------:R-:W-:Y:S02]  /*5ef0*/  VIADD R173, R2.reuse, UR10 ;  /* 0x0000000a02ad7c36 */ /* 0x040fe40008000000 */
[----:B------:R-:W-:Y:S02]  /*5f00*/  VIADD R178, R2, UR4 ;  /* 0x0000000402b27c36 */ /* 0x000fe40008000000 */
[--C-:B--2---:R-:W-:Y:S02]  /*5f10*/  IMAD.IADD R180, R173, 0x1, R169.reuse ;  /* 0x00000001adb47824 */ /* 0x104fe400078e02a9 */
[----:B------:R-:W-:Y:S01]  /*5f20*/  IMAD.IADD R181, R178, 0x1, R169 ;  /* 0x00000001b2b57824 */ /* 0x000fe200078e02a9 */
[----:B------:R-:W2:Y:S08]  /*5f30*/  MUFU.TANH R0, R0 ;  /* 0x0000000000007308 */ /* 0x000eb00000002400 */
[----:B------:R-:W3:Y:S08]  /*5f40*/  MUFU.TANH R152, R152 ;  /* 0x0000009800987308 */ /* 0x000ef00000002400 */
[----:B------:R-:W4:Y:S08]  /*5f50*/  MUFU.TANH R186, R186 ;  /* 0x000000ba00ba7308 */ /* 0x000f300000002400 */
        /* <DEDUP_REMOVED lines=26> */
[----:B------:R-:W0:Y:S01]  /*6100*/  MUFU.TANH R168, R168 ;  /* 0x000000a800a87308 */ /* 0x000e220000002400 */
[----:B-1234-:R-:W-:Y:S05]  /*6110*/  @P1 BRA `(.L_x_1021) ;  /* 0x00000000005c1947 */ /* 0x01efea0003800000 */
[----:B------:R-:W-:Y:S01]  /*6120*/  IMAD R2, R154, UR42, R169 ;  /* 0x0000002a9a027c24 */ /* 0x000fe2000f8e02a9 */
[----:B------:R-:W-:Y:S03]  /*6130*/  BSSY B0, `(.L_x_1022) ;  /* 0x0000011000007945 */ /* 0x000fe60003800000 */
[----:B------:R-:W-:-:S05]  /*6140*/  IMAD.IADD R169, R2, 0x1, -R153 ;  /* 0x0000000102a97824 */ /* 0x000fca00078e0a99 */
[----:B------:R-:W-:-:S13]  /*6150*/  ISETP.GT.AND P1, PT, R169, -0x1, PT ;  /* 0xffffffffa900780c */ /* 0x000fda0003f24270 */
[----:B------:R-:W-:Y:S05]  /*6160*/  @P1 BRA `(.L_x_1023) ;  /* 0x0000000000201947 */ /* 0x000fea0003800000 */
[----:B------:R-:W-:Y:S01]  /*6170*/  IMAD.U32 R183, RZ, RZ, UR51 ;  /* 0x00000033ffb77e24 */ /* 0x000fe2000f8e00ff */
[----:B------:R-:W-:-:S04]  /*6180*/  LOP3.LUT R169, RZ, R169, RZ, 0x33, !PT ;  /* 0x000000a9ffa97212 */ /* 0x000fc800078e33ff */
[----:B------:R-:W-:-:S13]  /*6190*/  ISETP.NE.AND P1, PT, R183, 0x1, PT ;  /* 0x00000001b700780c */ /* 0x000fda0003f25270 */
[----:B------:R-:W1:Y:S02]  /*61a0*/  @P1 LDC.64 R2, c[0x0][0x9e8] ;  /* 0x00027a00ff021b82 */ /* 0x000e640000000a00 */
[----:B-1----:R-:W-:-:S05]  /*61b0*/  @P1 IMAD.HI.U32 R2, R169, R2, RZ ;  /* 0x00000002a9021227 */ /* 0x002fca00078e00ff */
[----:B------:R-:W-:-:S04]  /*61c0*/  @P1 SHF.R.U32.HI R169, RZ, R3, R2 ;  /* 0x00000003ffa91219 */ /* 0x000fc80000011602 */
[----:B------:R-:W-:Y:S01]  /*61d0*/  LOP3.LUT R169, RZ, R169, RZ, 0x33, !PT ;  /* 0x000000a9ffa97212 */ /* 0x000fe200078e33ff */
[----:B------:R-:W-:Y:S06]  /*61e0*/  BRA `(.L_x_1024) ;  /* 0x0000000000147947 */ /* 0x000fec0003800000 */
.L_x_1023:
[----:B------:R-:W-:-:S04]  /*61f0*/  MOV R183, UR51 ;  /* 0x0000003300b77c02 */ /* 0x000fc80008000f00 */
[----:B------:R-:W-:-:S13]  /*6200*/  ISETP.NE.AND P1, PT, R183, 0x1, PT ;  /* 0x00000001b700780c */ /* 0x000fda0003f25270 */
[----:B------:R-:W1:Y:S02]  /*6210*/  @P1 LDC.64 R2, c[0x0][0x9e8] ;  /* 0x00027a00ff021b82 */ /* 0x000e640000000a00 */
[----:B-1----:R-:W-:-:S05]  /*6220*/  @P1 IMAD.HI.U32 R2, R169, R2, RZ ;  /* 0x00000002a9021227 */ /* 0x002fca00078e00ff */
[----:B------:R-:W-:-:S07]  /*6230*/  @P1 SHF.R.U32.HI R169, RZ, R3, R2 ;  /* 0x00000003ffa91219 */ /* 0x000fce0000011602 */
.L_x_1024:
[----:B------:R-:W-:Y:S05]  /*6240*/  BSYNC B0 ;  /* 0x0000000000007941 */ /* 0x000fea0003800000 */
.L_x_1022:
[----:B------:R-:W-:-:S04]  /*6250*/  IMAD R2, R169, R183, -R170 ;  /* 0x000000b7a9027224 */ /* 0x000fc800078e0aaa */
[----:B------:R-:W-:-:S05]  /*6260*/  IMAD R2, R19, -0x2, R2 ;  /* 0xfffffffe13027824 */ /* 0x000fca00078e0202 */
[----:B------:R-:W-:Y:S02]  /*6270*/  VIADDMNMX R180, R2, R183, R180, PT ;  /* 0x000000b702b47246 */ /* 0x000fe400038001b4 */
[----:B------:R-:W-:-:S07]  /*6280*/  VIMNMX R181, R181, R2, !PT ;  /* 0x00000002b5b57248 */ /* 0x000fce0007fe0100 */
.L_x_1021:
[----:B------:R-:W-:Y:S01]  /*6290*/  ISETP.GT.AND P1, PT, R220, -0x1, PT ;  /* 0xffffffffdc00780c */ /* 0x000fe20003f24270 */
[----:B------:R-:W1:Y:S01]  /*62a0*/  SHFL.IDX PT, R179, R179, 0x1, 0x1c1f ;  /* 0x003c1f00b3b37f89 */ /* 0x000e6200000e0000 */
[----:B------:R-:W-:Y:S02]  /*62b0*/  UISETP.NE.AND UP0, UPT, UR43, URZ, UPT ;  /* 0x0000003f2b00728c */ /* 0x000fe4000bf05270 */
[C---:B------:R-:W-:Y:S02]  /*62c0*/  ISETP.GT.AND P4, PT, R181.reuse, 0x1, P1 ;  /* 0x00000001b500780c */ /* 0x040fe40000f84270 */
[----:B------:R-:W-:Y:S02]  /*62d0*/  ISETP.GT.AND P5, PT, R181, RZ, P1 ;  /* 0x000000ffb500720c */ /* 0x000fe40000fa4270 */
[C---:B------:R-:W-:Y:S02]  /*62e0*/  ISETP.LT.OR P4, PT, R180.reuse, 0x2, P4 ;  /* 0x00000002b400780c */ /* 0x040fe40002781670 */
[----:B------:R-:W-:-:S02]  /*62f0*/  ISETP.LT.OR P5, PT, R180, 0x1, P5 ;  /* 0x00000001b400780c */ /* 0x000fc40002fa1670 */
[----:B------:R-:W-:Y:S02]  /*6300*/  FSEL R169, R4, -INF , !P4 ;  /* 0xff80000004a97808 */ /* 0x000fe40006000000 */
[C---:B------:R-:W-:Y:S02]  /*6310*/  ISETP.GT.AND P4, PT, R181.reuse, 0x18, P1 ;  /* 0x00000018b500780c */ /* 0x040fe40000f84270 */
[----:B0-----:R-:W-:Y:S02]  /*6320*/  FSEL R184, R184, -INF , !P5 ;  /* 0xff800000b8b87808 */ /* 0x001fe40006800000 */
[----:B------:R-:W-:Y:S02]  /*6330*/  ISETP.LT.OR P4, PT, R180, 0x19, P4 ;  /* 0x00000019b400780c */ /* 0x000fe40002781670 */
[C---:B------:R-:W-:Y:S02]  /*6340*/  ISETP.GT.AND P6, PT, R181.reuse, 0x8, P1 ;  /* 0x00000008b500780c */ /* 0x040fe40000fc4270 */
[----:B------:R-:W-:-:S02]  /*6350*/  ISETP.GT.AND P2, PT, R181, 0x9, P1 ;  /* 0x00000009b500780c */ /* 0x000fc40000f44270 */
[----:B------:R-:W-:Y:S01]  /*6360*/  ISETP.GT.AND P3, PT, R181, 0x10, P1 ;  /* 0x00000010b500780c */ /* 0x000fe20000f64270 */
[--C-:B-1----:R-:W-:Y:S01]  /*6370*/  IMAD.IADD R173, R173, 0x1, R179.reuse ;  /* 0x00000001adad7824 */ /* 0x102fe200078e02b3 */
[C---:B------:R-:W-:Y:S01]  /*6380*/  ISETP.GT.AND P5, PT, R181.reuse, 0x11, P1 ;  /* 0x00000011b500780c */ /* 0x040fe20000fa4270 */
[----:B------:R-:W-:Y:S01]  /*6390*/  IMAD.IADD R178, R178, 0x1, R179 ;  /* 0x00000001b2b27824 */ /* 0x000fe200078e02b3 */
[----:B------:R-:W-:Y:S02]  /*63a0*/  FSEL R190, R190, -INF , !P4 ;  /* 0xff800000bebe7808 */ /* 0x000fe40006000000 */
[----:B------:R-:W-:Y:S02]  /*63b0*/  ISETP.GT.AND P4, PT, R181, 0x29, P1 ;  /* 0x00000029b500780c */ /* 0x000fe40000f84270 */
[C---:B------:R-:W-:Y:S02]  /*63c0*/  ISETP.LT.OR P6, PT, R180.reuse, 0x9, P6 ;  /* 0x00000009b400780c */ /* 0x040fe400037c1670 */
[----:B------:R-:W-:-:S02]  /*63d0*/  ISETP.LT.OR P2, PT, R180, 0xa, P2 ;  /* 0x0000000ab400780c */ /* 0x000fc40001741670 */
[C---:B------:R-:W-:Y:S02]  /*63e0*/  ISETP.LT.OR P3, PT, R180.reuse, 0x11, P3 ;  /* 0x00000011b400780c */ /* 0x040fe40001f61670 */
[C---:B------:R-:W-:Y:S02]  /*63f0*/  ISETP.LT.OR P5, PT, R180.reuse, 0x12, P5 ;  /* 0x00000012b400780c */ /* 0x040fe40002fa1670 */
[----:B------:R-:W-:Y:S02]  /*6400*/  ISETP.LT.OR P4, PT, R180, 0x2a, P4 ;  /* 0x0000002ab400780c */ /* 0x000fe40002781670 */
[----:B------:R-:W-:Y:S02]  /*6410*/  FSEL R186, R186, -INF , !P6 ;  /* 0xff800000baba7808 */ /* 0x000fe40007000000 */
[----:B------:R-:W-:Y:S02]  /*6420*/  FSEL R185, R185, -INF , !P2 ;  /* 0xff800000b9b97808 */ /* 0x000fe40005000000 */
[----:B------:R-:W-:-:S02]  /*6430*/  FSEL R188, R188, -INF , !P3 ;  /* 0xff800000bcbc7808 */ /* 0x000fc40005800000 */
[----:B------:R-:W-:Y:S02]  /*6440*/  FSEL R187, R187, -INF , !P5 ;  /* 0xff800000bbbb7808 */ /* 0x000fe40006800000 */
[C---:B------:R-:W-:Y:S02]  /*6450*/  ISETP.GT.AND P6, PT, R181.reuse, 0x19, P1 ;  /* 0x00000019b500780c */ /* 0x040fe40000fc4270 */
[C---:B------:R-:W-:Y:S02]  /*6460*/  ISETP.GT.AND P2, PT, R181.reuse, 0x20, P1 ;  /* 0x00000020b500780c */ /* 0x040fe40000f44270 */
[C---:B------:R-:W-:Y:S02]  /*6470*/  ISETP.GT.AND P3, PT, R181.reuse, 0x21, P1 ;  /* 0x00000021b500780c */ /* 0x040fe40000f64270 */
[----:B------:R-:W-:Y:S02]  /*6480*/  ISETP.GT.AND P5, PT, R181, 0x28, P1 ;  /* 0x00000028b500780c */ /* 0x000fe40000fa4270 */
[----:B------:R-:W-:-:S02]  /*6490*/  FSEL R172, R172, -INF , !P4 ;  /* 0xff800000acac7808 */ /* 0x000fc40006000000 */
[----:B------:R-:W-:Y:S02]  /*64a0*/  PLOP3.LUT P4, PT, PT, PT, UP0, 0x40, 0x0 ;  /* 0x000000000000781c */ /* 0x000fe40003f8e808 */
[C---:B------:R-:W-:Y:S02]  /*64b0*/  ISETP.LT.OR P6, PT, R180.reuse, 0x1a, P6 ;  /* 0x0000001ab400780c */ /* 0x040fe400037c1670 */
[C---:B------:R-:W-:Y:S02]  /*64c0*/  ISETP.LT.OR P2, PT, R180.reuse, 0x21, P2 ;  /* 0x00000021b400780c */ /* 0x040fe40001741670 */
[C---:B------:R-:W-:Y:S02]  /*64d0*/  ISETP.LT.OR P3, PT, R180.reuse, 0x22, P3 ;  /* 0x00000022b400780c */ /* 0x040fe40001f61670 */
[----:B------:R-:W-:Y:S02]  /*64e0*/  ISETP.LT.OR P5, PT, R180, 0x29, P5 ;  /* 0x00000029b400780c */ /* 0x000fe40002fa1670 */
[----:B------:R-:W-:-:S02]  /*64f0*/  FSEL R189, R189, -INF , !P6 ;  /* 0xff800000bdbd7808 */ /* 0x000fc40007000000 */
[----:B------:R-:W-:Y:S02]  /*6500*/  FSEL R192, R192, -INF , !P2 ;  /* 0xff800000c0c07808 */ /* 0x000fe40005000000 */
[----:B------:R-:W-:Y:S02]  /*6510*/  FSEL R191, R191, -INF , !P3 ;  /* 0xff800000bfbf7808 */ /* 0x000fe40005800000 */
[----:B------:R-:W-:Y:S02]  /*6520*/  FSEL R171, R171, -INF , !P5 ;  /* 0xff800000abab7808 */ /* 0x000fe40006800000 */
[C---:B------:R-:W-:Y:S02]  /*6530*/  ISETP.GT.AND P6, PT, R181.reuse, 0x30, P1 ;  /* 0x00000030b500780c */ /* 0x040fe40000fc4270 */
[C---:B------:R-:W-:Y:S02]  /*6540*/  ISETP.GT.AND P2, PT, R181.reuse, 0x31, P1 ;  /* 0x00000031b500780c */ /* 0x040fe40000f44270 */
[----:B------:R-:W-:-:S02]  /*6550*/  ISETP.GT.AND P3, PT, R181, 0x38, P1 ;  /* 0x00000038b500780c */ /* 0x000fc40000f64270 */
[----:B------:R-:W-:Y:S02]  /*6560*/  ISETP.GT.AND P5, PT, R181, 0x39, P1 ;  /* 0x00000039b500780c */ /* 0x000fe40000fa4270 */
[C---:B------:R-:W-:Y:S02]  /*6570*/  ISETP.LT.OR P6, PT, R180.reuse, 0x31, P6 ;  /* 0x00000031b400780c */ /* 0x040fe400037c1670 */
[C---:B------:R-:W-:Y:S02]  /*6580*/  ISETP.LT.OR P2, PT, R180.reuse, 0x32, P2 ;  /* 0x00000032b400780c */ /* 0x040fe40001741670 */
[C---:B------:R-:W-:Y:S02]  /*6590*/  ISETP.LT.OR P3, PT, R180.reuse, 0x39, P3 ;  /* 0x00000039b400780c */ /* 0x040fe40001f61670 */
[----:B------:R-:W-:Y:S02]  /*65a0*/  ISETP.LT.OR P5, PT, R180, 0x3a, P5 ;  /* 0x0000003ab400780c */ /* 0x000fe40002fa1670 */
[----:B------:R-:W-:-:S02]  /*65b0*/  FSEL R174, R174, -INF , !P6 ;  /* 0xff800000aeae7808 */ /* 0x000fc40007000000 */
[----:B------:R-:W-:Y:S02]  /*65c0*/  FSEL R175, R175, -INF , !P2 ;  /* 0xff800000afaf7808 */ /* 0x000fe40005000000 */
[----:B------:R-:W-:Y:S02]  /*65d0*/  FSEL R177, R177, -INF , !P3 ;  /* 0xff800000b1b17808 */ /* 0x000fe40005800000 */
[----:B------:R-:W-:Y:S01]  /*65e0*/  FSEL R176, R176, -INF , !P5 ;  /* 0xff800000b0b07808 */ /* 0x000fe20006800000 */
[----:B------:R-:W-:Y:S06]  /*65f0*/  @P4 BRA `(.L_x_1025) ;  /* 0x00000000005c4947 */ /* 0x000fec0003800000 */
        /* <DEDUP_REMOVED lines=8> */
[----:B------:R-:W0:Y:S02]  /*6680*/  @P2 LDC.64 R2, c[0x0][0x9e8] ;  /* 0x00027a00ff022b82 */ /* 0x000e240000000a00 */
[----:B0-----:R-:W-:-:S05]  /*6690*/  @P2 IMAD.HI.U32 R2, R179, R2, RZ ;  /* 0x00000002b3022227 */ /* 0x001fca00078e00ff */
[----:B------:R-:W-:-:S04]  /*66a0*/  @P2 SHF.R.U32.HI R179, RZ, R3, R2 ;  /* 0x00000003ffb32219 */ /* 0x000fc80000011602 */
[----:B------:R-:W-:Y:S01]  /*66b0*/  LOP3.LUT R179, RZ, R179, RZ, 0x33, !PT ;  /* 0x000000b3ffb37212 */ /* 0x000fe200078e33ff */
[----:B------:R-:W-:Y:S06]  /*66c0*/  BRA `(.L_x_1028) ;  /* 0x0000000000147947 */ /* 0x000fec0003800000 */
.L_x_1027:
[----:B------:R-:W-:-:S05]  /*66d0*/  IMAD.U32 R4, RZ, RZ, UR51 ;  /* 0x00000033ff047e24 */ /* 0x000fca000f8e00ff */
[----:B------:R-:W-:-:S13]  /*66e0*/  ISETP.NE.AND P2, PT, R4, 0x1, PT ;  /* 0x000000010400780c */ /* 0x000fda0003f45270 */
[----:B------:R-:W0:Y:S02]  /*66f0*/  @P2 LDC.64 R2, c[0x0][0x9e8] ;  /* 0x00027a00ff022b82 */ /* 0x000e240000000a00 */
[----:B0-----:R-:W-:-:S05]  /*6700*/  @P2 IMAD.HI.U32 R2, R179, R2, RZ ;  /* 0x00000002b3022227 */ /* 0x001fca00078e00ff */
[----:B------:R-:W-:-:S07]  /*6710*/  @P2 SHF.R.U32.HI R179, RZ, R3, R2 ;  /* 0x00000003ffb32219 */ /* 0x000fce0000011602 */
.L_x_1028:
[----:B------:R-:W-:Y:S05]  /*6720*/  BSYNC B0 ;  /* 0x0000000000007941 */ /* 0x000fea0003800000 */
.L_x_1026:
[----:B------:R-:W-:-:S04]  /*6730*/  IMAD R170, R179, R4, -R170 ;  /* 0x00000004b3aa7224 */ /* 0x000fc800078e0aaa */
[----:B------:R-:W-:-:S05]  /*6740*/  IMAD R170, R19, -0x2, R170 ;  /* 0xfffffffe13aa7824 */ /* 0x000fca00078e02aa */
[----:B------:R-:W-:Y:S02]  /*6750*/  VIADDMNMX R173, R170, R4, R173, PT ;  /* 0x00000004aaad7246 */ /* 0x000fe400038001ad */
[----:B------:R-:W-:-:S07]  /*6760*/  VIMNMX R178, R178, R170, !PT ;  /* 0x000000aab2b27248 */ /* 0x000fce0007fe0100 */
.L_x_1025:
[----:B------:R-:W-:Y:S01]  /*6770*/  FMNMX.FTZ R2, R184, R21, !PT ;  /* 0x00000015b8027209 */ /* 0x000fe20007810000 */
[----:B------:R-:W-:Y:S01]  /*6780*/  UMOV UR10, UR54 ;  /* 0x00000036000a7c82 */ /* 0x000fe20008000000 */
[C---:B------:R-:W-:Y:S02]  /*6790*/  ISETP.GT.AND P3, PT, R178.reuse, RZ, P1 ;  /* 0x000000ffb200720c */ /* 0x040fe40000f64270 */
[----:B------:R-:W-:Y:S02]  /*67a0*/  FMNMX.FTZ R3, R169, R2, !PT ;  /* 0x00000002a9037209 */ /* 0x000fe40007810000 */
[----:B------:R-:W-:Y:S02]  /*67b0*/  ISETP.GT.AND P4, PT, R178, 0x1, P1 ;  /* 0x00000001b200780c */ /* 0x000fe40000f84270 */
[----:B------:R-:W-:Y:S02]  /*67c0*/  FMNMX.FTZ R2, R186, R3, !PT ;  /* 0x00000003ba027209 */ /* 0x000fe40007810000 */
[----:B------:R-:W-:-:S02]  /*67d0*/  ISETP.LT.OR P3, PT, R173, 0x1, P3 ;  /* 0x00000001ad00780c */ /* 0x000fc40001f61670 */
[----:B------:R-:W-:Y:S02]  /*67e0*/  FMNMX.FTZ R3, R185, R2, !PT ;  /* 0x00000002b9037209 */ /* 0x000fe40007810000 */
[----:B------:R-:W-:Y:S02]  /*67f0*/  ISETP.GT.AND P6, PT, R178, 0x8, P1 ;  /* 0x00000008b200780c */ /* 0x000fe40000fc4270 */
[----:B------:R-:W-:Y:S02]  /*6800*/  FMNMX.FTZ R2, R188, R3, !PT ;  /* 0x00000003bc027209 */ /* 0x000fe40007810000 */
[----:B------:R-:W-:Y:S02]  /*6810*/  ISETP.LT.OR P4, PT, R173, 0x2, P4 ;  /* 0x00000002ad00780c */ /* 0x000fe40002781670 */
[----:B------:R-:W-:Y:S02]  /*6820*/  FMNMX.FTZ R3, R187, R2, !PT ;  /* 0x00000002bb037209 */ /* 0x000fe40007810000 */
[----:B------:R-:W-:-:S02]  /*6830*/  ISETP.GT.AND P2, PT, R178, 0x9, P1 ;  /* 0x00000009b200780c */ /* 0x000fc40000f44270 */
[----:B------:R-:W-:Y:S02]  /*6840*/  FMNMX.FTZ R2, R190, R3, !PT ;  /* 0x00000003be027209 */ /* 0x000fe40007810000 */
[----:B------:R-:W-:Y:S02]  /*6850*/  ISETP.LT.OR P6, PT, R173, 0x9, P6 ;  /* 0x00000009ad00780c */ /* 0x000fe400037c1670 */
[----:B------:R-:W-:Y:S02]  /*6860*/  FMNMX.FTZ R3, R189, R2, !PT ;  /* 0x00000002bd037209 */ /* 0x000fe40007810000 */
[----:B------:R-:W-:Y:S02]  /*6870*/  FSEL R152, R152, -INF , !P4 ;  /* 0xff80000098987808 */ /* 0x000fe40006000000 */
        /* <DEDUP_REMOVED lines=9> */
[----:B------:R-:W-:Y:S02]  /*6910*/  FSEL R156, R156, -INF , !P2 ;  /* 0xff8000009c9c7808 */ /* 0x000fe40005000000 */
[----:B------:R-:W-:Y:S02]  /*6920*/  FMNMX.FTZ R2, R175, R2, !PT ;  /* 0x00000002af027209 */ /* 0x000fe40007810000 */
[----:B------:R-:W-:Y:S02]  /*6930*/  ISETP.LT.OR P5, PT, R173, 0x11, P5 ;  /* 0x00000011ad00780c */ /* 0x000fe40002fa1670 */
[----:B------:R-:W-:Y:S02]  /*6940*/  FMNMX.FTZ R3, R177, R2, !PT ;  /* 0x00000002b1037209 */ /* 0x000fe40007810000 */
[----:B------:R-:W-:-:S02]  /*6950*/  ISETP.GT.AND P6, PT, R178, 0x18, P1 ;  /* 0x00000018b200780c */ /* 0x000fc40000fc4270 */
[----:B------:R-:W-:Y:S02]  /*6960*/  FMNMX.FTZ R3, R176, R3, !PT ;  /* 0x00000003b0037209 */ /* 0x000fe40007810000 */
[----:B------:R-:W-:Y:S02]  /*6970*/  ISETP.LT.OR P4, PT, R173, 0x12, P4 ;  /* 0x00000012ad00780c */ /* 0x000fe40002781670 */
[----:B------:R-:W-:Y:S01]  /*6980*/  FSEL R157, R157, -INF , !P5 ;  /* 0xff8000009d9d7808 */ /* 0x000fe20006800000 */
[----:B------:R-:W0:Y:S01]  /*6990*/  SHFL.BFLY PT, R2, R3, 0x2, 0x1f ;  /* 0x0c401f0003027f89 */ /* 0x000e2200000e0000 */
[----:B------:R-:W-:Y:S02]  /*69a0*/  ISETP.GT.AND P2, PT, R178, 0x19, P1 ;  /* 0x00000019b200780c */ /* 0x000fe40000f44270 */
[----:B------:R-:W-:Y:S02]  /*69b0*/  ISETP.LT.OR P6, PT, R173, 0x19, P6 ;  /* 0x00000019ad00780c */ /* 0x000fe400037c1670 */
[----:B------:R-:W-:-:S02]  /*69c0*/  FSEL R158, R158, -INF , !P4 ;  /* 0xff8000009e9e7808 */ /* 0x000fc40006000000 */
[----:B------:R-:W-:Y:S02]  /*69d0*/  FSEL R159, R159, -INF , !P6 ;  /* 0xff8000009f9f7808 */ /* 0x000fe40007000000 */
[C---:B------:R-:W-:Y:S02]  /*69e0*/  ISETP.LT.OR P2, PT, R173.reuse, 0x1a, P2 ;  /* 0x0000001aad00780c */ /* 0x040fe40001741670 */
[----:B------:R-:W-:Y:S02]  /*69f0*/  ISETP.GT.AND P5, PT, R178, 0x21, P1 ;  /* 0x00000021b200780c */ /* 0x000fe40000fa4270 */
[----:B------:R-:W-:Y:S02]  /*6a00*/  FSEL R160, R160, -INF , !P2 ;  /* 0xff800000a0a07808 */ /* 0x000fe40005000000 */
[----:B------:R-:W-:Y:S02]  /*6a10*/  ISETP.GT.AND P4, PT, R178, 0x28, P1 ;  /* 0x00000028b200780c */ /* 0x000fe40000f84270 */
[----:B------:R-:W-:-:S02]  /*6a20*/  ISETP.LT.OR P5, PT, R173, 0x22, P5 ;  /* 0x00000022ad00780c */ /* 0x000fc40002fa1670 */
[----:B------:R-:W-:Y:S02]  /*6a30*/  ISETP.GT.AND P6, PT, R178, 0x29, P1 ;  /* 0x00000029b200780c */ /* 0x000fe40000fc4270 */
[----:B------:R-:W-:Y:S02]  /*6a40*/  ISETP.LT.OR P4, PT, R173, 0x29, P4 ;  /* 0x00000029ad00780c */ /* 0x000fe40002781670 */
[----:B------:R-:W-:Y:S02]  /*6a50*/  FSEL R162, R162, -INF , !P5 ;  /* 0xff800000a2a27808 */ /* 0x000fe40006800000 */
[----:B0-----:R-:W-:Y:S02]  /*6a60*/  FMNMX.FTZ R2, R3, R2, !PT ;  /* 0x0000000203027209 */ /* 0x001fe40007810000 */
[----:B------:R-:W-:Y:S02]  /*6a70*/  ISETP.GT.AND P2, PT, R178, 0x30, P1 ;  /* 0x00000030b200780c */ /* 0x000fe40000f44270 */
[----:B------:R-:W-:Y:S01]  /*6a80*/  FSEL R170, R163, -INF , !P4 ;  /* 0xff800000a3aa7808 */ /* 0x000fe20006000000 */
[----:B------:R-:W0:Y:S01]  /*6a90*/  SHFL.BFLY PT, R179, R2, 0x1, 0x1f ;  /* 0x0c201f0002b37f89 */ /* 0x000e2200000e0000 */
[----:B------:R-:W-:-:S02]  /*6aa0*/  ISETP.LT.OR P6, PT, R173, 0x2a, P6 ;  /* 0x0000002aad00780c */ /* 0x000fc400037c1670 */
[----:B------:R-:W-:Y:S02]  /*6ab0*/  ISETP.GT.AND P5, PT, R178, 0x31, P1 ;  /* 0x00000031b200780c */ /* 0x000fe40000fa4270 */
[C---:B------:R-:W-:Y:S02]  /*6ac0*/  ISETP.LT.OR P2, PT, R173.reuse, 0x31, P2 ;  /* 0x00000031ad00780c */ /* 0x040fe40001741670 */
[----:B------:R-:W-:Y:S02]  /*6ad0*/  FSEL R164, R164, -INF , !P6 ;  /* 0xff800000a4a47808 */ /* 0x000fe40007000000 */
[----:B------:R-:W-:Y:S02]  /*6ae0*/  ISETP.GT.AND P4, PT, R178, 0x38, P1 ;  /* 0x00000038b200780c */ /* 0x000fe40000f84270 */
[----:B------:R-:W-:Y:S02]  /*6af0*/  ISETP.LT.OR P5, PT, R173, 0x32, P5 ;  /* 0x00000032ad00780c */ /* 0x000fe40002fa1670 */
[----:B------:R-:W-:-:S02]  /*6b00*/  FSEL R165, R165, -INF , !P2 ;  /* 0xff800000a5a57808 */ /* 0x000fc40005000000 */
[----:B------:R-:W-:Y:S02]  /*6b10*/  ISETP.LT.OR P4, PT, R173, 0x39, P4 ;  /* 0x00000039ad00780c */ /* 0x000fe40002781670 */
[----:B------:R-:W-:Y:S02]  /*6b20*/  FSEL R166, R166, -INF , !P5 ;  /* 0xff800000a6a67808 */ /* 0x000fe40006800000 */
[----:B0-----:R-:W-:Y:S02]  /*6b30*/  FMNMX.FTZ R4, R2, R179, !PT ;  /* 0x000000b302047209 */ /* 0x001fe40007810000 */
[----:B------:R-:W-:Y:S02]  /*6b40*/  FSEL R179, R0, -INF , !P3 ;  /* 0xff80000000b37808 */ /* 0x000fe40005800000 */
[----:B------:R-:W-:Y:S02]  /*6b50*/  ISETP.GT.AND P3, PT, R178, 0x20, P1 ;  /* 0x00000020b200780c */ /* 0x000fe40000f64270 */
[----:B------:R-:W-:-:S02]  /*6b60*/  FMNMX.FTZ R3, R179, R20, !PT ;  /* 0x00000014b3037209 */ /* 0x000fc40007810000 */
[----:B------:R-:W-:Y:S02]  /*6b70*/  ISETP.LT.OR P3, PT, R173, 0x21, P3 ;  /* 0x00000021ad00780c */ /* 0x000fe40001f61670 */
[----:B------:R-:W-:Y:S02]  /*6b80*/  FMNMX.FTZ R0, R152, R3, !PT ;  /* 0x0000000398007209 */ /* 0x000fe40007810000 */
[----:B------:R-:W-:Y:S02]  /*6b90*/  FSEL R161, R161, -INF , !P3 ;  /* 0xff800000a1a17808 */ /* 0x000fe40005800000 */
[----:B------:R-:W-:Y:S02]  /*6ba0*/  FMNMX.FTZ R3, R155, R0, !PT ;  /* 0x000000009b037209 */ /* 0x000fe40007810000 */
[----:B------:R-:W-:Y:S02]  /*6bb0*/  ISETP.GT.AND P1, PT, R178, 0x39, P1 ;  /* 0x00000039b200780c */ /* 0x000fe40000f24270 */
[----:B------:R-:W-:-:S02]  /*6bc0*/  FMNMX.FTZ R0, R156, R3, !PT ;  /* 0x000000039c007209 */ /* 0x000fc40007810000 */
[----:B------:R-:W-:Y:S02]  /*6bd0*/  ISETP.LT.OR P1, PT, R173, 0x3a, P1 ;  /* 0x0000003aad00780c */ /* 0x000fe40000f21670 */
[----:B------:R-:W-:Y:S01]  /*6be0*/  FMNMX.FTZ R3, R157, R0, !PT ;  /* 0x000000009d037209 */ /* 0x000fe20007810000 */
[----:B------:R-:W-:Y:S01]  /*6bf0*/  FMUL.FTZ R0, R4, UR10 ;  /* 0x0000000a04007c20 */ /* 0x000fe20008410000 */
[----:B------:R-:W-:Y:S02]  /*6c00*/  FSEL R178, R167, -INF , !P4 ;  /* 0xff800000a7b27808 */ /* 0x000fe40006000000 */
[----:B------:R-:W-:Y:S02]  /*6c10*/  FMNMX.FTZ R2, R158, R3, !PT ;  /* 0x000000039e027209 */ /* 0x000fe40007810000 */
[----:B------:R-:W-:Y:S02]  /*6c20*/  FSEL R180, R168, -INF , !P1 ;  /* 0xff800000a8b47808 */ /* 0x000fe40004800000 */
[----:B------:R-:W-:-:S02]  /*6c30*/  FMNMX.FTZ R3, R159, R2, !PT ;  /* 0x000000029f037209 */ /* 0x000fc40007810000 */
[----:B------:R-:W-:Y:S02]  /*6c40*/  FSETP.NEU.FTZ.AND P3, PT, R4, -INF , PT ;  /* 0xff8000000400780b */ /* 0x000fe40003f7d000 */
[----:B------:R-:W-:Y:S02]  /*6c50*/  FMNMX.FTZ R2, R160, R3, !PT ;  /* 0x00000003a0027209 */ /* 0x000fe40007810000 */
[----:B------:R-:W-:Y:S02]  /*6c60*/  FSEL R0, R0, RZ, P3 ;  /* 0x000000ff00007208 */ /* 0x000fe40001800000 */
[----:B------:R-:W-:-:S03]  /*6c70*/  FMNMX.FTZ R3, R161, R2, !PT ;  /* 0x00000002a1037209 */ /* 0x000fc60007810000 */
[--C-:B------:R-:W-:Y:S01]  /*6c80*/  FFMA.FTZ R196, R169, UR10, -R0.reuse ;  /* 0x0000000aa9c47c23 */ /* 0x100fe20008010800 */
[----:B------:R-:W-:Y:S01]  /*6c90*/  FMNMX.FTZ R3, R162, R3, !PT ;  /* 0x00000003a2037209 */ /* 0x000fe20007810000 */
[--C-:B------:R-:W-:Y:S01]  /*6ca0*/  FFMA.FTZ R169, R175, UR10, -R0.reuse ;  /* 0x0000000aafa97c23 */ /* 0x100fe20008010800 */
[--C-:B------:R-:W-:Y:S01]  /*6cb0*/  FFMA.FTZ R194, R190, UR10, -R0.reuse ;  /* 0x0000000abec27c23 */ /* 0x100fe20008010800 */
[--C-:B------:R-:W-:Y:S01]  /*6cc0*/  FFMA.FTZ R190, R171, UR10, -R0.reuse ;  /* 0x0000000aabbe7c23 */ /* 0x100fe20008010800 */
[----:B------:R-:W-:Y:S01]  /*6cd0*/  FMNMX.FTZ R3, R170, R3, !PT ;  /* 0x00000003aa037209 */ /* 0x000fe20007810000 */
[--C-:B------:R-:W-:Y:S01]  /*6ce0*/  FFMA.FTZ R171, R172, UR10, -R0.reuse ;  /* 0x0000000aacab7c23 */ /* 0x100fe20008010800 */
[----:B------:R-:W-:Y:S01]  /*6cf0*/  FSEL R172, R4, RZ, P3 ;  /* 0x000000ff04ac7208 */ /* 0x000fe20001800000 */
[--C-:B------:R-:W-:Y:S01]  /*6d00*/  FFMA.FTZ R184, R184, UR10, -R0.reuse ;  /* 0x0000000ab8b87c23 */ /* 0x100fe20008010800 */
[----:B------:R-:W-:Y:S01]  /*6d10*/  FMNMX.FTZ R2, R164, R3, !PT ;  /* 0x00000003a4027209 */ /* 0x000fe20007810000 */
[--C-:B------:R-:W-:Y:S01]  /*6d20*/  FFMA.FTZ R198, R186, UR10, -R0.reuse ;  /* 0x0000000abac67c23 */ /* 0x100fe20008010800 */
[--C-:B------:R-:W-:Y:S01]  /*6d30*/  FFMA.FTZ R167, R188, UR10, -R0.reuse ;  /* 0x0000000abca77c23 */ /* 0x100fe20008010800 */
[----:B------:R-:W-:Y:S01]  /*6d40*/  FADD.FTZ R172, -R172, R21 ;  /* 0x00000015acac7221 */ /* 0x000fe20000010100 */
[----:B------:R-:W-:Y:S01]  /*6d50*/  FMNMX.FTZ R3, R165, R2, !PT ;  /* 0x00000002a5037209 */ /* 0x000fe20007810000 */
[----:B------:R0:W-:Y:S01]  /*6d60*/  MUFU.EX2 R163, R184 ;  /* 0x000000b800a37308 */ /* 0x0001e20000000800 */
[--C-:B------:R-:W-:Y:S01]  /*6d70*/  FFMA.FTZ R183, R185, UR10, -R0.reuse ;  /* 0x0000000ab9b77c23 */ /* 0x100fe20008010800 */
[----:B------:R-:W-:Y:S01]  /*6d80*/  FMUL.FTZ R172, R172, UR10 ;  /* 0x0000000aacac7c20 */ /* 0x000fe20008410000 */
[----:B------:R-:W-:Y:S01]  /*6d90*/  FMNMX.FTZ R3, R166, R3, !PT ;  /* 0x00000003a6037209 */ /* 0x000fe20007810000 */
[--C-:B------:R-:W-:Y:S01]  /*6da0*/  FFMA.FTZ R168, R187, UR10, -R0.reuse ;  /* 0x0000000abba87c23 */ /* 0x100fe20008010800 */
[--C-:B------:R-:W-:Y:S01]  /*6db0*/  FFMA.FTZ R181, R189, UR10, -R0.reuse ;  /* 0x0000000abdb57c23 */ /* 0x100fe20008010800 */
[--C-:B------:R-:W-:Y:S01]  /*6dc0*/  FFMA.FTZ R188, R192, UR10, -R0.reuse ;  /* 0x0000000ac0bc7c23 */ /* 0x100fe20008010800 */
[----:B------:R-:W-:Y:S01]  /*6dd0*/  FMNMX.FTZ R3, R178, R3, !PT ;  /* 0x00000003b2037209 */ /* 0x000fe20007810000 */
[--C-:B------:R-:W-:Y:S01]  /*6de0*/  FFMA.FTZ R173, R191, UR10, -R0.reuse ;  /* 0x0000000abfad7c23 */ /* 0x100fe20008010800 */
[--C-:B0-----:R-:W-:Y:S01]  /*6df0*/  FFMA.FTZ R184, R174, UR10, -R0.reuse ;  /* 0x0000000aaeb87c23 */ /* 0x101fe20008010800 */
[--C-:B------:R-:W-:Y:S01]  /*6e00*/  FFMA.FTZ R186, R177, UR10, -R0.reuse ;  /* 0x0000000ab1ba7c23 */ /* 0x100fe20008010800 */
[----:B------:R-:W-:Y:S01]  /*6e10*/  FMNMX.FTZ R3, R180, R3, !PT ;  /* 0x00000003b4037209 */ /* 0x000fe20007810000 */
[----:B------:R-:W-:Y:S01]  /*6e20*/  FFMA.FTZ R176, R176, UR10, -R0 ;  /* 0x0000000ab0b07c23 */ /* 0x000fe20008010800 */
[----:B------:R-:W-:Y:S03]  /*6e30*/  MUFU.EX2 R196, R196 ;  /* 0x000000c400c47308 */ /* 0x000fe60000000800 */
[----:B------:R-:W0:Y:S05]  /*6e40*/  SHFL.BFLY PT, R2, R3, 0x2, 0x1f ;  /* 0x0c401f0003027f89 */ /* 0x000e2a00000e0000 */
[----:B------:R-:W1:Y:S08]  /*6e50*/  MUFU.EX2 R0, R172 ;  /* 0x000000ac00007308 */ /* 0x000e700000000800 */
[----:B------:R-:W2:Y:S08]  /*6e60*/  MUFU.EX2 R198, R198 ;  /* 0x000000c600c67308 */ /* 0x000eb00000000800 */
[----:B------:R-:W3:Y:S01]  /*6e70*/  MUFU.EX2 R183, R183 ;  /* 0x000000b700b77308 */ /* 0x000ee20000000800 */
[----:B0-----:R-:W-:-:S05]  /*6e80*/  FMNMX.FTZ R2, R3, R2, !PT ;  /* 0x0000000203027209 */ /* 0x001fca0007810000 */
[----:B------:R-:W0:Y:S02]  /*6e90*/  SHFL.BFLY PT, R3, R2, 0x1, 0x1f ;  /* 0x0c201f0002037f89 */ /* 0x000e2400000e0000 */
[----:B------:R-:W-:Y:S08]  /*6ea0*/  MUFU.EX2 R167, R167 ;  /* 0x000000a700a77308 */ /* 0x000ff00000000800 */
[----:B------:R-:W-:Y:S08]  /*6eb0*/  MUFU.EX2 R168, R168 ;  /* 0x000000a800a87308 */ /* 0x000ff00000000800 */
[----:B------:R-:W-:Y:S01]  /*6ec0*/  MUFU.EX2 R194, R194 ;  /* 0x000000c200c27308 */ /* 0x000fe20000000800 */
[----:B0-----:R-:W-:-:S07]  /*6ed0*/  FMNMX.FTZ R3, R2, R3, !PT ;  /* 0x0000000302037209 */ /* 0x001fce0007810000 */
[----:B------:R-:W-:Y:S01]  /*6ee0*/  MUFU.EX2 R181, R181 ;  /* 0x000000b500b57308 */ /* 0x000fe20000000800 */
[C---:B------:R-:W-:Y:S01]  /*6ef0*/  FSETP.NEU.FTZ.AND P1, PT, R3.reuse, -INF , PT ;  /* 0xff8000000300780b */ /* 0x040fe20003f3d000 */
[----:B------:R-:W-:-:S06]  /*6f00*/  FMUL.FTZ R175, R3, UR10 ;  /* 0x0000000a03af7c20 */ /* 0x000fcc0008410000 */
[----:B------:R-:W-:Y:S01]  /*6f10*/  MUFU.EX2 R188, R188 ;  /* 0x000000bc00bc7308 */ /* 0x000fe20000000800 */
[----:B------:R-:W-:-:S05]  /*6f20*/  FSEL R175, R175, RZ, P1 ;  /* 0x000000ffafaf7208 */ /* 0x000fca0000800000 */
[--C-:B------:R-:W-:Y:S01]  /*6f30*/  FFMA.FTZ R199, R155, UR10, -R175.reuse ;  /* 0x0000000a9bc77c23 */ /* 0x100fe200080108af */
[----:B------:R-:W-:Y:S01]  /*6f40*/  FSEL R155, R3, RZ, P1 ;  /* 0x000000ff039b7208 */ /* 0x000fe20000800000 */
[--C-:B------:R-:W-:Y:S01]  /*6f50*/  FFMA.FTZ R197, R179, UR10, -R175.reuse ;  /* 0x0000000ab3c57c23 */ /* 0x100fe200080108af */
[--C-:B------:R-:W-:Y:S01]  /*6f60*/  FFMA.FTZ R152, R152, UR10, -R175.reuse ;  /* 0x0000000a98987c23 */ /* 0x100fe200080108af */
[--C-:B------:R-:W-:Y:S01]  /*6f70*/  FFMA.FTZ R156, R156, UR10, -R175.reuse ;  /* 0x0000000a9c9c7c23 */ /* 0x100fe200080108af */
[--C-:B------:R-:W-:Y:S01]  /*6f80*/  FFMA.FTZ R193, R157, UR10, -R175.reuse ;  /* 0x0000000a9dc17c23 */ /* 0x100fe200080108af */
[----:B------:R-:W-:Y:S01]  /*6f90*/  FADD.FTZ R155, -R155, R20 ;  /* 0x000000149b9b7221 */ /* 0x000fe20000010100 */
[----:B------:R-:W-:Y:S01]  /*6fa0*/  MUFU.EX2 R199, R199 ;  /* 0x000000c700c77308 */ /* 0x000fe20000000800 */
[----:B------:R-:W-:Y:S01]  /*6fb0*/  FFMA.FTZ R158, R158, UR10, -R175 ;  /* 0x0000000a9e9e7c23 */ /* 0x000fe200080108af */
[----:B-1----:R-:W-:Y:S01]  /*6fc0*/  FFMA.FTZ R157, R0, R18, R163 ;  /* 0x00000012009d7223 */ /* 0x002fe200000100a3 */
[----:B------:R-:W-:Y:S01]  /*6fd0*/  FMUL.FTZ R155, R155, UR10 ;  /* 0x0000000a9b9b7c20 */ /* 0x000fe20008410000 */
[--C-:B------:R-:W-:Y:S01]  /*6fe0*/  FFMA.FTZ R195, R159, UR10, -R175.reuse ;  /* 0x0000000a9fc37c23 */ /* 0x100fe200080108af */
[----:B------:R-:W-:Y:S01]  /*6ff0*/  FFMA.FTZ R20, R160, UR10, -R175 ;  /* 0x0000000aa0147c23 */ /* 0x000fe200080108af */
[----:B------:R-:W-:Y:S01]  /*7000*/  FADD.FTZ R157, R196, R157 ;  /* 0x0000009dc49d7221 */ /* 0x000fe20000010000 */
[--C-:B------:R-:W-:Y:S01]  /*7010*/  FFMA.FTZ R160, R162, UR10, -R175.reuse ;  /* 0x0000000aa2a07c23 */ /* 0x100fe200080108af */
[----:B------:R-:W-:Y:S01]  /*7020*/  MUFU.EX2 R197, R197 ;  /* 0x000000c500c57308 */ /* 0x000fe20000000800 */
[----:B------:R-:W-:Y:S01]  /*7030*/  FFMA.FTZ R162, R164, UR10, -R175 ;  /* 0x0000000aa4a27c23 */ /* 0x000fe200080108af */
[----:B--2---:R-:W-:Y:S01]  /*7040*/  FADD.FTZ R164, R198, R157 ;  /* 0x0000009dc6a47221 */ /* 0x004fe20000010000 */
[--C-:B------:R-:W-:Y:S01]  /*7050*/  FFMA.FTZ R189, R161, UR10, -R175.reuse ;  /* 0x0000000aa1bd7c23 */ /* 0x100fe200080108af */
[--C-:B------:R-:W-:Y:S01]  /*7060*/  FFMA.FTZ R191, R170, UR10, -R175.reuse ;  /* 0x0000000aaabf7c23 */ /* 0x100fe200080108af */
[--C-:B------:R-:W-:Y:S01]  /*7070*/  FFMA.FTZ R185, R165, UR10, -R175.reuse ;  /* 0x0000000aa5b97c23 */ /* 0x100fe200080108af */
[----:B---3--:R-:W-:Y:S01]  /*7080*/  FADD.FTZ R164, R183, R164 ;  /* 0x000000a4b7a47221 */ /* 0x008fe20000010000 */
[----:B------:R-:W-:Y:S01]  /*7090*/  FFMA.FTZ R187, R178, UR10, -R175 ;  /* 0x0000000ab2bb7c23 */ /* 0x000fe200080108af */
[----:B------:R-:W0:Y:S08]  /*70a0*/  MUFU.EX2 R2, R155 ;  /* 0x0000009b00027308 */ /* 0x000e300000000800 */
[----:B------:R-:W1:Y:S08]  /*70b0*/  MUFU.EX2 R152, R152 ;  /* 0x0000009800987308 */ /* 0x000e700000000800 */
[----:B------:R-:W2:Y:S01]  /*70c0*/  MUFU.EX2 R156, R156 ;  /* 0x0000009c009c7308 */ /* 0x000ea20000000800 */
[----:B0-----:R-:W-:-:S07]  /*70d0*/  FFMA.FTZ R5, R2, R5, R197 ;  /* 0x0000000502057223 */ /* 0x001fce00000100c5 */
[----:B------:R-:W0:Y:S01]  /*70e0*/  MUFU.EX2 R193, R193 ;  /* 0x000000c100c17308 */ /* 0x000e220000000800 */
[----:B-1----:R-:W-:-:S04]  /*70f0*/  FADD.FTZ R18, R152, R5 ;  /* 0x0000000598127221 */ /* 0x002fc80000010000 */
[----:B------:R-:W-:-:S03]  /*7100*/  FADD.FTZ R5, R199, R18 ;  /* 0x00000012c7057221 */ /* 0x000fc60000010000 */
[----:B------:R-:W1:Y:S01]  /*7110*/  MUFU.EX2 R158, R158 ;  /* 0x0000009e009e7308 */ /* 0x000e620000000800 */
[----:B--2---:R-:W-:Y:S01]  /*7120*/  FADD.FTZ R18, R156, R5 ;  /* 0x000000059c127221 */ /* 0x004fe20000010000 */
[----:B------:R-:W-:Y:S01]  /*7130*/  FADD.FTZ R5, R167, R164 ;  /* 0x000000a4a7057221 */ /* 0x000fe20000010000 */
[----:B------:R-:W-:-:S03]  /*7140*/  FFMA.FTZ R164, R166, UR10, -R175 ;  /* 0x0000000aa6a47c23 */ /* 0x000fc600080108af */
[----:B------:R-:W-:Y:S02]  /*7150*/  FADD.FTZ R5, R168, R5 ;  /* 0x00000005a8057221 */ /* 0x000fe40000010000 */
[----:B------:R-:W2:Y:S01]  /*7160*/  MUFU.EX2 R195, R195 ;  /* 0x000000c300c37308 */ /* 0x000ea20000000800 */
[----:B0-----:R-:W-:Y:S01]  /*7170*/  FADD.FTZ R155, R193, R18 ;  /* 0x00000012c19b7221 */ /* 0x001fe20000010000 */
[----:B------:R-:W-:-:S06]  /*7180*/  FADD.FTZ R166, R194, R5 ;  /* 0x00000005c2a67221 */ /* 0x000fcc0000010000 */
[----:B------:R-:W0:Y:S01]  /*7190*/  MUFU.EX2 R20, R20 ;  /* 0x0000001400147308 */ /* 0x000e220000000800 */
[----:B-1----:R-:W-:Y:S01]  /*71a0*/  FADD.FTZ R18, R158, R155 ;  /* 0x0000009b9e127221 */ /* 0x002fe20000010000 */
[----:B------:R-:W-:-:S04]  /*71b0*/  FADD.FTZ R155, R181, R166 ;  /* 0x000000a6b59b7221 */ /* 0x000fc80000010000 */
[----:B------:R-:W-:Y:S02]  /*71c0*/  FADD.FTZ R166, R188, R155 ;  /* 0x0000009bbca67221 */ /* 0x000fe40000010000 */
[----:B------:R-:W1:Y:S01]  /*71d0*/  MUFU.EX2 R189, R189 ;  /* 0x000000bd00bd7308 */ /* 0x000e620000000800 */
[----:B--2---:R-:W-:-:S07]  /*71e0*/  FADD.FTZ R5, R195, R18 ;  /* 0x00000012c3057221 */ /* 0x004fce0000010000 */
[----:B------:R-:W2:Y:S01]  /*71f0*/  MUFU.EX2 R173, R173 ;  /* 0x000000ad00ad7308 */ /* 0x000ea20000000800 */
[----:B0-----:R-:W-:-:S07]  /*7200*/  FADD.FTZ R18, R20, R5 ;  /* 0x0000000514127221 */ /* 0x001fce0000010000 */
[----:B------:R-:W0:Y:S01]  /*7210*/  MUFU.EX2 R160, R160 ;  /* 0x000000a000a07308 */ /* 0x000e220000000800 */
[----:B-1----:R-:W-:-:S07]  /*7220*/  FADD.FTZ R5, R189, R18 ;  /* 0x00000012bd057221 */ /* 0x002fce0000010000 */
[----:B------:R-:W1:Y:S01]  /*7230*/  MUFU.EX2 R190, R190 ;  /* 0x000000be00be7308 */ /* 0x000e620000000800 */
[----:B--2---:R-:W-:Y:S01]  /*7240*/  FADD.FTZ R155, R173, R166 ;  /* 0x000000a6ad9b7221 */ /* 0x004fe20000010000 */
[----:B------:R-:W-:-:S06]  /*7250*/  FFMA.FTZ R166, R180, UR10, -R175 ;  /* 0x0000000ab4a67c23 */ /* 0x000fcc00080108af */
        /* <DEDUP_REMOVED lines=26> */
.L_x_1029:
[----:B------:R-:W0:Y:S01]  /*7400*/  S2UR UR4, SR_CgaCtaId ;  /* 0x00000000000479c3 */ /* 0x000e220000008800 */
[----:B------:R-:W-:Y:S01]  /*7410*/  UIADD3 UR6, UR6, 0x30860, URZ ;  /* 0x0003086006067890 */ /* 0x000fe2000fffe03f */
[----:B------:R-:W-:Y:S01]  /*7420*/  ISETP.GT.AND P1, PT, R220, UR50, PT ;  /* 0x00000032dc007c0c */ /* 0x000fe2000bf24270 */
[----:B------:R-:W-:Y:S01]  /*7430*/  UMOV UR41, UR39 ;  /* 0x0000002700297c82 */ /* 0x000fe20008000000 */
[----:B------:R-:W-:Y:S01]  /*7440*/  F2FP.BF16.F32.PACK_AB R195, R20, R195 ;  /* 0x000000c314c3723e */ /* 0x000fe200000010ff */
[----:B------:R-:W-:Y:S01]  /*7450*/  VIADD R220, R220, 0xffffffff ;  /* 0xffffffffdcdc7836 */ /* 0x000fe20000000000 */
[----:B------:R-:W-:Y:S01]  /*7460*/  F2FP.BF16.F32.PACK_AB R186, R21, R186 ;  /* 0x000000ba15ba723e */ /* 0x000fe200000010ff */
[----:B------:R-:W-:Y:S01]  /*7470*/  IMAD.MOV.U32 R21, RZ, RZ, R4 ;  /* 0x000000ffff157224 */ /* 0x000fe200078e0004 */
[----:B------:R-:W-:Y:S02]  /*7480*/  F2FP.BF16.F32.PACK_AB R196, R196, R163 ;  /* 0x000000a3c4c4723e */ /* 0x000fe400000010ff */
[----:B------:R-:W-:-:S02]  /*7490*/  F2FP.BF16.F32.PACK_AB R197, R152, R197 ;  /* 0x000000c598c5723e */ /* 0x000fc400000010ff */
[----:B------:R-:W-:Y:S02]  /*74a0*/  F2FP.BF16.F32.PACK_AB R198, R183, R198 ;  /* 0x000000c6b7c6723e */ /* 0x000fe400000010ff */
[----:B------:R-:W-:Y:S02]  /*74b0*/  F2FP.BF16.F32.PACK_AB R199, R156, R199 ;  /* 0x000000c79cc7723e */ /* 0x000fe400000010ff */
[----:B------:R-:W-:Y:S02]  /*74c0*/  F2FP.BF16.F32.PACK_AB R192, R168, R167 ;  /* 0x000000a7a8c0723e */ /* 0x000fe400000010ff */
[----:B------:R-:W-:Y:S02]  /*74d0*/  F2FP.BF16.F32.PACK_AB R193, R158, R193 ;  /* 0x000000c19ec1723e */ /* 0x000fe400000010ff */
[----:B------:R-:W-:Y:S02]  /*74e0*/  F2FP.BF16.F32.PACK_AB R194, R181, R194 ;  /* 0x000000c2b5c2723e */ /* 0x000fe400000010ff */
[----:B------:R-:W-:Y:S01]  /*74f0*/  F2FP.BF16.F32.PACK_AB R188, R173, R188 ;  /* 0x000000bcadbc723e */ /* 0x000fe200000010ff */
[----:B0-----:R-:W-:Y:S01]  /*7500*/  UPRMT UR6, UR4, 0x654, UR6 ;  /* 0x0000065404067896 */ /* 0x001fe20008000006 */
[----:B------:R-:W-:-:S02]  /*7510*/  F2FP.BF16.F32.PACK_AB R189, R160, R189 ;  /* 0x000000bda0bd723e */ /* 0x000fc400000010ff */
[----:B------:R-:W-:Y:S01]  /*7520*/  UMOV UR4, UR38 ;  /* 0x0000002600047c82 */ /* 0x000fe20008000000 */
[----:B------:R-:W-:Y:S02]  /*7530*/  F2FP.BF16.F32.PACK_AB R190, R171, R190 ;  /* 0x000000beabbe723e */ /* 0x000fe400000010ff */
[----:B------:R-:W-:Y:S02]  /*7540*/  F2FP.BF16.F32.PACK_AB R191, R162, R191 ;  /* 0x000000bfa2bf723e */ /* 0x000fe400000010ff */
[----:B------:R-:W-:Y:S01]  /*7550*/  F2FP.BF16.F32.PACK_AB R184, R169, R184 ;  /* 0x000000b8a9b8723e */ /* 0x000fe200000010ff */
[----:B------:R-:W-:Y:S01]  /*7560*/  SYNCS.ARRIVE.TRANS64.RED.A1T0 RZ, [UR6], RZ ;  /* 0x000000ffffff79a7 */ /* 0x000fe20008100406 */
[----:B------:R-:W-:Y:S02]  /*7570*/  F2FP.BF16.F32.PACK_AB R185, R164, R185 ;  /* 0x000000b9a4b9723e */ /* 0x000fe400000010ff */
[----:B------:R-:W-:Y:S02]  /*7580*/  F2FP.BF16.F32.PACK_AB R187, R166, R187 ;  /* 0x000000bba6bb723e */ /* 0x000fe400000010ff */
[----:B------:R-:W-:Y:S01]  /*7590*/  MOV R20, R3 ;  /* 0x0000000300147202 */ /* 0x000fe20000000f00 */
[----:B------:R-:W-:Y:S06]  /*75a0*/  @P1 BRA `(.L_x_1030) ;  /* 0xffffffd000ec1947 */ /* 0x000fec000383ffff */
.L_x_1011:
[----:B------:R-:W-:Y:S01]  /*75b0*/  R2UR UR4, R22 ;  /* 0x00000000160472ca */ /* 0x000fe200000e0000 */
[----:B------:R-:W-:Y:S01]  /*75c0*/  UISETP.NE.AND UP0, UPT, UR43, URZ, UPT ;  /* 0x0000003f2b00728c */ /* 0x000fe2000bf05270 */
[----:B------:R-:W-:Y:S01]  /*75d0*/  IADD3 R153, -R153, 0x1, RZ ;  /* 0x0000000199997810 */ /* 0x000fe20007ffe1ff */
[----:B------:R-:W-:-:S04]  /*75e0*/  UIADD3 UR6, UR60, 0x7f, URZ ;  /* 0x0000007f3c067890 */ /* 0x000fc8000fffe03f */
[----:B------:R-:W-:Y:S01]  /*75f0*/  PLOP3.LUT P1, PT, PT, PT, UP0, 0x40, 0x0 ;  /* 0x000000000000781c */ /* 0x000fe20003f2e808 */
[----:B------:R-:W-:-:S05]  /*7600*/  IMAD R20, R154, UR42, R153 ;  /* 0x0000002a9a147c24 */ /* 0x000fca000f8e0299 */
[----:B------:R-:W-:-:S11]  /*7610*/  UISETP.NE.AND UP1, UPT, UR4, URZ, UPT ;  /* 0x0000003f0400728c */ /* 0x000fd6000bf25270 */
[----:B------:R-:W-:Y:S01]  /*7620*/  @UP1 ULDC UR4, c[0x0][0x44c] ;  /* 0x0001130000041ab9 */ /* 0x000fe20000000800 */
[----:B------:R-:W-:Y:S01]  /*7630*/  @UP1 ULDC UR11, c[0x0][0x450] ;  /* 0x00011400000b1ab9 */ /* 0x000fe20000000800 */
[----:B------:R-:W-:-:S04]  /*7640*/  UIMAD.WIDE.U32 UR4, UR6, UR4, URZ ;  /* 0x00000004060472a5 */ /* 0x000fc8000f8e003f */
[----:B------:R-:W-:-:S06]  /*7650*/  @UP1 USHF.R.U32.HI UR6, URZ, UR11, UR5 ;  /* 0x0000000b3f061299 */ /* 0x000fcc0008011605 */
[----:B------:R-:W-:-:S04]  /*7660*/  VIADD R20, R20, UR6 ;  /* 0x0000000614147c36 */ /* 0x000fc80008000000 */
[----:B------:R-:W-:Y:S01]  /*7670*/  VIADD R152, R20, -UR7 ;  /* 0x8000000714987c36 */ /* 0x000fe20008000000 */
[----:B------:R-:W-:Y:S06]  /*7680*/  @P1 BRA `(.L_x_1031) ;  /* 0x0000000000481947 */ /* 0x000fec0003800000 */
[----:B------:R-:W-:-:S05]  /*7690*/  IMAD.MOV.U32 R153, RZ, RZ, R20 ;  /* 0x000000ffff997224 */ /* 0x000fca00078e0014 */
[----:B------:R-:W-:-:S13]  /*76a0*/  ISETP.GT.AND P1, PT, R153, -0x1, PT ;  /* 0xffffffff9900780c */ /* 0x000fda0003f24270 */
[----:B------:R-:W-:Y:S05]  /*76b0*/  @P1 BRA `(.L_x_1032) ;  /* 0x0000000000201947 */ /* 0x000fea0003800000 */
[----:B------:R-:W0:Y:S01]  /*76c0*/  LDC R154, c[0x0][0x9e4] ;  /* 0x00027900ff9a7b82 */ /* 0x000e220000000800 */
[----:B------:R-:W-:Y:S02]  /*76d0*/  LOP3.LUT R153, RZ, R153, RZ, 0x33, !PT ;  /* 0x00000099ff997212 */ /* 0x000fe400078e33ff */
[----:B0-----:R-:W-:-:S13]  /*76e0*/  ISETP.NE.AND P1, PT, R154, 0x1, PT ;  /* 0x000000019a00780c */ /* 0x001fda0003f25270 */
[----:B------:R-:W0:Y:S02]  /*76f0*/  @P1 LDC.64 R20, c[0x0][0x9e8] ;  /* 0x00027a00ff141b82 */ /* 0x000e240000000a00 */
[----:B0-----:R-:W-:-:S05]  /*7700*/  @P1 IMAD.HI.U32 R20, R153, R20, RZ ;  /* 0x0000001499141227 */ /* 0x001fca00078e00ff */
[----:B------:R-:W-:-:S04]  /*7710*/  @P1 SHF.R.U32.HI R153, RZ, R21, R20 ;  /* 0x00000015ff991219 */ /* 0x000fc80000011614 */
[----:B------:R-:W-:Y:S01]  /*7720*/  LOP3.LUT R153, RZ, R153, RZ, 0x33, !PT ;  /* 0x00000099ff997212 */ /* 0x000fe200078e33ff */
[----:B------:R-:W-:Y:S06]  /*7730*/  BRA `(.L_x_1033) ;  /* 0x0000000000147947 */ /* 0x000fec0003800000 */
.L_x_1032:
[----:B------:R-:W0:Y:S02]  /*7740*/  LDC R154, c[0x0][0x9e4] ;  /* 0x00027900ff9a7b82 */ /* 0x000e240000000800 */
[----:B0-----:R-:W-:-:S13]  /*7750*/  ISETP.NE.AND P1, PT, R154, 0x1, PT ;  /* 0x000000019a00780c */ /* 0x001fda0003f25270 */
[----:B------:R-:W0:Y:S02]  /*7760*/  @P1 LDC.64 R20, c[0x0][0x9e8] ;  /* 0x00027a00ff141b82 */ /* 0x000e240000000a00 */
[----:B0-----:R-:W-:-:S05]  /*7770*/  @P1 IMAD.HI.U32 R20, R153, R20, RZ ;  /* 0x0000001499141227 */ /* 0x001fca00078e00ff */
[----:B------:R-:W-:-:S07]  /*7780*/  @P1 SHF.R.U32.HI R153, RZ, R21, R20 ;  /* 0x00000015ff991219 */ /* 0x000fce0000011614 */
.L_x_1033:
[----:B------:R-:W-:-:S05]  /*7790*/  IMAD R153, R153, R154, RZ ;  /* 0x0000009a99997224 */ /* 0x000fca00078e02ff */
[----:B------:R-:W-:-:S07]  /*77a0*/  VIMNMX R152, R152, R153, !PT ;  /* 0x0000009998987248 */ /* 0x000fce0007fe0100 */
.L_x_1031:
[----:B------:R-:W-:Y:S01]  /*77b0*/  VIADD R152, R152, 0x3f ;  /* 0x0000003f98987836 */ /* 0x000fe20000000000 */
[----:B------:R-:W-:-:S04]  /*77c0*/  R2UR UR4, R201 ;  /* 0x00000000c90472ca */ /* 0x000fc800000e0000 */
[----:B------:R-:W-:-:S04]  /*77d0*/  SHF.R.S32.HI R21, RZ, 0x1f, R152 ;  /* 0x0000001fff157819 */ /* 0x000fc80000011498 */
[----:B------:R-:W-:-:S04]  /*77e0*/  LEA.HI R21, R21, R152, RZ, 0x6 ;  /* 0x0000009815157211 */ /* 0x000fc800078f30ff */
[----:B------:R-:W-:-:S04]  /*77f0*/  SHF.R.S32.HI R21, RZ, 0x6, R21 ;  /* 0x00000006ff157819 */ /* 0x000fc80000011415 */
[----:B------:R-:W-:-:S04]  /*7800*/  VIMNMX R221, R21, UR4, !PT ;  /* 0x0000000415dd7c48 */ /* 0x000fc8000ffe0100 */
[----:B------:R-:W-:-:S13]  /*7810*/  ISETP.GE.AND P1, PT, R220, R221, PT ;  /* 0x000000dddc00720c */ /* 0x000fda0003f26270 */
[----:B------:R-:W-:Y:S05]  /*7820*/  @!P1 BRA `(.L_x_1034) ;  /* 0x0000002000549947 */ /* 0x000fea0003800000 */
[----:B------:R-:W-:Y:S01]  /*7830*/  IMAD.MOV.U32 R20, RZ, RZ, R3 ;  /* 0x000000ffff147224 */ /* 0x000fe200078e0003 */
[----:B------:R-:W-:Y:S01]  /*7840*/  MOV R21, R4 ;  /* 0x0000000400157202 */ /* 0x000fe20000000f00 */
[----:B------:R-:W-:Y:S01]  /*7850*/  UMOV UR41, UR39 ;  /* 0x0000002700297c82 */ /* 0x000fe20008000000 */
[----:B------:R-:W-:Y:S01]  /*7860*/  UMOV UR4, UR38 ;  /* 0x0000002600047c82 */ /* 0x000fe20008000000 */
[----:B------:R-:W-:Y:S01]  /*7870*/  ULDC UR5, c[0x0][0x9d8] ;  /* 0x0002760000057ab9 */ /* 0x000fe20000000800 */
[----:B------:R-:W-:-:S05]  /*7880*/  ULDC UR50, c[0x0][0x988] ;  /* 0x0002620000327ab9 */ /* 0x000fca0000000800 */
.L_x_1045:
[----:B------:R-:W-:-:S04]  /*7890*/  UISETP.NE.AND UP0, UPT, UR4, 0x1, UPT ;  /* 0x000000010400788c */ /* 0x000fc8000bf05270 */
[----:B------:R-:W-:-:S04]  /*78a0*/  USEL UR39, URZ, 0x1, UP0 ;  /* 0x000000013f277887 */ /* 0x000fc80008000000 */
[----:B------:R-:W-:Y:S01]  /*78b0*/  ULOP3.LUT UR39, UR41, UR39, URZ, 0x3c, !UPT ;  /* 0x0000002729277292 */ /* 0x000fe2000f8e3c3f */
[----:B------:R-:W-:Y:S11]  /*78c0*/  @!P0 BRA `(.L_x_1035) ;  /* 0x0000000000048947 */ /* 0x000ff60003800000 */
[----:B------:R-:W-:Y:S01]  /*78d0*/  BPT.TRAP 0x1 ;  /* 0x000000040000795c */ /* 0x000fe20000300000 */
.L_x_1035:
        /* <DEDUP_REMOVED lines=9> */
.L_x_1036:
[----:B-1----:R-:W-:Y:S05]  /*7970*/  @P1 BRA `(.L_x_1037) ;  /* 0x0000000000081947 */ /* 0x002fea0003800000 */
[----:B------:R-:W1:Y:S02]  /*7980*/  SYNCS.PHASECHK.TRANS64.TRYWAIT P1, [UR7+0x30830], R3 ;  /* 0x03083003ff0075a7 */ /* 0x000e640008020147 */
[----:B-1----:R-:W-:Y:S05]  /*7990*/  @!P1 BRA `(.L_x_1038) ;  /* 0x000000d000649947 */ /* 0x002fea0003800000 */
.L_x_1037:
        /* <DEDUP_REMOVED lines=185> */
[----:B------:R-:W-:Y:S01]  /*8530*/  UMOV UR44, UR56 ;  /* 0x00000038002c7c82 */ /* 0x000fe20008000000 */
[----:B------:R-:W-:Y:S01]  /*8540*/  UMOV UR45, UR57 ;  /* 0x00000039002d7c82 */ /* 0x000fe20008000000 */
[----:B------:R-:W-:Y:S01]  /*8550*/  UMOV UR47, 0x40000040 ;  /* 0x40000040002f7882 */ /* 0x000fe20000000000 */
        /* <DEDUP_REMOVED lines=41> */
.L_x_1039:
[----:B------:R-:W-:Y:S01]  /*87f0*/  ULEA UR6, UR4, UR40, 0x3 ;  /* 0x0000002804067291 */ /* 0x000fe2000f8e183f */
[----:B------:R-:W-:-:S05]  /*8800*/  IMAD.U32 R0, RZ, RZ, UR41 ;  /* 0x00000029ff007e24 */ /* 0x000fca000f8e00ff */
[----:B------:R-:W-:-:S04]  /*8810*/  SHF.L.U32 R0, R0, 0x1f, RZ ;  /* 0x0000001f00007819 */ /* 0x000fc800000006ff */
[----:B------:R2:W3:Y:S01]  /*8820*/  SYNCS.PHASECHK.TRANS64.TRYWAIT P1, [UR6+0x30850], R0 ;  /* 0x03085000ff0075a7 */ /* 0x0004e20008020146 */
[----:B------:R-:W-:Y:S05]  /*8830*/  @!P0 BRA `(.L_x_1040) ;  /* 0x0000000000048947 */ /* 0x000fea0003800000 */
[----:B------:R-:W-:Y:S01]  /*8840*/  BPT.TRAP 0x1 ;  /* 0x000000040000795c */ /* 0x000fe20000300000 */
.L_x_1040:
[----:B---3--:R-:W-:Y:S05]  /*8850*/  @P1 BRA `(.L_x_1041) ;  /* 0x0000000000081947 */ /* 0x008fea0003800000 */
[----:B------:R-:W3:Y:S02]  /*8860*/  SYNCS.PHASECHK.TRANS64.TRYWAIT P1, [UR6+0x30850], R0 ;  /* 0x03085000ff0075a7 */ /* 0x000ee40008020146 */
[----:B---3--:R-:W-:Y:S05]  /*8870*/  @!P1 BRA `(.L_x_1042) ;  /* 0x000000c000c49947 */ /* 0x008fea0003800000 */
.L_x_1041:
        /* <DEDUP_REMOVED lines=30> */
.L_x_1043:
[----:B------:R-:W-:Y:S01]  /*8a60*/  FMUL.FTZ R152, R152, UR5 ;  /* 0x0000000598987c20 */ /* 0x000fe20008410000 */
[----:B------:R-:W-:Y:S01]  /*8a70*/  FMUL.FTZ R185, R154, UR5 ;  /* 0x000000059ab97c20 */ /* 0x000fe20008410000 */
[----:B------:R-:W-:Y:S01]  /*8a80*/  FMUL.FTZ R153, R153, UR5 ;  /* 0x0000000599997c20 */ /* 0x000fe20008410000 */
[----:B------:R-:W-:Y:S01]  /*8a90*/  FMUL.FTZ R154, R155, UR5 ;  /* 0x000000059b9a7c20 */ /* 0x000fe20008410000 */
[----:B------:R-:W-:Y:S01]  /*8aa0*/  FMUL.FTZ R184, R156, UR5 ;  /* 0x000000059cb87c20 */ /* 0x000fe20008410000 */
[----:B------:R-:W-:Y:S01]  /*8ab0*/  FMUL.FTZ R155, R158, UR5 ;  /* 0x000000059e9b7c20 */ /* 0x000fe20008410000 */
[----:B------:R-:W0:Y:S01]  /*8ac0*/  MUFU.TANH R152, R152 ;  /* 0x0000009800987308 */ /* 0x000e220000002400 */
[----:B------:R-:W-:Y:S01]  /*8ad0*/  FMUL.FTZ R186, R157, UR5 ;  /* 0x000000059dba7c20 */ /* 0x000fe20008410000 */
        /* <DEDUP_REMOVED lines=15> */
[----:B0-2---:R-:W-:Y:S01]  /*8bd0*/  FMNMX.FTZ R0, R152, R21, !PT ;  /* 0x0000001598007209 */ /* 0x005fe20007810000 */
[----:B------:R-:W-:Y:S01]  /*8be0*/  FMUL.FTZ R189, R172, UR5 ;  /* 0x00000005acbd7c20 */ /* 0x000fe20008410000 */
[----:B------:R-:W-:Y:S01]  /*8bf0*/  FMUL.FTZ R165, R174, UR5 ;  /* 0x00000005aea57c20 */ /* 0x000fe20008410000 */
[----:B------:R-:W-:Y:S01]  /*8c00*/  FMUL.FTZ R191, R173, UR5 ;  /* 0x00000005adbf7c20 */ /* 0x000fe20008410000 */
[----:B------:R-:W-:Y:S01]  /*8c10*/  FMUL.FTZ R166, R175, UR5 ;  /* 0x00000005afa67c20 */ /* 0x000fe20008410000 */
[----:B------:R-:W-:Y:S01]  /*8c20*/  FMUL.FTZ R174, R176, UR5 ;  /* 0x00000005b0ae7c20 */ /* 0x000fe20008410000 */
[----:B------:R-:W-:Y:S01]  /*8c30*/  FMUL.FTZ R169, R178, UR5 ;  /* 0x00000005b2a97c20 */ /* 0x000fe20008410000 */
[----:B------:R-:W0:Y:S01]  /*8c40*/  MUFU.TANH R154, R154 ;  /* 0x0000009a009a7308 */ /* 0x000e220000002400 */
[----:B-1----:R-:W-:Y:S01]  /*8c50*/  FMNMX.FTZ R3, R185, R20, !PT ;  /* 0x00000014b9037209 */ /* 0x002fe20007810000 */
[----:B------:R-:W-:Y:S01]  /*8c60*/  FMUL.FTZ R176, R177, UR5 ;  /* 0x00000005b1b07c20 */ /* 0x000fe20008410000 */
[----:B------:R-:W-:Y:S01]  /*8c70*/  FMUL.FTZ R170, R179, UR5 ;  /* 0x00000005b3aa7c20 */ /* 0x000fe20008410000 */
[----:B------:R-:W-:Y:S01]  /*8c80*/  FMUL.FTZ R178, R180, UR5 ;  /* 0x00000005b4b27c20 */ /* 0x000fe20008410000 */
[----:B------:R-:W-:Y:S01]  /*8c90*/  FMUL.FTZ R179, R181, UR5 ;  /* 0x00000005b5b37c20 */ /* 0x000fe20008410000 */
[----:B------:R-:W-:Y:S01]  /*8ca0*/  FMUL.FTZ R172, R183, UR5 ;  /* 0x00000005b7ac7c20 */ /* 0x000fe20008410000 */
[----:B------:R-:W-:Y:S01]  /*8cb0*/  UMOV UR10, UR50 ;  /* 0x00000032000a7c82 */ /* 0x000fe20008000000 */
[----:B------:R-:W1:Y:S01]  /*8cc0*/  MUFU.TANH R184, R184 ;  /* 0x000000b800b87308 */ /* 0x000e620000002400 */
[----:B---3--:R-:W-:Y:S01]  /*8cd0*/  FMNMX.FTZ R171, R153, R0, !PT ;  /* 0x0000000099ab7209 */ /* 0x008fe20007810000 */
[----:B------:R-:W2:Y:S01]  /*8ce0*/  S2UR UR4, SR_CgaCtaId ;  /* 0x00000000000479c3 */ /* 0x000ea20000008800 */
[----:B------:R-:W-:-:S05]  /*8cf0*/  UIADD3 UR7, UR7, 0x30840, URZ ;  /* 0x0003084007077890 */ /* 0x000fca000fffe03f */
[----:B------:R-:W3:Y:S01]  /*8d00*/  MUFU.TANH R155, R155 ;  /* 0x0000009b009b7308 */ /* 0x000ee20000002400 */
[----:B0-----:R-:W-:-:S07]  /*8d10*/  FMNMX.FTZ R0, R154, R3, !PT ;  /* 0x000000039a007209 */ /* 0x001fce0007810000 */
[----:B------:R-:W0:Y:S01]  /*8d20*/  MUFU.TANH R186, R186 ;  /* 0x000000ba00ba7308 */ /* 0x000e220000002400 */
[----:B-1----:R-:W-:-:S07]  /*8d30*/  FMNMX.FTZ R171, R184, R171, !PT ;  /* 0x000000abb8ab7209 */ /* 0x002fce0007810000 */
[----:B------:R-:W1:Y:S01]  /*8d40*/  MUFU.TANH R156, R156 ;  /* 0x0000009c009c7308 */ /* 0x000e620000002400 */
[----:B---3--:R-:W-:Y:S01]  /*8d50*/  FMNMX.FTZ R3, R155, R0, !PT ;  /* 0x000000009b037209 */ /* 0x008fe20007810000 */
[----:B--2---:R-:W-:-:S06]  /*8d60*/  UPRMT UR7, UR4, 0x654, UR7 ;  /* 0x0000065404077896 */ /* 0x004fcc0008000007 */
[----:B------:R-:W2:Y:S01]  /*8d70*/  MUFU.TANH R187, R187 ;  /* 0x000000bb00bb7308 */ /* 0x000ea20000002400 */
[----:B0-----:R-:W-:Y:S02]  /*8d80*/  FMNMX.FTZ R0, R186, R171, !PT ;  /* 0x000000abba007209 */ /* 0x001fe40007810000 */
[----:B------:R-:W-:Y:S05]  /*8d90*/  SYNCS.ARRIVE.TRANS64.RED.A1T0 RZ, [UR7], RZ ;  /* 0x000000ffffff79a7 */ /* 0x000fea0008100407 */
[----:B------:R-:W0:Y:S01]  /*8da0*/  MUFU.TANH R157, R157 ;  /* 0x0000009d009d7308 */ /* 0x000e220000002400 */
[----:B-1----:R-:W-:-:S07]  /*8db0*/  FMNMX.FTZ R2, R156, R3, !PT ;  /* 0x000000039c027209 */ /* 0x002fce0007810000 */
[----:B------:R-:W1:Y:S01]  /*8dc0*/  MUFU.TANH R188, R188 ;  /* 0x000000bc00bc7308 */ /* 0x000e620000002400 */
[----:B--2---:R-:W-:-:S07]  /*8dd0*/  FMNMX.FTZ R3, R187, R0, !PT ;  /* 0x00000000bb037209 */ /* 0x004fce0007810000 */
[----:B------:R-:W2:Y:S01]  /*8de0*/  MUFU.TANH R158, R158 ;  /* 0x0000009e009e7308 */ /* 0x000ea20000002400 */
[----:B0-----:R-:W-:-:S07]  /*8df0*/  FMNMX.FTZ R171, R157, R2, !PT ;  /* 0x000000029dab7209 */ /* 0x001fce0007810000 */
        /* <DEDUP_REMOVED lines=11> */
[----:B0-----:R-:W-:Y:S01]  /*8eb0*/  FMNMX.FTZ R2, R160, R171, !PT ;  /* 0x000000aba0027209 */ /* 0x001fe20007810000 */
[----:B------:R-:W-:-:S06]  /*8ec0*/  FMUL.FTZ R171, R182, UR5 ;  /* 0x00000005b6ab7c20 */ /* 0x000fcc0008410000 */
        /* <DEDUP_REMOVED lines=27> */
[----:B--2---:R-:W-:Y:S02]  /*9080*/  FMNMX.FTZ R3, R171, R0, !PT ;  /* 0x00000000ab037209 */ /* 0x004fe40007810000 */
[----:B0-----:R-:W-:Y:S02]  /*9090*/  FMNMX.FTZ R2, R179, R2, !PT ;  /* 0x00000002b3027209 */ /* 0x001fe40007810000 */
[----:B-1----:R-:W-:-:S03]  /*90a0*/  FMNMX.FTZ R0, R172, R3, !PT ;  /* 0x00000003ac007209 */ /* 0x002fc60007810000 */
[----:B------:R-:W0:Y:S04]  /*90b0*/  SHFL.BFLY PT, R3, R2, 0x2, 0x1f ;  /* 0x0c401f0002037f89 */ /* 0x000e2800000e0000 */
[----:B------:R-:W1:Y:S01]  /*90c0*/  SHFL.BFLY PT, R175, R0, 0x2, 0x1f ;  /* 0x0c401f0000af7f89 */ /* 0x000e6200000e0000 */
[----:B0-----:R-:W-:Y:S02]  /*90d0*/  FMNMX.FTZ R173, R2, R3, !PT ;  /* 0x0000000302ad7209 */ /* 0x001fe40007810000 */
[----:B-1----:R-:W-:-:S03]  /*90e0*/  FMNMX.FTZ R175, R0, R175, !PT ;  /* 0x000000af00af7209 */ /* 0x002fc60007810000 */
[----:B------:R-:W0:Y:S04]  /*90f0*/  SHFL.BFLY PT, R4, R173, 0x1, 0x1f ;  /* 0x0c201f00ad047f89 */ /* 0x000e2800000e0000 */
[----:B------:R-:W1:Y:S01]  /*9100*/  SHFL.BFLY PT, R180, R175, 0x1, 0x1f ;  /* 0x0c201f00afb47f89 */ /* 0x000e6200000e0000 */
[----:B0-----:R-:W-:Y:S02]  /*9110*/  FMNMX.FTZ R4, R173, R4, !PT ;  /* 0x00000004ad047209 */ /* 0x001fe40007810000 */
[----:B-1----:R-:W-:-:S03]  /*9120*/  FMNMX.FTZ R3, R175, R180, !PT ;  /* 0x000000b4af037209 */ /* 0x002fc60007810000 */
[C---:B------:R-:W-:Y:S01]  /*9130*/  FADD.FTZ R21, -R4.reuse, R21 ;  /* 0x0000001504157221 */ /* 0x040fe20000010100 */
[----:B------:R-:W-:Y:S01]  /*9140*/  FMUL.FTZ R181, R4, UR10 ;  /* 0x0000000a04b57c20 */ /* 0x000fe20008410000 */
[C---:B------:R-:W-:Y:S01]  /*9150*/  FADD.FTZ R2, -R3.reuse, R20 ;  /* 0x0000001403027221 */ /* 0x040fe20000010100 */
[----:B------:R-:W-:Y:S01]  /*9160*/  FMUL.FTZ R20, R3, UR10 ;  /* 0x0000000a03147c20 */ /* 0x000fe20008410000 */
[----:B------:R-:W-:Y:S01]  /*9170*/  FMUL.FTZ R177, R21, UR10 ;  /* 0x0000000a15b17c20 */ /* 0x000fe20008410000 */
[--C-:B------:R-:W-:Y:S01]  /*9180*/  FFMA.FTZ R21, R152, UR10, -R181.reuse ;  /* 0x0000000a98157c23 */ /* 0x100fe200080108b5 */
[----:B------:R-:W-:Y:S01]  /*9190*/  FMUL.FTZ R2, R2, UR10 ;  /* 0x0000000a02027c20 */ /* 0x000fe20008410000 */
        /* <DEDUP_REMOVED lines=21> */
[--C-:B------:R-:W-:Y:S01]  /*92f0*/  FFMA.FTZ R167, R168, UR10, -R181.reuse ;  /* 0x0000000aa8a77c23 */ /* 0x100fe200080108b5 */
[--C-:B------:R-:W-:Y:S01]  /*9300*/  FFMA.FTZ R160, R162, UR10, -R20.reuse ;  /* 0x0000000aa2a07c23 */ /* 0x100fe20008010814 */
[--C-:B------:R-:W-:Y:S01]  /*9310*/  FFMA.FTZ R163, R191, UR10, -R181.reuse ;  /* 0x0000000abfa37c23 */ /* 0x100fe200080108b5 */
[--C-:B------:R-:W-:Y:S01]  /*9320*/  FFMA.FTZ R191, R165, UR10, -R20.reuse ;  /* 0x0000000aa5bf7c23 */ /* 0x100fe20008010814 */
[--C-:B------:R-:W-:Y:S01]  /*9330*/  FFMA.FTZ R162, R166, UR10, -R20.reuse ;  /* 0x0000000aa6a27c23 */ /* 0x100fe20008010814 */
[--C-:B------:R-:W-:Y:S01]  /*9340*/  FFMA.FTZ R184, R174, UR10, -R181.reuse ;  /* 0x0000000aaeb87c23 */ /* 0x100fe200080108b5 */
[----:B------:R-:W1:Y:S01]  /*9350*/  MUFU.EX2 R197, R197 ;  /* 0x000000c500c57308 */ /* 0x000e620000000800 */
[--C-:B------:R-:W-:Y:S01]  /*9360*/  FFMA.FTZ R185, R169, UR10, -R20.reuse ;  /* 0x0000000aa9b97c23 */ /* 0x100fe20008010814 */
[--C-:B------:R-:W-:Y:S01]  /*9370*/  FFMA.FTZ R153, R176, UR10, -R181.reuse ;  /* 0x0000000ab0997c23 */ /* 0x100fe200080108b5 */
[----:B------:R-:W-:Y:S01]  /*9380*/  FFMA.FTZ R187, R171, UR10, -R20 ;  /* 0x0000000aabbb7c23 */ /* 0x000fe20008010814 */
[----:B------:R-:W-:-:S04]  /*9390*/  FFMA.FTZ R179, R179, UR10, -R181 ;  /* 0x0000000ab3b37c23 */ /* 0x000fc800080108b5 */
[----:B------:R-:W2:Y:S01]  /*93a0*/  MUFU.EX2 R196, R196 ;  /* 0x000000c400c47308 */ /* 0x000ea20000000800 */
[----:B0-----:R-:W-:-:S07]  /*93b0*/  FFMA.FTZ R155, R0, R18, R21 ;  /* 0x00000012009b7223 */ /* 0x001fce0000010015 */
[----:B------:R-:W0:Y:S01]  /*93c0*/  MUFU.EX2 R152, R152 ;  /* 0x0000009800987308 */ /* 0x000e220000000800 */
[----:B-1----:R-:W-:-:S07]  /*93d0*/  FFMA.FTZ R5, R2, R5, R197 ;  /* 0x0000000502057223 */ /* 0x002fce00000100c5 */
[----:B------:R-:W1:Y:S01]  /*93e0*/  MUFU.EX2 R198, R198 ;  /* 0x000000c600c67308 */ /* 0x000e620000000800 */
[----:B--2---:R-:W-:-:S07]  /*93f0*/  FADD.FTZ R155, R196, R155 ;  /* 0x0000009bc49b7221 */ /* 0x004fce0000010000 */
[----:B------:R-:W2:Y:S01]  /*9400*/  MUFU.EX2 R199, R199 ;  /* 0x000000c700c77308 */ /* 0x000ea20000000800 */
[----:B0-----:R-:W-:-:S07]  /*9410*/  FADD.FTZ R18, R152, R5 ;  /* 0x0000000598127221 */ /* 0x001fce0000010000 */
[----:B------:R0:W3:Y:S01]  /*9420*/  MUFU.EX2 R177, R186 ;  /* 0x000000ba00b17308 */ /* 0x0000e20000000800 */
[----:B-1----:R-:W-:-:S07]  /*9430*/  FADD.FTZ R164, R198, R155 ;  /* 0x0000009bc6a47221 */ /* 0x002fce0000010000 */
[----:B------:R-:W1:Y:S01]  /*9440*/  MUFU.EX2 R154, R154 ;  /* 0x0000009a009a7308 */ /* 0x000e620000000800 */
[----:B--2---:R-:W-:Y:S01]  /*9450*/  FADD.FTZ R5, R199, R18 ;  /* 0x00000012c7057221 */ /* 0x004fe20000010000 */
[----:B0-----:R-:W-:-:S06]  /*9460*/  FFMA.FTZ R186, R178, UR10, -R181 ;  /* 0x0000000ab2ba7c23 */ /* 0x001fcc00080108b5 */
[----:B------:R-:W0:Y:S01]  /*9470*/  MUFU.EX2 R192, R192 ;  /* 0x000000c000c07308 */ /* 0x000e220000000800 */
[----:B---3--:R-:W-:-:S07]  /*9480*/  FADD.FTZ R155, R177, R164 ;  /* 0x000000a4b19b7221 */ /* 0x008fce0000010000 */
        /* <DEDUP_REMOVED lines=8> */
[--C-:B------:R-:W-:Y:S01]  /*9510*/  FFMA.FTZ R164, R170, UR10, -R20.reuse ;  /* 0x0000000aaaa47c23 */ /* 0x100fe20008010814 */
[----:B------:R-:W-:-:S05]  /*9520*/  FFMA.FTZ R20, R172, UR10, -R20 ;  /* 0x0000000aac147c23 */ /* 0x000fca0008010814 */
        /* <DEDUP_REMOVED lines=37> */
[----:B0-----:R-:W-:Y:S01]  /*9780*/  FADD.FTZ R5, R187, R18 ;  /* 0x00000012bb057221 */ /* 0x001fe20000010000 */
[----:B--2---:R-:W-:-:S03]  /*9790*/  FADD.FTZ R18, R179, R166 ;  /* 0x000000a6b3127221 */ /* 0x004fc60000010000 */
[----:B-1----:R-:W-:Y:S01]  /*97a0*/  FADD.FTZ R5, R20, R5 ;  /* 0x0000000514057221 */ /* 0x002fe20000010000 */
[----:B------:R-:W-:Y:S06]  /*97b0*/  @!P0 BRA `(.L_x_1044) ;  /* 0x0000000000048947 */ /* 0x000fec0003800000 */
[----:B------:R-:W-:Y:S01]  /*97c0*/  BPT.TRAP 0x1 ;  /* 0x000000040000795c */ /* 0x000fe20000300000 */
.L_x_1044:
[----:B------:R-:W0:Y:S01]  /*97d0*/  S2UR UR4, SR_CgaCtaId ;  /* 0x00000000000479c3 */ /* 0x000e220000008800 */
[----:B------:R-:W-:Y:S01]  /*97e0*/  UIADD3 UR6, UR6, 0x30860, URZ ;  /* 0x0003086006067890 */ /* 0x000fe2000fffe03f */
[----:B------:R-:W-:Y:S01]  /*97f0*/  ISETP.GT.AND P1, PT, R220, R221, PT ;  /* 0x000000dddc00720c */ /* 0x000fe20003f24270 */
[----:B------:R-:W-:Y:S01]  /*9800*/  UMOV UR41, UR39 ;  /* 0x0000002700297c82 */ /* 0x000fe20008000000 */
[----:B------:R-:W-:Y:S01]  /*9810*/  F2FP.BF16.F32.PACK_AB R196, R196, R21 ;  /* 0x00000015c4c4723e */ /* 0x000fe200000010ff */
[----:B------:R-:W-:Y:S01]  /*9820*/  VIADD R220, R220, 0xffffffff ;  /* 0xffffffffdcdc7836 */ /* 0x000fe20000000000 */
[----:B------:R-:W-:Y:S01]  /*9830*/  F2FP.BF16.F32.PACK_AB R187, R20, R187 ;  /* 0x000000bb14bb723e */ /* 0x000fe200000010ff */
[----:B------:R-:W-:Y:S01]  /*9840*/  IMAD.MOV.U32 R20, RZ, RZ, R3 ;  /* 0x000000ffff147224 */ /* 0x000fe200078e0003 */
        /* <DEDUP_REMOVED lines=17> */
[----:B------:R-:W-:Y:S01]  /*9960*/  F2FP.BF16.F32.PACK_AB R186, R179, R186 ;  /* 0x000000bab3ba723e */ /* 0x000fe200000010ff */
[----:B------:R-:W-:Y:S06]  /*9970*/  @P1 BRA `(.L_x_1045) ;  /* 0xffffffdc00c41947 */ /* 0x000fec000383ffff */
.L_x_1034:
[----:B------:R-:W-:-:S13]  /*9980*/  R2UR UR4, R201 ;  /* 0x00000000c90472ca */ /* 0x000fda00000e0000 */
[----:B------:R-:W-:-:S13]  /*9990*/  ISETP.GE.AND P1, PT, R220, UR4, PT ;  /* 0x00000004dc007c0c */ /* 0x000fda000bf26270 */
[----:B------:R-:W-:Y:S05]  /*99a0*/  @!P1 BRA `(.L_x_1046) ;  /* 0x0000002c00349947 */ /* 0x000fea0003800000 */
[----:B------:R-:W-:Y:S01]  /*99b0*/  IMAD.MOV.U32 R21, RZ, RZ, R3 ;  /* 0x000000ffff157224 */ /* 0x000fe200078e0003 */
[----:B------:R-:W-:Y:S01]  /*99c0*/  MOV R20, R4 ;  /* 0x0000000400147202 */ /* 0x000fe20000000f00 */
[----:B------:R-:W-:Y:S01]  /*99d0*/  UMOV UR7, UR39 ;  /* 0x0000002700077c82 */ /* 0x000fe20008000000 */
[----:B------:R-:W-:Y:S01]  /*99e0*/  UMOV UR4, UR38 ;  /* 0x0000002600047c82 */ /* 0x000fe20008000000 */
[----:B------:R-:W-:Y:S01]  /*99f0*/  ULDC UR41, c[0x0][0x9e4] ;  /* 0x0002790000297ab9 */ /* 0x000fe20000000800 */
[----:B------:R-:W-:Y:S01]  /*9a00*/  ULDC UR51, c[0x0][0x9dc] ;  /* 0x0002770000337ab9 */ /* 0x000fe20000000800 */
[----:B------:R-:W-:Y:S01]  /*9a10*/  ULDC UR50, c[0x0][0x288] ;  /* 0x0000a20000327ab9 */ /* 0x000fe20000000800 */
[----:B------:R-:W-:Y:S01]  /*9a20*/  ULDC UR5, c[0x0][0x9d8] ;  /* 0x0002760000057ab9 */ /* 0x000fe20000000800 */
[----:B------:R-:W-:-:S05]  /*9a30*/  ULDC UR54, c[0x0][0x988] ;  /* 0x0002620000367ab9 */ /* 0x000fca0000000800 */
.L_x_1065:
[----:B------:R-:W-:-:S04]  /*9a40*/  UIADD3 UR38, UR4, 0x1, URZ ;  /* 0x0000000104267890 */ /* 0x000fc8000fffe03f */
[----:B------:R-:W-:-:S04]  /*9a50*/  UISETP.NE.AND UP0, UPT, UR38, 0x2, UPT ;  /* 0x000000022600788c */ /* 0x000fc8000bf05270 */
[----:B------:R-:W-:Y:S02]  /*9a60*/  USEL UR39, URZ, 0x1, UP0 ;  /* 0x000000013f277887 */ /* 0x000fe40008000000 */
[----:B------:R-:W-:Y:S02]  /*9a70*/  USEL UR38, UR38, URZ, UP0 ;  /* 0x0000003f26267287 */ /* 0x000fe40008000000 */
[----:B------:R-:W-:Y:S01]  /*9a80*/  ULOP3.LUT UR39, UR7, UR39, URZ, 0x3c, !UPT ;  /* 0x0000002707277292 */ /* 0x000fe2000f8e3c3f */
[----:B------:R-:W-:Y:S11]  /*9a90*/  @!P0 BRA `(.L_x_1047) ;  /* 0x0000000000048947 */ /* 0x000ff60003800000 */
[----:B------:R-:W-:Y:S01]  /*9aa0*/  BPT.TRAP 0x1 ;  /* 0x000000040000795c */ /* 0x000fe20000300000 */
.L_x_1047:
[----:B------:R-:W-:Y:S01]  /*9ab0*/  ULEA UR6, UR38, UR40, 0x3 ;  /* 0x0000002826067291 */ /* 0x000fe2000f8e183f */
[----:B------:R-:W-:-:S05]  /*9ac0*/  IMAD.U32 R3, RZ, RZ, UR39 ;  /* 0x00000027ff037e24 */ /* 0x000fca000f8e00ff */
[----:B------:R-:W-:-:S04]  /*9ad0*/  SHF.L.U32 R3, R3, 0x1f, RZ ;  /* 0x0000001f03037819 */ /* 0x000fc800000006ff */
[----:B------:R0:W1:Y:S01]  /*9ae0*/  SYNCS.PHASECHK.TRANS64.TRYWAIT P1, [UR6+0x30830], R3 ;  /* 0x03083003ff0075a7 */ /* 0x0000620008020146 */
[----:B------:R-:W-:Y:S05]  /*9af0*/  @!P0 BRA `(.L_x_1048) ;  /* 0x0000000000048947 */ /* 0x000fea0003800000 */
[----:B------:R-:W-:Y:S01]  /*9b00*/  BPT.TRAP 0x1 ;  /* 0x000000040000795c */ /* 0x000fe20000300000 */
.L_x_1048:
[----:B-1----:R-:W-:Y:S05]  /*9b10*/  @P1 BRA `(.L_x_1049) ;  /* 0x0000000000081947 */ /* 0x002fea0003800000 */
[----:B------:R-:W1:Y:S02]  /*9b20*/  SYNCS.PHASECHK.TRANS64.TRYWAIT P1, [UR6+0x30830], R3 ;  /* 0x03083003ff0075a7 */ /* 0x000e640008020146 */
[----:B-1----:R-:W-:Y:S05]  /*9b30*/  @!P1 BRA `(.L_x_1050) ;  /* 0x000000b0002c9947 */ /* 0x002fea0003800000 */
.L_x_1049:
        /* <DEDUP_REMOVED lines=229> */
.L_x_1051:
[----:B------:R-:W-:Y:S01]  /*a990*/  ULEA UR11, UR4, UR40, 0x3 ;  /* 0x00000028040b7291 */ /* 0x000fe2000f8e183f */
[----:B------:R-:W-:-:S05]  /*a9a0*/  IMAD.U32 R0, RZ, RZ, UR7 ;  /* 0x00000007ff007e24 */ /* 0x000fca000f8e00ff */
[----:B------:R-:W-:-:S04]  /*a9b0*/  SHF.L.U32 R0, R0, 0x1f, RZ ;  /* 0x0000001f00007819 */ /* 0x000fc800000006ff */
[----:B------:R2:W3:Y:S01]  /*a9c0*/  SYNCS.PHASECHK.TRANS64.TRYWAIT P1, [UR11+0x30850], R0 ;  /* 0x03085000ff0075a7 */ /* 0x0004e2000802014b */
[----:B------:R-:W-:Y:S05]  /*a9d0*/  @!P0 BRA `(.L_x_1052) ;  /* 0x0000000000048947 */ /* 0x000fea0003800000 */
[----:B------:R-:W-:Y:S01]  /*a9e0*/  BPT.TRAP 0x1 ;  /* 0x000000040000795c */ /* 0x000fe20000300000 */
.L_x_1052:
[----:B---3--:R-:W-:Y:S05]  /*a9f0*/  @P1 BRA `(.L_x_1053) ;  /* 0x0000000000081947 */ /* 0x008fea0003800000 */
[----:B------:R-:W3:Y:S02]  /*aa00*/  SYNCS.PHASECHK.TRANS64.TRYWAIT P1, [UR11+0x30850], R0 ;  /* 0x03085000ff0075a7 */ /* 0x000ee4000802014b */
[----:B---3--:R-:W-:Y:S05]  /*aa10*/  @!P1 BRA `(.L_x_1054) ;  /* 0x000000a0008c9947 */ /* 0x008fea0003800000 */
.L_x_1053:
        /* <DEDUP_REMOVED lines=30> */
.L_x_1055:
[----:B------:R-:W-:Y:S01]  /*ac00*/  R2UR UR4, R22 ;  /* 0x00000000160472ca */ /* 0x000fe200000e0000 */
[----:B------:R-:W3:Y:S01]  /*ac10*/  S2UR UR7, SR_CgaCtaId ;  /* 0x00000000000779c3 */ /* 0x000ee20000008800 */
[----:B------:R-:W-:Y:S01]  /*ac20*/  FMUL.FTZ R186, R156, UR5 ;  /* 0x000000059cba7c20 */ /* 0x000fe20008410000 */
[----:B------:R-:W-:Y:S01]  /*ac30*/  FMUL.FTZ R156, R163, UR5 ;  /* 0x00000005a39c7c20 */ /* 0x000fe20008410000 */
[----:B------:R-:W-:Y:S01]  /*ac40*/  FMUL.FTZ R163, R178, UR5 ;  /* 0x00000005b2a37c20 */ /* 0x000fe20008410000 */
[----:B------:R-:W-:Y:S02]  /*ac50*/  VIADD R192, R200, UR60 ;  /* 0x0000003cc8c07c36 */ /* 0x000fe40008000000 */
[----:B0-2---:R-:W-:Y:S01]  /*ac60*/  FMUL.FTZ R0, R154, UR5 ;  /* 0x000000059a007c20 */ /* 0x005fe20008410000 */
[----:B------:R-:W-:Y:S01]  /*ac70*/  FMUL.FTZ R154, R159, UR5 ;  /* 0x000000059f9a7c20 */ /* 0x000fe20008410000 */
[----:B------:R-:W-:Y:S01]  /*ac80*/  FMUL.FTZ R159, R170, UR5 ;  /* 0x00000005aa9f7c20 */ /* 0x000fe20008410000 */
[----:B------:R-:W0:Y:S01]  /*ac90*/  LDC R178, c[0x0][0x2f0] ;  /* 0x0000bc00ffb27b82 */ /* 0x000e220000000800 */
[----:B------:R-:W-:-:S02]  /*aca0*/  IMAD.SHL.U32 R170, R220, 0x40, RZ ;  /* 0x00000040dcaa7824 */ /* 0x000fc400078e00ff */
[----:B------:R-:W-:Y:S01]  /*acb0*/  FMUL.FTZ R191, R168, UR5 ;  /* 0x00000005a8bf7c20 */ /* 0x000fe20008410000 */
[----:B------:R-:W-:Y:S01]  /*acc0*/  FMUL.FTZ R184, R152, UR5 ;  /* 0x0000000598b87c20 */ /* 0x000fe20008410000 */
[----:B------:R-:W-:Y:S01]  /*acd0*/  UISETP.NE.AND UP1, UPT, UR4, URZ, UPT ;  /* 0x0000003f0400728c */ /* 0x000fe2000bf25270 */
[----:B------:R-:W-:Y:S01]  /*ace0*/  FMUL.FTZ R152, R155, UR5 ;  /* 0x000000059b987c20 */ /* 0x000fe20008410000 */
[----:B------:R-:W-:Y:S01]  /*acf0*/  ULEA UR4, UR38, UR40, 0x3 ;  /* 0x0000002826047291 */ /* 0x000fe2000f8e183f */
[----:B------:R-:W-:Y:S01]  /*ad00*/  FMUL.FTZ R188, R160, UR5 ;  /* 0x00000005a0bc7c20 */ /* 0x000fe20008410000 */
[----:B------:R-:W-:Y:S01]  /*ad10*/  UISETP.NE.AND UP0, UPT, UR43, URZ, UPT ;  /* 0x0000003f2b00728c */ /* 0x000fe2000bf05270 */
[----:B------:R-:W-:Y:S01]  /*ad20*/  FMUL.FTZ R187, R161, UR5 ;  /* 0x00000005a1bb7c20 */ /* 0x000fe20008410000 */
[----:B------:R-:W-:Y:S01]  /*ad30*/  PLOP3.LUT P1, PT, PT, PT, UP1, 0x80, 0x0 ;  /* 0x000000000000781c */ /* 0x000fe20003f2f018 */
[----:B------:R-:W-:Y:S01]  /*ad40*/  UIADD3 UR4, UR4, 0x30840, URZ ;  /* 0x0003084004047890 */ /* 0x000fe2000fffe03f */
[----:B------:R-:W-:Y:S01]  /*ad50*/  PLOP3.LUT P2, PT, PT, PT, UP1, 0x80, 0x0 ;  /* 0x000000000000781c */ /* 0x000fe20003f4f018 */
[----:B------:R-:W-:Y:S01]  /*ad60*/  FMUL.FTZ R155, R162, UR5 ;  /* 0x00000005a29b7c20 */ /* 0x000fe20008410000 */
[----:B-1----:R-:W-:Y:S01]  /*ad70*/  FMUL.FTZ R4, R153, UR5 ;  /* 0x0000000599047c20 */ /* 0x002fe20008410000 */
[----:B------:R-:W-:Y:S01]  /*ad80*/  @UP1 ULDC UR6, c[0x0][0x44c] ;  /* 0x0001130000061ab9 */ /* 0x000fe20000000800 */
[----:B---3--:R-:W-:Y:S01]  /*ad90*/  UPRMT UR4, UR7, 0x654, UR4 ;  /* 0x0000065407047896 */ /* 0x008fe20008000004 */
[----:B------:R-:W-:Y:S01]  /*ada0*/  FMUL.FTZ R185, R157, UR5 ;  /* 0x000000059db97c20 */ /* 0x000fe20008410000 */
        /* <DEDUP_REMOVED lines=25> */
[----:B------:R-:W2:Y:S01]  /*af40*/  MUFU.TANH R184, R184 ;  /* 0x000000b800b87308 */ /* 0x000ea20000002400 */
[----:B0-----:R-:W-:Y:S01]  /*af50*/  IMAD R3, R178, UR42, R3 ;  /* 0x0000002ab2037c24 */ /* 0x001fe2000f8e0203 */
[----:B------:R-:W-:Y:S01]  /*af60*/  SYNCS.ARRIVE.TRANS64.RED.A1T0 RZ, [UR4], RZ ;  /* 0x000000ffffff79a7 */ /* 0x000fe20008100404 */
[----:B------:R-:W-:Y:S02]  /*af70*/  ULOP3.LUT UR4, URZ, UR51, URZ, 0x33, !UPT ;  /* 0x000000333f047292 */ /* 0x000fe4000f8e333f */
[----:B------:R-:W-:Y:S01]  /*af80*/  VIADD R3, R3, -UR50 ;  /* 0x8000003203037c36 */ /* 0x000fe20008000000 */
[----:B------:R-:W-:Y:S02]  /*af90*/  ULDC UR6, c[0x0][0x9e0] ;  /* 0x0002780000067ab9 */ /* 0x000fe40000000800 */
[----:B------:R-:W0:Y:S01]  /*afa0*/  MUFU.TANH R4, R4 ;  /* 0x0000000400047308 */ /* 0x000e220000002400 */
[C---:B------:R-:W-:Y:S01]  /*afb0*/  VIADD R173, R3.reuse, UR6 ;  /* 0x0000000603ad7c36 */ /* 0x040fe20008000000 */
[----:B------:R-:W-:-:S03]  /*afc0*/  IADD3 R179, R3, UR4, RZ ;  /* 0x0000000403b37c10 */ /* 0x000fc6000fffe0ff */
[----:B-1----:R-:W-:-:S03]  /*afd0*/  IMAD.IADD R180, R173, 0x1, R168 ;  /* 0x00000001adb47824 */ /* 0x002fc600078e02a8 */
[----:B------:R-:W1:Y:S01]  /*afe0*/  MUFU.TANH R0, R0 ;  /* 0x0000000000007308 */ /* 0x000e620000002400 */
[----:B------:R-:W-:-:S07]  /*aff0*/  IMAD.IADD R181, R179, 0x1, R168 ;  /* 0x00000001b3b57824 */ /* 0x000fce00078e02a8 */
        /* <DEDUP_REMOVED lines=32> */
[----:B------:R-:W-:-:S05]  /*b200*/  VIADD R167, R2, -UR50 ;  /* 0x8000003202a77c36 */ /* 0x000fca0008000000 */
        /* <DEDUP_REMOVED lines=10> */
.L_x_1058:
[----:B------:R-:W-:-:S05]  /*b2b0*/  IMAD.U32 R183, RZ, RZ, UR41 ;  /* 0x00000029ffb77e24 */ /* 0x000fca000f8e00ff */
[----:B------:R-:W-:-:S13]  /*b2c0*/  ISETP.NE.AND P1, PT, R183, 0x1, PT ;  /* 0x00000001b700780c */ /* 0x000fda0003f25270 */
[----:B------:R-:W1:Y:S02]  /*b2d0*/  @P1 LDC.64 R2, c[0x0][0x9e8] ;  /* 0x00027a00ff021b82 */ /* 0x000e640000000a00 */
[----:B-1----:R-:W-:-:S05]  /*b2e0*/  @P1 IMAD.HI.U32 R2, R167, R2, RZ ;  /* 0x00000002a7021227 */ /* 0x002fca00078e00ff */
[----:B------:R-:W-:-:S07]  /*b2f0*/  @P1 SHF.R.U32.HI R167, RZ, R3, R2 ;  /* 0x00000003ffa71219 */ /* 0x000fce0000011602 */
.L_x_1059:
[----:B------:R-:W-:Y:S05]  /*b300*/  BSYNC B0 ;  /* 0x0000000000007941 */ /* 0x000fea0003800000 */
.L_x_1057:
[----:B------:R-:W-:-:S04]  /*b310*/  IMAD R2, R167, R183, -R170 ;  /* 0x000000b7a7027224 */ /* 0x000fc800078e0aaa */
[----:B------:R-:W-:-:S05]  /*b320*/  IMAD R2, R19, -0x2, R2 ;  /* 0xfffffffe13027824 */ /* 0x000fca00078e0202 */
[----:B------:R-:W-:Y:S02]  /*b330*/  VIADDMNMX R180, R2, R183, R180, PT ;  /* 0x000000b702b47246 */ /* 0x000fe400038001b4 */
[----:B------:R-:W-:-:S07]  /*b340*/  VIMNMX R181, R181, R2, !PT ;  /* 0x00000002b5b57248 */ /* 0x000fce0007fe0100 */
.L_x_1056:
[----:B------:R-:W-:Y:S01]  /*b350*/  ISETP.GT.AND P1, PT, R220, -0x1, PT ;  /* 0xffffffffdc00780c */ /* 0x000fe20003f24270 */
[----:B------:R-:W1:Y:S01]  /*b360*/  SHFL.IDX PT, R192, R192, 0x1, 0x1c1f ;  /* 0x003c1f00c0c07f89 */ /* 0x000e6200000e0000 */
[----:B------:R-:W-:Y:S02]  /*b370*/  UISETP.NE.AND UP0, UPT, UR43, URZ, UPT ;  /* 0x0000003f2b00728c */ /* 0x000fe4000bf05270 */
[C---:B------:R-:W-:Y:S02]  /*b380*/  ISETP.GT.AND P4, PT, R181.reuse, 0x1, P1 ;  /* 0x00000001b500780c */ /* 0x040fe40000f84270 */
[----:B------:R-:W-:Y:S02]  /*b390*/  ISETP.GT.AND P5, PT, R181, RZ, P1 ;  /* 0x000000ffb500720c */ /* 0x000fe40000fa4270 */
[C---:B------:R-:W-:Y:S02]  /*b3a0*/  ISETP.LT.OR P4, PT, R180.reuse, 0x2, P4 ;  /* 0x00000002b400780c */ /* 0x040fe40002781670 */
[----:B------:R-:W-:-:S02]  /*b3b0*/  ISETP.LT.OR P5, PT, R180, 0x1, P5 ;  /* 0x00000001b400780c */ /* 0x000fc40002fa1670 */
[----:B0-----:R-:W-:Y:S02]  /*b3c0*/  FSEL R168, R4, -INF , !P4 ;  /* 0xff80000004a87808 */ /* 0x001fe40006000000 */
[C---:B------:R-:W-:Y:S02]  /*b3d0*/  ISETP.GT.AND P4, PT, R181.reuse, 0x18, P1 ;  /* 0x00000018b500780c */ /* 0x040fe40000f84270 */
[----:B------:R-:W-:Y:S02]  /*b3e0*/  FSEL R167, R184, -INF , !P5 ;  /* 0xff800000b8a77808 */ /* 0x000fe40006800000 */
[----:B------:R-:W-:Y:S02]  /*b3f0*/  ISETP.LT.OR P4, PT, R180, 0x19, P4 ;  /* 0x00000019b400780c */ /* 0x000fe40002781670 */
[C---:B------:R-:W-:Y:S02]  /*b400*/  ISETP.GT.AND P6, PT, R181.reuse, 0x8, P1 ;  /* 0x00000008b500780c */ /* 0x040fe40000fc4270 */
[----:B------:R-:W-:-:S02]  /*b410*/  ISETP.GT.AND P2, PT, R181, 0x9, P1 ;  /* 0x00000009b500780c */ /* 0x000fc40000f44270 */
[----:B------:R-:W-:Y:S01]  /*b420*/  ISETP.GT.AND P3, PT, R181, 0x10, P1 ;  /* 0x00000010b500780c */ /* 0x000fe20000f64270 */
[----:B-1----:R-:W-:Y:S01]  /*b430*/  IMAD.IADD R173, R173, 0x1, R192 ;  /* 0x00000001adad7824 */ /* 0x002fe200078e02c0 */
[C---:B------:R-:W-:Y:S02]  /*b440*/  ISETP.GT.AND P5, PT, R181.reuse, 0x11, P1 ;  /* 0x00000011b500780c */ /* 0x040fe40000fa4270 */
        /* <DEDUP_REMOVED lines=33> */
[----:B------:R-:W-:-:S02]  /*b660*/  IADD3 R179, R179, R192, RZ ;  /* 0x000000c0b3b37210 */ /* 0x000fc40007ffe0ff */
[----:B------:R-:W-:Y:S02]  /*b670*/  FSEL R175, R175, -INF , !P6 ;  /* 0xff800000afaf7808 */ /* 0x000fe40007000000 */
[----:B------:R-:W-:Y:S02]  /*b680*/  FSEL R174, R174, -INF , !P2 ;  /* 0xff800000aeae7808 */ /* 0x000fe40005000000 */
[----:B------:R-:W-:Y:S02]  /*b690*/  FSEL R177, R177, -INF , !P3 ;  /* 0xff800000b1b17808 */ /* 0x000fe40005800000 */
[----:B------:R-:W-:Y:S01]  /*b6a0*/  FSEL R176, R176, -INF , !P5 ;  /* 0xff800000b0b07808 */ /* 0x000fe20006800000 */
[----:B------:R-:W-:Y:S06]  /*b6b0*/  @P4 BRA `(.L_x_1060) ;  /* 0x00000000005c4947 */ /* 0x000fec0003800000 */
        /* <DEDUP_REMOVED lines=13> */
.L_x_1062:
[----:B------:R-:W-:-:S05]  /*b790*/  IMAD.U32 R4, RZ, RZ, UR41 ;  /* 0x00000029ff047e24 */ /* 0x000fca000f8e00ff */
[----:B------:R-:W-:-:S13]  /*b7a0*/  ISETP.NE.AND P2, PT, R4, 0x1, PT ;  /* 0x000000010400780c */ /* 0x000fda0003f45270 */
[----:B------:R-:W0:Y:S02]  /*b7b0*/  @P2 LDC.64 R2, c[0x0][0x9e8] ;  /* 0x00027a00ff022b82 */ /* 0x000e240000000a00 */
[----:B0-----:R-:W-:-:S05]  /*b7c0*/  @P2 IMAD.HI.U32 R2, R181, R2, RZ ;  /* 0x00000002b5022227 */ /* 0x001fca00078e00ff */
[----:B------:R-:W-:-:S07]  /*b7d0*/  @P2 SHF.R.U32.HI R181, RZ, R3, R2 ;  /* 0x00000003ffb52219 */ /* 0x000fce0000011602 */
.L_x_1063:
[----:B------:R-:W-:Y:S05]  /*b7e0*/  BSYNC B0 ;  /* 0x0000000000007941 */ /* 0x000fea0003800000 */
.L_x_1061:
[----:B------:R-:W-:-:S04]  /*b7f0*/  IMAD R170, R181, R4, -R170 ;  /* 0x00000004b5aa7224 */ /* 0x000fc800078e0aaa */
[----:B------:R-:W-:-:S05]  /*b800*/  IMAD R170, R19, -0x2, R170 ;  /* 0xfffffffe13aa7824 */ /* 0x000fca00078e02aa */
[----:B------:R-:W-:Y:S02]  /*b810*/  VIADDMNMX R173, R170, R4, R173, PT ;  /* 0x00000004aaad7246 */ /* 0x000fe400038001ad */
[----:B------:R-:W-:-:S07]  /*b820*/  VIMNMX R179, R179, R170, !PT ;  /* 0x000000aab3b37248 */ /* 0x000fce0007fe0100 */
.L_x_1060:
        /* <DEDUP_REMOVED lines=39> */
[----:B------:R-:W-:Y:S02]  /*baa0*/  ISETP.LT.OR P2, PT, R173, 0x1a, P2 ;  /* 0x0000001aad00780c */ /* 0x000fe40001741670 */
[C---:B------:R-:W-:Y:S02]  /*bab0*/  ISETP.GT.AND P5, PT, R179.reuse, 0x21, P1 ;  /* 0x00000021b300780c */ /* 0x040fe40000fa4270 */
        /* <DEDUP_REMOVED lines=8> */
[----:B------:R-:W-:Y:S01]  /*bb40*/  ISETP.LT.OR P6, PT, R173, 0x2a, P6 ;  /* 0x0000002aad00780c */ /* 0x000fe200037c1670 */
[----:B------:R-:W0:Y:S01]  /*bb50*/  SHFL.BFLY PT, R181, R2, 0x1, 0x1f ;  /* 0x0c201f0002b57f89 */ /* 0x000e2200000e0000 */
[----:B------:R-:W-:-:S02]  /*bb60*/  ISETP.GT.AND P5, PT, R179, 0x31, P1 ;  /* 0x00000031b300780c */ /* 0x000fc40000fa4270 */
[C---:B------:R-:W-:Y:S02]  /*bb70*/  ISETP.LT.OR P2, PT, R173.reuse, 0x31, P2 ;  /* 0x00000031ad00780c */ /* 0x040fe40001741670 */
[----:B------:R-:W-:Y:S02]  /*bb80*/  FSEL R162, R162, -INF , !P6 ;  /* 0xff800000a2a27808 */ /* 0x000fe40007000000 */
[----:B------:R-:W-:Y:S02]  /*bb90*/  ISETP.LT.OR P5, PT, R173, 0x32, P5 ;  /* 0x00000032ad00780c */ /* 0x000fe40002fa1670 */
[----:B------:R-:W-:Y:S02]  /*bba0*/  FSEL R163, R163, -INF , !P2 ;  /* 0xff800000a3a37808 */ /* 0x000fe40005000000 */
[----:B------:R-:W-:Y:S02]  /*bbb0*/  FSEL R164, R164, -INF , !P5 ;  /* 0xff800000a4a47808 */ /* 0x000fe40006800000 */
[----:B0-----:R-:W-:-:S02]  /*bbc0*/  FMNMX.FTZ R4, R2, R181, !PT ;  /* 0x000000b502047209 */ /* 0x001fc40007810000 */
[----:B------:R-:W-:Y:S02]  /*bbd0*/  FSEL R2, R0, -INF , !P3 ;  /* 0xff80000000027808 */ /* 0x000fe40005800000 */
[----:B------:R-:W-:Y:S02]  /*bbe0*/  ISETP.GT.AND P3, PT, R179, 0x20, P1 ;  /* 0x00000020b300780c */ /* 0x000fe40000f64270 */
[----:B------:R-:W-:Y:S02]  /*bbf0*/  FMNMX.FTZ R3, R2, R21, !PT ;  /* 0x0000001502037209 */ /* 0x000fe40007810000 */
[----:B------:R-:W-:Y:S02]  /*bc00*/  ISETP.LT.OR P3, PT, R173, 0x21, P3 ;  /* 0x00000021ad00780c */ /* 0x000fe40001f61670 */
[----:B------:R-:W-:Y:S02]  /*bc10*/  FMNMX.FTZ R0, R152, R3, !PT ;  /* 0x0000000398007209 */ /* 0x000fe40007810000 */
[----:B------:R-:W-:-:S02]  /*bc20*/  FSEL R159, R159, -INF , !P3 ;  /* 0xff8000009f9f7808 */ /* 0x000fc40005800000 */
[----:B------:R-:W-:Y:S02]  /*bc30*/  FMNMX.FTZ R3, R153, R0, !PT ;  /* 0x0000000099037209 */ /* 0x000fe40007810000 */
[----:B------:R-:W-:Y:S02]  /*bc40*/  FSETP.NEU.FTZ.AND P3, PT, R4, -INF , PT ;  /* 0xff8000000400780b */ /* 0x000fe40003f7d000 */
[----:B------:R-:W-:-:S04]  /*bc50*/  FMNMX.FTZ R0, R154, R3, !PT ;  /* 0x000000039a007209 */ /* 0x000fc80007810000 */
[----:B------:R-:W-:Y:S01]  /*bc60*/  FMNMX.FTZ R3, R155, R0, !PT ;  /* 0x000000009b037209 */ /* 0x000fe20007810000 */
[----:B------:R-:W-:-:S03]  /*bc70*/  FMUL.FTZ R0, R4, UR10 ;  /* 0x0000000a04007c20 */ /* 0x000fc60008410000 */
[----:B------:R-:W-:Y:S02]  /*bc80*/  FMNMX.FTZ R170, R156, R3, !PT ;  /* 0x000000039caa7209 */ /* 0x000fe40007810000 */
[----:B------:R-:W-:Y:S02]  /*bc90*/  FSEL R0, R0, RZ, P3 ;  /* 0x000000ff00007208 */ /* 0x000fe40001800000 */
[----:B------:R-:W-:-:S03]  /*bca0*/  FMNMX.FTZ R3, R157, R170, !PT ;  /* 0x000000aa9d037209 */ /* 0x000fc60007810000 */
[--C-:B------:R-:W-:Y:S01]  /*bcb0*/  FFMA.FTZ R178, R167, UR10, -R0.reuse ;  /* 0x0000000aa7b27c23 */ /* 0x100fe20008010800 */
[----:B------:R-:W-:Y:S01]  /*bcc0*/  FMNMX.FTZ R170, R158, R3, !PT ;  /* 0x000000039eaa7209 */ /* 0x000fe20007810000 */
[--C-:B------:R-:W-:Y:S01]  /*bcd0*/  FFMA.FTZ R196, R168, UR10, -R0.reuse ;  /* 0x0000000aa8c47c23 */ /* 0x100fe20008010800 */
[----:B------:R-:W-:Y:S01]  /*bce0*/  FSEL R167, R161, -INF , !P4 ;  /* 0xff800000a1a77808 */ /* 0x000fe20006000000 */
[--C-:B------:R-:W-:Y:S01]  /*bcf0*/  FFMA.FTZ R184, R175, UR10, -R0.reuse ;  /* 0x0000000aafb87c23 */ /* 0x100fe20008010800 */
[----:B------:R-:W-:Y:S01]  /*bd00*/  FMNMX.FTZ R3, R159, R170, !PT ;  /* 0x000000aa9f037209 */ /* 0x000fe20007810000 */
[--C-:B------:R-:W-:Y:S01]  /*bd10*/  FFMA.FTZ R194, R190, UR10, -R0.reuse ;  /* 0x0000000abec27c23 */ /* 0x100fe20008010800 */
[----:B------:R-:W-:Y:S01]  /*bd20*/  ISETP.GT.AND P4, PT, R179, 0x38, P1 ;  /* 0x00000038b300780c */ /* 0x000fe20000f84270 */
[--C-:B------:R-:W-:Y:S01]  /*bd30*/  FFMA.FTZ R190, R171, UR10, -R0.reuse ;  /* 0x0000000aabbe7c23 */ /* 0x100fe20008010800 */
[----:B------:R-:W-:Y:S01]  /*bd40*/  FMNMX.FTZ R168, R160, R3, !PT ;  /* 0x00000003a0a87209 */ /* 0x000fe20007810000 */
[--C-:B------:R-:W-:Y:S01]  /*bd50*/  FFMA.FTZ R198, R186, UR10, -R0.reuse ;  /* 0x0000000abac67c23 */ /* 0x100fe20008010800 */
[----:B------:R-:W-:Y:S01]  /*bd60*/  ISETP.GT.AND P1, PT, R179, 0x39, P1 ;  /* 0x00000039b300780c */ /* 0x000fe20000f24270 */
[--C-:B------:R-:W-:Y:S01]  /*bd70*/  FFMA.FTZ R192, R188, UR10, -R0.reuse ;  /* 0x0000000abcc07c23 */ /* 0x100fe20008010800 */
[----:B------:R-:W-:Y:S01]  /*bd80*/  FMNMX.FTZ R3, R167, R168, !PT ;  /* 0x000000a8a7037209 */ /* 0x000fe20007810000 */
[--C-:B------:R-:W-:Y:S01]  /*bd90*/  FFMA.FTZ R183, R185, UR10, -R0.reuse ;  /* 0x0000000ab9b77c23 */ /* 0x100fe20008010800 */
[----:B------:R-:W-:Y:S01]  /*bda0*/  ISETP.LT.OR P4, PT, R173, 0x39, P4 ;  /* 0x00000039ad00780c */ /* 0x000fe20002781670 */
[--C-:B------:R-:W-:Y:S01]  /*bdb0*/  FFMA.FTZ R181, R187, UR10, -R0.reuse ;  /* 0x0000000abbb57c23 */ /* 0x100fe20008010800 */
[----:B------:R-:W-:Y:S01]  /*bdc0*/  FMNMX.FTZ R168, R162, R3, !PT ;  /* 0x00000003a2a87209 */ /* 0x000fe20007810000 */
[--C-:B------:R-:W-:Y:S01]  /*bdd0*/  FFMA.FTZ R179, R189, UR10, -R0.reuse ;  /* 0x0000000abdb37c23 */ /* 0x100fe20008010800 */
[----:B------:R-:W-:Y:S01]  /*bde0*/  ISETP.LT.OR P1, PT, R173, 0x3a, P1 ;  /* 0x0000003aad00780c */ /* 0x000fe20000f21670 */
[--C-:B------:R-:W-:Y:S01]  /*bdf0*/  FFMA.FTZ R173, R169, UR10, -R0.reuse ;  /* 0x0000000aa9ad7c23 */ /* 0x100fe20008010800 */
[----:B------:R-:W-:Y:S01]  /*be00*/  FMNMX.FTZ R3, R163, R168, !PT ;  /* 0x000000a8a3037209 */ /* 0x000fe20007810000 */
[--C-:B------:R-:W-:Y:S01]  /*be10*/  FFMA.FTZ R188, R191, UR10, -R0.reuse ;  /* 0x0000000abfbc7c23 */ /* 0x100fe20008010800 */
[----:B------:R-:W-:Y:S01]  /*be20*/  FSEL R168, R165, -INF , !P4 ;  /* 0xff800000a5a87808 */ /* 0x000fe20006000000 */
[--C-:B------:R-:W-:Y:S01]  /*be30*/  FFMA.FTZ R169, R172, UR10, -R0.reuse ;  /* 0x0000000aaca97c23 */ /* 0x100fe20008010800 */
[----:B------:R-:W-:Y:S01]  /*be40*/  FMNMX.FTZ R3, R164, R3, !PT ;  /* 0x00000003a4037209 */ /* 0x000fe20007810000 */
[--C-:B------:R-:W-:Y:S01]  /*be50*/  FFMA.FTZ R165, R174, UR10, -R0.reuse ;  /* 0x0000000aaea57c23 */ /* 0x100fe20008010800 */
[----:B------:R-:W-:Y:S01]  /*be60*/  FSEL R166, R166, -INF , !P1 ;  /* 0xff800000a6a67808 */ /* 0x000fe20004800000 */
[--C-:B------:R-:W-:Y:S01]  /*be70*/  FFMA.FTZ R186, R177, UR10, -R0.reuse ;  /* 0x0000000ab1ba7c23 */ /* 0x100fe20008010800 */
[----:B------:R-:W-:Y:S01]  /*be80*/  FMNMX.FTZ R3, R168, R3, !PT ;  /* 0x00000003a8037209 */ /* 0x000fe20007810000 */
[----:B------:R-:W-:Y:S01]  /*be90*/  FFMA.FTZ R176, R176, UR10, -R0 ;  /* 0x0000000ab0b07c23 */ /* 0x000fe20008010800 */
[----:B------:R-:W-:Y:S01]  /*bea0*/  FSEL R171, R4, RZ, P3 ;  /* 0x000000ff04ab7208 */ /* 0x000fe20001800000 */
[----:B------:R-:W-:Y:S01]  /*beb0*/  MUFU.EX2 R161, R178 ;  /* 0x000000b200a17308 */ /* 0x000fe20000000800 */
[----:B------:R-:W-:-:S03]  /*bec0*/  FMNMX.FTZ R3, R166, R3, !PT ;  /* 0x00000003a6037209 */ /* 0x000fc60007810000 */
[----:B------:R-:W-:Y:S02]  /*bed0*/  FADD.FTZ R0, -R171, R20 ;  /* 0x00000014ab007221 */ /* 0x000fe40000010100 */
[----:B------:R-:W0:Y:S02]  /*bee0*/  SHFL.BFLY PT, R170, R3, 0x2, 0x1f ;  /* 0x0c401f0003aa7f89 */ /* 0x000e2400000e0000 */
[----:B------:R-:W-:Y:S01]  /*bef0*/  FMUL.FTZ R0, R0, UR10 ;  /* 0x0000000a00007c20 */ /* 0x000fe20008410000 */
[----:B------:R-:W-:Y:S08]  /*bf00*/  MUFU.EX2 R196, R196 ;  /* 0x000000c400c47308 */ /* 0x000ff00000000800 */
[----:B------:R-:W1:Y:S08]  /*bf10*/  MUFU.EX2 R0, R0 ;  /* 0x0000000000007308 */ /* 0x000e700000000800 */
[----:B------:R-:W2:Y:S01]  /*bf20*/  MUFU.EX2 R198, R198 ;  /* 0x000000c600c67308 */ /* 0x000ea20000000800 */
[----:B0-----:R-:W-:-:S07]  /*bf30*/  FMNMX.FTZ R170, R3, R170, !PT ;  /* 0x000000aa03aa7209 */ /* 0x001fce0007810000 */
[----:B------:R-:W0:Y:S01]  /*bf40*/  MUFU.EX2 R183, R183 ;  /* 0x000000b700b77308 */ /* 0x000e220000000800 */
[----:B------:R-:W3:Y:S07]  /*bf50*/  SHFL.BFLY PT, R3, R170, 0x1, 0x1f ;  /* 0x0c201f00aa037f89 */ /* 0x000eee00000e0000 */
[----:B------:R-:W4:Y:S08]  /*bf60*/  MUFU.EX2 R192, R192 ;  /* 0x000000c000c07308 */ /* 0x000f300000000800 */
[----:B------:R-:W5:Y:S08]  /*bf70*/  MUFU.EX2 R181, R181 ;  /* 0x000000b500b57308 */ /* 0x000f700000000800 */
[----:B------:R-:W5:Y:S01]  /*bf80*/  MUFU.EX2 R194, R194 ;  /* 0x000000c200c27308 */ /* 0x000f620000000800 */
[----:B---3--:R-:W-:-:S04]  /*bf90*/  FMNMX.FTZ R3, R170, R3, !PT ;  /* 0x00000003aa037209 */ /* 0x008fc80007810000 */
[C---:B------:R-:W-:Y:S01]  /*bfa0*/  FSETP.NEU.FTZ.AND P1, PT, R3.reuse, -INF , PT ;  /* 0xff8000000300780b */ /* 0x040fe20003f3d000 */
[----:B------:R-:W-:Y:S02]  /*bfb0*/  FMUL.FTZ R175, R3, UR10 ;  /* 0x0000000a03af7c20 */ /* 0x000fe40008410000 */
[----:B------:R-:W3:Y:S03]  /*bfc0*/  MUFU.EX2 R179, R179 ;  /* 0x000000b300b37308 */ /* 0x000ee60000000800 */
[----:B------:R-:W-:-:S05]  /*bfd0*/  FSEL R175, R175, RZ, P1 ;  /* 0x000000ffafaf7208 */ /* 0x000fca0000800000 */
[----:B------:R-:W-:Y:S01]  /*bfe0*/  MUFU.EX2 R188, R188 ;  /* 0x000000bc00bc7308 */ /* 0x000fe20000000800 */
[--C-:B------:R-:W-:Y:S01]  /*bff0*/  FFMA.FTZ R197, R2, UR10, -R175.reuse ;  /* 0x0000000a02c57c23 */ /* 0x100fe200080108af */
[----:B------:R-:W-:Y:S01]  /*c000*/  FSEL R2, R3, RZ, P1 ;  /* 0x000000ff03027208 */ /* 0x000fe20000800000 */
[--C-:B------:R-:W-:Y:S01]  /*c010*/  FFMA.FTZ R20, R152, UR10, -R175.reuse ;  /* 0x0000000a98147c23 */ /* 0x100fe200080108af */
[--C-:B------:R-:W-:Y:S01]  /*c020*/  FFMA.FTZ R199, R153, UR10, -R175.reuse ;  /* 0x0000000a99c77c23 */ /* 0x100fe200080108af */
[--C-:B------:R-:W-:Y:S01]  /*c030*/  FFMA.FTZ R152, R154, UR10, -R175.reuse ;  /* 0x0000000a9a987c23 */ /* 0x100fe200080108af */
[----:B------:R-:W-:Y:S01]  /*c040*/  FFMA.FTZ R193, R155, UR10, -R175 ;  /* 0x0000000a9bc17c23 */ /* 0x000fe200080108af */
        /* <DEDUP_REMOVED lines=15> */
[----:B0-----:R-:W-:Y:S01]  /*c140*/  FADD.FTZ R21, R183, R162 ;  /* 0x000000a2b7157221 */ /* 0x001fe20000010000 */
[--C-:B------:R-:W-:Y:S01]  /*c150*/  FFMA.FTZ R187, R168, UR10, -R175.reuse ;  /* 0x0000000aa8bb7c23 */ /* 0x100fe200080108af */
[----:B------:R-:W0:Y:S01]  /*c160*/  MUFU.EX2 R2, R2 ;  /* 0x0000000200027308 */ /* 0x000e220000000800 */
[----:B------:R-:W-:Y:S01]  /*c170*/  FFMA.FTZ R166, R166, UR10, -R175 ;  /* 0x0000000aa6a67c23 */ /* 0x000fe200080108af */
[----:B----4-:R-:W-:-:S04]  /*c180*/  FADD.FTZ R162, R192, R21 ;  /* 0x00000015c0a27221 */ /* 0x010fc80000010000 */
[----:B-----5:R-:W-:Y:S01]  /*c190*/  FADD.FTZ R21, R181, R162 ;  /* 0x000000a2b5157221 */ /* 0x020fe20000010000 */
[----:B------:R-:W-:Y:S01]  /*c1a0*/  FFMA.FTZ R162, R164, UR10, -R175 ;  /* 0x0000000aa4a27c23 */ /* 0x000fe200080108af */
[----:B------:R-:W1:Y:S02]  /*c1b0*/  MUFU.EX2 R199, R199 ;  /* 0x000000c700c77308 */ /* 0x000e640000000800 */
[----:B------:R-:W-:-:S04]  /*c1c0*/  FADD.FTZ R164, R194, R21 ;  /* 0x00000015c2a47221 */ /* 0x000fc80000010000 */
[----:B---3--:R-:W-:Y:S02]  /*c1d0*/  FADD.FTZ R21, R179, R164 ;  /* 0x000000a4b3157221 */ /* 0x008fe40000010000 */
[----:B------:R-:W2:Y:S01]  /*c1e0*/  MUFU.EX2 R152, R152 ;  /* 0x0000009800987308 */ /* 0x000ea20000000800 */
[----:B0-----:R-:W-:Y:S01]  /*c1f0*/  FFMA.FTZ R5, R2, R5, R197 ;  /* 0x0000000502057223 */ /* 0x001fe200000100c5 */
[----:B------:R-:W-:-:S03]  /*c200*/  FADD.FTZ R164, R188, R21 ;  /* 0x00000015bca47221 */ /* 0x000fc60000010000 */
[----:B------:R-:W-:-:S03]  /*c210*/  FADD.FTZ R18, R20, R5 ;  /* 0x0000000514127221 */ /* 0x000fc60000010000 */
        /* <DEDUP_REMOVED lines=42> */
.L_x_1064:
[----:B------:R-:W0:Y:S01]  /*c4c0*/  S2UR UR6, SR_CgaCtaId ;  /* 0x00000000000679c3 */ /* 0x000e220000008800 */
[----:B------:R-:W-:Y:S01]  /*c4d0*/  R2UR UR4, R201 ;  /* 0x00000000c90472ca */ /* 0x000fe200000e0000 */
[----:B------:R-:W-:Y:S01]  /*c4e0*/  UIADD3 UR11, UR11, 0x30860, URZ ;  /* 0x000308600b0b7890 */ /* 0x000fe2000fffe03f */
[----:B------:R-:W-:Y:S01]  /*c4f0*/  F2FP.BF16.F32.PACK_AB R197, R20, R197 ;  /* 0x000000c514c5723e */ /* 0x000fe200000010ff */
        /* <DEDUP_REMOVED lines=8> */
[C---:B------:R-:W-:Y:S01]  /*c580*/  ISETP.GT.AND P1, PT, R220.reuse, UR4, PT ;  /* 0x00000004dc007c0c */ /* 0x040fe2000bf24270 */
[----:B------:R-:W-:Y:S01]  /*c590*/  UMOV UR4, UR38 ;  /* 0x0000002600047c82 */ /* 0x000fe20008000000 */
[----:B------:R-:W-:Y:S01]  /*c5a0*/  F2FP.BF16.F32.PACK_AB R194, R179, R194 ;  /* 0x000000c2b3c2723e */ /* 0x000fe200000010ff */
[----:B------:R-:W-:Y:S01]  /*c5b0*/  VIADD R220, R220, 0xffffffff ;  /* 0xffffffffdcdc7836 */ /* 0x000fe20000000000 */
        /* <DEDUP_REMOVED lines=9> */
[----:B------:R-:W-:Y:S02]  /*c650*/  F2FP.BF16.F32.PACK_AB R186, R171, R186 ;  /* 0x000000baabba723e */ /* 0x000fe400000010ff */
[----:B------:R-:W-:Y:S01]  /*c660*/  F2FP.BF16.F32.PACK_AB R187, R166, R187 ;  /* 0x000000bba6bb723e */ /* 0x000fe200000010ff */
[----:B------:R-:W-:Y:S06]  /*c670*/  @P1 BRA `(.L_x_1065) ;  /* 0xffffffd000f01947 */ /* 0x000fec000383ffff */
.L_x_1046:
        /* <DEDUP_REMOVED lines=131> */
.L_x_1066:
[----:B------:R-:W-:Y:S01]  /*ceb0*/  ULEA UR5, UR38, UR40, 0x3 ;  /* 0x0000002826057291 */ /* 0x000fe2000f8e183f */
[----:B------:R-:W-:-:S04]  /*cec0*/  MOV R0, UR39 ;  /* 0x0000002700007c02 */ /* 0x000fc80008000f00 */
[----:B------:R-:W-:-:S04]  /*ced0*/  SHF.L.U32 R0, R0, 0x1f, RZ ;  /* 0x0000001f00007819 */ /* 0x000fc800000006ff */
[----:B------:R0:W1:Y:S01]  /*cee0*/  SYNCS.PHASECHK.TRANS64.TRYWAIT P1, [UR5+0x30850], R0 ;  /* 0x03085000ff0075a7 */ /* 0x0000620008020145 */
[----:B------:R-:W-:Y:S05]  /*cef0*/  @!P0 BRA `(.L_x_1067) ;  /* 0x0000000000048947 */ /* 0x000fea0003800000 */
[----:B------:R-:W-:Y:S01]  /*cf00*/  BPT.TRAP 0x1 ;  /* 0x000000040000795c */ /* 0x000fe20000300000 */
.L_x_1067:
[----:B-1----:R-:W-:Y:S05]  /*cf10*/  @P1 BRA `(.L_x_1068) ;  /* 0x0000000000081947 */ /* 0x002fea0003800000 */
[----:B------:R-:W1:Y:S02]  /*cf20*/  SYNCS.PHASECHK.TRANS64.TRYWAIT P1, [UR5+0x30850], R0 ;  /* 0x03085000ff0075a7 */ /* 0x000e640008020145 */
[----:B-1----:R-:W-:Y:S05]  /*cf30*/  @!P1 BRA `(.L_x_1069) ;  /* 0x0000007c005c9947 */ /* 0x002fea0003800000 */
.L_x_1068:
[----:B------:R-:W-:Y:S01]  /*cf40*/  UIADD3 UR40, UR40, 0x400, URZ ;  /* 0x0000040028287890 */ /* 0x000fe2000fffe03f */
[----:B------:R-:W-:Y:S01]  /*cf50*/  WARPGROUP.ARRIVE ;  /* 0x00000000000079c5 */ /* 0x000fe20000000000 */
[----:B------:R-:W-:Y:S01]  /*cf60*/  UMOV UR7, 0x40000040 ;  /* 0x4000004000077882 */ /* 0x000fe20000000000 */
[----:B-1----:R-:W1:Y:S01]  /*cf70*/  SHFL.BFLY PT, R7, R18, 0x2, 0x1f ;  /* 0x0c401f0012077f89 */ /* 0x002e6200000e0000 */
[----:B------:R-:W-:Y:S01]  /*cf80*/  USHF.R.U32.HI UR40, URZ, 0x4, UR40 ;  /* 0x000000043f287899 */ /* 0x000fe20008011628 */
[----:B------:R-:W-:Y:S02]  /*cf90*/  IMAD.MOV.U32 R6, RZ, RZ, RZ ;  /* 0x000000ffff067224 */ /* 0x000fe400078e00ff */
[----:B0-----:R-:W0:Y:S01]  /*cfa0*/  SHFL.BFLY PT, R0, R5, 0x2, 0x1f ;  /* 0x0c401f0005007f89 */ /* 0x001e2200000e0000 */
[----:B------:R-:W-:Y:S01]  /*cfb0*/  ULOP3.LUT UR40, UR40, 0x3fff, URZ, 0xc0, !UPT ;  /* 0x00003fff28287892 */ /* 0x000fe2000f8ec03f */
[----:B------:R-:W-:-:S03]  /*cfc0*/  IMAD.U32 R13, RZ, RZ, UR10 ;  /* 0x0000000aff0d7e24 */ /* 0x000fc6000f8e00ff */
[----:B------:R-:W-:-:S04]  /*cfd0*/  ULOP3.LUT UR4, UR40, 0x2000000, URZ, 0xfc, !UPT ;  /* 0x0200000028047892 */ /* 0x000fc8000f8efc3f */
[----:B------:R-:W-:-:S07]  /*cfe0*/  ULEA UR4, UR38, UR4, 0xb ;  /* 0x0000000426047291 */ /* 0x000fce000f8e583f */
[----:B------:R-:W-:Y:S02]  /*cff0*/  UMOV UR6, UR4 ;  /* 0x0000000400067c82 */ /* 0x000fe40008000000 */
[----:B------:R-:W-:Y:S01]  /*d000*/  HGMMA.64x256x16.F32.BF16 R24, R196, gdesc[UR4].tnspB, R24, gsb0 ;  /* 0x43e00004c4187df0 */ /* 0x000fe20008001818 */
[----:B------:R-:W-:Y:S01]  /*d010*/  UIADD3 UR6, UR4, 0x80, URZ ;  /* 0x0000008004067890 */ /* 0x000fe2000fffe03f */
[----:B-1----:R-:W-:Y:S01]  /*d020*/  FADD.FTZ R7, R7, R18 ;  /* 0x0000001207077221 */ /* 0x002fe20000010000 */
[----:B------:R-:W-:Y:S01]  /*d030*/  UMOV UR7, 0x40000040 ;  /* 0x4000004000077882 */ /* 0x000fe20000000000 */
[----:B0-----:R-:W-:Y:S01]  /*d040*/  FADD.FTZ R2, R0, R5 ;  /* 0x0000000500027221 */ /* 0x001fe20000010000 */
[----:B------:R-:W-:Y:S02]  /*d050*/  IMAD.MOV.U32 R5, RZ, RZ, RZ ;  /* 0x000000ffff057224 */ /* 0x000fe400078e00ff */
[----:B------:R-:W0:Y:S04]  /*d060*/  SHFL.BFLY PT, R0, R7, 0x1, 0x1f ;  /* 0x0c201f0007007f89 */ /* 0x000e2800000e0000 */
[----:B------:R-:W1:Y:S01]  /*d070*/  SHFL.BFLY PT, R9, R2, 0x1, 0x1f ;  /* 0x0c201f0002097f89 */ /* 0x000e6200000e0000 */
[----:B0-----:R-:W-:Y:S01]  /*d080*/  FADD.FTZ R11, R7, R0 ;  /* 0x00000000070b7221 */ /* 0x001fe20000010000 */
[----:B------:R-:W-:-:S02]  /*d090*/  IMAD.U32 R7, RZ, RZ, UR10 ;  /* 0x0000000aff077e24 */ /* 0x000fc4000f8e00ff */
        /* <DEDUP_REMOVED lines=18> */
[----:B------:R-:W-:Y:S01]  /*d1c0*/  UIADD3 UR6, UR4, 0x100, URZ ;  /* 0x0000010004067890 */ /* 0x000fe2000fffe03f */
[----:B------:R-:W-:Y:S01]  /*d1d0*/  UMOV UR7, 0x40000040 ;  /* 0x4000004000077882 */ /* 0x000fe20000000000 */
[----:B------:R-:W-:Y:S01]  /*d1e0*/  UIADD3 UR4, UR4, 0x180, URZ ;  /* 0x0000018004047890 */ /* 0x000fe2000fffe03f */
[----:B------:R-:W-:Y:S02]  /*d1f0*/  WARPGROUP.DEPBAR.LE gsb0, 0x0 ;  /* 0x00008000000079c5 */ /* 0x000fe40000010000 */
[----:B------:R-:W-:-:S15]  /*d200*/  WARPGROUP.ARRIVE ;  /* 0x00000000000079c5 */ /* 0x000fde0000000000 */
[----:B------:R-:W-:-:S07]  /*d210*/  NOP ;  /* 0x0000000000007918 */ /* 0x000fce0000000000 */
        /* <DEDUP_REMOVED lines=10> */
.L_x_1070:
[----:B------:R-:W0:Y:S01]  /*d2c0*/  S2UR UR7, SR_CgaCtaId ;  /* 0x00000000000779c3 */ /* 0x000e220000008800 */
[----:B------:R-:W-:Y:S01]  /*d2d0*/  R2UR UR6, R209 ;  /* 0x00000000d10672ca */ /* 0x000fe200000e0000 */
[----:B------:R-:W-:Y:S01]  /*d2e0*/  UIADD3 UR4, UR5, 0x30860, URZ ;  /* 0x0003086005047890 */ /* 0x000fe2000fffe03f */
[-C--:B------:R-:W-:Y:S01]  /*d2f0*/  FMUL.FTZ R172, R32, R6.reuse ;  /* 0x0000000620ac7220 */ /* 0x080fe20000410000 */
[----:B------:R-:W-:Y:S01]  /*d300*/  UIADD3 UR38, UR38, 0x1, URZ ;  /* 0x0000000126267890 */ /* 0x000fe2000fffe03f */
[-C--:B------:R-:W-:Y:S01]  /*d310*/  FMUL.FTZ R173, R36, R6.reuse ;  /* 0x0000000624ad7220 */ /* 0x080fe20000410000 */
[-C--:B------:R-:W-:Y:S01]  /*d320*/  FMUL.FTZ R174, R40, R6.reuse ;  /* 0x0000000628ae7220 */ /* 0x080fe20000410000 */
[-C--:B------:R-:W-:Y:S01]  /*d330*/  FMUL.FTZ R175, R44, R6.reuse ;  /* 0x000000062caf7220 */ /* 0x080fe20000410000 */
[----:B------:R-:W-:Y:S01]  /*d340*/  UISETP.NE.AND UP0, UPT, UR38, 0x2, UPT ;  /* 0x000000022600788c */ /* 0x000fe2000bf05270 */
[-C--:B------:R-:W-:Y:S01]  /*d350*/  FMUL.FTZ R176, R48, R6.reuse ;  /* 0x0000000630b07220 */ /* 0x080fe20000410000 */
[-C--:B------:R-:W-:Y:S01]  /*d360*/  FMUL.FTZ R177, R52, R6.reuse ;  /* 0x0000000634b17220 */ /* 0x080fe20000410000 */
[-C--:B------:R-:W-:Y:S01]  /*d370*/  FMUL.FTZ R178, R56, R6.reuse ;  /* 0x0000000638b27220 */ /* 0x080fe20000410000 */
[-C--:B------:R-:W-:Y:S01]  /*d380*/  FMUL.FTZ R179, R60, R6.reuse ;  /* 0x000000063cb37220 */ /* 0x080fe20000410000 */
[-C--:B------:R-:W-:Y:S01]  /*d390*/  FMUL.FTZ R180, R64, R6.reuse ;  /* 0x0000000640b47220 */ /* 0x080fe20000410000 */
        /* <DEDUP_REMOVED lines=10> */
[----:B0-----:R-:W-:Y:S01]  /*d440*/  UPRMT UR4, UR7, 0x654, UR4 ;  /* 0x0000065407047896 */ /* 0x001fe20008000004 */
        /* <DEDUP_REMOVED lines=107> */
[----:B------:R-:W-:Y:S01]  /*db00*/  MOV R209, UR6 ;  /* 0x0000000600d17c02 */ /* 0x000fe20008000f00 */
[-C--:B------:R-:W-:Y:S01]  /*db10*/  FMUL.FTZ R162, R143, R5.reuse ;  /* 0x000000058fa27220 */ /* 0x080fe20000410000 */
[----:B------:R-:W-:Y:S01]  /*db20*/  PLOP3.LUT P0, PT, PT, PT, PT, 0x8, 0x0 ;  /* 0x000000000000781c */ /* 0x000fe20003f0e170 */
[-C--:B------:R-:W-:Y:S01]  /*db30*/  FMUL.FTZ R163, R146, R5.reuse ;  /* 0x0000000592a37220 */ /* 0x080fe20000410000 */
[-C--:B------:R-:W-:Y:S01]  /*db40*/  FMUL.FTZ R164, R147, R5.reuse ;  /* 0x0000000593a47220 */ /* 0x080fe20000410000 */
[-C--:B------:R-:W-:Y:S01]  /*db50*/  FMUL.FTZ R165, R150, R5.reuse ;  /* 0x0000000596a57220 */ /* 0x080fe20000410000 */
[----:B------:R-:W-:Y:S01]  /*db60*/  FMUL.FTZ R167, R151, R5 ;  /* 0x0000000597a77220 */ /* 0x000fe20000410000 */
[----:B------:R-:W-:-:S02]  /*db70*/  USEL UR38, UR38, URZ, UP0 ;  /* 0x0000003f26267287 */ /* 0x000fc40008000000 */
[----:B------:R-:W-:-:S12]  /*db80*/  ULOP3.LUT UR39, UR39, UR4, URZ, 0x3c, !UPT ;  /* 0x0000000427277292 */ /* 0x000fd8000f8e3c3f */
.L_x_992:
[----:B------:R-:W0:Y:S01]  /*db90*/  S2R R5, SR_CgaCtaId ;  /* 0x0000000000057919 */ /* 0x000e220000008800 */
[----:B------:R-:W-:Y:S01]  /*dba0*/  MOV R196, 0x400 ;  /* 0x0000040000c47802 */ /* 0x000fe20000000f00 */
[----:B------:R-:W-:Y:S01]  /*dbb0*/  BSSY B0, `(.L_x_1071) ;  /* 0x0000297000007945 */ /* 0x000fe20003800000 */
[----:B------:R-:W-:Y:S02]  /*dbc0*/  BAR.SYNC.DEFER_BLOCKING 0x5, 0x180 ;  /* 0x0146000000007b1d */ /* 0x000fe40000010000 */
[----:B0-----:R-:W-:-:S05]  /*dbd0*/  LEA R196, R5, R196, 0x18 ;  /* 0x000000c405c47211 */ /* 0x001fca00078ec0ff */
[----:B------:R-:W0:Y:S02]  /*dbe0*/  LDS R4, [R196+0x308d0] ;  /* 0x0308d000c4047984 */ /* 0x000e240000000800 */
[----:B0-----:R-:W-:Y:S01]  /*dbf0*/  R2UR UR4, R4 ;  /* 0x00000000040472ca */ /* 0x001fe200000e0000 */
[----:B------:R-:W-:Y:S06]  /*dc00*/  BAR.ARV 0x4, 0x180 ;  /* 0x0106000000007b1d */ /* 0x000fec0000002000 */
[----:B------:R-:W-:Y:S08]  /*dc10*/  @P0 BRA `(.L_x_1072) ;  /* 0x0000001c00540947 */ /* 0x000ff00003800000 */
[----:B------:R-:W0:Y:S01]  /*dc20*/  S2R R5, SR_SWINHI ;  /* 0x0000000000057919 */ /* 0x000e220000002f00 */
[----:B------:R-:W1:Y:S01]  /*dc30*/  LDC R197, c[0x0][0xbe8] ;  /* 0x0002fa00ffc57b82 */ /* 0x000e620000000800 */
[----:B------:R-:W-:Y:S01]  /*dc40*/  F2FP.BF16.F32.PACK_AB R24, R25, R24 ;  /* 0x000000181918723e */ /* 0x000fe200000010ff */
[----:B------:R-:W-:Y:S01]  /*dc50*/  ULDC.64 UR8, c[0x0][0xb90] ;  /* 0x0002e40000087ab9 */ /* 0x000fe20000000a00 */
[----:B------:R-:W-:Y:S02]  /*dc60*/  F2FP.BF16.F32.PACK_AB R25, R27, R26 ;  /* 0x0000001a1b19723e */ /* 0x000fe400000010ff */
[----:B------:R-:W-:Y:S02]  /*dc70*/  F2FP.BF16.F32.PACK_AB R27, R31, R30 ;  /* 0x0000001e1f1b723e */ /* 0x000fe400000010ff */
[----:B------:R-:W-:Y:S02]  /*dc80*/  R2UR UR11, R206 ;  /* 0x00000000ce0b72ca */ /* 0x000fe400000e0000 */
[----:B------:R-:W-:-:S02]  /*dc90*/  R2UR UR13, R207 ;  /* 0x00000000cf0d72ca */ /* 0x000fc400000e0000 */
[----:B------:R-:W-:Y:S02]  /*dca0*/  F2FP.BF16.F32.PACK_AB R26, R29, R28 ;  /* 0x0000001c1d1a723e */ /* 0x000fe400000010ff */
[----:B------:R-:W-:Y:S02]  /*dcb0*/  F2FP.BF16.F32.PACK_AB R136, R137, R136 ;  /* 0x000000888988723e */ /* 0x000fe400000010ff */
[----:B------:R-:W-:Y:S02]  /*dcc0*/  F2FP.BF16.F32.PACK_AB R137, R100, R96 ;  /* 0x000000606489723e */ /* 0x000fe400000010ff */
[----:B------:R-:W-:Y:S02]  /*dcd0*/  F2FP.BF16.F32.PACK_AB R144, R145, R144 ;  /* 0x000000909190723e */ /* 0x000fe400000010ff */
[----:B------:R-:W-:Y:S01]  /*dce0*/  F2FP.BF16.F32.PACK_AB R145, R164, R163 ;  /* 0x000000a3a491723e */ /* 0x000fe200000010ff */
[----:B------:R-:W-:Y:S02]  /*dcf0*/  USHF.R.S32.HI UR10, URZ, 0x1f, UR11 ;  /* 0x0000001f3f0a7899 */ /* 0x000fe4000801140b */
[----:B------:R-:W-:-:S02]  /*dd00*/  UIMAD.WIDE.U32 UR6, UR11, UR8, URZ ;  /* 0x000000080b0672a5 */ /* 0x000fc4000f8e003f */
[----:B------:R-:W-:Y:S02]  /*dd10*/  UIMAD UR5, UR10, UR8, URZ ;  /* 0x000000080a0572a4 */ /* 0x000fe4000f8e023f */
[----:B------:R-:W-:Y:S02]  /*dd20*/  USHF.R.S32.HI UR12, URZ, 0x1f, UR13 ;  /* 0x0000001f3f0c7899 */ /* 0x000fe4000801140d */
[----:B------:R-:W-:Y:S01]  /*dd30*/  UIMAD UR5, UR11, UR9, UR5 ;  /* 0x000000090b0572a4 */ /* 0x000fe2000f8e0205 */
[----:B------:R-:W-:Y:S02]  /*dd40*/  MOV R158, R196 ;  /* 0x000000c4009e7202 */ /* 0x000fe40000000f00 */
[----:B0-----:R-:W-:Y:S01]  /*dd50*/  MOV R159, R5 ;  /* 0x00000005009f7202 */ /* 0x001fe20000000f00 */
[----:B------:R-:W-:Y:S01]  /*dd60*/  IMAD R5, R208, 0x40, R23 ;  /* 0x00000040d0057824 */ /* 0x000fe200078e0217 */
[----:B------:R-:W-:Y:S01]  /*dd70*/  ULDC.64 UR8, c[0x0][0xb98] ;  /* 0x0002e60000087ab9 */ /* 0x000fe20000000a00 */
[----:B------:R-:W-:Y:S01]  /*dd80*/  UIADD3 UR7, UR7, UR5, URZ ;  /* 0x0000000507077290 */ /* 0x000fe2000fffe03f */
[----:B------:R-:W-:Y:S01]  /*dd90*/  IMAD.WIDE R16, R213, 0x2, R158 ;  /* 0x00000002d5107825 */ /* 0x000fe200078e029e */
[----:B------:R-:W-:-:S02]  /*dda0*/  UIMAD UR5, UR12, UR8, URZ ;  /* 0x000000080c0572a4 */ /* 0x000fc4000f8e023f */
[----:B------:R-:W-:Y:S01]  /*ddb0*/  UIMAD.WIDE.U32 UR6, UR13, UR8, UR6 ;  /* 0x000000080d0672a5 */ /* 0x000fe2000f8e0006 */
[----:B------:R-:W-:Y:S01]  /*ddc0*/  IMAD.WIDE R158, R5, 0x2, R158 ;  /* 0x00000002059e7825 */ /* 0x000fe200078e029e */
[C---:B------:R-:W-:Y:S01]  /*ddd0*/  IADD3 R7, P3, R16.reuse, 0xc060, RZ ;  /* 0x0000c06010077810 */ /* 0x040fe20007f7e0ff */
[----:B------:R-:W-:Y:S01]  /*dde0*/  UIMAD UR5, UR13, UR9, UR5 ;  /* 0x000000090d0572a4 */ /* 0x000fe2000f8e0205 */
[C---:B------:R-:W-:Y:S02]  /*ddf0*/  IADD3 R119, P4, R16.reuse, 0xc040, RZ ;  /* 0x0000c04010777810 */ /* 0x040fe40007f9e0ff */
[----:B------:R-:W-:Y:S01]  /*de00*/  LOP3.LUT R4, R7, 0x380, RZ, 0xc0, !PT ;  /* 0x0000038007047812 */ /* 0x000fe200078ec0ff */
[----:B------:R-:W-:Y:S01]  /*de10*/  IMAD.X R5, RZ, RZ, R17, P3 ;  /* 0x000000ffff057224 */ /* 0x000fe200018e0611 */
[----:B------:R-:W-:Y:S01]  /*de20*/  IADD3 R117, P5, R16, 0xc020, RZ ;  /* 0x0000c02010757810 */ /* 0x000fe20007fbe0ff */
[----:B------:R-:W-:Y:S01]  /*de30*/  ULDC.64 UR8, c[0x0][0xae8] ;  /* 0x0002ba0000087ab9 */ /* 0x000fe20000000a00 */
[----:B------:R-:W-:-:S02]  /*de40*/  SHF.R.U64 R4, R4, 0x3, RZ ;  /* 0x0000000304047819 */ /* 0x000fc400000012ff */
[C---:B------:R-:W-:Y:S01]  /*de50*/  IADD3 R115, P6, R16.reuse, 0xc000, RZ ;  /* 0x0000c00010737810 */ /* 0x040fe20007fde0ff */
[--C-:B------:R-:W-:Y:S01]  /*de60*/  IMAD.X R9, RZ, RZ, R17.reuse, P5 ;  /* 0x000000ffff097224 */ /* 0x100fe200028e0611 */
[C---:B------:R-:W-:Y:S02]  /*de70*/  IADD3 R113, P0, R16.reuse, 0x8060, RZ ;  /* 0x0000806010717810 */ /* 0x040fe40007f1e0ff */
[C---:B------:R-:W-:Y:S01]  /*de80*/  IADD3 R111, P2, R16.reuse, 0x8040, RZ ;  /* 0x00008040106f7810 */ /* 0x040fe20007f5e0ff */
[--C-:B------:R-:W-:Y:S01]  /*de90*/  IMAD.X R11, RZ, RZ, R17.reuse, P6 ;  /* 0x000000ffff0b7224 */ /* 0x100fe200030e0611 */
[C---:B------:R-:W-:Y:S01]  /*dea0*/  IADD3 R102, P3, R16.reuse, 0x8020, RZ ;  /* 0x0000802010667810 */ /* 0x040fe20007f7e0ff */
[--C-:B------:R-:W-:Y:S01]  /*deb0*/  IMAD.X R13, RZ, RZ, R17.reuse, P0 ;  /* 0x000000ffff0d7224 */ /* 0x100fe200000e0611 */
[C---:B------:R-:W-:Y:S01]  /*dec0*/  LOP3.LUT R161, R16.reuse, 0x380, RZ, 0xc0, !PT ;  /* 0x0000038010a17812 */ /* 0x040fe200078ec0ff */
[--C-:B------:R-:W-:Y:S01]  /*ded0*/  IMAD.X R135, RZ, RZ, R17.reuse, P2 ;  /* 0x000000ffff877224 */ /* 0x100fe200010e0611 */
[----:B------:R-:W-:Y:S01]  /*dee0*/  IADD3 R103, P1, R16, 0x20, RZ ;  /* 0x0000002010677810 */ /* 0x000fe20007f3e0ff */
[--C-:B------:R-:W-:Y:S01]  /*def0*/  IMAD.X R139, RZ, RZ, R17.reuse, P3 ;  /* 0x000000ffff8b7224 */ /* 0x100fe200018e0611 */
[----:B------:R-:W-:Y:S01]  /*df00*/  LOP3.LUT R4, R4, R7, RZ, 0x3c, !PT ;  /* 0x0000000704047212 */ /* 0x000fe200078e3cff */
[----:B------:R-:W-:Y:S01]  /*df10*/  IMAD.X R7, RZ, RZ, R17, P4 ;  /* 0x000000ffff077224 */ /* 0x000fe200020e0611 */
[----:B------:R-:W-:-:S02]  /*df20*/  IADD3 R109, P4, R16, 0x8000, RZ ;  /* 0x00008000106d7810 */ /* 0x000fc40007f9e0ff */
[C---:B------:R-:W-:Y:S02]  /*df30*/  IADD3 R104, P5, R16.reuse, 0x4060, RZ ;  /* 0x0000406010687810 */ /* 0x040fe40007fbe0ff */
[C---:B------:R-:W-:Y:S01]  /*df40*/  IADD3 R105, P6, R16.reuse, 0x40, RZ ;  /* 0x0000004010697810 */ /* 0x040fe20007fde0ff */
[--C-:B------:R-:W-:Y:S01]  /*df50*/  IMAD.X R143, RZ, RZ, R17.reuse, P4 ;  /* 0x000000ffff8f7224 */ /* 0x100fe200020e0611 */
[C---:B------:R-:W-:Y:S01]  /*df60*/  IADD3 R107, P0, R16.reuse, 0x4040, RZ ;  /* 0x00004040106b7810 */ /* 0x040fe20007f1e0ff */
[--C-:B------:R-:W-:Y:S01]  /*df70*/  IMAD.X R147, RZ, RZ, R17.reuse, P5 ;  /* 0x000000ffff937224 */ /* 0x100fe200028e0611 */
[----:B------:R-:W-:Y:S01]  /*df80*/  IADD3.X R15, RZ, R17, RZ, P1, !PT ;  /* 0x00000011ff0f7210 */ /* 0x000fe20000ffe4ff */
[--C-:B------:R-:W-:Y:S01]  /*df90*/  IMAD.X R151, RZ, RZ, R17.reuse, P6 ;  /* 0x000000ffff977224 */ /* 0x100fe200030e0611 */
[C---:B------:R-:W-:Y:S01]  /*dfa0*/  IADD3 R21, P2, R16.reuse, 0x4000, RZ ;  /* 0x0000400010157810 */ /* 0x040fe20007f5e0ff */
[----:B------:R-:W-:Y:S01]  /*dfb0*/  IMAD.X R153, RZ, RZ, R17, P0 ;  /* 0x000000ffff997224 */ /* 0x000fe200000e0611 */
[----:B------:R-:W-:-:S02]  /*dfc0*/  IADD3 R20, P3, R16, 0x60, RZ ;  /* 0x0000006010147810 */ /* 0x000fc40007f7e0ff */
[----:B------:R-:W-:Y:S01]  /*dfd0*/  SHF.R.U64 R161, R161, 0x3, RZ ;  /* 0x00000003a1a17819 */ /* 0x000fe200000012ff */
[--C-:B------:R-:W-:Y:S01]  /*dfe0*/  IMAD.X R131, RZ, RZ, R17.reuse, P2 ;  /* 0x000000ffff837224 */ /* 0x100fe200010e0611 */
[----:B------:R-:W-:Y:S01]  /*dff0*/  IADD3 R22, P1, R16, 0x4020, RZ ;  /* 0x0000402010167810 */ /* 0x000fe20007f3e0ff */
[--C-:B------:R-:W-:Y:S01]  /*e000*/  IMAD.X R157, RZ, RZ, R17.reuse, P3 ;  /* 0x000000ffff9d7224 */ /* 0x100fe200018e0611 */
[----:B------:R-:W-:Y:S01]  /*e010*/  LOP3.LUT R160, R161, R16, RZ, 0x3c, !PT ;  /* 0x00000010a1a07212 */ /* 0x000fe200078e3cff */
[----:B------:R-:W-:Y:S01]  /*e020*/  IMAD.MOV.U32 R161, RZ, RZ, R17 ;  /* 0x000000ffffa17224 */ /* 0x000fe200078e0011 */
[----:B------:R-:W-:Y:S02]  /*e030*/  IADD3.X R155, RZ, R17, RZ, P1, !PT ;  /* 0x00000011ff9b7210 */ /* 0x000fe40000ffe4ff */
[----:B------:R-:W-:Y:S02]  /*e040*/  LOP3.LUT R17, R102, 0x380, RZ, 0xc0, !PT ;  /* 0x0000038066117812 */ /* 0x000fe400078ec0ff */
[----:B------:R-:W-:-:S02]  /*e050*/  LOP3.LUT R16, R109, 0x380, RZ, 0xc0, !PT ;  /* 0x000003806d107812 */ /* 0x000fc400078ec0ff */
[----:B------:R-:W-:Y:S02]  /*e060*/  SHF.R.U64 R17, R17, 0x3, RZ ;  /* 0x0000000311117819 */ /* 0x000fe400000012ff */
[----:B------:R-:W-:Y:S02]  /*e070*/  SHF.R.U64 R16, R16, 0x3, RZ ;  /* 0x0000000310107819 */ /* 0x000fe400000012ff */
[----:B------:R-:W-:Y:S02]  /*e080*/  LOP3.LUT R14, R103, 0x380, RZ, 0xc0, !PT ;  /* 0x00000380670e7812 */ /* 0x000fe400078ec0ff */
[----:B------:R-:W-:Y:S02]  /*e090*/  LOP3.LUT R138, R17, R102, RZ, 0x3c, !PT ;  /* 0x00000066118a7212 */ /* 0x000fe400078e3cff */
[----:B------:R-:W-:Y:S02]  /*e0a0*/  LOP3.LUT R17, R22, 0x380, RZ, 0xc0, !PT ;  /* 0x0000038016117812 */ /* 0x000fe400078ec0ff */
[----:B------:R-:W-:-:S02]  /*e0b0*/  LOP3.LUT R106, R111, 0x380, RZ, 0xc0, !PT ;  /* 0x000003806f6a7812 */ /* 0x000fc400078ec0ff */
[----:B------:R-:W-:Y:S02]  /*e0c0*/  LOP3.LUT R142, R16, R109, RZ, 0x3c, !PT ;  /* 0x0000006d108e7212 */ /* 0x000fe400078e3cff */
[----:B------:R-:W-:Y:S02]  /*e0d0*/  SHF.R.U64 R14, R14, 0x3, RZ ;  /* 0x000000030e0e7819 */ /* 0x000fe400000012ff */
[----:B------:R-:W-:Y:S02]  /*e0e0*/  LOP3.LUT R16, R105, 0x380, RZ, 0xc0, !PT ;  /* 0x0000038069107812 */ /* 0x000fe400078ec0ff */
[----:B------:R-:W-:Y:S02]  /*e0f0*/  SHF.R.U64 R17, R17, 0x3, RZ ;  /* 0x0000000311117819 */ /* 0x000fe400000012ff */
[----:B------:R-:W-:Y:S02]  /*e100*/  SHF.R.U64 R106, R106, 0x3, RZ ;  /* 0x000000036a6a7819 */ /* 0x000fe400000012ff */
[----:B------:R-:W-:-:S02]  /*e110*/  LOP3.LUT R14, R14, R103, RZ, 0x3c, !PT ;  /* 0x000000670e0e7212 */ /* 0x000fc400078e3cff */
[----:B------:R-:W-:Y:S02]  /*e120*/  SHF.R.U64 R16, R16, 0x3, RZ ;  /* 0x0000000310107819 */ /* 0x000fe400000012ff */
[----:B------:R-:W-:Y:S02]  /*e130*/  LOP3.LUT R103, R104, 0x380, RZ, 0xc0, !PT ;  /* 0x0000038068677812 */ /* 0x000fe400078ec0ff */
[----:B------:R-:W-:Y:S02]  /*e140*/  LOP3.LUT R154, R17, R22, RZ, 0x3c, !PT ;  /* 0x00000016119a7212 */ /* 0x000fe400078e3cff */
[----:B------:R-:W-:Y:S02]  /*e150*/  IADD3 R22, P4, R158, 0x2000, RZ ;  /* 0x000020009e167810 */ /* 0x000fe40007f9e0ff */
[----:B------:R-:W-:Y:S02]  /*e160*/  LOP3.LUT R134, R106, R111, RZ, 0x3c, !PT ;  /* 0x0000006f6a867212 */ /* 0x000fe400078e3cff */
[----:B------:R-:W-:-:S02]  /*e170*/  LOP3.LUT R150, R16, R105, RZ, 0x3c, !PT ;  /* 0x0000006910967212 */ /* 0x000fc400078e3cff */
[----:B------:R-:W-:Y:S02]  /*e180*/  IADD3 R111, P2, R158, 0x7000, RZ ;  /* 0x000070009e6f7810 */ /* 0x000fe40007f5e0ff */
[----:B------:R-:W-:Y:S02]  /*e190*/  SHF.R.U64 R103, R103, 0x3, RZ ;  /* 0x0000000367677819 */ /* 0x000fe400000012ff */
[----:B------:R-:W-:Y:S02]  /*e1a0*/  LOP3.LUT R105, R20, 0x380, RZ, 0xc0, !PT ;  /* 0x0000038014697812 */ /* 0x000fe400078ec0ff */
[----:B------:R-:W-:Y:S02]  /*e1b0*/  LOP3.LUT R17, R22, 0x380, RZ, 0xc0, !PT ;  /* 0x0000038016117812 */ /* 0x000fe400078ec0ff */
[----:B------:R-:W-:Y:S02]  /*e1c0*/  LOP3.LUT R12, R113, 0x380, RZ, 0xc0, !PT ;  /* 0x00000380710c7812 */ /* 0x000fe400078ec0ff */
[----:B------:R-:W-:-:S02]  /*e1d0*/  LOP3.LUT R110, R111, 0x380, RZ, 0xc0, !PT ;  /* 0x000003806f6e7812 */ /* 0x000fc400078ec0ff */
[----:B------:R-:W-:Y:S02]  /*e1e0*/  LOP3.LUT R146, R103, R104, RZ, 0x3c, !PT ;  /* 0x0000006867927212 */ /* 0x000fe400078e3cff */
[----:B------:R-:W-:Y:S02]  /*e1f0*/  SHF.R.U64 R105, R105, 0x3, RZ ;  /* 0x0000000369697819 */ /* 0x000fe400000012ff */
[----:B------:R-:W-:Y:S02]  /*e200*/  IADD3 R103, P3, R158, 0x1000, RZ ;  /* 0x000010009e677810 */ /* 0x000fe40007f7e0ff */
[----:B------:R-:W-:Y:S02]  /*e210*/  SHF.R.U64 R17, R17, 0x3, RZ ;  /* 0x0000000311117819 */ /* 0x000fe400000012ff */
[----:B------:R-:W-:Y:S02]  /*e220*/  SHF.R.U64 R12, R12, 0x3, RZ ;  /* 0x000000030c0c7819 */ /* 0x000fe400000012ff */
[----:B------:R-:W-:-:S02]  /*e230*/  SHF.R.U64 R110, R110, 0x3, RZ ;  /* 0x000000036e6e7819 */ /* 0x000fc400000012ff */
[----:B------:R-:W-:Y:S02]  /*e240*/  LOP3.LUT R156, R105, R20, RZ, 0x3c, !PT ;  /* 0x00000014699c7212 */ /* 0x000fe400078e3cff */
[----:B------:R-:W-:Y:S01]  /*e250*/  LOP3.LUT R20, R17, R22, RZ, 0x3c, !PT ;  /* 0x0000001611147212 */ /* 0x000fe200078e3cff */
[--C-:B------:R-:W-:Y:S01]  /*e260*/  IMAD.X R17, RZ, RZ, R159.reuse, P3 ;  /* 0x000000ffff117224 */ /* 0x100fe200018e069f */
[----:B------:R-:W-:Y:S02]  /*e270*/  LOP3.LUT R12, R12, R113, RZ, 0x3c, !PT ;  /* 0x000000710c0c7212 */ /* 0x000fe400078e3cff */
[----:B------:R-:W-:Y:S02]  /*e280*/  IADD3 R113, P3, R158, 0x8000, RZ ;  /* 0x000080009e717810 */ /* 0x000fe40007f7e0ff */
[----:B------:R-:W-:Y:S01]  /*e290*/  LOP3.LUT R110, R110, R111, RZ, 0x3c, !PT ;  /* 0x0000006f6e6e7212 */ /* 0x000fe200078e3cff */
[----:B------:R-:W-:Y:S01]  /*e2a0*/  IMAD.X R111, RZ, RZ, R159, P2 ;  /* 0x000000ffff6f7224 */ /* 0x000fe200010e069f */
[----:B------:R-:W-:-:S02]  /*e2b0*/  IADD3 R127, P2, R158, 0xe000, RZ ;  /* 0x0000e0009e7f7810 */ /* 0x000fc40007f5e0ff */
[----:B------:R-:W-:Y:S02]  /*e2c0*/  LOP3.LUT R112, R113, 0x380, RZ, 0xc0, !PT ;  /* 0x0000038071707812 */ /* 0x000fe400078ec0ff */
[----:B------:R-:W-:Y:S02]  /*e2d0*/  LOP3.LUT R126, R127, 0x380, RZ, 0xc0, !PT ;  /* 0x000003807f7e7812 */ /* 0x000fe400078ec0ff */
[----:B------:R-:W-:Y:S02]  /*e2e0*/  SHF.R.U64 R112, R112, 0x3, RZ ;  /* 0x0000000370707819 */ /* 0x000fe400000012ff */
[----:B------:R-:W-:Y:S02]  /*e2f0*/  SHF.R.U64 R126, R126, 0x3, RZ ;  /* 0x000000037e7e7819 */ /* 0x000fe400000012ff */
[----:B------:R-:W-:Y:S02]  /*e300*/  LOP3.LUT R102, R107, 0x380, RZ, 0xc0, !PT ;  /* 0x000003806b667812 */ /* 0x000fe400078ec0ff */
[----:B------:R-:W-:Y:S01]  /*e310*/  LOP3.LUT R112, R112, R113, RZ, 0x3c, !PT ;  /* 0x0000007170707212 */ /* 0x000fe200078e3cff */
[--C-:B------:R-:W-:Y:S01]  /*e320*/  IMAD.X R113, RZ, RZ, R159.reuse, P3 ;  /* 0x000000ffff717224 */ /* 0x100fe200018e069f */
[----:B------:R-:W-:Y:S01]  /*e330*/  MOV R199, R160 ;  /* 0x000000a000c77202 */ /* 0x000fe20000000f00 */
[----:B------:R-:W-:Y:S01]  /*e340*/  BAR.SYNC.DEFER_BLOCKING 0x1, 0x100 ;  /* 0x0044000000007b1d */ /* 0x000fe20000010000 */
[----:B------:R-:W-:Y:S01]  /*e350*/  LOP3.LUT R126, R126, R127, RZ, 0x3c, !PT ;  /* 0x0000007f7e7e7212 */ /* 0x000fe200078e3cff */
[----:B------:R-:W-:Y:S01]  /*e360*/  IMAD.X R127, RZ, RZ, R159, P2 ;  /* 0x000000ffff7f7224 */ /* 0x000fe200010e069f */
[----:B------:R-:W-:-:S02]  /*e370*/  IADD3 R161, P3, R158, 0xf000, RZ ;  /* 0x0000f0009ea17810 */ /* 0x000fc40007f7e0ff */
[----:B------:R-:W-:Y:S02]  /*e380*/  SHF.R.U64 R102, R102, 0x3, RZ ;  /* 0x0000000366667819 */ /* 0x000fe400000012ff */
[----:B-1----:R-:W-:Y:S01]  /*e390*/  ISETP.NE.AND P2, PT, R197, 0x1, PT ;  /* 0x00000001c500780c */ /* 0x002fe20003f45270 */
[----:B------:R-:W-:Y:S01]  /*e3a0*/  IMAD.X R31, RZ, RZ, R159, P3 ;  /* 0x000000ffff1f7224 */ /* 0x000fe200018e069f */
[----:B------:R-:W-:Y:S02]  /*e3b0*/  LOP3.LUT R16, R103, 0x380, RZ, 0xc0, !PT ;  /* 0x0000038067107812 */ /* 0x000fe400078ec0ff */
[----:B------:R-:W-:Y:S02]  /*e3c0*/  LOP3.LUT R22, R161, 0x380, RZ, 0xc0, !PT ;  /* 0x00000380a1167812 */ /* 0x000fe400078ec0ff */
[----:B------:R-:W-:Y:S02]  /*e3d0*/  LOP3.LUT R152, R102, R107, RZ, 0x3c, !PT ;  /* 0x0000006b66987212 */ /* 0x000fe400078e3cff */
[----:B------:R-:W-:-:S02]  /*e3e0*/  LOP3.LUT R102, R21, 0x380, RZ, 0xc0, !PT ;  /* 0x0000038015667812 */ /* 0x000fc400078ec0ff */
[----:B------:R-:W-:Y:S02]  /*e3f0*/  SHF.R.U64 R16, R16, 0x3, RZ ;  /* 0x0000000310107819 */ /* 0x000fe400000012ff */
[----:B------:R-:W-:Y:S02]  /*e400*/  SHF.R.U64 R22, R22, 0x3, RZ ;  /* 0x0000000316167819 */ /* 0x000fe400000012ff */
[----:B------:R-:W-:Y:S02]  /*e410*/  SHF.R.U64 R102, R102, 0x3, RZ ;  /* 0x0000000366667819 */ /* 0x000fe400000012ff */
[----:B------:R-:W-:Y:S01]  /*e420*/  LOP3.LUT R16, R16, R103, RZ, 0x3c, !PT ;  /* 0x0000006710107212 */ /* 0x000fe200078e3cff */
[----:B------:R0:W-:Y:S01]  /*e430*/  STSM.16.M88.4 [R199], R24 ;  /* 0x00000018c7007844 */ /* 0x0001e20000000200 */
[C---:B------:R-:W-:Y:S02]  /*e440*/  IADD3 R103, P5, R158.reuse, 0x3000, RZ ;  /* 0x000030009e677810 */ /* 0x040fe40007fbe0ff */
[----:B------:R-:W-:-:S02]  /*e450*/  IADD3 R105, P6, R158, 0x4000, RZ ;  /* 0x000040009e697810 */ /* 0x000fc40007fde0ff */
[C---:B------:R-:W-:Y:S02]  /*e460*/  IADD3 R107, P0, R158.reuse, 0x5000, RZ ;  /* 0x000050009e6b7810 */ /* 0x040fe40007f1e0ff */
[----:B------:R-:W-:Y:S02]  /*e470*/  IADD3 R109, P1, R158, 0x6000, RZ ;  /* 0x000060009e6d7810 */ /* 0x000fe40007f3e0ff */
[----:B------:R-:W-:Y:S02]  /*e480*/  LOP3.LUT R30, R22, R161, RZ, 0x3c, !PT ;  /* 0x000000a1161e7212 */ /* 0x000fe400078e3cff */
[----:B------:R-:W-:Y:S02]  /*e490*/  MOV R161, R4 ;  /* 0x0000000400a17202 */ /* 0x000fe40000000f00 */
[----:B------:R-:W-:Y:S02]  /*e4a0*/  F2FP.BF16.F32.PACK_AB R5, R35, R34 ;  /* 0x000000222305723e */ /* 0x000fe400000010ff */
[----:B------:R-:W-:Y:S01]  /*e4b0*/  LOP3.LUT R130, R102, R21, RZ, 0x3c, !PT ;  /* 0x0000001566827212 */ /* 0x000fe200078e3cff */
[----:B------:R-:W1:Y:S01]  /*e4c0*/  @P2 LDC R34, c[0x0][0xbec] ;  /* 0x0002fb00ff222b82 */ /* 0x000e620000000800 */
[----:B------:R-:W-:Y:S01]  /*e4d0*/  LOP3.LUT R102, R103, 0x380, RZ, 0xc0, !PT ;  /* 0x0000038067667812 */ /* 0x000fe200078ec0ff */
[----:B------:R-:W-:Y:S01]  /*e4e0*/  IMAD.X R21, RZ, RZ, R159, P4 ;  /* 0x000000ffff157224 */ /* 0x000fe200020e069f */
[----:B------:R-:W-:-:S02]  /*e4f0*/  LOP3.LUT R104, R105, 0x380, RZ, 0xc0, !PT ;  /* 0x0000038069687812 */ /* 0x000fc400078ec0ff */
[----:B------:R-:W-:Y:S02]  /*e500*/  LOP3.LUT R106, R107, 0x380, RZ, 0xc0, !PT ;  /* 0x000003806b6a7812 */ /* 0x000fe400078ec0ff */
[----:B------:R-:W-:Y:S01]  /*e510*/  LOP3.LUT R108, R109, 0x380, RZ, 0xc0, !PT ;  /* 0x000003806d6c7812 */ /* 0x000fe200078ec0ff */
[----:B------:R-:W2:Y:S01]  /*e520*/  @P2 LDC R35, c[0x0][0xbf0] ;  /* 0x0002fc00ff232b82 */ /* 0x000ea20000000800 */
[----:B------:R-:W-:Y:S02]  /*e530*/  LOP3.LUT R6, R119, 0x380, RZ, 0xc0, !PT ;  /* 0x0000038077067812 */ /* 0x000fe400078ec0ff */
[----:B------:R-:W-:Y:S02]  /*e540*/  LOP3.LUT R8, R117, 0x380, RZ, 0xc0, !PT ;  /* 0x0000038075087812 */ /* 0x000fe400078ec0ff */
[----:B------:R-:W-:Y:S02]  /*e550*/  LOP3.LUT R10, R115, 0x380, RZ, 0xc0, !PT ;  /* 0x00000380730a7812 */ /* 0x000fe400078ec0ff */
[----:B------:R-:W-:-:S02]  /*e560*/  SHF.R.U64 R102, R102, 0x3, RZ ;  /* 0x0000000366667819 */ /* 0x000fc400000012ff */
[----:B------:R-:W-:Y:S02]  /*e570*/  SHF.R.U64 R104, R104, 0x3, RZ ;  /* 0x0000000368687819 */ /* 0x000fe400000012ff */
[----:B------:R-:W-:Y:S02]  /*e580*/  SHF.R.U64 R106, R106, 0x3, RZ ;  /* 0x000000036a6a7819 */ /* 0x000fe400000012ff */
[----:B------:R-:W-:Y:S02]  /*e590*/  SHF.R.U64 R108, R108, 0x3, RZ ;  /* 0x000000036c6c7819 */ /* 0x000fe400000012ff */
[----:B------:R-:W-:Y:S02]  /*e5a0*/  SHF.R.U64 R6, R6, 0x3, RZ ;  /* 0x0000000306067819 */ /* 0x000fe400000012ff */
[----:B------:R-:W-:Y:S02]  /*e5b0*/  SHF.R.U64 R8, R8, 0x3, RZ ;  /* 0x0000000308087819 */ /* 0x000fe400000012ff */
[----:B------:R-:W-:-:S02]  /*e5c0*/  SHF.R.U64 R10, R10, 0x3, RZ ;  /* 0x000000030a0a7819 */ /* 0x000fc400000012ff */
[----:B------:R-:W-:Y:S01]  /*e5d0*/  LOP3.LUT R102, R102, R103, RZ, 0x3c, !PT ;  /* 0x0000006766667212 */ /* 0x000fe200078e3cff */
[--C-:B------:R-:W-:Y:S01]  /*e5e0*/  IMAD.X R103, RZ, RZ, R159.reuse, P5 ;  /* 0x000000ffff677224 */ /* 0x100fe200028e069f */
[----:B------:R-:W-:Y:S02]  /*e5f0*/  LOP3.LUT R104, R104, R105, RZ, 0x3c, !PT ;  /* 0x0000006968687212 */ /* 0x000fe400078e3cff */
[----:B------:R-:W-:Y:S01]  /*e600*/  LOP3.LUT R106, R106, R107, RZ, 0x3c, !PT ;  /* 0x0000006b6a6a7212 */ /* 0x000fe200078e3cff */
[--C-:B------:R-:W-:Y:S01]  /*e610*/  IMAD.X R107, RZ, RZ, R159.reuse, P0 ;  /* 0x000000ffff6b7224 */ /* 0x100fe200000e069f */
[----:B------:R-:W-:Y:S01]  /*e620*/  LOP3.LUT R108, R108, R109, RZ, 0x3c, !PT ;  /* 0x0000006d6c6c7212 */ /* 0x000fe200078e3cff */
[----:B------:R-:W-:Y:S01]  /*e630*/  IMAD.X R109, RZ, RZ, R159, P1 ;  /* 0x000000ffff6d7224 */ /* 0x000fe200008e069f */
[----:B------:R-:W-:Y:S02]  /*e640*/  LOP3.LUT R6, R6, R119, RZ, 0x3c, !PT ;  /* 0x0000007706067212 */ /* 0x000fe400078e3cff */
[----:B------:R-:W-:-:S02]  /*e650*/  LOP3.LUT R8, R8, R117, RZ, 0x3c, !PT ;  /* 0x0000007508087212 */ /* 0x000fc400078e3cff */
[----:B------:R-:W-:Y:S02]  /*e660*/  LOP3.LUT R10, R10, R115, RZ, 0x3c, !PT ;  /* 0x000000730a0a7212 */ /* 0x000fe400078e3cff */
[----:B------:R-:W-:Y:S02]  /*e670*/  IADD3.X R105, RZ, R159, RZ, P6, !PT ;  /* 0x0000009fff697210 */ /* 0x000fe400037fe4ff */
[C---:B------:R-:W-:Y:S02]  /*e680*/  IADD3 R115, P4, R158.reuse, 0x9000, RZ ;  /* 0x000090009e737810 */ /* 0x040fe40007f9e0ff */
[C---:B------:R-:W-:Y:S02]  /*e690*/  IADD3 R117, P5, R158.reuse, 0xa000, RZ ;  /* 0x0000a0009e757810 */ /* 0x040fe40007fbe0ff */
[C---:B------:R-:W-:Y:S02]  /*e6a0*/  IADD3 R119, P6, R158.reuse, 0xb000, RZ ;  /* 0x0000b0009e777810 */ /* 0x040fe40007fde0ff */
[----:B------:R-:W-:-:S02]  /*e6b0*/  IADD3 R121, P0, R158, 0xc000, RZ ;  /* 0x0000c0009e797810 */ /* 0x000fc40007f1e0ff */
[----:B------:R-:W-:Y:S02]  /*e6c0*/  IADD3 R123, P1, R158, 0xd000, RZ ;  /* 0x0000d0009e7b7810 */ /* 0x000fe40007f3e0ff */
[----:B------:R-:W-:Y:S02]  /*e6d0*/  LOP3.LUT R114, R115, 0x380, RZ, 0xc0, !PT ;  /* 0x0000038073727812 */ /* 0x000fe400078ec0ff */
[----:B------:R-:W-:Y:S02]  /*e6e0*/  LOP3.LUT R116, R117, 0x380, RZ, 0xc0, !PT ;  /* 0x0000038075747812 */ /* 0x000fe400078ec0ff */
[----:B------:R-:W-:Y:S02]  /*e6f0*/  LOP3.LUT R118, R119, 0x380, RZ, 0xc0, !PT ;  /* 0x0000038077767812 */ /* 0x000fe400078ec0ff */
[----:B------:R-:W-:Y:S02]  /*e700*/  LOP3.LUT R120, R121, 0x380, RZ, 0xc0, !PT ;  /* 0x0000038079787812 */ /* 0x000fe400078ec0ff */
[----:B------:R-:W-:-:S02]  /*e710*/  LOP3.LUT R122, R123, 0x380, RZ, 0xc0, !PT ;  /* 0x000003807b7a7812 */ /* 0x000fc400078ec0ff */
[----:B------:R-:W-:Y:S02]  /*e720*/  LOP3.LUT R29, R158, 0x380, RZ, 0xc0, !PT ;  /* 0x000003809e1d7812 */ /* 0x000fe400078ec0ff */
[----:B------:R-:W-:Y:S02]  /*e730*/  MOV R160, R6 ;  /* 0x0000000600a07202 */ /* 0x000fe40000000f00 */
[----:B------:R-:W-:Y:S02]  /*e740*/  SHF.R.U64 R114, R114, 0x3, RZ ;  /* 0x0000000372727819 */ /* 0x000fe400000012ff */
[----:B------:R-:W-:Y:S02]  /*e750*/  SHF.R.U64 R116, R116, 0x3, RZ ;  /* 0x0000000374747819 */ /* 0x000fe400000012ff */
[----:B------:R-:W-:Y:S02]  /*e760*/  SHF.R.U64 R118, R118, 0x3, RZ ;  /* 0x0000000376767819 */ /* 0x000fe400000012ff */
[----:B------:R-:W-:-:S02]  /*e770*/  SHF.R.U64 R120, R120, 0x3, RZ ;  /* 0x0000000378787819 */ /* 0x000fc400000012ff */
[----:B------:R-:W-:Y:S02]  /*e780*/  SHF.R.U64 R122, R122, 0x3, RZ ;  /* 0x000000037a7a7819 */ /* 0x000fe400000012ff */
[----:B------:R-:W-:Y:S02]  /*e790*/  SHF.R.U64 R29, R29, 0x3, RZ ;  /* 0x000000031d1d7819 */ /* 0x000fe400000012ff */
[----:B------:R-:W-:Y:S01]  /*e7a0*/  F2FP.BF16.F32.PACK_AB R6, R37, R173 ;  /* 0x000000ad2506723e */ /* 0x000fe200000010ff */
[----:B------:R-:W-:Y:S01]  /*e7b0*/  VIADD R37, R200, UR60 ;  /* 0x0000003cc8257c36 */ /* 0x000fe20008000000 */
[----:B------:R-:W-:Y:S01]  /*e7c0*/  LOP3.LUT R114, R114, R115, RZ, 0x3c, !PT ;  /* 0x0000007372727212 */ /* 0x000fe200078e3cff */
[--C-:B------:R-:W-:Y:S01]  /*e7d0*/  IMAD.X R115, RZ, RZ, R159.reuse, P4 ;  /* 0x000000ffff737224 */ /* 0x100fe200020e069f */
[----:B------:R-:W-:Y:S01]  /*e7e0*/  LOP3.LUT R116, R116, R117, RZ, 0x3c, !PT ;  /* 0x0000007574747212 */ /* 0x000fe200078e3cff */
[----:B------:R-:W-:Y:S01]  /*e7f0*/  IMAD.X R117, RZ, RZ, R159, P5 ;  /* 0x000000ffff757224 */ /* 0x000fe200028e069f */
[----:B------:R-:W-:Y:S01]  /*e800*/  LOP3.LUT R118, R118, R119, RZ, 0x3c, !PT ;  /* 0x0000007776767212 */ /* 0x000fe200078e3cff */
[----:B-1----:R-:W-:Y:S01]  /*e810*/  @P2 IMAD.HI.U32 R34, R37, R34, RZ ;  /* 0x0000002225222227 */ /* 0x002fe200078e00ff */
[----:B------:R-:W-:-:S02]  /*e820*/  LOP3.LUT R120, R120, R121, RZ, 0x3c, !PT ;  /* 0x0000007978787212 */ /* 0x000fc400078e3cff */
[----:B------:R-:W-:Y:S01]  /*e830*/  LOP3.LUT R122, R122, R123, RZ, 0x3c, !PT ;  /* 0x0000007b7a7a7212 */ /* 0x000fe200078e3cff */
[--C-:B------:R-:W-:Y:S01]  /*e840*/  IMAD.X R121, RZ, RZ, R159.reuse, P0 ;  /* 0x000000ffff797224 */ /* 0x100fe200000e069f */
[----:B------:R-:W-:Y:S01]  /*e850*/  LOP3.LUT R28, R29, R158, RZ, 0x3c, !PT ;  /* 0x0000009e1d1c7212 */ /* 0x000fe200078e3cff */
[--C-:B------:R-:W-:Y:S01]  /*e860*/  IMAD.X R123, RZ, RZ, R159.reuse, P1 ;  /* 0x000000ffff7b7224 */ /* 0x100fe200008e069f */
[----:B------:R-:W-:Y:S01]  /*e870*/  IADD3.X R119, RZ, R159, RZ, P6, !PT ;  /* 0x0000009fff777210 */ /* 0x000fe200037fe4ff */
[----:B------:R-:W-:Y:S01]  /*e880*/  IMAD.MOV.U32 R29, RZ, RZ, R159 ;  /* 0x000000ffff1d7224 */ /* 0x000fe200078e009f */
[----:B------:R-:W-:Y:S02]  /*e890*/  MOV R159, R8 ;  /* 0x00000008009f7202 */ /* 0x000fe40000000f00 */
[----:B------:R-:W-:Y:S02]  /*e8a0*/  MOV R158, R10 ;  /* 0x0000000a009e7202 */ /* 0x000fe40000000f00 */
[----:B------:R-:W-:-:S02]  /*e8b0*/  MOV R198, R14 ;  /* 0x0000000e00c67202 */ /* 0x000fc40000000f00 */
[----:B------:R-:W-:Y:S02]  /*e8c0*/  F2FP.BF16.F32.PACK_AB R4, R33, R172 ;  /* 0x000000ac2104723e */ /* 0x000fe400000010ff */
[----:B------:R-:W-:Y:S02]  /*e8d0*/  F2FP.BF16.F32.PACK_AB R7, R39, R38 ;  /* 0x000000262707723e */ /* 0x000fe400000010ff */
[----:B------:R-:W-:Y:S02]  /*e8e0*/  MOV R22, R12 ;  /* 0x0000000c00167202 */ /* 0x000fe40000000f00 */
[----:B------:R-:W-:Y:S01]  /*e8f0*/  MOV R150, R150 ;  /* 0x0000009600967202 */ /* 0x000fe20000000f00 */
[----:B------:R1:W-:Y:S01]  /*e900*/  STSM.16.M88.4 [R198], R4 ;  /* 0x00000004c6007844 */ /* 0x0003e20000000200 */
[----:B------:R-:W-:Y:S02]  /*e910*/  F2FP.BF16.F32.PACK_AB R8, R41, R174 ;  /* 0x000000ae2908723e */ /* 0x000fe400000010ff */
[----:B------:R-:W-:-:S02]  /*e920*/  F2FP.BF16.F32.PACK_AB R9, R43, R42 ;  /* 0x0000002a2b09723e */ /* 0x000fc400000010ff */
[----:B------:R-:W-:Y:S02]  /*e930*/  F2FP.BF16.F32.PACK_AB R10, R45, R175 ;  /* 0x000000af2d0a723e */ /* 0x000fe400000010ff */
[----:B------:R-:W-:Y:S02]  /*e940*/  F2FP.BF16.F32.PACK_AB R11, R47, R46 ;  /* 0x0000002e2f0b723e */ /* 0x000fe400000010ff */
[----:B------:R-:W-:Y:S02]  /*e950*/  MOV R156, R156 ;  /* 0x0000009c009c7202 */ /* 0x000fe40000000f00 */
[----:B------:R-:W-:Y:S01]  /*e960*/  F2FP.BF16.F32.PACK_AB R12, R49, R176 ;  /* 0x000000b0310c723e */ /* 0x000fe200000010ff */
[----:B------:R3:W-:Y:S01]  /*e970*/  STSM.16.M88.4 [R150], R8 ;  /* 0x0000000896007844 */ /* 0x0007e20000000200 */
[----:B------:R-:W-:Y:S02]  /*e980*/  F2FP.BF16.F32.PACK_AB R13, R51, R50 ;  /* 0x00000032330d723e */ /* 0x000fe400000010ff */
[----:B------:R-:W-:-:S02]  /*e990*/  F2FP.BF16.F32.PACK_AB R14, R53, R177 ;  /* 0x000000b1350e723e */ /* 0x000fc400000010ff */
[----:B------:R-:W-:Y:S02]  /*e9a0*/  F2FP.BF16.F32.PACK_AB R15, R55, R54 ;  /* 0x00000036370f723e */ /* 0x000fe400000010ff */
[----:B------:R-:W-:Y:S02]  /*e9b0*/  MOV R130, R130 ;  /* 0x0000008200827202 */ /* 0x000fe40000000f00 */
[----:B0-----:R-:W-:Y:S01]  /*e9c0*/  F2FP.BF16.F32.PACK_AB R24, R57, R178 ;  /* 0x000000b23918723e */ /* 0x001fe200000010ff */
[----:B------:R-:W-:Y:S01]  /*e9d0*/  STSM.16.M88.4 [R156], R12 ;  /* 0x0000000c9c007844 */ /* 0x000fe20000000200 */
[----:B------:R-:W-:Y:S02]  /*e9e0*/  F2FP.BF16.F32.PACK_AB R25, R59, R58 ;  /* 0x0000003a3b19723e */ /* 0x000fe400000010ff */
[----:B------:R-:W-:Y:S02]  /*e9f0*/  F2FP.BF16.F32.PACK_AB R26, R61, R179 ;  /* 0x000000b33d1a723e */ /* 0x000fe400000010ff */
[----:B------:R-:W-:-:S02]  /*ea00*/  F2FP.BF16.F32.PACK_AB R27, R63, R62 ;  /* 0x0000003e3f1b723e */ /* 0x000fc400000010ff */
[----:B------:R-:W-:Y:S02]  /*ea10*/  MOV R33, R37 ;  /* 0x0000002500217202 */ /* 0x000fe40000000f00 */
[----:B--2---:R-:W-:Y:S01]  /*ea20*/  @P2 SHF.R.U32.HI R33, RZ, R35, R34 ;  /* 0x00000023ff212219 */ /* 0x004fe20000011622 */
[----:B------:R0:W-:Y:S01]  /*ea30*/  STSM.16.M88.4 [R130], R24 ;  /* 0x0000001882007844 */ /* 0x0001e20000000200 */
[----:B------:R-:W-:Y:S02]  /*ea40*/  MOV R154, R154 ;  /* 0x0000009a009a7202 */ /* 0x000fe40000000f00 */
[----:B-1----:R-:W-:Y:S02]  /*ea50*/  F2FP.BF16.F32.PACK_AB R4, R65, R180 ;  /* 0x000000b44104723e */ /* 0x002fe400000010ff */
[----:B------:R-:W-:Y:S02]  /*ea60*/  F2FP.BF16.F32.PACK_AB R5, R67, R66 ;  /* 0x000000424305723e */ /* 0x000fe400000010ff */
[----:B------:R-:W-:-:S02]  /*ea70*/  F2FP.BF16.F32.PACK_AB R6, R69, R181 ;  /* 0x000000b54506723e */ /* 0x000fc400000010ff */
[----:B------:R-:W-:Y:S01]  /*ea80*/  F2FP.BF16.F32.PACK_AB R7, R71, R70 ;  /* 0x000000464707723e */ /* 0x000fe200000010ff */
[----:B------:R-:W1:Y:S01]  /*ea90*/  @P2 LDC R69, c[0x0][0xbf0] ;  /* 0x0002fc00ff452b82 */ /* 0x000e620000000800 */
[----:B------:R-:W-:Y:S02]  /*eaa0*/  MOV R152, R152 ;  /* 0x0000009800987202 */ /* 0x000fe40000000f00 */
[----:B---3--:R-:W-:Y:S01]  /*eab0*/  F2FP.BF16.F32.PACK_AB R8, R73, R182 ;  /* 0x000000b64908723e */ /* 0x008fe200000010ff */
[----:B------:R-:W-:Y:S01]  /*eac0*/  STSM.16.M88.4 [R154], R4 ;  /* 0x000000049a007844 */ /* 0x000fe20000000200 */
[----:B------:R-:W-:Y:S01]  /*ead0*/  F2FP.BF16.F32.PACK_AB R9, R75, R74 ;  /* 0x0000004a4b09723e */ /* 0x000fe200000010ff */
[----:B0-----:R-:W-:Y:S01]  /*eae0*/  IMAD.MOV R24, RZ, RZ, -R33 ;  /* 0x000000ffff187224 */ /* 0x001fe200078e0a21 */
[----:B------:R-:W-:Y:S02]  /*eaf0*/  F2FP.BF16.F32.PACK_AB R10, R77, R183 ;  /* 0x000000b74d0a723e */ /* 0x000fe400000010ff */
[----:B------:R-:W-:Y:S01]  /*eb00*/  F2FP.BF16.F32.PACK_AB R11, R79, R78 ;  /* 0x0000004e4f0b723e */ /* 0x000fe200000010ff */
[----:B------:R-:W-:Y:S01]  /*eb10*/  IMAD R35, R197, R24, R37 ;  /* 0x00000018c5237224 */ /* 0x000fe200078e0225 */
[----:B------:R-:W-:-:S02]  /*eb20*/  MOV R146, R146 ;  /* 0x0000009200927202 */ /* 0x000fc40000000f00 */
[----:B------:R-:W-:Y:S01]  /*eb30*/  F2FP.BF16.F32.PACK_AB R12, R81, R184 ;  /* 0x000000b8510c723e */ /* 0x000fe200000010ff */
[----:B------:R0:W-:Y:S01]  /*eb40*/  STSM.16.M88.4 [R152], R8 ;  /* 0x0000000898007844 */ /* 0x0001e20000000200 */
        /* <DEDUP_REMOVED lines=8> */
[----:B------:R-:W-:Y:S01]  /*ebd0*/  F2FP.BF16.F32.PACK_AB R27, R95, R94 ;  /* 0x0000005e5f1b723e */ /* 0x000fe200000010ff */
[----:B0-----:R-:W-:Y:S01]  /*ebe0*/  IMAD.U32 R10, RZ, RZ, UR5 ;  /* 0x00000005ff0a7e24 */ /* 0x001fe2000f8e00ff */
[----:B------:R-:W-:Y:S01]  /*ebf0*/  SHF.R.S32.HI R9, RZ, 0x1f, R33 ;  /* 0x0000001fff097819 */ /* 0x000fe20000011421 */
[----:B------:R-:W-:Y:S01]  /*ec00*/  ULDC UR5, c[0x0][0xa88] ;  /* 0x0002a20000057ab9 */ /* 0x000fe20000000800 */
[----:B------:R-:W-:Y:S01]  /*ec10*/  SHF.R.S32.HI R8, RZ, 0x1f, R35 ;  /* 0x0000001fff087819 */ /* 0x000fe20000011423 */
[----:B------:R-:W-:Y:S01]  /*ec20*/  STSM.16.M88.4 [R142], R24 ;  /* 0x000000188e007844 */ /* 0x000fe20000000200 */
[----:B------:R-:W-:Y:S02]  /*ec30*/  MOV R138, R138 ;  /* 0x0000008a008a7202 */ /* 0x000fe40000000f00 */
[----:B------:R-:W-:-:S02]  /*ec40*/  F2FP.BF16.F32.PACK_AB R4, R97, R188 ;  /* 0x000000bc6104723e */ /* 0x000fc400000010ff */
[----:B------:R-:W-:Y:S01]  /*ec50*/  F2FP.BF16.F32.PACK_AB R5, R99, R98 ;  /* 0x000000626305723e */ /* 0x000fe200000010ff */
[----:B--2---:R-:W-:Y:S01]  /*ec60*/  VIADD R14, R212, UR60 ;  /* 0x0000003cd40e7c36 */ /* 0x004fe20008000000 */
[----:B------:R-:W-:Y:S02]  /*ec70*/  IADD3 R12, P0, R33, UR6, RZ ;  /* 0x00000006210c7c10 */ /* 0x000fe4000ff1e0ff */
[----:B------:R-:W-:Y:S02]  /*ec80*/  F2FP.BF16.F32.PACK_AB R6, R101, R189 ;  /* 0x000000bd6506723e */ /* 0x000fe400000010ff */
[----:B------:R-:W-:Y:S01]  /*ec90*/  IADD3.X R13, R9, UR7, R10, P0, !PT ;  /* 0x00000007090d7c10 */ /* 0x000fe200087fe40a */
[----:B------:R-:W-:Y:S01]  /*eca0*/  ULDC.64 UR6, c[0x0][0xb88] ;  /* 0x0002e20000067ab9 */ /* 0x000fe20000000a00 */
[----:B------:R-:W-:Y:S01]  /*ecb0*/  F2FP.BF16.F32.PACK_AB R7, R18, R3 ;  /* 0x000000031207723e */ /* 0x000fe200000010ff */
[----:B------:R-:W-:Y:S01]  /*ecc0*/  IMAD R8, R8, UR6, RZ ;  /* 0x0000000608087c24 */ /* 0x000fe2000f8e02ff */
[----:B------:R-:W-:Y:S01]  /*ecd0*/  LOP3.LUT P0, RZ, R210, 0x3, RZ, 0xc0, !PT ;  /* 0x00000003d2ff7812 */ /* 0x000fe2000780c0ff */
[C---:B------:R-:W-:Y:S01]  /*ece0*/  IMAD.WIDE.U32 R12, R35.reuse, UR6, R12 ;  /* 0x00000006230c7c25 */ /* 0x040fe2000f8e000c */
[----:B------:R-:W-:Y:S01]  /*ecf0*/  MOV R134, R134 ;  /* 0x0000008600867202 */ /* 0x000fe20000000f00 */
[----:B------:R0:W-:Y:S01]  /*ed00*/  STSM.16.M88.4 [R138], R4 ;  /* 0x000000048a007844 */ /* 0x0001e20000000200 */
[----:B------:R-:W-:Y:S01]  /*ed10*/  F2FP.BF16.F32.PACK_AB R9, R36, R32 ;  /* 0x000000202409723e */ /* 0x000fe200000010ff */
[----:B------:R-:W-:Y:S01]  /*ed20*/  IMAD R35, R35, UR7, R8 ;  /* 0x0000000723237c24 */ /* 0x000fe2000f8e0208 */
[----:B------:R-:W-:Y:S01]  /*ed30*/  ULDC.64 UR6, c[0x0][0xb50] ;  /* 0x0002d40000067ab9 */ /* 0x000fe20000000a00 */
[----:B------:R-:W-:Y:S01]  /*ed40*/  IMAD R3, R197, UR5, RZ ;  /* 0x00000005c5037c24 */ /* 0x000fe2000f8e02ff */
[----:B------:R-:W-:-:S02]  /*ed50*/  F2FP.BF16.F32.PACK_AB R8, R166, R190 ;  /* 0x000000bea608723e */ /* 0x000fc400000010ff */
[----:B------:R-:W-:Y:S02]  /*ed60*/  F2FP.BF16.F32.PACK_AB R10, R168, R191 ;  /* 0x000000bfa80a723e */ /* 0x000fe400000010ff */
[----:B------:R-:W-:Y:S02]  /*ed70*/  F2FP.BF16.F32.PACK_AB R11, R44, R40 ;  /* 0x000000282c0b723e */ /* 0x000fe400000010ff */
[----:B------:R-:W-:Y:S02]  /*ed80*/  LEA R18, P3, R12, UR6, 0x2 ;  /* 0x000000060c127c11 */ /* 0x000fe4000f8610ff */
[----:B------:R-:W-:Y:S01]  /*ed90*/  ISETP.GE.OR P1, PT, R14, R3, P0 ;  /* 0x000000030e00720c */ /* 0x000fe20000726670 */
[----:B------:R2:W-:Y:S01]  /*eda0*/  STSM.16.M88.4 [R134], R8 ;  /* 0x0000000886007844 */ /* 0x0005e20000000200 */
[----:B------:R-:W-:Y:S01]  /*edb0*/  F2FP.BF16.F32.PACK_AB R15, R92, R88 ;  /* 0x000000585c0f723e */ /* 0x000fe200000010ff */
[----:B0-----:R-:W-:Y:S01]  /*edc0*/  VIADD R4, R14, 0x8 ;  /* 0x000000080e047836 */ /* 0x001fe20000000000 */
[----:B------:R-:W-:Y:S01]  /*edd0*/  F2FP.BF16.F32.PACK_AB R6, R170, R193 ;  /* 0x000000c1aa06723e */ /* 0x000fe200000010ff */
[----:B------:R-:W-:Y:S01]  /*ede0*/  IMAD.IADD R5, R13, 0x1, R35 ;  /* 0x000000010d057824 */ /* 0x000fe200078e0223 */
[----:B------:R-:W-:Y:S01]  /*edf0*/  F2FP.BF16.F32.PACK_AB R7, R60, R56 ;  /* 0x000000383c07723e */ /* 0x000fe200000010ff */
[----:B------:R-:W-:Y:S01]  /*ee00*/  SHFL.IDX PT, R44, R18, RZ, 0x1c1f ;  /* 0x001c1fff122c7589 */ /* 0x000fe200000e0000 */
[----:B------:R-:W-:-:S02]  /*ee10*/  ISETP.GE.OR P0, PT, R4, R3, P0 ;  /* 0x000000030400720c */ /* 0x000fc40000706670 */
[----:B------:R-:W-:Y:S02]  /*ee20*/  LEA.HI.X R24, R12, UR7, R5, 0x2, P3 ;  /* 0x000000070c187c11 */ /* 0x000fe400098f1405 */
[----:B------:R-:W-:Y:S02]  /*ee30*/  F2FP.BF16.F32.PACK_AB R4, R169, R192 ;  /* 0x000000c0a904723e */ /* 0x000fe400000010ff */
[----:B------:R-:W-:Y:S01]  /*ee40*/  F2FP.BF16.F32.PACK_AB R5, R52, R48 ;  /* 0x000000303405723e */ /* 0x000fe200000010ff */
[----:B------:R-:W0:Y:S01]  /*ee50*/  SHFL.IDX PT, R45, R24, RZ, 0x1c1f ;  /* 0x001c1fff182d7589 */ /* 0x000e2200000e0000 */
[----:B------:R-:W-:Y:S02]  /*ee60*/  F2FP.BF16.F32.PACK_AB R12, R129, R195 ;  /* 0x000000c3810c723e */ /* 0x000fe400000010ff */
[----:B--2---:R-:W-:Y:S01]  /*ee70*/  F2FP.BF16.F32.PACK_AB R8, R171, R194 ;  /* 0x000000c2ab08723e */ /* 0x004fe200000010ff */
[----:B------:R-:W-:Y:S01]  /*ee80*/  STSM.16.M88.4 [R22], R4 ;  /* 0x0000000416007844 */ /* 0x000fe20000000200 */
[----:B------:R-:W-:-:S02]  /*ee90*/  F2FP.BF16.F32.PACK_AB R9, R68, R64 ;  /* 0x000000404409723e */ /* 0x000fc400000010ff */
[----:B------:R-:W-:Y:S01]  /*eea0*/  F2FP.BF16.F32.PACK_AB R10, R125, R124 ;  /* 0x0000007c7d0a723e */ /* 0x000fe200000010ff */
[----:B------:R-:W-:Y:S01]  /*eeb0*/  SHFL.IDX PT, R48, R18, 0x1, 0x1c1f ;  /* 0x003c1f0012307f89 */ /* 0x000fe200000e0000 */
[----:B------:R-:W-:Y:S02]  /*eec0*/  F2FP.BF16.F32.PACK_AB R11, R76, R72 ;  /* 0x000000484c0b723e */ /* 0x000fe400000010ff */
[----:B------:R-:W-:Y:S01]  /*eed0*/  F2FP.BF16.F32.PACK_AB R13, R84, R80 ;  /* 0x00000050540d723e */ /* 0x000fe200000010ff */
[----:B------:R-:W2:Y:S01]  /*eee0*/  SHFL.IDX PT, R49, R24, 0x1, 0x1c1f ;  /* 0x003c1f0018317f89 */ /* 0x000ea200000e0000 */
[----:B------:R-:W-:Y:S02]  /*eef0*/  F2FP.BF16.F32.PACK_AB R14, R133, R132 ;  /* 0x00000084850e723e */ /* 0x000fe400000010ff */
[----:B------:R-:W-:Y:S01]  /*ef00*/  F2FP.BF16.F32.PACK_AB R138, R141, R140 ;  /* 0x0000008c8d8a723e */ /* 0x000fe200000010ff */
[----:B------:R-:W-:Y:S01]  /*ef10*/  STSM.16.M88.4 [R158], R8 ;  /* 0x000000089e007844 */ /* 0x000fe20000000200 */
[----:B------:R-:W-:-:S02]  /*ef20*/  F2FP.BF16.F32.PACK_AB R139, R162, R128 ;  /* 0x00000080a28b723e */ /* 0x000fc400000010ff */
[----:B------:R-:W-:Y:S01]  /*ef30*/  F2FP.BF16.F32.PACK_AB R146, R149, R148 ;  /* 0x000000949592723e */ /* 0x000fe200000010ff */
[----:B------:R-:W-:Y:S01]  /*ef40*/  STSM.16.M88.4 [R159], R12 ;  /* 0x0000000c9f007844 */ /* 0x000fe20000000200 */
[----:B------:R-:W-:-:S03]  /*ef50*/  F2FP.BF16.F32.PACK_AB R147, R167, R165 ;  /* 0x000000a5a793723e */ /* 0x000fc600000010ff */
[----:B------:R-:W-:Y:S04]  /*ef60*/  STSM.16.M88.4 [R160], R136 ;  /* 0x00000088a0007844 */ /* 0x000fe80000000200 */
[----:B------:R-:W-:Y:S01]  /*ef70*/  STSM.16.M88.4 [R161], R144 ;  /* 0x00000090a1007844 */ /* 0x000fe20000000200 */
[----:B------:R-:W-:Y:S01]  /*ef80*/  BAR.SYNC.DEFER_BLOCKING 0x1, 0x100 ;  /* 0x0044000000007b1d */ /* 0x000fe20000010000 */
[----:B------:R-:W-:-:S05]  /*ef90*/  UIMAD UR5, UR10, UR8, URZ ;  /* 0x000000080a0572a4 */ /* 0x000fca000f8e023f */
[----:B0-----:R0:W-:Y:S04]  /*efa0*/  @!P1 ST.E desc[UR36][R44.64], R0 ;  /* 0x000000002c009985 */ /* 0x0011e8000c101924 */
[----:B--2---:R2:W-:Y:S04]  /*efb0*/  @!P0 ST.E desc[UR36][R48.64], R2 ;  /* 0x0000000230008985 */ /* 0x0045e8000c101924 */
[----:B------:R3:W5:Y:S01]  /*efc0*/  LD.E.128 R32, desc[UR36][R16.64] ;  /* 0x0000002410207980 */ /* 0x000762000c101d00 */
[----:B0-----:R-:W-:Y:S01]  /*efd0*/  IMAD R0, R205, 0x20, R208 ;  /* 0x00000020cd007824 */ /* 0x001fe200078e02d0 */
[----:B------:R-:W-:-:S02]  /*efe0*/  UIMAD.WIDE.U32 UR6, UR11, UR8, URZ ;  /* 0x000000080b0672a5 */ /* 0x000fc4000f8e003f */
[----:B------:R0:W5:Y:S01]  /*eff0*/  LD.E.128 R36, desc[UR36][R20.64] ;  /* 0x0000002414247980 */ /* 0x000162000c101d00 */
[----:B---3--:R-:W3:Y:S01]  /*f000*/  @P2 LDC R17, c[0x0][0xbec] ;  /* 0x0002fb00ff112b82 */ /* 0x008ee20000000800 */
[----:B------:R-:W-:Y:S01]  /*f010*/  IADD3 R18, R0, UR60, RZ ;  /* 0x0000003c00127c10 */ /* 0x000fe2000fffe0ff */
[----:B------:R-:W-:Y:S01]  /*f020*/  UIMAD UR5, UR11, UR9, UR5 ;  /* 0x000000090b0572a4 */ /* 0x000fe2000f8e0205 */
[----:B------:R4:W5:Y:S02]  /*f030*/  LD.E.128 R24, desc[UR36][R28.64] ;  /* 0x000000241c187980 */ /* 0x000964000c101d00 */
[----:B------:R-:W-:Y:S01]  /*f040*/  ULDC.64 UR10, c[0x0][0xaf0] ;  /* 0x0002bc00000a7ab9 */ /* 0x000fe20000000a00 */
[----:B------:R-:W-:Y:S01]  /*f050*/  UIADD3 UR7, UR7, UR5, URZ ;  /* 0x0000000507077290 */ /* 0x000fe2000fffe03f */
[----:B------:R-:W5:Y:S01]  /*f060*/  LD.E.128 R100, desc[UR36][R102.64] ;  /* 0x0000002466647980 */ /* 0x000f62000c101d00 */
[----:B------:R-:W-:Y:S01]  /*f070*/  UIMAD UR8, UR12, UR10, URZ ;  /* 0x0000000a0c0872a4 */ /* 0x000fe2000f8e023f */
[----:B0-----:R-:W-:Y:S01]  /*f080*/  IMAD.MOV.U32 R21, RZ, RZ, R18 ;  /* 0x000000ffff157224 */ /* 0x001fe200078e0012 */
[----:B------:R-:W-:Y:S01]  /*f090*/  UIMAD.WIDE.U32 UR6, UR13, UR10, UR6 ;  /* 0x0000000a0d0672a5 */ /* 0x000fe2000f8e0006 */
[----:B------:R4:W5:Y:S01]  /*f0a0*/  LD.E.128 R4, desc[UR36][R104.64] ;  /* 0x0000002468047980 */ /* 0x000962000c101d00 */
[----:B------:R-:W-:-:S03]  /*f0b0*/  UIMAD UR5, UR13, UR11, UR8 ;  /* 0x0000000b0d0572a4 */ /* 0x000fc6000f8e0208 */
[----:B------:R-:W-:Y:S01]  /*f0c0*/  ULDC.64 UR8, c[0x0][0xae0] ;  /* 0x0002b80000087ab9 */ /* 0x000fe20000000a00 */
[----:B------:R-:W-:Y:S01]  /*f0d0*/  UIADD3 UR5, UR7, UR5, URZ ;  /* 0x0000000507057290 */ /* 0x000fe2000fffe03f */
[----:B------:R4:W5:Y:S04]  /*f0e0*/  LD.E.128 R8, desc[UR36][R106.64] ;  /* 0x000000246a087980 */ /* 0x000968000c101d00 */
[----:B------:R4:W5:Y:S01]  /*f0f0*/  LD.E.128 R12, desc[UR36][R108.64] ;  /* 0x000000246c0c7980 */ /* 0x000962000c101d00 */
[----:B---3--:R-:W-:-:S03]  /*f100*/  @P2 IMAD.HI.U32 R0, R18, R17, RZ ;  /* 0x0000001112002227 */ /* 0x008fc600078e00ff */
[----:B------:R4:W5:Y:S02]  /*f110*/  LD.E.128 R40, desc[UR36][R110.64] ;  /* 0x000000246e287980 */ /* 0x000964000c101d00 */
[----:B-1----:R-:W-:Y:S02]  /*f120*/  @P2 SHF.R.U32.HI R21, RZ, R69, R0 ;  /* 0x00000045ff152219 */ /* 0x002fe40000011600 */
[----:B------:R4:W5:Y:S02]  /*f130*/  LD.E.128 R56, desc[UR36][R112.64] ;  /* 0x0000002470387980 */ /* 0x000964000c101d00 */
[--C-:B------:R-:W-:Y:S01]  /*f140*/  SHF.R.S32.HI R0, RZ, 0x1f, R21.reuse ;  /* 0x0000001fff007819 */ /* 0x100fe20000011415 */
[----:B--2---:R-:W-:Y:S01]  /*f150*/  IMAD.MOV R2, RZ, RZ, -R21 ;  /* 0x000000ffff027224 */ /* 0x004fe200078e0a15 */
[----:B------:R4:W5:Y:S01]  /*f160*/  LD.E.128 R44, desc[UR36][R114.64] ;  /* 0x00000024722c7980 */ /* 0x000962000c101d00 */
[----:B------:R-:W-:Y:S02]  /*f170*/  IMAD.U32 R17, RZ, RZ, UR7 ;  /* 0x00000007ff117e24 */ /* 0x000fe4000f8e00ff */
[----:B------:R-:W-:Y:S01]  /*f180*/  IMAD.U32 R16, RZ, RZ, UR6 ;  /* 0x00000006ff107e24 */ /* 0x000fe2000f8e00ff */
[----:B------:R4:W5:Y:S01]  /*f190*/  LD.E.128 R48, desc[UR36][R116.64] ;  /* 0x0000002474307980 */ /* 0x000962000c101d00 */
[----:B------:R-:W-:Y:S01]  /*f1a0*/  IMAD.U32 R17, RZ, RZ, UR5 ;  /* 0x00000005ff117e24 */ /* 0x000fe2000f8e00ff */
[----:B------:R-:W-:Y:S01]  /*f1b0*/  ULDC.64 UR6, c[0x0][0xad8] ;  /* 0x0002b60000067ab9 */ /* 0x000fe20000000a00 */
[----:B------:R-:W-:Y:S01]  /*f1c0*/  IMAD R0, R0, UR8, RZ ;  /* 0x0000000800007c24 */ /* 0x000fe2000f8e02ff */
[----:B------:R4:W5:Y:S01]  /*f1d0*/  LD.E.128 R52, desc[UR36][R118.64] ;  /* 0x0000002476347980 */ /* 0x000962000c101d00 */
[----:B------:R-:W-:-:S02]  /*f1e0*/  IMAD R197, R197, R2, R18 ;  /* 0x00000002c5c57224 */ /* 0x000fc400078e0212 */
[C---:B------:R-:W-:Y:S01]  /*f1f0*/  IMAD R69, R21.reuse, UR9, R0 ;  /* 0x0000000915457c24 */ /* 0x040fe2000f8e0200 */
[----:B------:R4:W5:Y:S01]  /*f200*/  LD.E.128 R64, desc[UR36][R120.64] ;  /* 0x0000002478407980 */ /* 0x000962000c101d00 */
[----:B------:R-:W-:Y:S01]  /*f210*/  IMAD.WIDE.U32 R16, R21, UR8, R16 ;  /* 0x0000000815107c25 */ /* 0x000fe2000f8e0010 */
[----:B------:R-:W-:Y:S02]  /*f220*/  SHF.R.S32.HI R0, RZ, 0x1f, R197 ;  /* 0x0000001fff007819 */ /* 0x000fe400000114c5 */
[----:B------:R4:W5:Y:S04]  /*f230*/  LD.E.128 R60, desc[UR36][R122.64] ;  /* 0x000000247a3c7980 */ /* 0x000968000c101d00 */
[----:B------:R-:W5:Y:S04]  /*f240*/  LD.E.128 R124, desc[UR36][R126.64] ;  /* 0x000000247e7c7980 */ /* 0x000f68000c101d00 */
[----:B------:R-:W5:Y:S01]  /*f250*/  LD.E.128 R28, desc[UR36][R30.64] ;  /* 0x000000241e1c7980 */ /* 0x000f62000c101d00 */
[----:B------:R-:W-:Y:S01]  /*f260*/  @!PT LDS RZ, [RZ] ;  /* 0x00000000fffff984 */ /* 0x000fe20000000800 */
[----:B------:R-:W-:Y:S01]  /*f270*/  @!PT LDS RZ, [RZ] ;  /* 0x00000000fffff984 */ /* 0x000fe20000000800 */
[----:B------:R-:W-:Y:S01]  /*f280*/  @!PT LDS RZ, [RZ] ;  /* 0x00000000fffff984 */ /* 0x000fe20000000800 */
[----:B------:R-:W-:Y:S01]  /*f290*/  @!PT LDS RZ, [RZ] ;  /* 0x00000000fffff984 */ /* 0x000fe20000000800 */
[----:B------:R0:W-:Y:S06]  /*f2a0*/  MEMBAR.ALL.CTA ;  /* 0x0000000000007992 */ /* 0x0001ec0000008000 */
[----:B0-----:R-:W0:Y:S01]  /*f2b0*/  FENCE.VIEW.ASYNC.S ;  /* 0x00000000000073c6 */ /* 0x001e220000000000 */
[----:B------:R-:W-:Y:S01]  /*f2c0*/  IADD3 R17, R17, R69, RZ ;  /* 0x0000004511117210 */ /* 0x000fe20007ffe0ff */
[----:B------:R-:W-:-:S02]  /*f2d0*/  IMAD R2, R0, UR6, RZ ;  /* 0x0000000600027c24 */ /* 0x000fc4000f8e02ff */
[----:B------:R-:W-:Y:S02]  /*f2e0*/  VIADD R22, R208, UR60 ;  /* 0x0000003cd0167c36 */ /* 0x000fe40008000000 */
[C---:B------:R-:W-:Y:S02]  /*f2f0*/  IMAD R21, R197.reuse, UR7, R2 ;  /* 0x00000007c5157c24 */ /* 0x040fe4000f8e0202 */
[----:B------:R-:W-:Y:S01]  /*f300*/  IMAD.WIDE.U32 R16, R197, UR6, R16 ;  /* 0x00000006c5107c25 */ /* 0x000fe2000f8e0010 */
[C---:B------:R-:W-:Y:S01]  /*f310*/  ISETP.GE.AND P2, PT, R22.reuse, R3, PT ;  /* 0x000000031600720c */ /* 0x040fe20003f46270 */
[----:B------:R-:W-:Y:S02]  /*f320*/  ULDC.64 UR6, c[0x0][0xa80] ;  /* 0x0002a00000067ab9 */ /* 0x000fe40000000a00 */
[----:B------:R-:W-:Y:S01]  /*f330*/  VIADD R0, R22, 0x20 ;  /* 0x0000002016007836 */ /* 0x000fe20000000000 */
[----:B------:R-:W-:Y:S01]  /*f340*/  LEA R2, P3, R16, UR6, 0x1 ;  /* 0x0000000610027c11 */ /* 0x000fe2000f8608ff */
[----:B------:R-:W-:-:S02]  /*f350*/  IMAD.IADD R17, R17, 0x1, R21 ;  /* 0x0000000111117824 */ /* 0x000fc400078e0215 */
[----:B------:R-:W-:Y:S01]  /*f360*/  VIADD R196, R196, 0x30820 ;  /* 0x00030820c4c47836 */ /* 0x000fe20000000000 */
[-C--:B------:R-:W-:Y:S01]  /*f370*/  ISETP.GE.AND P1, PT, R0, R3.reuse, PT ;  /* 0x000000030000720c */ /* 0x080fe20003f26270 */
[----:B------:R-:W-:Y:S01]  /*f380*/  VIADD R0, R22, 0x40 ;  /* 0x0000004016007836 */ /* 0x000fe20000000000 */
[----:B------:R-:W-:Y:S02]  /*f390*/  LEA.HI.X R18, R16, UR7, R17, 0x1, P3 ;  /* 0x0000000710127c11 */ /* 0x000fe400098f0c11 */
[----:B------:R-:W-:Y:S01]  /*f3a0*/  PRMT R196, RZ, 0x654, R196 ;  /* 0x00000654ffc47816 */ /* 0x000fe200000000c4 */
[----:B0-----:R4:W0:Y:S01]  /*f3b0*/  SHFL.IDX PT, R70, R2, RZ, 0x181f ;  /* 0x00181fff02467589 */ /* 0x00182200000e0000 */
[----:B------:R-:W-:Y:S01]  /*f3c0*/  ISETP.GE.AND P0, PT, R0, R3, PT ;  /* 0x000000030000720c */ /* 0x000fe20003f06270 */
[----:B------:R-:W-:Y:S01]  /*f3d0*/  BSSY B1, `(.L_x_1073) ;  /* 0x0000015000017945 */ /* 0x000fe20003800000 */
[----:B------:R4:W-:Y:S01]  /*f3e0*/  SYNCS.ARRIVE.TRANS64.RED.A1T0 RZ, [R196+URZ], RZ ;  /* 0x000000ffc4ff79a7 */ /* 0x0009e2000810043f */
[----:B------:R4:W1:Y:S02]  /*f3f0*/  SHFL.IDX PT, R0, R18, RZ, 0x181f ;  /* 0x00181fff12007589 */ /* 0x00086400000e0000 */
        /* <DEDUP_REMOVED lines=18> */
.L_x_1074:
[----:B------:R-:W-:Y:S05]  /*f520*/  BSYNC B1 ;  /* 0x0000000000017941 */ /* 0x000fea0003800000 */
.L_x_1073:
[----:B-1----:R1:W3:Y:S01]  /*f530*/  SHFL.IDX PT, R0, R18, 0x1, 0x181f ;  /* 0x00381f0012007f89 */ /* 0x0022e200000e0000 */
[----:B------:R-:W-:Y:S03]  /*f540*/  BSSY B1, `(.L_x_1075) ;  /* 0x0000014000017945 */ /* 0x000fe60003800000 */
[----:B--2---:R1:W2:Y:S01]  /*f550*/  SHFL.IDX PT, R20, R2, 0x1, 0x181f ;  /* 0x00381f0002147f89 */ /* 0x0042a200000e0000 */
[----:B------:R-:W-:Y:S05]  /*f560*/  @P1 BRA `(.L_x_1076) ;  /* 0x0000000000441947 */ /* 0x000fea0003800000 */
[----:B------:R-:W-:Y:S02]  /*f570*/  ULDC UR5, c[0x0][0xac8] ;  /* 0x0002b20000057ab9 */ /* 0x000fe40000000800 */
[----:B------:R-:W-:Y:S02]  /*f580*/  ISETP.GE.AND P4, PT, R23, UR5, PT ;  /* 0x0000000517007c0c */ /* 0x000fe4000bf86270 */
[----:B------:R-:W-:Y:S02]  /*f590*/  ISETP.GE.AND P3, PT, R203, UR5, PT ;  /* 0x00000005cb007c0c */ /* 0x000fe4000bf66270 */
[----:B------:R-:W-:Y:S02]  /*f5a0*/  ISETP.GE.AND P2, PT, R202, UR5, PT ;  /* 0x00000005ca007c0c */ /* 0x000fe4000bf46270 */
[----:B------:R-:W-:-:S07]  /*f5b0*/  ISETP.GE.AND P1, PT, R204, UR5, PT ;  /* 0x00000005cc007c0c */ /* 0x000fce000bf26270 */
[-C--:B--2--5:R-:W-:Y:S02]  /*f5c0*/  @!P4 LEA R4, P6, R23, R20.reuse, 0x1 ;  /* 0x000000141704c211 */ /* 0x0a4fe400078c08ff */
[----:B------:R-:W-:Y:S02]  /*f5d0*/  @!P3 LEA R6, P5, R203, R20, 0x1 ;  /* 0x00000014cb06b211 */ /* 0x000fe400078a08ff */
[----:B---3--:R-:W-:Y:S02]  /*f5e0*/  @!P4 LEA.HI.X R5, R23, R0, R218, 0x1, P6 ;  /* 0x000000001705c211 */ /* 0x008fe400030f0cda */
        /* <DEDUP_REMOVED lines=9> */
.L_x_1076:
[----:B------:R-:W-:Y:S05]  /*f680*/  BSYNC B1 ;  /* 0x0000000000017941 */ /* 0x000fea0003800000 */
.L_x_1075:
[----:B---3--:R3:W0:Y:S01]  /*f690*/  SHFL.IDX PT, R0, R18, 0x2, 0x181f ;  /* 0x00581f0012007f89 */ /* 0x00862200000e0000 */
[----:B------:R-:W-:Y:S03]  /*f6a0*/  BSSY B1, `(.L_x_1077) ;  /* 0x0000014000017945 */ /* 0x000fe60003800000 */
[----:B--2--5:R3:W2:Y:S01]  /*f6b0*/  SHFL.IDX PT, R10, R2, 0x2, 0x181f ;  /* 0x00581f00020a7f89 */ /* 0x0246a200000e0000 */
[----:B------:R-:W-:Y:S05]  /*f6c0*/  @P0 BRA `(.L_x_1078) ;  /* 0x0000000000440947 */ /* 0x000fea0003800000 */
[----:B------:R-:W-:Y:S02]  /*f6d0*/  ULDC UR5, c[0x0][0xac8] ;  /* 0x0002b20000057ab9 */ /* 0x000fe40000000800 */
[----:B------:R-:W-:Y:S02]  /*f6e0*/  ISETP.GE.AND P3, PT, R23, UR5, PT ;  /* 0x0000000517007c0c */ /* 0x000fe4000bf66270 */
[----:B------:R-:W-:Y:S02]  /*f6f0*/  ISETP.GE.AND P2, PT, R203, UR5, PT ;  /* 0x00000005cb007c0c */ /* 0x000fe4000bf46270 */
[----:B------:R-:W-:Y:S02]  /*f700*/  ISETP.GE.AND P1, PT, R202, UR5, PT ;  /* 0x00000005ca007c0c */ /* 0x000fe4000bf26270 */
[----:B------:R-:W-:-:S07]  /*f710*/  ISETP.GE.AND P0, PT, R204, UR5, PT ;  /* 0x00000005cc007c0c */ /* 0x000fce000bf06270 */
[-C--:B--2---:R-:W-:Y:S02]  /*f720*/  @!P3 LEA R4, P6, R23, R10.reuse, 0x1 ;  /* 0x0000000a1704b211 */ /* 0x084fe400078c08ff */
        /* <DEDUP_REMOVED lines=11> */
.L_x_1078:
[----:B------:R-:W-:Y:S05]  /*f7e0*/  BSYNC B1 ;  /* 0x0000000000017941 */ /* 0x000fea0003800000 */
.L_x_1077:
[----:B0-----:R-:W-:Y:S01]  /*f7f0*/  VIADD R0, R22, 0x60 ;  /* 0x0000006016007836 */ /* 0x001fe20000000000 */
[----:B-1-34-:R-:W0:Y:S04]  /*f800*/  SHFL.IDX PT, R18, R18, 0x3, 0x181f ;  /* 0x00781f0012127f89 */ /* 0x01ae2800000e0000 */
[----:B------:R-:W-:Y:S01]  /*f810*/  ISETP.GE.AND P0, PT, R0, R3, PT ;  /* 0x000000030000720c */ /* 0x000fe20003f06270 */
[----:B------:R1:W3:-:S12]  /*f820*/  SHFL.IDX PT, R8, R2, 0x3, 0x181f ;  /* 0x00781f0002087f89 */ /* 0x0002d800000e0000 */
[----:B-1----:R-:W-:Y:S05]  /*f830*/  @P0 BRA `(.L_x_1079) ;  /* 0x0000000c00380947 */ /* 0x002fea0003800000 */
[----:B------:R-:W-:Y:S02]  /*f840*/  ULDC UR5, c[0x0][0xac8] ;  /* 0x0002b20000057ab9 */ /* 0x000fe40000000800 */
[----:B------:R-:W-:Y:S02]  /*f850*/  ISETP.GE.AND P3, PT, R23, UR5, PT ;  /* 0x0000000517007c0c */ /* 0x000fe4000bf66270 */
[----:B------:R-:W-:Y:S02]  /*f860*/  ISETP.GE.AND P4, PT, R203, UR5, PT ;  /* 0x00000005cb007c0c */ /* 0x000fe4000bf86270 */
[----:B------:R-:W-:-:S09]  /*f870*/  ISETP.GE.AND P5, PT, R202, UR5, PT ;  /* 0x00000005ca007c0c */ /* 0x000fd2000bfa6270 */
[-C--:B---3--:R-:W-:Y:S02]  /*f880*/  @!P3 LEA R2, P0, R23, R8.reuse, 0x1 ;  /* 0x000000081702b211 */ /* 0x088fe400078008ff */
        /* <DEDUP_REMOVED lines=10> */
[----:B-1----:R-:W-:-:S04]  /*f930*/  LEA R2, P0, R204, R8, 0x1 ;  /* 0x00000008cc027211 */ /* 0x002fc800078008ff */
[----:B------:R-:W-:-:S05]  /*f940*/  LEA.HI.X R3, R204, R18, R215, 0x1, P0 ;  /* 0x00000012cc037211 */ /* 0x000fca00000f0cd7 */
[----:B------:R4:W-:Y:S01]  /*f950*/  ST.E.128 desc[UR36][R2.64], R28 ;  /* 0x0000001c02007985 */ /* 0x0009e2000c101d24 */
[----:B------:R-:W-:Y:S05]  /*f960*/  BRA `(.L_x_1079) ;  /* 0x0000000800ec7947 */ /* 0x000fea0003800000 */
.L_x_1072:
[----:B------:R-:W0:Y:S01]  /*f970*/  LDC R8, c[0x0][0xbe8] ;  /* 0x0002fa00ff087b82 */ /* 0x000e220000000800 */
[----:B------:R-:W-:Y:S01]  /*f980*/  R2UR UR6, R206 ;  /* 0x00000000ce0672ca */ /* 0x000fe200000e0000 */
[----:B------:R-:W-:Y:S01]  /*f990*/  BSSY B1, `(.L_x_1080) ;  /* 0x0000034000017945 */ /* 0x000fe20003800000 */
[----:B------:R-:W-:Y:S01]  /*f9a0*/  R2UR UR5, R207 ;  /* 0x00000000cf0572ca */ /* 0x000fe200000e0000 */
[----:B------:R-:W-:Y:S01]  /*f9b0*/  IMAD R6, R205, 0x20, R208 ;  /* 0x00000020cd067824 */ /* 0x000fe200078e02d0 */
[----:B------:R-:W-:-:S09]  /*f9c0*/  ISETP.GE.AND P0, PT, R219, 0x80, PT ;  /* 0x00000080db00780c */ /* 0x000fd20003f06270 */
[----:B------:R-:W-:Y:S02]  /*f9d0*/  USHF.R.S32.HI UR8, URZ, 0x1f, UR6 ;  /* 0x0000001f3f087899 */ /* 0x000fe40008011406 */
[----:B------:R-:W-:Y:S01]  /*f9e0*/  USHF.R.S32.HI UR9, URZ, 0x1f, UR5 ;  /* 0x0000001f3f097899 */ /* 0x000fe20008011405 */
[----:B0-----:R-:W-:-:S13]  /*f9f0*/  ISETP.NE.AND P1, PT, R8, 0x1, PT ;  /* 0x000000010800780c */ /* 0x001fda0003f25270 */
[----:B------:R-:W0:Y:S08]  /*fa00*/  @P1 LDC R9, c[0x0][0xbec] ;  /* 0x0002fb00ff091b82 */ /* 0x000e300000000800 */
[----:B------:R-:W1:Y:S01]  /*fa10*/  @P1 LDC R11, c[0x0][0xbf0] ;  /* 0x0002fc00ff0b1b82 */ /* 0x000e620000000800 */
[----:B------:R-:W-:Y:S05]  /*fa20*/  @P0 BRA `(.L_x_1081) ;  /* 0x0000000000a80947 */ /* 0x000fea0003800000 */
[----:B------:R-:W2:Y:S01]  /*fa30*/  S2R R4, SR_TID.X ;  /* 0x0000000000047919 */ /* 0x000ea20000002100 */
[----:B------:R-:W3:Y:S01]  /*fa40*/  LDC R3, c[0x0][0xbe8] ;  /* 0x0002fa00ff037b82 */ /* 0x000ee20000000800 */
[----:B------:R-:W-:Y:S01]  /*fa50*/  MOV R7, UR60 ;  /* 0x0000003c00077c02 */ /* 0x000fe20008000f00 */
[----:B------:R-:W-:Y:S02]  /*fa60*/  ULDC UR5, c[0x0][0xa88] ;  /* 0x0002a20000057ab9 */ /* 0x000fe40000000800 */
[----:B---3--:R-:W-:Y:S01]  /*fa70*/  IMAD R5, R3, UR5, RZ ;  /* 0x0000000503057c24 */ /* 0x008fe2000f8e02ff */
[----:B--2---:R-:W-:-:S04]  /*fa80*/  IADD3 R4, R7, -0x80, R4 ;  /* 0xffffff8007047810 */ /* 0x004fc80007ffe004 */
[----:B------:R-:W-:-:S13]  /*fa90*/  ISETP.GE.AND P0, PT, R4, R5, PT ;  /* 0x000000050400720c */ /* 0x000fda0003f06270 */
[----:B------:R-:W-:Y:S05]  /*faa0*/  @P0 BRA `(.L_x_1081) ;  /* 0x0000000000880947 */ /* 0x000fea0003800000 */
[----:B------:R-:W-:Y:S01]  /*fab0*/  ISETP.NE.AND P0, PT, R3, 0x1, PT ;  /* 0x000000010300780c */ /* 0x000fe20003f05270 */
[----:B------:R-:W-:Y:S01]  /*fac0*/  ULDC.64 UR10, c[0x0][0xb90] ;  /* 0x0002e400000a7ab9 */ /* 0x000fe20000000a00 */
[----:B------:R-:W-:Y:S01]  /*fad0*/  R2UR UR13, R206 ;  /* 0x00000000ce0d72ca */ /* 0x000fe200000e0000 */
[----:B------:R-:W-:Y:S01]  /*fae0*/  UIMAD UR5, UR8, UR10, URZ ;  /* 0x0000000a080572a4 */ /* 0x000fe2000f8e023f */
[----:B------:R-:W-:Y:S01]  /*faf0*/  R2UR UR12, R207 ;  /* 0x00000000cf0c72ca */ /* 0x000fe200000e0000 */
[----:B------:R-:W-:-:S08]  /*fb00*/  IMAD.MOV.U32 R2, RZ, RZ, R4 ;  /* 0x000000ffff027224 */ /* 0x000fd000078e0004 */
[----:B------:R-:W2:Y:S02]  /*fb10*/  @P0 LDC R5, c[0x0][0xbec] ;  /* 0x0002fb00ff050b82 */ /* 0x000ea40000000800 */
[----:B------:R-:W-:Y:S02]  /*fb20*/  UIMAD.WIDE.U32 UR6, UR13, UR10, URZ ;  /* 0x0000000a0d0672a5 */ /* 0x000fe4000f8e003f */
[----:B------:R-:W-:-:S03]  /*fb30*/  UIMAD UR5, UR13, UR11, UR5 ;  /* 0x0000000b0d0572a4 */ /* 0x000fc6000f8e0205 */
[----:B------:R-:W-:Y:S01]  /*fb40*/  ULDC.64 UR10, c[0x0][0xb98] ;  /* 0x0002e600000a7ab9 */ /* 0x000fe20000000a00 */
[----:B------:R-:W3:Y:S01]  /*fb50*/  @P0 LDC R7, c[0x0][0xbf0] ;  /* 0x0002fc00ff070b82 */ /* 0x000ee20000000800 */
[----:B------:R-:W-:Y:S02]  /*fb60*/  UIADD3 UR7, UR7, UR5, URZ ;  /* 0x0000000507077290 */ /* 0x000fe4000fffe03f */
[----:B------:R-:W-:Y:S02]  /*fb70*/  UIMAD UR5, UR9, UR10, URZ ;  /* 0x0000000a090572a4 */ /* 0x000fe4000f8e023f */
[----:B------:R-:W-:Y:S02]  /*fb80*/  UIMAD.WIDE.U32 UR6, UR12, UR10, UR6 ;  /* 0x0000000a0c0672a5 */ /* 0x000fe4000f8e0006 */
[----:B------:R-:W-:-:S03]  /*fb90*/  UIMAD UR5, UR12, UR11, UR5 ;  /* 0x0000000b0c0572a4 */ /* 0x000fc6000f8e0205 */
[----:B------:R-:W-:Y:S01]  /*fba0*/  ULDC.64 UR10, c[0x0][0xb88] ;  /* 0x0002e200000a7ab9 */ /* 0x000fe20000000a00 */
[----:B--2---:R-:W-:-:S05]  /*fbb0*/  @P0 IMAD.HI.U32 R0, R4, R5, RZ ;  /* 0x0000000504000227 */ /* 0x004fca00078e00ff */
[----:B---3--:R-:W-:-:S05]  /*fbc0*/  @P0 SHF.R.U32.HI R2, RZ, R7, R0 ;  /* 0x00000007ff020219 */ /* 0x008fca0000011600 */
[----:B------:R-:W-:-:S04]  /*fbd0*/  IMAD.MOV R5, RZ, RZ, -R2 ;  /* 0x000000ffff057224 */ /* 0x000fc800078e0a02 */
[----:B------:R-:W-:Y:S01]  /*fbe0*/  IMAD R5, R3, R5, R4 ;  /* 0x0000000503057224 */ /* 0x000fe200078e0204 */
[----:B------:R-:W-:Y:S01]  /*fbf0*/  SHF.R.S32.HI R3, RZ, 0x1f, R2 ;  /* 0x0000001fff037819 */ /* 0x000fe20000011402 */
[----:B------:R-:W-:Y:S01]  /*fc00*/  IMAD.U32 R4, RZ, RZ, UR5 ;  /* 0x00000005ff047e24 */ /* 0x000fe2000f8e00ff */
[----:B------:R-:W-:Y:S02]  /*fc10*/  IADD3 R2, P0, R2, UR6, RZ ;  /* 0x0000000602027c10 */ /* 0x000fe4000ff1e0ff */
[----:B------:R-:W-:Y:S02]  /*fc20*/  SHF.R.S32.HI R0, RZ, 0x1f, R5 ;  /* 0x0000001fff007819 */ /* 0x000fe40000011405 */
[----:B------:R-:W-:Y:S01]  /*fc30*/  IADD3.X R3, R3, UR7, R4, P0, !PT ;  /* 0x0000000703037c10 */ /* 0x000fe200087fe404 */
[----:B------:R-:W-:Y:S02]  /*fc40*/  ULDC.64 UR6, c[0x0][0xb50] ;  /* 0x0002d40000067ab9 */ /* 0x000fe40000000a00 */
[----:B------:R-:W-:-:S02]  /*fc50*/  IMAD R0, R0, UR10, RZ ;  /* 0x0000000a00007c24 */ /* 0x000fc4000f8e02ff */
[----:B------:R-:W-:-:S04]  /*fc60*/  IMAD.WIDE.U32 R2, R5, UR10, R2 ;  /* 0x0000000a05027c25 */ /* 0x000fc8000f8e0002 */
[----:B------:R-:W-:Y:S01]  /*fc70*/  IMAD R7, R5, UR11, R0 ;  /* 0x0000000b05077c24 */ /* 0x000fe2000f8e0200 */
[----:B------:R-:W-:-:S03]  /*fc80*/  LEA R4, P0, R2, UR6, 0x2 ;  /* 0x0000000602047c11 */ /* 0x000fc6000f8010ff */
[----:B------:R-:W-:-:S05]  /*fc90*/  IMAD.IADD R3, R3, 0x1, R7 ;  /* 0x0000000103037824 */ /* 0x000fca00078e0207 */
[----:B------:R-:W-:Y:S01]  /*fca0*/  LEA.HI.X R5, R2, UR7, R3, 0x2, P0 ;  /* 0x0000000702057c11 */ /* 0x000fe200080f1403 */
[----:B------:R-:W-:-:S05]  /*fcb0*/  IMAD.MOV.U32 R3, RZ, RZ, -0x800000 ;  /* 0xff800000ff037424 */ /* 0x000fca00078e00ff */
[----:B------:R2:W-:Y:S02]  /*fcc0*/  STG.E desc[UR36][R4.64], R3 ;  /* 0x0000000304007986 */ /* 0x0005e4000c101924 */
.L_x_1081:
[----:B------:R-:W-:Y:S05]  /*fcd0*/  BSYNC B1 ;  /* 0x0000000000017941 */ /* 0x000fea0003800000 */
.L_x_1080:
[----:B------:R-:W-:Y:S01]  /*fce0*/  R2UR UR13, R206 ;  /* 0x00000000ce0d72ca */ /* 0x000fe200000e0000 */
[----:B------:R-:W-:Y:S01]  /*fcf0*/  ULDC.64 UR10, c[0x0][0xae8] ;  /* 0x0002ba00000a7ab9 */ /* 0x000fe20000000a00 */
[----:B------:R-:W-:Y:S01]  /*fd00*/  R2UR UR12, R207 ;  /* 0x00000000cf0c72ca */ /* 0x000fe200000e0000 */
[----:B------:R-:W-:Y:S01]  /*fd10*/  UIMAD UR5, UR8, UR10, URZ ;  /* 0x0000000a080572a4 */ /* 0x000fe2000f8e023f */
[----:B------:R-:W-:Y:S01]  /*fd20*/  VIADD R6, R6, UR60 ;  /* 0x0000003c06067c36 */ /* 0x000fe20008000000 */
[----:B------:R-:W-:Y:S03]  /*fd30*/  BSSY B1, `(.L_x_1082) ;  /* 0x000003c000017945 */ /* 0x000fe60003800000 */
[----:B0-----:R-:W-:Y:S01]  /*fd40*/  @P1 IMAD.HI.U32 R0, R6, R9, RZ ;  /* 0x0000000906001227 */ /* 0x001fe200078e00ff */
[----:B--2---:R-:W-:-:S04]  /*fd50*/  MOV R5, R6 ;  /* 0x0000000600057202 */ /* 0x004fc80000000f00 */
[----:B------:R-:W-:Y:S01]  /*fd60*/  UIMAD.WIDE.U32 UR6, UR13, UR10, URZ ;  /* 0x0000000a0d0672a5 */ /* 0x000fe2000f8e003f */
[----:B-1----:R-:W-:Y:S01]  /*fd70*/  @P1 SHF.R.U32.HI R5, RZ, R11, R0 ;  /* 0x0000000bff051219 */ /* 0x002fe20000011600 */
[----:B------:R-:W-:-:S03]  /*fd80*/  UIMAD UR5, UR13, UR11, UR5 ;  /* 0x0000000b0d0572a4 */ /* 0x000fc6000f8e0205 */
[----:B------:R-:W-:Y:S01]  /*fd90*/  ULDC.64 UR10, c[0x0][0xaf0] ;  /* 0x0002bc00000a7ab9 */ /* 0x000fe20000000a00 */
[----:B------:R-:W-:Y:S01]  /*fda0*/  UIADD3 UR7, UR7, UR5, URZ ;  /* 0x0000000507077290 */ /* 0x000fe2000fffe03f */
[--C-:B------:R-:W-:Y:S01]  /*fdb0*/  SHF.R.S32.HI R0, RZ, 0x1f, R5.reuse ;  /* 0x0000001fff007819 */ /* 0x100fe20000011405 */
[----:B------:R-:W-:Y:S01]  /*fdc0*/  UIMAD UR5, UR9, UR10, URZ ;  /* 0x0000000a090572a4 */ /* 0x000fe2000f8e023f */
[----:B------:R-:W-:Y:S01]  /*fdd0*/  IMAD.MOV R7, RZ, RZ, -R5 ;  /* 0x000000ffff077224 */ /* 0x000fe200078e0a05 */
[----:B------:R-:W-:Y:S02]  /*fde0*/  UIMAD.WIDE.U32 UR6, UR12, UR10, UR6 ;  /* 0x0000000a0c0672a5 */ /* 0x000fe4000f8e0006 */
[----:B------:R-:W-:Y:S01]  /*fdf0*/  UIMAD UR5, UR12, UR11, UR5 ;  /* 0x0000000b0c0572a4 */ /* 0x000fe2000f8e0205 */
[----:B------:R-:W-:Y:S01]  /*fe00*/  IMAD R7, R8, R7, R6 ;  /* 0x0000000708077224 */ /* 0x000fe200078e0206 */
[----:B------:R-:W-:Y:S01]  /*fe10*/  ULDC.64 UR8, c[0x0][0xae0] ;  /* 0x0002b80000087ab9 */ /* 0x000fe20000000a00 */
[----:B------:R-:W-:Y:S01]  /*fe20*/  VIADD R6, R208, UR60 ;  /* 0x0000003cd0067c36 */ /* 0x000fe20008000000 */
[----:B------:R-:W-:Y:S01]  /*fe30*/  UIADD3 UR5, UR7, UR5, URZ ;  /* 0x0000000507057290 */ /* 0x000fe2000fffe03f */
[----:B------:R-:W-:-:S02]  /*fe40*/  IMAD R0, R0, UR8, RZ ;  /* 0x0000000800007c24 */ /* 0x000fc4000f8e02ff */
[----:B------:R-:W-:Y:S02]  /*fe50*/  IMAD.U32 R3, RZ, RZ, UR7 ;  /* 0x00000007ff037e24 */ /* 0x000fe4000f8e00ff */
[----:B------:R-:W-:Y:S01]  /*fe60*/  IMAD.U32 R2, RZ, RZ, UR6 ;  /* 0x00000006ff027e24 */ /* 0x000fe2000f8e00ff */
[----:B------:R-:W-:Y:S01]  /*fe70*/  ULDC.64 UR6, c[0x0][0xad8] ;  /* 0x0002b60000067ab9 */ /* 0x000fe20000000a00 */
[----:B------:R-:W-:Y:S01]  /*fe80*/  IMAD.U32 R3, RZ, RZ, UR5 ;  /* 0x00000005ff037e24 */ /* 0x000fe2000f8e00ff */
[----:B------:R-:W-:Y:S01]  /*fe90*/  ULDC UR5, c[0x0][0xa88] ;  /* 0x0002a20000057ab9 */ /* 0x000fe20000000800 */
[C---:B------:R-:W-:Y:S01]  /*fea0*/  IMAD R9, R5.reuse, UR9, R0 ;  /* 0x0000000905097c24 */ /* 0x040fe2000f8e0200 */
[----:B------:R-:W-:Y:S01]  /*feb0*/  SHF.R.S32.HI R0, RZ, 0x1f, R7 ;  /* 0x0000001fff007819 */ /* 0x000fe20000011407 */
[----:B------:R-:W-:-:S04]  /*fec0*/  IMAD.WIDE.U32 R2, R5, UR8, R2 ;  /* 0x0000000805027c25 */ /* 0x000fc8000f8e0002 */
[----:B------:R-:W-:Y:S02]  /*fed0*/  IMAD.IADD R3, R3, 0x1, R9 ;  /* 0x0000000103037824 */ /* 0x000fe400078e0209 */
[----:B------:R-:W-:Y:S01]  /*fee0*/  IMAD R4, R0, UR6, RZ ;  /* 0x0000000600047c24 */ /* 0x000fe2000f8e02ff */
[----:B------:R-:W-:Y:S01]  /*fef0*/  IADD3 R0, R6, 0x20, RZ ;  /* 0x0000002006007810 */ /* 0x000fe20007ffe0ff */
[----:B------:R-:W-:Y:S02]  /*ff00*/  IMAD R9, R8, UR5, RZ ;  /* 0x0000000508097c24 */ /* 0x000fe4000f8e02ff */
[C---:B------:R-:W-:Y:S02]  /*ff10*/  IMAD R5, R7.reuse, UR7, R4 ;  /* 0x0000000707057c24 */ /* 0x040fe4000f8e0204 */
[----:B------:R-:W-:Y:S01]  /*ff20*/  IMAD.WIDE.U32 R2, R7, UR6, R2 ;  /* 0x0000000607027c25 */ /* 0x000fe2000f8e0002 */
[-C--:B------:R-:W-:Y:S01]  /*ff30*/  ISETP.GE.AND P2, PT, R6, R9.reuse, PT ;  /* 0x000000090600720c */ /* 0x080fe20003f46270 */
[----:B------:R-:W-:Y:S01]  /*ff40*/  ULDC.64 UR6, c[0x0][0xa80] ;  /* 0x0002a00000067ab9 */ /* 0x000fe20000000a00 */
[----:B------:R-:W-:Y:S01]  /*ff50*/  ISETP.GE.AND P1, PT, R0, R9, PT ;  /* 0x000000090000720c */ /* 0x000fe20003f26270 */
[----:B------:R-:W-:Y:S01]  /*ff60*/  IMAD.IADD R3, R3, 0x1, R5 ;  /* 0x0000000103037824 */ /* 0x000fe200078e0205 */
[----:B------:R-:W-:Y:S01]  /*ff70*/  LEA R4, P3, R2, UR6, 0x1 ;  /* 0x0000000602047c11 */ /* 0x000fe2000f8608ff */
[----:B------:R-:W-:-:S03]  /*ff80*/  VIADD R0, R6, 0x40 ;  /* 0x0000004006007836 */ /* 0x000fc60000000000 */
[----:B------:R-:W-:Y:S02]  /*ff90*/  LEA.HI.X R5, R2, UR7, R3, 0x1, P3 ;  /* 0x0000000702057c11 */ /* 0x000fe400098f0c03 */
[----:B------:R-:W-:Y:S01]  /*ffa0*/  ISETP.GE.AND P0, PT, R0, R9, PT ;  /* 0x000000090000720c */ /* 0x000fe20003f06270 */
[----:B------:R0:W1:Y:S04]  /*ffb0*/  SHFL.IDX PT, R2, R4, RZ, 0x181f ;  /* 0x00181fff04027589 */ /* 0x00006800000e0000 */
[----:B------:R0:W2:Y:S01]  /*ffc0*/  SHFL.IDX PT, R0, R5, RZ, 0x181f ;  /* 0x00181fff05007589 */ /* 0x0000a200000e0000 */
[----:B------:R-:W-:Y:S07]  /*ffd0*/  @P2 BRA `(.L_x_1083) ;  /* 0x0000000000442947 */ /* 0x000fee0003800000 */
        /* <DEDUP_REMOVED lines=17> */
.L_x_1083:
[----:B------:R-:W-:Y:S05]  /*100f0*/  BSYNC B1 ;  /* 0x0000000000017941 */ /* 0x000fea0003800000 */
.L_x_1082:
        /* <DEDUP_REMOVED lines=21> */
.L_x_1085:
[----:B------:R-:W-:Y:S05]  /*10250*/  BSYNC B1 ;  /* 0x0000000000017941 */ /* 0x000fea0003800000 */
.L_x_1084:
        /* <DEDUP_REMOVED lines=21> */
.L_x_1087:
[----:B------:R-:W-:Y:S05]  /*103b0*/  BSYNC B1 ;  /* 0x0000000000017941 */ /* 0x000fea0003800000 */
.L_x_1086:
[----:B0-----:R-:W-:Y:S01]  /*103c0*/  VIADD R0, R6, 0x60 ;  /* 0x0000006006007836 */ /* 0x001fe20000000000 */
[----:B--2-4-:R-:W0:Y:S04]  /*103d0*/  SHFL.IDX PT, R5, R5, 0x3, 0x181f ;  /* 0x00781f0005057f89 */ /* 0x014e2800000e0000 */
[----:B------:R-:W-:Y:S01]  /*103e0*/  ISETP.GE.AND P0, PT, R0, R9, PT ;  /* 0x000000090000720c */ /* 0x000fe20003f06270 */
[----:B-1-3--:R1:W2:-:S12]  /*103f0*/  SHFL.IDX PT, R2, R4, 0x3, 0x181f ;  /* 0x00781f0004027f89 */ /* 0x00a29800000e0000 */
[----:B-1----:R-:W-:Y:S05]  /*10400*/  @P0 BRA `(.L_x_1079) ;  /* 0x0000000000440947 */ /* 0x002fea0003800000 */
[----:B------:R-:W-:Y:S02]  /*10410*/  ULDC UR5, c[0x0][0xac8] ;  /* 0x0002b20000057ab9 */ /* 0x000fe40000000800 */
        /* <DEDUP_REMOVED lines=16> */
.L_x_1079:
[----:B------:R-:W-:Y:S05]  /*10520*/  BSYNC B0 ;  /* 0x0000000000007941 */ /* 0x000fea0003800000 */
.L_x_1071:
[----:B------:R-:W-:Y:S02]  /*10530*/  ULDC UR5, c[0x0][0xc38] ;  /* 0x00030e0000057ab9 */ /* 0x000fe40000000800 */
[----:B------:R-:W-:-:S06]  /*10540*/  UISETP.GE.AND UP0, UPT, UR4, UR5, UPT ;  /* 0x000000050400728c */ /* 0x000fcc000bf06270 */
[----:B------:R-:W-:-:S13]  /*10550*/  PLOP3.LUT P0, PT, PT, PT, UP0, 0x80, 0x0 ;  /* 0x000000000000781c */ /* 0x000fda0003f0f008 */
[----:B------:R-:W-:Y:S05]  /*10560*/  @!P0 BRA `(.L_x_1088) ;  /* 0xffffff0400f08947 */ /* 0x000fea000383ffff */
[----:B------:R-:W-:Y:S05]  /*10570*/  EXIT ;  /* 0x000000000000794d */ /* 0x000fea0003800000 */
.L_x_982:
[----:B------:R-:W-:-:S08]  /*10580*/  NOP ;  /* 0x0000000000007918 */ /* 0x000fd00000000000 */
[----:B0-----:R-:W0:-:S00]  /*10590*/  USETMAXREG.DEALLOC.CTAPOOL 0x28 ;  /* 0x00000028000079c8 */ /* 0x001e0000080e0500 */
[----:B0-----:R-:W-:-:S06]  /*105a0*/  LOP3.LUT R0, R0, 0x3, RZ, 0xc0, !PT ;  /* 0x0000000300007812 */ /* 0x001fcc00078ec0ff */
[----:B------:R-:W0:Y:S01]  /*105b0*/  S2UR UR10, SR_CTAID.X ;  /* 0x00000000000a79c3 */ /* 0x000e220000002500 */
[----:B------:R-:W-:Y:S01]  /*105c0*/  LOP3.LUT R16, R16, 0xffff7fff, RZ, 0xc0, !PT ;  /* 0xffff7fff10107812 */ /* 0x000fe200078ec0ff */
[----:B------:R-:W-:Y:S01]  /*105d0*/  STL [R1], RZ ;  /* 0x000000ff01007387 */ /* 0x000fe20000100800 */
[----:B------:R-:W-:Y:S02]  /*105e0*/  IMAD.MOV.U32 R23, RZ, RZ, RZ ;  /* 0x000000ffff177224 */ /* 0x000fe400078e00ff */
[----:B------:R-:W-:Y:S01]  /*105f0*/  IMAD.MOV.U32 R25, RZ, RZ, 0x1 ;  /* 0x00000001ff197424 */ /* 0x000fe200078e00ff */
[----:B------:R1:W2:Y:S02]  /*10600*/  SHFL.IDX PT, R2, R0, RZ, 0x1f ;  /* 0x00001fff00027589 */ /* 0x0002a400000e0000 */
[----:B-1----:R-:W0:Y:S01]  /*10610*/  LDC R0, c[0x0][0xc38] ;  /* 0x00030e00ff007b82 */ /* 0x002e220000000800 */
[----:B--2---:R-:W-:-:S13]  /*10620*/  ISETP.NE.AND P0, PT, R2, RZ, PT ;  /* 0x000000ff0200720c */ /* 0x004fda0003f05270 */
[----:B------:R-:W-:Y:S01]  /*10630*/  @P0 LOP3.LUT R16, R16, 0x8000, RZ, 0xfc, !PT ;  /* 0x0000800010100812 */ /* 0x000fe200078efcff */
[----:B------:R-:W-:Y:S06]  /*10640*/  @P0 BAR.ARV 0x4, 0x180 ;  /* 0x0106000000000b1d */ /* 0x000fec0000002000 */
[----:B0-----:R-:W-:-:S13]  /*10650*/  ISETP.LE.AND P0, PT, R0, UR10, PT ;  /* 0x0000000a00007c0c */ /* 0x001fda000bf03270 */
[----:B------:R-:W-:Y:S05]  /*10660*/  @P0 BRA `(.L_x_1089) ;  /* 0x0000003c00e40947 */ /* 0x000fea0003800000 */
[----:B------:R-:W2:Y:S01]  /*10670*/  LDL R3, [R1+0x4] ;  /* 0x0000040001037983 */ /* 0x000ea20000100800 */
[C---:B------:R-:W-:Y:S01]  /*10680*/  IMAD.SHL.U32 R30, R5.reuse, 0x8, RZ ;  /* 0x00000008051e7824 */ /* 0x040fe200078e00ff */
[----:B------:R-:W-:Y:S01]  /*10690*/  ULDC.64 UR6, c[0x0][0x2f0] ;  /* 0x0000bc0000067ab9 */ /* 0x000fe20000000a00 */
[----:B------:R-:W-:Y:S01]  /*106a0*/  ULDC UR9, c[0x0][0x2b8] ;  /* 0x0000ae0000097ab9 */ /* 0x000fe20000000800 */
[----:B------:R-:W-:Y:S01]  /*106b0*/  LOP3.LUT R16, R16, 0xfffffff7, RZ, 0xc0, !PT ;  /* 0xfffffff710107812 */ /* 0x000fe200078ec0ff */
[----:B------:R-:W0:Y:S01]  /*106c0*/  S2UR UR8, SR_CgaCtaId ;  /* 0x00000000000879c3 */ /* 0x000e220000008800 */
[C---:B------:R-:W-:Y:S01]  /*106d0*/  LOP3.LUT R0, R30.reuse, 0x1f8, RZ, 0xc0, !PT ;  /* 0x000001f81e007812 */ /* 0x040fe200078ec0ff */
[----:B------:R-:W-:Y:S01]  /*106e0*/  ULDC.64 UR4, c[0x0][0x418] ;  /* 0x0001060000047ab9 */ /* 0x000fe20000000a00 */
[----:B------:R-:W-:Y:S01]  /*106f0*/  LOP3.LUT R37, R30, 0x38, RZ, 0xc0, !PT ;  /* 0x000000381e257812 */ /* 0x000fe200078ec0ff */
[----:B------:R-:W-:Y:S01]  /*10700*/  UISETP.NE.U32.AND UP0, UPT, UR4, URZ, UPT ;  /* 0x0000003f0400728c */ /* 0x000fe2000bf05070 */
[----:B------:R-:W-:Y:S01]  /*10710*/  LOP3.LUT R2, R5, 0x7f, RZ, 0xc0, !PT ;  /* 0x0000007f05027812 */ /* 0x000fe200078ec0ff */
[----:B------:R1:W-:Y:S01]  /*10720*/  STL [R1], RZ ;  /* 0x000000ff01007387 */ /* 0x0003e20000100800 */
[----:B------:R-:W-:Y:S01]  /*10730*/  ULDC UR4, c[0x0][0x424] ;  /* 0x0001090000047ab9 */ /* 0x000fe20000000800 */
[----:B------:R-:W-:Y:S01]  /*10740*/  UISETP.NE.AND.EX UP0, UPT, UR5, URZ, UPT, UP0 ;  /* 0x0000003f0500728c */ /* 0x000fe2000bf05300 */
[----:B------:R-:W-:Y:S01]  /*10750*/  SHF.R.U32.HI R36, RZ, 0x3, R2 ;  /* 0x00000003ff247819 */ /* 0x000fe20000011602 */
[----:B------:R-:W-:Y:S01]  /*10760*/  ULDC UR40, c[0x0][0x288] ;  /* 0x0000a20000287ab9 */ /* 0x000fe20000000800 */
[----:B------:R-:W-:Y:S01]  /*10770*/  UMOV UR5, 0x400 ;  /* 0x0000040000057882 */ /* 0x000fe20000000000 */
[----:B------:R-:W-:Y:S01]  /*10780*/  USEL UR4, UR4, 0x1, UP0 ;  /* 0x0000000104047887 */ /* 0x000fe20008000000 */
[----:B------:R-:W-:Y:S01]  /*10790*/  IMAD.U32 R34, RZ, RZ, UR10 ;  /* 0x0000000aff227e24 */ /* 0x000fe2000f8e00ff */
[----:B------:R-:W-:Y:S01]  /*107a0*/  ULDC UR39, c[0x0][0x448] ;  /* 0x0001120000277ab9 */ /* 0x000fe20000000800 */
[----:B------:R-:W-:Y:S01]  /*107b0*/  IMAD.MOV.U32 R25, RZ, RZ, 0x1 ;  /* 0x00000001ff197424 */ /* 0x000fe200078e00ff */
[----:B------:R-:W-:Y:S01]  /*107c0*/  UIMAD UR38, UR4, UR6, URZ ;  /* 0x00000006042672a4 */ /* 0x000fe2000f8e023f */
[----:B------:R-:W-:Y:S01]  /*107d0*/  IMAD.MOV.U32 R23, RZ, RZ, RZ ;  /* 0x000000ffff177224 */ /* 0x000fe200078e00ff */
[----:B------:R-:W-:-:S02]  /*107e0*/  UIMAD UR39, UR39, UR40, URZ ;  /* 0x00000028272772a4 */ /* 0x000fc4000f8e023f */
[----:B------:R-:W-:Y:S02]  /*107f0*/  UIADD3 UR4, UR38, 0x3f, URZ ;  /* 0x0000003f26047890 */ /* 0x000fe4000fffe03f */
[----:B------:R-:W-:Y:S02]  /*10800*/  UIADD3 UR49, UR38, 0x1, -UR40 ;  /* 0x0000000126317890 */ /* 0x000fe4000fffe828 */
[----:B0-----:R-:W-:Y:S02]  /*10810*/  ULEA UR8, UR8, UR5, 0x18 ;  /* 0x0000000508087291 */ /* 0x001fe4000f8ec03f */
[----:B------:R-:W-:Y:S01]  /*10820*/  USHF.R.S32.HI UR5, URZ, 0x1f, UR4 ;  /* 0x0000001f3f057899 */ /* 0x000fe20008011404 */
[----:B------:R-:W-:Y:S01]  /*10830*/  ULDC UR47, c[0x0][0xc] ;  /* 0x00000300002f7ab9 */ /* 0x000fe20000000800 */
[----:B------:R-:W-:Y:S02]  /*10840*/  UIADD3 UR40, UR38, -UR40, URZ ;  /* 0x8000002826287290 */ /* 0x000fe4000fffe03f */
[----:B------:R-:W-:Y:S01]  /*10850*/  IMAD.U32 R17, RZ, RZ, UR8 ;  /* 0x00000008ff117e24 */ /* 0x000fe2000f8e00ff */
[----:B------:R-:W-:-:S04]  /*10860*/  ULEA.HI UR5, UR5, UR4, URZ, 0x6 ;  /* 0x0000000405057291 */ /* 0x000fc8000f8f303f */
[----:B------:R-:W-:Y:S01]  /*10870*/  USHF.R.S32.HI UR41, URZ, 0x6, UR5 ;  /* 0x000000063f297899 */ /* 0x000fe20008011405 */
[----:B--2---:R-:W-:Y:S02]  /*10880*/  R2UR UR11, R3 ;  /* 0x00000000030b72ca */ /* 0x004fe400000e0000 */
[----:B------:R-:W-:Y:S02]  /*10890*/  LOP3.LUT R3, R0, 0x38, R5, 0x78, !PT ;  /* 0x0000003800037812 */ /* 0x000fe400078e7805 */
[----:B------:R-:W-:Y:S02]  /*108a0*/  LOP3.LUT R0, R37, 0x40, RZ, 0xfc, !PT ;  /* 0x0000004025007812 */ /* 0x000fe400078efcff */
[----:B------:R-:W-:Y:S02]  /*108b0*/  LOP3.LUT R30, R3, 0x200, R30, 0xf8, !PT ;  /* 0x00000200031e7812 */ /* 0x000fe400078ef81e */
[C---:B------:R-:W-:Y:S02]  /*108c0*/  ISETP.GE.AND P2, PT, R0.reuse, UR7, PT ;  /* 0x0000000700007c0c */ /* 0x040fe4000bf46270 */
[----:B------:R-:W-:Y:S01]  /*108d0*/  ISETP.GE.AND P1, PT, R0, UR9, PT ;  /* 0x0000000900007c0c */ /* 0x000fe2000bf26270 */
[----:B------:R-:W-:Y:S01]  /*108e0*/  IMAD R31, R30, 0x2, R17 ;  /* 0x000000021e1f7824 */ /* 0x000fe200078e0211 */
[----:B------:R-:W-:Y:S01]  /*108f0*/  ISETP.GE.AND P0, PT, R0, UR7, PT ;  /* 0x0000000700007c0c */ /* 0x000fe2000bf06270 */
[----:B------:R-:W-:Y:S01]  /*10900*/  ULOP3.LUT UR48, UR11, 0x2, URZ, 0xfc, !UPT ;  /* 0x000000020b307892 */ /* 0x000fe2000f8efc3f */
[----:B------:R-:W-:-:S02]  /*10910*/  LOP3.LUT R0, R37, 0x80, RZ, 0xfc, !PT ;  /* 0x0000008025007812 */ /* 0x000fc400078efcff */
[----:B------:R-:W-:-:S05]  /*10920*/  SHF.L.U32 R3, R5, 0x4, RZ ;  /* 0x0000000405037819 */ /* 0x000fca00000006ff */
[----:B------:R-:W-:Y:S02]  /*10930*/  @P2 LOP3.LUT R16, R16, 0x8, RZ, 0xfc, !PT ;  /* 0x0000000810102812 */ /* 0x000fe400078efcff */
[----:B------:R-:W-:Y:S02]  /*10940*/  ISETP.GE.AND P2, PT, R0, UR7, PT ;  /* 0x0000000700007c0c */ /* 0x000fe4000bf46270 */
[----:B------:R-:W-:-:S04]  /*10950*/  LOP3.LUT R16, R16, 0xffffdfff, RZ, 0xc0, !PT ;  /* 0xffffdfff10107812 */ /* 0x000fc800078ec0ff */
[----:B------:R-:W-:Y:S02]  /*10960*/  @P1 LOP3.LUT R16, R16, 0x2000, RZ, 0xfc, !PT ;  /* 0x0000200010101812 */ /* 0x000fe400078efcff */
[----:B------:R-:W-:Y:S02]  /*10970*/  ISETP.GE.AND P1, PT, R0, UR9, PT ;  /* 0x0000000900007c0c */ /* 0x000fe4000bf26270 */
[----:B------:R-:W-:-:S04]  /*10980*/  LOP3.LUT R16, R16, 0xffffff7f, RZ, 0xc0, !PT ;  /* 0xffffff7f10107812 */ /* 0x000fc800078ec0ff */
[----:B------:R-:W-:Y:S02]  /*10990*/  @P0 LOP3.LUT R16, R16, 0x80, RZ, 0xfc, !PT ;  /* 0x0000008010100812 */ /* 0x000fe400078efcff */
[----:B------:R-:W-:Y:S02]  /*109a0*/  ISETP.GE.AND P0, PT, R0, UR7, PT ;  /* 0x0000000700007c0c */ /* 0x000fe4000bf06270 */
[----:B------:R-:W-:Y:S02]  /*109b0*/  LOP3.LUT R16, R16, 0xfffffffb, RZ, 0xc0, !PT ;  /* 0xfffffffb10107812 */ /* 0x000fe400078ec0ff */
[----:B------:R-:W-:Y:S02]  /*109c0*/  LOP3.LUT R0, R36, 0x70, R3, 0xf8, !PT ;  /* 0x0000007024007812 */ /* 0x000fe400078ef803 */
[----:B------:R-:W-:Y:S02]  /*109d0*/  @P2 LOP3.LUT R16, R16, 0x4, RZ, 0xfc, !PT ;  /* 0x0000000410102812 */ /* 0x000fe400078efcff */
[----:B------:R-:W-:-:S02]  /*109e0*/  LOP3.LUT R0, R37, 0xc0, RZ, 0xfc, !PT ;  /* 0x000000c025007812 */ /* 0x000fc400078efcff */
[----:B------:R-:W-:Y:S02]  /*109f0*/  LOP3.LUT R16, R16, 0xffffefff, RZ, 0xc0, !PT ;  /* 0xffffefff10107812 */ /* 0x000fe400078ec0ff */
[----:B------:R-:W-:Y:S02]  /*10a00*/  ISETP.GE.AND P2, PT, R37, UR7, PT ;  /* 0x0000000725007c0c */ /* 0x000fe4000bf46270 */
[----:B------:R-:W-:Y:S02]  /*10a10*/  @P1 LOP3.LUT R16, R16, 0x1000, RZ, 0xfc, !PT ;  /* 0x0000100010101812 */ /* 0x000fe400078efcff */
[----:B------:R-:W-:Y:S02]  /*10a20*/  ISETP.GE.AND P1, PT, R0, UR9, PT ;  /* 0x0000000900007c0c */ /* 0x000fe4000bf26270 */
[----:B------:R-:W-:-:S04]  /*10a30*/  LOP3.LUT R16, R16, 0xffffffbf, RZ, 0xc0, !PT ;  /* 0xffffffbf10107812 */ /* 0x000fc800078ec0ff */
[----:B------:R-:W-:Y:S02]  /*10a40*/  @P0 LOP3.LUT R16, R16, 0x40, RZ, 0xfc, !PT ;  /* 0x0000004010100812 */ /* 0x000fe400078efcff */
[----:B------:R-:W-:Y:S02]  /*10a50*/  ISETP.GE.AND P0, PT, R0, UR7, PT ;  /* 0x0000000700007c0c */ /* 0x000fe4000bf06270 */
[----:B------:R-:W-:-:S11]  /*10a60*/  LOP3.LUT R16, R16, 0xfffffffd, RZ, 0xc0, !PT ;  /* 0xfffffffd10107812 */ /* 0x000fd600078ec0ff */
        /* <DEDUP_REMOVED lines=13> */
[----:B-1----:R-:W-:-:S07]  /*10b40*/  @P0 LOP3.LUT R16, R16, 0x4000, RZ, 0xfc, !PT ;  /* 0x0000400010100812 */ /* 0x002fce00078efcff */
.L_x_1144:
[----:B------:R-:W-:Y:S01]  /*10b50*/  ULDC UR7, c[0x0][0xc60] ;  /* 0x0003180000077ab9 */ /* 0x000fe20000000800 */
[C---:B------:R-:W-:Y:S01]  /*10b60*/  R2UR UR42, R34.reuse ;  /* 0x00000000222a72ca */ /* 0x040fe200000e0000 */
[----:B------:R-:W-:Y:S01]  /*10b70*/  UISETP.NE.AND UP0, UPT, UR7, 0x1, UPT ;  /* 0x000000010700788c */ /* 0x000fe2000bf05270 */
[----:B------:R-:W-:-:S10]  /*10b80*/  R2UR UR6, R34 ;  /* 0x00000000220672ca */ /* 0x000fd400000e0000 */
        /* <DEDUP_REMOVED lines=9> */
[----:B0----5:R-:W-:Y:S05]  /*10c20*/  @P0 BRA `(.L_x_1090) ;  /* 0x0000000000200947 */ /* 0x021fea0003800000 */
        /* <DEDUP_REMOVED lines=8> */
.L_x_1090:
[----:B------:R-:W-:Y:S01]  /*10cb0*/  ULDC UR8, c[0x0][0xc54] ;  /* 0x0003150000087ab9 */ /* 0x000fe20000000800 */
[----:B------:R-:W-:Y:S01]  /*10cc0*/  UMOV UR6, UR7 ;  /* 0x0000000700067c82 */ /* 0x000fe20008000000 */
[----:B------:R-:W-:-:S11]  /*10cd0*/  UISETP.NE.AND UP0, UPT, UR8, 0x1, UPT ;  /* 0x000000010800788c */ /* 0x000fd6000bf05270 */
[----:B------:R-:W-:Y:S02]  /*10ce0*/  @UP0 ULDC.64 UR10, c[0x0][0xc58] ;  /* 0x00031600000a0ab9 */ /* 0x000fe40000000a00 */
[----:B------:R-:W-:-:S04]  /*10cf0*/  UIMAD.WIDE.U32 UR4, UR7, UR10, URZ ;  /* 0x0000000a070472a5 */ /* 0x000fc8000f8e003f */
[----:B------:R-:W-:-:S04]  /*10d00*/  @UP0 USHF.R.U32.HI UR6, URZ, UR11, UR5 ;  /* 0x0000000b3f060299 */ /* 0x000fc80008011605 */
[----:B------:R-:W-:-:S12]  /*10d10*/  UIMAD UR4, UR6, UR8, URZ ;  /* 0x00000008060472a4 */ /* 0x000fd8000f8e023f */
.L_x_1091:
[----:B------:R-:W-:Y:S01]  /*10d20*/  ULDC UR5, c[0x0][0xc48] ;  /* 0x0003120000057ab9 */ /* 0x000fe20000000800 */
[----:B------:R-:W-:Y:S01]  /*10d30*/  ULDC.64 UR8, c[0x0][0xa28] ;  /* 0x00028a0000087ab9 */ /* 0x000fe20000000a00 */
[----:B------:R-:W-:Y:S01]  /*10d40*/  UISETP.NE.AND UP1, UPT, UR5, 0x1, UPT ;  /* 0x000000010500788c */ /* 0x000fe2000bf25270 */
[----:B------:R-:W-:Y:S01]  /*10d50*/  MOV R32, RZ ;  /* 0x000000ff00207202 */ /* 0x000fe20000000f00 */
[----:B------:R-:W-:Y:S02]  /*10d60*/  UIADD3 UR4, UR7, -UR4, URZ ;  /* 0x8000000407047290 */ /* 0x000fe4000fffe03f */
[----:B------:R-:W-:Y:S01]  /*10d70*/  UISETP.NE.U32.AND UP0, UPT, UR8, URZ, UPT ;  /* 0x0000003f0800728c */ /* 0x000fe2000bf05070 */
[----:B------:R-:W-:Y:S02]  /*10d80*/  ULDC UR5, c[0x0][0xc54] ;  /* 0x0003150000057ab9 */ /* 0x000fe40000000800 */
[----:B------:R-:W-:Y:S02]  /*10d90*/  UIMAD UR42, UR42, UR5, UR4 ;  /* 0x000000052a2a72a4 */ /* 0x000fe4000f8e0204 */
[----:B------:R-:W-:-:S02]  /*10da0*/  UISETP.NE.AND.EX UP0, UPT, UR9, URZ, UPT, UP0 ;  /* 0x0000003f0900728c */ /* 0x000fc4000bf05300 */
[----:B------:R-:W-:Y:S01]  /*10db0*/  @UP1 ULDC UR4, c[0x0][0xc4c] ;  /* 0x0003130000041ab9 */ /* 0x000fe20000000800 */
[----:B------:R-:W-:Y:S01]  /*10dc0*/  @UP1 ULDC UR7, c[0x0][0xc50] ;  /* 0x0003140000071ab9 */ /* 0x000fe20000000800 */
[----:B------:R-:W-:Y:S02]  /*10dd0*/  UIMAD.WIDE.U32 UR4, UR42, UR4, URZ ;  /* 0x000000042a0472a5 */ /* 0x000fe4000f8e003f */
[----:B------:R-:W-:Y:S01]  /*10de0*/  UMOV UR43, UR42 ;  /* 0x0000002a002b7c82 */ /* 0x000fe20008000000 */
[----:B------:R-:W-:Y:S01]  /*10df0*/  ULOP3.LUT UR6, UR6, 0x1ffffff, URZ, 0x3c, !UPT ;  /* 0x01ffffff06067892 */ /* 0x000fe2000f8e3c3f */
[----:B------:R-:W-:Y:S01]  /*10e00*/  PLOP3.LUT P0, PT, PT, PT, UP0, 0x80, 0x0 ;  /* 0x000000000000781c */ /* 0x000fe20003f0f008 */
[----:B------:R-:W-:-:S03]  /*10e10*/  @UP1 USHF.R.U32.HI UR43, URZ, UR7, UR5 ;  /* 0x000000073f2b1299 */ /* 0x000fc60008011605 */
[----:B------:R-:W-:Y:S02]  /*10e20*/  @UP0 ULDC.64 UR4, c[0x0][0xa28] ;  /* 0x00028a0000040ab9 */ /* 0x000fe40000000a00 */
[----:B------:R-:W-:-:S06]  /*10e30*/  @UP0 UIMAD.WIDE UR4, UR43, 0x4, UR4 ;  /* 0x000000042b0408a5 */ /* 0x000fcc000f8e0204 */
[----:B------:R-:W-:Y:S01]  /*10e40*/  IMAD.U32 R3, RZ, RZ, UR5 ;  /* 0x00000005ff037e24 */ /* 0x000fe2000f8e00ff */
[----:B------:R-:W-:Y:S01]  /*10e50*/  ULDC UR5, c[0x0][0x448] ;  /* 0x0001120000057ab9 */ /* 0x000fe20000000800 */
[----:B------:R-:W-:Y:S01]  /*10e60*/  IMAD.U32 R2, RZ, RZ, UR4 ;  /* 0x00000004ff027e24 */ /* 0x000fe2000f8e00ff */
[----:B------:R-:W-:Y:S01]  /*10e70*/  ULDC UR4, c[0x0][0xc3c] ;  /* 0x00030f0000047ab9 */ /* 0x000fe20000000800 */
[----:B------:R-:W-:Y:S02]  /*10e80*/  UISETP.NE.AND UP2, UPT, UR5, 0x1, UPT ;  /* 0x000000010500788c */ /* 0x000fe4000bf45270 */
[----:B------:R-:W-:Y:S01]  /*10e90*/  UIADD3 UR6, UR6, UR4, URZ ;  /* 0x0000000406067290 */ /* 0x000fe2000fffe03f */
[----:B------:R0:W5:Y:S01]  /*10ea0*/  @P0 LDG.E R32, desc[UR36][R2.64] ;  /* 0x0000002402200981 */ /* 0x000162000c1e1900 */
[----:B------:R-:W-:Y:S02]  /*10eb0*/  UP2UR UR50, UPR, URZ, 0x4 ;  /* 0x000000043f327883 */ /* 0x000fe40008000000 */
[----:B------:R-:W-:-:S04]  /*10ec0*/  USHF.L.U32 UR44, UR6, 0x7, URZ ;  /* 0x00000007062c7899 */ /* 0x000fc8000800063f */
[----:B------:R-:W-:Y:S01]  /*10ed0*/  UIADD3 UR6, UR44, 0x7f, URZ ;  /* 0x0000007f2c067890 */ /* 0x000fe2000fffe03f */
[----:B------:R-:W-:Y:S01]  /*10ee0*/  @UP2 ULDC UR4, c[0x0][0x44c] ;  /* 0x0001130000042ab9 */ /* 0x000fe20000000800 */
[----:B------:R-:W-:Y:S02]  /*10ef0*/  @UP2 ULDC UR7, c[0x0][0x450] ;  /* 0x0001140000072ab9 */ /* 0x000fe40000000800 */
[----:B------:R-:W-:-:S04]  /*10f00*/  UIMAD.WIDE.U32 UR4, UR6, UR4, URZ ;  /* 0x00000004060472a5 */ /* 0x000fc8000f8e003f */
[----:B------:R-:W-:-:S03]  /*10f10*/  @UP2 USHF.R.U32.HI UR6, URZ, UR7, UR5 ;  /* 0x000000073f062299 */ /* 0x000fc60008011605 */
[----:B------:R-:W-:Y:S01]  /*10f20*/  ULDC.64 UR4, c[0x0][0x9e0] ;  /* 0x0002780000047ab9 */ /* 0x000fe20000000a00 */
[----:B------:R-:W-:Y:S02]  /*10f30*/  UIADD3 UR6, UR49, UR6, URZ ;  /* 0x0000000631067290 */ /* 0x000fe4000fffe03f */
[----:B------:R-:W-:Y:S02]  /*10f40*/  UISETP.GE.AND UP0, UPT, UR5, 0x1, UPT ;  /* 0x000000010500788c */ /* 0x000fe4000bf06270 */
[----:B------:R-:W-:-:S04]  /*10f50*/  UIADD3 UR4, UR6, UR4, URZ ;  /* 0x0000000406047290 */ /* 0x000fc8000fffe03f */
[----:B------:R-:W-:-:S13]  /*10f60*/  PLOP3.LUT P0, PT, PT, PT, UP0, 0x40, 0x0 ;  /* 0x000000000000781c */ /* 0x000fda0003f0e808 */
[----:B0-----:R-:W-:Y:S05]  /*10f70*/  @P0 BRA `(.L_x_1092) ;  /* 0x0000000000440947 */ /* 0x001fea0003800000 */
        /* <DEDUP_REMOVED lines=10> */
.L_x_1093:
[----:B------:R-:W-:-:S11]  /*11020*/  UISETP.NE.AND UP1, UPT, UR5, 0x1, UPT ;  /* 0x000000010500788c */ /* 0x000fd6000bf25270 */
[----:B------:R-:W-:Y:S02]  /*11030*/  @UP1 ULDC.64 UR10, c[0x0][0x9e8] ;  /* 0x00027a00000a1ab9 */ /* 0x000fe40000000a00 */
[----:B------:R-:W-:-:S04]  /*11040*/  UIMAD.WIDE.U32 UR6, UR8, UR10, URZ ;  /* 0x0000000a080672a5 */ /* 0x000fc8000f8e003f */
[----:B------:R-:W-:-:S12]  /*11050*/  @UP1 USHF.R.U32.HI UR8, URZ, UR11, UR7 ;  /* 0x0000000b3f081299 */ /* 0x000fd80008011607 */
.L_x_1094:
[----:B------:R-:W-:-:S04]  /*11060*/  UIMAD UR8, UR8, UR5, UR5 ;  /* 0x00000005080872a4 */ /* 0x000fc8000f8e0205 */
[----:B------:R-:W-:-:S04]  /*11070*/  UISETP.LT.AND UP1, UPT, UR4, UR8, UPT ;  /* 0x000000080400728c */ /* 0x000fc8000bf21270 */
[----:B------:R-:W-:-:S12]  /*11080*/  USEL UR4, UR4, UR8, UP1 ;  /* 0x0000000804047287 */ /* 0x000fd80008800000 */
.L_x_1092:
[----:B------:R-:W-:Y:S01]  /*11090*/  UISETP.NE.AND UP1, UPT, UR50, URZ, UPT ;  /* 0x0000003f3200728c */ /* 0x000fe2000bf25270 */
[----:B------:R-:W-:Y:S01]  /*110a0*/  PLOP3.LUT P0, PT, PT, PT, UP0, 0x40, 0x0 ;  /* 0x000000000000781c */ /* 0x000fe20003f0e808 */
[----:B------:R-:W-:-:S04]  /*110b0*/  UIADD3 UR4, UR4, 0x3f, URZ ;  /* 0x0000003f04047890 */ /* 0x000fc8000fffe03f */
[----:B------:R-:W-:-:S04]  /*110c0*/  USHF.R.S32.HI UR8, URZ, 0x1f, UR4 ;  /* 0x0000001f3f087899 */ /* 0x000fc80008011404 */
[----:B------:R-:W-:Y:S01]  /*110d0*/  ULEA.HI UR8, UR8, UR4, URZ, 0x6 ;  /* 0x0000000408087291 */ /* 0x000fe2000f8f303f */
[----:B------:R-:W-:Y:S01]  /*110e0*/  @UP1 ULDC UR6, c[0x0][0x44c] ;  /* 0x0001130000061ab9 */ /* 0x000fe20000000800 */
[----:B------:R-:W-:Y:S01]  /*110f0*/  @UP1 ULDC UR9, c[0x0][0x450] ;  /* 0x0001140000091ab9 */ /* 0x000fe20000000800 */
[----:B------:R-:W-:Y:S02]  /*11100*/  UIMAD.WIDE.U32 UR6, UR44, UR6, URZ ;  /* 0x000000062c0672a5 */ /* 0x000fe4000f8e003f */
[----:B------:R-:W-:Y:S01]  /*11110*/  UMOV UR4, UR44 ;  /* 0x0000002c00047c82 */ /* 0x000fe20008000000 */
[----:B------:R-:W-:Y:S02]  /*11120*/  USHF.R.S32.HI UR8, URZ, 0x6, UR8 ;  /* 0x000000063f087899 */ /* 0x000fe40008011408 */
[----:B------:R-:W-:Y:S02]  /*11130*/  @UP1 USHF.R.U32.HI UR4, URZ, UR9, UR7 ;  /* 0x000000093f041299 */ /* 0x000fe40008011607 */
[----:B------:R-:W-:-:S02]  /*11140*/  UISETP.LT.AND UP1, UPT, UR41, UR8, UPT ;  /* 0x000000082900728c */ /* 0x000fc4000bf21270 */
[----:B------:R-:W-:Y:S01]  /*11150*/  UIADD3 UR4, UR40, UR4, URZ ;  /* 0x0000000428047290 */ /* 0x000fe2000fffe03f */
[----:B------:R-:W-:Y:S01]  /*11160*/  ULDC UR6, c[0x0][0x9dc] ;  /* 0x0002770000067ab9 */ /* 0x000fe20000000800 */
[----:B------:R-:W-:Y:S02]  /*11170*/  USEL UR45, UR41, UR8, UP1 ;  /* 0x00000008292d7287 */ /* 0x000fe40008800000 */
[----:B------:R-:W-:Y:S01]  /*11180*/  UIADD3 UR8, UR4, -UR6, URZ ;  /* 0x8000000604087290 */ /* 0x000fe2000fffe03f */
[----:B------:R-:W-:Y:S11]  /*11190*/  @P0 BRA `(.L_x_1095) ;  /* 0x0000000000440947 */ /* 0x000ff60003800000 */
        /* <DEDUP_REMOVED lines=10> */
.L_x_1096:
[----:B------:R-:W-:-:S11]  /*11240*/  UISETP.NE.AND UP0, UPT, UR5, 0x1, UPT ;  /* 0x000000010500788c */ /* 0x000fd6000bf05270 */
[----:B------:R-:W-:Y:S02]  /*11250*/  @UP0 ULDC.64 UR10, c[0x0][0x9e8] ;  /* 0x00027a00000a0ab9 */ /* 0x000fe40000000a00 */
[----:B------:R-:W-:-:S04]  /*11260*/  UIMAD.WIDE.U32 UR6, UR4, UR10, URZ ;  /* 0x0000000a040672a5 */ /* 0x000fc8000f8e003f */
[----:B------:R-:W-:-:S12]  /*11270*/  @UP0 USHF.R.U32.HI UR4, URZ, UR11, UR7 ;  /* 0x0000000b3f040299 */ /* 0x000fd80008011607 */
.L_x_1097:
[----:B------:R-:W-:-:S04]  /*11280*/  UIMAD UR4, UR4, UR5, URZ ;  /* 0x00000005040472a4 */ /* 0x000fc8000f8e023f */
[----:B------:R-:W-:-:S04]  /*11290*/  UISETP.LT.AND UP0, UPT, UR8, UR4, UPT ;  /* 0x000000040800728c */ /* 0x000fc8000bf01270 */
[----:B------:R-:W-:-:S12]  /*112a0*/  USEL UR8, UR8, UR4, !UP0 ;  /* 0x0000000408087287 */ /* 0x000fd8000c000000 */
.L_x_1095:
[----:B------:R-:W-:Y:S01]  /*112b0*/  USHF.R.S32.HI UR4, URZ, 0x1f, UR8 ;  /* 0x0000001f3f047899 */ /* 0x000fe20008011408 */
[----:B------:R-:W-:Y:S03]  /*112c0*/  BSSY B7, `(.L_x_1098) ;  /* 0x000031a000077945 */ /* 0x000fe60003800000 */
[----:B------:R-:W-:-:S04]  /*112d0*/  ULEA.HI UR4, UR4, UR8, URZ, 0x6 ;  /* 0x0000000804047291 */ /* 0x000fc8000f8f303f */
[----:B------:R-:W-:-:S04]  /*112e0*/  USHF.R.S32.HI UR4, URZ, 0x6, UR4 ;  /* 0x000000063f047899 */ /* 0x000fc80008011404 */
[----:B------:R-:W-:-:S04]  /*112f0*/  UISETP.LT.AND UP0, UPT, URZ, UR4, UPT ;  /* 0x000000043f00728c */ /* 0x000fc8000bf01270 */
[----:B------:R-:W-:-:S04]  /*11300*/  USEL UR46, URZ, UR4, !UP0 ;  /* 0x000000043f2e7287 */ /* 0x000fc8000c000000 */
[----:B------:R-:W-:-:S06]  /*11310*/  UISETP.GT.AND UP0, UPT, UR45, UR46, UPT ;  /* 0x0000002e2d00728c */ /* 0x000fcc000bf04270 */
[----:B------:R-:W-:-:S13]  /*11320*/  PLOP3.LUT P0, PT, PT, PT, UP0, 0x80, 0x0 ;  /* 0x000000000000781c */ /* 0x000fda0003f0f008 */
[----:B------:R-:W-:Y:S05]  /*11330*/  @P0 BRA `(.L_x_1099) ;  /* 0x0000000000440947 */ /* 0x000fea0003800000 */
[----:B------:R-:W0:Y:S02]  /*11340*/  S2R R0, SR_TID.X ;  /* 0x0000000000007919 */ /* 0x000e240000002100 */
[----:B0-----:R-:W-:-:S04]  /*11350*/  LOP3.LUT R0, R0, 0x7f, RZ, 0xc0, !PT ;  /* 0x0000007f00007812 */ /* 0x001fc800078ec0ff */
[----:B------:R-:W-:-:S13]  /*11360*/  ISETP.NE.AND P2, PT, R0, RZ, PT ;  /* 0x000000ff0000720c */ /* 0x000fda0003f45270 */
[----:B------:R-:W-:Y:S05]  /*11370*/  @P2 BRA `(.L_x_1100) ;  /* 0x0000003000382947 */ /* 0x000fea0003800000 */
[----:B------:R-:W0:Y:S01]  /*11380*/  S2R R7, SR_LANEID ;  /* 0x0000000000077919 */ /* 0x000e220000000000 */
[----:B------:R-:W-:Y:S01]  /*11390*/  VOTEU.ANY UR4, UPT, PT ;  /* 0x0000000000047886 */ /* 0x000fe200038e0100 */
[----:B------:R-:W1:Y:S01]  /*113a0*/  LDC.64 R2, c[0x0][0xc80] ;  /* 0x00032000ff027b82 */ /* 0x000e620000000a00 */
[----:B------:R-:W0:Y:S08]  /*113b0*/  FLO.U32 R0, UR4 ;  /* 0x0000000400007d00 */ /* 0x000e3000080e0000 */
[----:B------:R-:W1:Y:S01]  /*113c0*/  POPC R5, UR4 ;  /* 0x0000000400057d09 */ /* 0x000e620008000000 */
[----:B0-----:R-:W-:-:S13]  /*113d0*/  ISETP.EQ.U32.AND P0, PT, R0, R7, PT ;  /* 0x000000070000720c */ /* 0x001fda0003f02070 */
[----:B-1----:R-:W2:Y:S01]  /*113e0*/  @P0 ATOMG.E.ADD.STRONG.GPU PT, R3, desc[UR36][R2.64], R5 ;  /* 0x00000005020309a8 */ /* 0x002ea200081ee1e4 */
[----:B------:R-:W0:Y:S02]  /*113f0*/  S2R R4, SR_LTMASK ;  /* 0x0000000000047919 */ /* 0x000e240000003900 */
[----:B0-----:R-:W-:-:S04]  /*11400*/  LOP3.LUT R4, R4, UR4, RZ, 0xc0, !PT ;  /* 0x0000000404047c12 */ /* 0x001fc8000f8ec0ff */
[----:B------:R-:W0:Y:S01]  /*11410*/  POPC R7, R4 ;  /* 0x0000000400077309 */ /* 0x000e220000000000 */
[----:B--2---:R-:W0:Y:S02]  /*11420*/  SHFL.IDX PT, R0, R3, R0, 0x1f ;  /* 0x00001f0003007589 */ /* 0x004e2400000e0000 */
[----:B0-----:R-:W-:Y:S01]  /*11430*/  IADD3 R34, R0, UR47, R7 ;  /* 0x0000002f00227c10 */ /* 0x001fe2000fffe007 */
[----:B------:R-:W-:Y:S06]  /*11440*/  BRA `(.L_x_1100) ;  /* 0x0000003000047947 */ /* 0x000fec0003800000 */
.L_x_1099:
        /* <DEDUP_REMOVED lines=8> */
[----:B------:R-:W-:Y:S01]  /*114d0*/  MOV R6, UR6 ;  /* 0x0000000600067c02 */ /* 0x000fe20008000f00 */
[----:B------:R-:W-:Y:S01]  /*114e0*/  IMAD.U32 R5, RZ, RZ, UR5 ;  /* 0x00000005ff057e24 */ /* 0x000fe2000f8e00ff */
[----:B------:R-:W0:Y:S01]  /*114f0*/  LDC.64 R2, c[0x4][R2] ;  /* 0x0100000002027b82 */ /* 0x000e220000000a00 */
[----:B------:R-:W-:Y:S01]  /*11500*/  ULDC.64 UR4, c[0x4][0x30] ;  /* 0x01000c0000047ab9 */ /* 0x000fe20000000a00 */
[----:B------:R-:W-:Y:S01]  /*11510*/  IMAD.U32 R7, RZ, RZ, UR7 ;  /* 0x00000007ff077e24 */ /* 0x000fe2000f8e00ff */
[----:B------:R-:W-:Y:S01]  /*11520*/  MOV R13, RZ ;  /* 0x000000ff000d7202 */ /* 0x000fe20000000f00 */
[----:B------:R-:W-:-:S02]  /*11530*/  IMAD.U32 R10, RZ, RZ, UR4 ;  /* 0x00000004ff0a7e24 */ /* 0x000fc4000f8e00ff */
[----:B------:R-:W-:Y:S02]  /*11540*/  IMAD.U32 R11, RZ, RZ, UR5 ;  /* 0x00000005ff0b7e24 */ /* 0x000fe4000f8e00ff */
[----:B------:R-:W-:Y:S02]  /*11550*/  IMAD.MOV.U32 R8, RZ, RZ, 0x70 ;  /* 0x00000070ff087424 */ /* 0x000fe400078e00ff */
[----:B------:R-:W-:-:S07]  /*11560*/  IMAD.MOV.U32 R12, RZ, RZ, 0x1 ;  /* 0x00000001ff0c7424 */ /* 0x000fce00078e00ff */
[----:B------:R-:W-:-:S07]  /*11570*/  LEPC R20, `(.L_x_1102) ;  /* 0x000000001014794e */ /* 0x000fce0000000000 */
[----:B0----5:R-:W-:Y:S05]  /*11580*/  CALL.ABS.NOINC R2 ;  /* 0x0000000002007343 */ /* 0x021fea0003c00000 */
.L_x_1102:
[----:B------:R-:W-:Y:S05]  /*11590*/  BSYNC B6 ;  /* 0x0000000000067941 */ /* 0x000fea0003800000 */
.L_x_1101:
        /* <DEDUP_REMOVED lines=20> */
.L_x_1105:
[----:B------:R0:W1:Y:S01]  /*116e0*/  LDC.64 R2, c[0x4][R18] ;  /* 0x0100000012027b82 */ /* 0x0000620000000a00 */
[----:B------:R-:W-:Y:S01]  /*116f0*/  ULDC.64 UR4, c[0x4][0xa8] ;  /* 0x01002a0000047ab9 */ /* 0x000fe20000000a00 */
[----:B------:R-:W-:Y:S01]  /*11700*/  ULDC.64 UR6, c[0x4][0xb0] ;  /* 0x01002c0000067ab9 */ /* 0x000fe20000000a00 */
[----:B------:R-:W-:Y:S01]  /*11710*/  IMAD.U32 R4, RZ, RZ, UR4 ;  /* 0x00000004ff047e24 */ /* 0x000fe2000f8e00ff */
[----:B------:R-:W-:Y:S01]  /*11720*/  MOV R5, UR5 ;  /* 0x0000000500057c02 */ /* 0x000fe20008000f00 */
[----:B------:R-:W-:Y:S01]  /*11730*/  ULDC.64 UR4, c[0x4][0x40] ;  /* 0x0100100000047ab9 */ /* 0x000fe20000000a00 */
        /* <DEDUP_REMOVED lines=9> */
.L_x_1104:
[----:B------:R-:W-:Y:S05]  /*117d0*/  BSYNC B6 ;  /* 0x0000000000067941 */ /* 0x000fea0003800000 */
.L_x_1103:
[----:B------:R-:W-:Y:S01]  /*117e0*/  ULDC.64 UR4, c[0x0][0x9f8] ;  /* 0x00027e0000047ab9 */ /* 0x000fe20000000a00 */
[----:B------:R-:W-:Y:S01]  /*117f0*/  IMAD.U32 R29, RZ, RZ, UR43 ;  /* 0x0000002bff1d7e24 */ /* 0x000fe2000f8e00ff */
[----:B------:R-:W-:Y:S01]  /*11800*/  UISETP.NE.U32.AND UP0, UPT, UR4, URZ, UPT ;  /* 0x0000003f0400728c */ /* 0x000fe2000bf05070 */
[----:B------:R-:W0:Y:S03]  /*11810*/  LDC R10, c[0x0][0x430] ;  /* 0x00010c00ff0a7b82 */ /* 0x000e260000000800 */
[----:B------:R-:W-:-:S06]  /*11820*/  UISETP.NE.AND.EX UP0, UPT, UR5, URZ, UPT, UP0 ;  /* 0x0000003f0500728c */ /* 0x000fcc000bf05300 */
[----:B------:R-:W-:-:S05]  /*11830*/  PLOP3.LUT P0, PT, PT, PT, UP0, 0x80, 0x0 ;  /* 0x000000000000781c */ /* 0x000fca0003f0f008 */
[----:B------:R-:W-:Y:S02]  /*11840*/  @UP0 ULDC.64 UR4, c[0x0][0x9f8] ;  /* 0x00027e0000040ab9 */ /* 0x000fe40000000a00 */
[----:B------:R-:W-:-:S06]  /*11850*/  @UP0 UIMAD.WIDE UR4, UR43, 0x4, UR4 ;  /* 0x000000042b0408a5 */ /* 0x000fcc000f8e0204 */
[----:B------:R-:W-:Y:S01]  /*11860*/  IMAD.U32 R2, RZ, RZ, UR4 ;  /* 0x00000004ff027e24 */ /* 0x000fe2000f8e00ff */
[----:B------:R-:W1:Y:S01]  /*11870*/  S2R R18, SR_TID.X ;  /* 0x0000000000127919 */ /* 0x000e620000002100 */
[----:B------:R-:W-:Y:S01]  /*11880*/  IMAD.U32 R3, RZ, RZ, UR5 ;  /* 0x00000005ff037e24 */ /* 0x000fe2000f8e00ff */
[----:B------:R-:W-:-:S04]  /*11890*/  ULDC UR4, c[0x0][0xc48] ;  /* 0x0003120000047ab9 */ /* 0x000fc80000000800 */
[----:B------:R2:W5:Y:S01]  /*118a0*/  @P0 LDG.E R29, desc[UR36][R2.64] ;  /* 0x00000024021d0981 */ /* 0x000562000c1e1900 */
[----:B------:R-:W-:Y:S01]  /*118b0*/  IMAD.U32 R0, RZ, RZ, UR45 ;  /* 0x0000002dff007e24 */ /* 0x000fe2000f8e00ff */
[----:B------:R-:W-:Y:S01]  /*118c0*/  UMOV UR5, 0xffffffff ;  /* 0xffffffff00057882 */ /* 0x000fe20000000000 */
[----:B------:R-:W-:Y:S02]  /*118d0*/  IMAD.U32 R22, RZ, RZ, UR4 ;  /* 0x00000004ff167e24 */ /* 0x000fe4000f8e00ff */
[----:B------:R-:W-:Y:S01]  /*118e0*/  VIADD R0, R0, 0xffffffff ;  /* 0xffffffff00007836 */ /* 0x000fe20000000000 */
[----:B-1----:R-:W-:-:S04]  /*118f0*/  SHF.L.U32 R18, R18, 0x4, RZ ;  /* 0x0000000412127819 */ /* 0x002fc800000006ff */
[----:B------:R-:W-:-:S05]  /*11900*/  LOP3.LUT R18, R36, 0x70, R18, 0xf8, !PT ;  /* 0x0000007024127812 */ /* 0x000fca00078ef812 */
[----:B------:R-:W-:Y:S01]  /*11910*/  IMAD R7, R0, 0x40, R18 ;  /* 0x0000004000077824 */ /* 0x000fe200078e0212 */
[----:B0-2---:R-:W-:Y:S06]  /*11920*/  BRA.DIV UR5, `(.L_x_1106) ;  /* 0x0000003205f87947 */ /* 0x005fec000b800000 */
.L_x_1160:
[----:B------:R-:W-:Y:S01]  /*11930*/  ISETP.NE.AND P1, PT, R10, 0x1, PT ;  /* 0x000000010a00780c */ /* 0x000fe20003f25270 */
[C---:B-----5:R-:W-:Y:S01]  /*11940*/  IMAD.IADD R8, R7.reuse, 0x1, R32 ;  /* 0x0000000107087824 */ /* 0x060fe200078e0220 */
[----:B------:R-:W-:Y:S02]  /*11950*/  ISETP.GE.AND P0, PT, R7, UR38, PT ;  /* 0x0000002607007c0c */ /* 0x000fe4000bf06270 */
[----:B------:R-:W-:Y:S01]  /*11960*/  SHF.R.S32.HI R33, RZ, 0x1f, R29 ;  /* 0x0000001fff217819 */ /* 0x000fe2000001141d */
[----:B------:R-:W-:Y:S01]  /*11970*/  IMAD.MOV.U32 R9, RZ, RZ, R8 ;  /* 0x000000ffff097224 */ /* 0x000fe200078e0008 */
[----:B------:R-:W-:Y:S02]  /*11980*/  ISETP.GT.U32.OR P0, PT, R18, 0x3f, P0 ;  /* 0x0000003f1200780c */ /* 0x000fe40000704470 */
[----:B------:R-:W-:-:S05]  /*11990*/  LOP3.LUT R16, R16, 0xfffffbff, RZ, 0xc0, !PT ;  /* 0xfffffbff10107812 */ /* 0x000fca00078ec0ff */
[----:B------:R-:W0:Y:S01]  /*119a0*/  @P1 LDC R3, c[0x0][0x434] ;  /* 0x00010d00ff031b82 */ /* 0x000e220000000800 */
[----:B------:R-:W-:-:S07]  /*119b0*/  @P1 LOP3.LUT R16, R16, 0x400, RZ, 0xfc, !PT ;  /* 0x0000040010101812 */ /* 0x000fce00078efcff */
[----:B------:R-:W1:Y:S08]  /*119c0*/  @P1 LDC R5, c[0x0][0x438] ;  /* 0x00010e00ff051b82 */ /* 0x000e700000000800 */
[----:B------:R-:W2:Y:S01]  /*119d0*/  @!P0 LDC.64 R6, c[0x0][0x428] ;  /* 0x00010a00ff068b82 */ /* 0x000ea20000000a00 */
[----:B0-----:R-:W-:-:S05]  /*119e0*/  @P1 IMAD.HI.U32 R2, R8, R3, RZ ;  /* 0x0000000308021227 */ /* 0x001fca00078e00ff */
[----:B-1----:R-:W-:Y:S02]  /*119f0*/  @P1 SHF.R.U32.HI R9, RZ, R5, R2 ;  /* 0x00000005ff091219 */ /* 0x002fe40000011602 */
[----:B------:R-:W0:Y:S02]  /*11a00*/  @!P0 LDC.64 R4, c[0x0][0x418] ;  /* 0x00010600ff048b82 */ /* 0x000e240000000a00 */
[----:B------:R-:W-:Y:S01]  /*11a10*/  @!P0 SHF.R.S32.HI R3, RZ, 0x1f, R9 ;  /* 0x0000001fff038819 */ /* 0x000fe20000011409 */
[----:B--2---:R-:W-:-:S04]  /*11a20*/  @!P0 IMAD R2, R33, R6, RZ ;  /* 0x0000000621028224 */ /* 0x004fc800078e02ff */
[----:B------:R-:W-:Y:S01]  /*11a30*/  @!P0 IMAD R7, R29, R7, R2 ;  /* 0x000000071d078224 */ /* 0x000fe200078e0202 */
[----:B------:R-:W-:-:S05]  /*11a40*/  @!P0 MOV R2, R9 ;  /* 0x0000000900028202 */ /* 0x000fca0000000f00 */
[----:B------:R-:W-:-:S04]  /*11a50*/  @!P0 IMAD.WIDE.U32 R2, R29, R6, R2 ;  /* 0x000000061d028225 */ /* 0x000fc800078e0002 */
[----:B------:R-:W-:Y:S02]  /*11a60*/  @!P0 IMAD.IADD R3, R3, 0x1, R7 ;  /* 0x0000000103038824 */ /* 0x000fe400078e0207 */
[----:B------:R-:W-:Y:S01]  /*11a70*/  IMAD.MOV.U32 R6, RZ, RZ, RZ ;  /* 0x000000ffff067224 */ /* 0x000fe200078e00ff */
[----:B0-----:R-:W-:-:S04]  /*11a80*/  @!P0 LEA R4, P1, R2, R4, 0x2 ;  /* 0x0000000402048211 */ /* 0x001fc800078210ff */
[----:B------:R-:W-:Y:S01]  /*11a90*/  @!P0 LEA.HI.X R5, R2, R5, R3, 0x2, P1 ;  /* 0x0000000502058211 */ /* 0x000fe200008f1403 */
[----:B------:R-:W-:Y:S01]  /*11aa0*/  IMAD.U32 R2, RZ, RZ, UR48 ;  /* 0x00000030ff027e24 */ /* 0x000fe2000f8e00ff */
[----:B------:R-:W-:-:S03]  /*11ab0*/  LOP3.LUT R16, R16, 0xfffffdff, RZ, 0xc0, !PT ;  /* 0xfffffdff10107812 */ /* 0x000fc600078ec0ff */
[----:B------:R0:W5:Y:S01]  /*11ac0*/  @!P0 LDG.E R6, desc[UR36][R4.64] ;  /* 0x0000002404068981 */ /* 0x000162000c1e1900 */
[----:B------:R-:W-:Y:S01]  /*11ad0*/  ISETP.NE.AND P2, PT, R2, 0x3, PT ;  /* 0x000000030200780c */ /* 0x000fe20003f45270 */
[----:B------:R-:W-:Y:S01]  /*11ae0*/  IMAD R3, RZ, RZ, -UR43 ;  /* 0x8000002bff037e24 */ /* 0x000fe2000f8e02ff */
[----:B------:R-:W-:Y:S01]  /*11af0*/  ISETP.GT.U32.AND P0, PT, R18, 0x3f, PT ;  /* 0x0000003f1200780c */ /* 0x000fe20003f04070 */
[----:B------:R-:W-:Y:S01]  /*11b00*/  IMAD.MOV R7, RZ, RZ, -R9 ;  /* 0x000000ffff077224 */ /* 0x000fe200078e0a09 */
[----:B------:R-:W-:Y:S01]  /*11b10*/  MOV R24, R0 ;  /* 0x0000000000187202 */ /* 0x000fe20000000f00 */
[----:B------:R-:W-:Y:S02]  /*11b20*/  IMAD R22, R22, R3, UR42 ;  /* 0x0000002a16167e24 */ /* 0x000fe4000f8e0203 */
[----:B------:R-:W-:-:S03]  /*11b30*/  IMAD R7, R10, R7, R8 ;  /* 0x000000070a077224 */ /* 0x000fc600078e0208 */
[----:B------:R-:W-:-:S03]  /*11b40*/  SHF.R.S32.HI R26, RZ, 0x1f, R22 ;  /* 0x0000001fff1a7819 */ /* 0x000fc60000011416 */
[----:B------:R-:W-:-:S04]  /*11b50*/  @P2 LOP3.LUT R16, R16, 0x200, RZ, 0xfc, !PT ;  /* 0x0000020010102812 */ /* 0x000fc800078efcff */
[----:B------:R-:W-:-:S04]  /*11b60*/  LOP3.LUT R16, R16, 0xfffffffe, RZ, 0xc0, !PT ;  /* 0xfffffffe10107812 */ /* 0x000fc800078ec0ff */
[----:B------:R-:W-:Y:S01]  /*11b70*/  @P0 LOP3.LUT R16, R16, 0x1, RZ, 0xfc, !PT ;  /* 0x0000000110100812 */ /* 0x000fe200078efcff */
[----:B0-----:R-:W-:Y:S06]  /*11b80*/  @!P2 BRA `(.L_x_1107) ;  /* 0x000000000004a947 */ /* 0x001fec0003800000 */
[----:B------:R-:W-:Y:S01]  /*11b90*/  BPT.TRAP 0x1 ;  /* 0x000000040000795c */ /* 0x000fe20000300000 */
.L_x_1107:
[----:B------:R-:W-:Y:S01]  /*11ba0*/  SHF.R.S32.HI R8, RZ, 0x1f, R7 ;  /* 0x0000001fff087819 */ /* 0x000fe20000011407 */
[----:B------:R-:W-:Y:S01]  /*11bb0*/  ULDC.64 UR4, c[0x0][0x328] ;  /* 0x0000ca0000047ab9 */ /* 0x000fe20000000a00 */
[----:B------:R-:W-:Y:S01]  /*11bc0*/  IMAD R4, R23, 0x8, R17 ;  /* 0x0000000817047824 */ /* 0x000fe200078e0211 */
[----:B------:R-:W-:Y:S02]  /*11bd0*/  BSSY B0, `(.L_x_1108) ;  /* 0x0000016000007945 */ /* 0x000fe40003800000 */
[----:B------:R-:W-:-:S04]  /*11be0*/  IMAD R2, R8, UR4, RZ ;  /* 0x0000000408027c24 */ /* 0x000fc8000f8e02ff */
[C---:B------:R-:W-:Y:S02]  /*11bf0*/  IMAD R5, R7.reuse, UR5, R2 ;  /* 0x0000000507057c24 */ /* 0x040fe4000f8e0202 */
[----:B------:R-:W-:Y:S01]  /*11c00*/  IMAD.WIDE.U32 R2, R7, UR4, RZ ;  /* 0x0000000407027c25 */ /* 0x000fe2000f8e00ff */
[----:B------:R-:W-:-:S03]  /*11c10*/  ULDC.64 UR4, c[0x0][0x338] ;  /* 0x0000ce0000047ab9 */ /* 0x000fc60000000a00 */
[----:B------:R-:W-:Y:S01]  /*11c20*/  IMAD.IADD R3, R3, 0x1, R5 ;  /* 0x0000000103037824 */ /* 0x000fe200078e0205 */
[----:B-----5:R-:W-:Y:S01]  /*11c30*/  SHF.R.S32.HI R5, RZ, 0x1f, R6 ;  /* 0x0000001fff057819 */ /* 0x020fe20000011406 */
[----:B------:R-:W-:-:S04]  /*11c40*/  IMAD.WIDE.U32 R2, R6, UR4, R2 ;  /* 0x0000000406027c25 */ /* 0x000fc8000f8e0002 */
        /* <DEDUP_REMOVED lines=10> */
[----:B------:R-:W-:-:S04]  /*11cf0*/  SHF.L.U32 R3, R25, 0x1f, RZ ;  /* 0x0000001f19037819 */ /* 0x000fc800000006ff */
[----:B------:R-:W-:-:S06]  /*11d00*/  LEA.HI.X R19, R2, UR5, R19, 0x1, P0 ;  /* 0x0000000502137c11 */ /* 0x000fcc00080f0c13 */
[----:B------:R-:W0:Y:S02]  /*11d10*/  SYNCS.PHASECHK.TRANS64.TRYWAIT P0, [R4+URZ+0x30840], R3 ;  /* 0x03084003040075a7 */ /* 0x000e24000800017f */
[----:B0-----:R-:W-:Y:S05]  /*11d20*/  @!P0 BRA `(.L_x_1109) ;  /* 0x0000003000248947 */ /* 0x001fea0003800000 */
.L_x_1161:
[----:B------:R-:W-:Y:S05]  /*11d30*/  BSYNC B0 ;  /* 0x0000000000007941 */ /* 0x000fea0003800000 */
.L_x_1108:
[----:B------:R-:W-:Y:S01]  /*11d40*/  ULDC.64 UR4, c[0x0][0x300] ;  /* 0x0000c00000047ab9 */ /* 0x000fe20000000a00 */
[----:B------:R-:W-:Y:S01]  /*11d50*/  LOP3.LUT P5, RZ, R16, 0x10, RZ, 0xc0, !PT ;  /* 0x0000001010ff7812 */ /* 0x000fe200078ac0ff */
[----:B------:R-:W-:Y:S01]  /*11d60*/  IMAD R8, R8, UR4, RZ ;  /* 0x0000000408087c24 */ /* 0x000fe2000f8e02ff */
[C---:B------:R-:W-:Y:S01]  /*11d70*/  LOP3.LUT P4, RZ, R16.reuse, 0x8, RZ, 0xc0, !PT ;  /* 0x0000000810ff7812 */ /* 0x040fe2000788c0ff */
[C---:B0-----:R-:W-:Y:S01]  /*11d80*/  IMAD.WIDE.U32 R2, R7.reuse, UR4, RZ ;  /* 0x0000000407027c25 */ /* 0x041fe2000f8e00ff */
[C---:B------:R-:W-:Y:S02]  /*11d90*/  LOP3.LUT P3, RZ, R16.reuse, 0x4, RZ, 0xc0, !PT ;  /* 0x0000000410ff7812 */ /* 0x040fe4000786c0ff */
[----:B------:R-:W-:Y:S01]  /*11da0*/  LOP3.LUT P2, RZ, R16, 0x2, RZ, 0xc0, !PT ;  /* 0x0000000210ff7812 */ /* 0x000fe2000784c0ff */
[----:B------:R-:W-:Y:S01]  /*11db0*/  IMAD R9, R7, UR5, R8 ;  /* 0x0000000507097c24 */ /* 0x000fe2000f8e0208 */
[----:B------:R-:W-:Y:S01]  /*11dc0*/  ULDC.64 UR4, c[0x0][0x310] ;  /* 0x0000c40000047ab9 */ /* 0x000fe20000000a00 */
[----:B------:R-:W-:-:S02]  /*11dd0*/  IMAD.MOV.U32 R7, RZ, RZ, -0x40 ;  /* 0xffffffc0ff077424 */ /* 0x000fc400078e00ff */
[----:B------:R-:W-:Y:S02]  /*11de0*/  IMAD.IADD R3, R3, 0x1, R9 ;  /* 0x0000000103037824 */ /* 0x000fe400078e0209 */
[----:B------:R-:W-:Y:S02]  /*11df0*/  IMAD R5, R5, UR4, RZ ;  /* 0x0000000405057c24 */ /* 0x000fe4000f8e02ff */
[----:B------:R-:W-:-:S04]  /*11e00*/  IMAD.WIDE.U32 R2, R6, UR4, R2 ;  /* 0x0000000406027c25 */ /* 0x000fc8000f8e0002 */
[----:B------:R-:W-:Y:S01]  /*11e10*/  IMAD R5, R6, UR5, R5 ;  /* 0x0000000506057c24 */ /* 0x000fe2000f8e0205 */
[----:B------:R-:W-:Y:S01]  /*11e20*/  ULDC.64 UR4, c[0x0][0x308] ;  /* 0x0000c20000047ab9 */ /* 0x000fe20000000a00 */
[----:B------:R-:W-:Y:S02]  /*11e30*/  IMAD R7, R0, R7, UR38 ;  /* 0x0000002600077e24 */ /* 0x000fe4000f8e0207 */
[----:B------:R-:W-:Y:S01]  /*11e40*/  IMAD R0, R23, 0x4000, R30 ;  /* 0x0000400017007824 */ /* 0x000fe200078e021e */
[----:B------:R-:W-:Y:S01]  /*11e50*/  IADD3 R3, R3, R5, RZ ;  /* 0x0000000503037210 */ /* 0x000fe20007ffe0ff */
[----:B------:R-:W-:Y:S02]  /*11e60*/  IMAD R5, R26, UR4, RZ ;  /* 0x000000041a057c24 */ /* 0x000fe4000f8e02ff */
[----:B------:R-:W-:Y:S02]  /*11e70*/  IMAD.IADD R7, R7, 0x1, -R36 ;  /* 0x0000000107077824 */ /* 0x000fe400078e0a24 */
[----:B------:R-:W-:-:S02]  /*11e80*/  IMAD R5, R22, UR5, R5 ;  /* 0x0000000516057c24 */ /* 0x000fc4000f8e0205 */
[----:B------:R-:W-:Y:S01]  /*11e90*/  IMAD.WIDE.U32 R2, R22, UR4, R2 ;  /* 0x0000000416027c25 */ /* 0x000fe2000f8e0002 */
[----:B------:R-:W-:-:S03]  /*11ea0*/  ULDC.64 UR4, c[0x0][0x2e8] ;  /* 0x0000ba0000047ab9 */ /* 0x000fc60000000a00 */
[----:B------:R-:W-:Y:S01]  /*11eb0*/  IMAD.IADD R3, R3, 0x1, R5 ;  /* 0x0000000103037824 */ /* 0x000fe200078e0205 */
[----:B------:R-:W-:Y:S01]  /*11ec0*/  LEA R5, P0, R2, UR4, 0x1 ;  /* 0x0000000402057c11 */ /* 0x000fe2000f8008ff */
[----:B------:R-:W-:-:S03]  /*11ed0*/  UMOV UR4, 0xffffffff ;  /* 0xffffffff00047882 */ /* 0x000fc60000000000 */
[----:B------:R-:W-:Y:S02]  /*11ee0*/  LEA.HI.X R6, R2, UR5, R3, 0x1, P0 ;  /* 0x0000000502067c11 */ /* 0x000fe400080f0c03 */
[----:B------:R-:W-:Y:S01]  /*11ef0*/  ISETP.GE.AND P0, PT, R7, 0x1, PT ;  /* 0x000000010700780c */ /* 0x000fe20003f06270 */
[----:B------:R-:W-:-:S12]  /*11f00*/  BRA.DIV UR4, `(.L_x_1110) ;  /* 0x0000002e04c07947 */ /* 0x000fd8000b800000 */
[----:B------:R-:W0:Y:S01]  /*11f10*/  SHFL.IDX PT, R14, R5, RZ, 0x181f ;  /* 0x00181fff050e7589 */ /* 0x000e2200000e0000 */
[----:B------:R-:W-:-:S03]  /*11f20*/  @P0 LEA R9, R0, R17, 0x1 ;  /* 0x0000001100090211 */ /* 0x000fc600078e08ff */
[----:B------:R-:W1:Y:S04]  /*11f30*/  SHFL.IDX PT, R2, R6, RZ, 0x181f ;  /* 0x00181fff06027589 */ /* 0x000e6800000e0000 */
[----:B------:R-:W-:Y:S01]  /*11f40*/  SHFL.IDX PT, R8, R6, 0x1, 0x181f ;  /* 0x00381f0006087f89 */ /* 0x000fe200000e0000 */
[----:B0-----:R-:W-:-:S05]  /*11f50*/  @P0 LEA R14, P1, R37, R14, 0x1 ;  /* 0x0000000e250e0211 */ /* 0x001fca00078208ff */
[----:B-1----:R-:W-:Y:S02]  /*11f60*/  @P0 IMAD.X R3, RZ, RZ, R2, P1 ;  /* 0x000000ffff030224 */ /* 0x002fe400008e0602 */
[----:B------:R-:W-:Y:S02]  /*11f70*/  @P0 IMAD.MOV.U32 R2, RZ, RZ, R14 ;  /* 0x000000ffff020224 */ /* 0x000fe400078e000e */
[----:B------:R-:W0:Y:S04]  /*11f80*/  SHFL.IDX PT, R14, R5, 0x1, 0x181f ;  /* 0x00381f00050e7f89 */ /* 0x000e2800000e0000 */
[----:B------:R-:W-:Y:S04]  /*11f90*/  @P0 LDGSTS.E.BYPASS.LTC128B.128 [R9+0x20400], desc[UR36][R2.64], !P5 ;  /* 0x2040000002090fae */ /* 0x000fe8000e901d64 */
[----:B------:R-:W-:Y:S04]  /*11fa0*/  @P0 LDGSTS.E.BYPASS.LTC128B.128 [R9+0x22400], desc[UR36][R2.64+0x80], !P4 ;  /* 0x2240008002090fae */ /* 0x000fe8000e101d64 */
[----:B------:R-:W-:Y:S04]  /*11fb0*/  @P0 LDGSTS.E.BYPASS.LTC128B.128 [R9+0x24400], desc[UR36][R2.64+0x100], !P3 ;  /* 0x2440010002090fae */ /* 0x000fe8000d901d64 */
[----:B------:R1:W-:Y:S01]  /*11fc0*/  @P0 LDGSTS.E.BYPASS.LTC128B.128 [R9+0x26400], desc[UR36][R2.64+0x180], !P2 ;  /* 0x2640018002090fae */ /* 0x0003e2000d101d64 */
[----:B------:R-:W-:-:S13]  /*11fd0*/  ISETP.GE.AND P0, PT, R7, 0x11, PT ;  /* 0x000000110700780c */ /* 0x000fda0003f06270 */
[----:B0-----:R-:W-:Y:S01]  /*11fe0*/  @P0 LEA R14, P1, R37, R14, 0x1 ;  /* 0x0000000e250e0211 */ /* 0x001fe200078208ff */
[----:B------:R-:W-:-:S04]  /*11ff0*/  @P0 IMAD R27, R0, 0x2, R17 ;  /* 0x00000002001b0824 */ /* 0x000fc800078e0211 */
[----:B------:R-:W-:Y:S02]  /*12000*/  @P0 IMAD.X R21, RZ, RZ, R8, P1 ;  /* 0x000000ffff150224 */ /* 0x000fe400008e0608 */
[----:B-1----:R-:W-:Y:S01]  /*12010*/  @P0 IMAD.MOV.U32 R2, RZ, RZ, R14 ;  /* 0x000000ffff020224 */ /* 0x002fe200078e000e */
[----:B------:R-:W-:Y:S01]  /*12020*/  SHFL.IDX PT, R8, R6, 0x2, 0x181f ;  /* 0x00581f0006087f89 */ /* 0x000fe200000e0000 */
[----:B------:R-:W-:-:S03]  /*12030*/  @P0 IMAD.MOV.U32 R3, RZ, RZ, R21 ;  /* 0x000000ffff030224 */ /* 0x000fc600078e0015 */
[----:B------:R-:W0:Y:S04]  /*12040*/  SHFL.IDX PT, R14, R5, 0x2, 0x181f ;  /* 0x00581f00050e7f89 */ /* 0x000e2800000e0000 */
[----:B------:R-:W-:Y:S04]  /*12050*/  @P0 LDGSTS.E.BYPASS.LTC128B.128 [R27+0x20c00], desc[UR36][R2.64], !P5 ;  /* 0x20c00000021b0fae */ /* 0x000fe8000e901d64 */
[----:B------:R-:W-:Y:S04]  /*12060*/  @P0 LDGSTS.E.BYPASS.LTC128B.128 [R27+0x22c00], desc[UR36][R2.64+0x80], !P4 ;  /* 0x22c00080021b0fae */ /* 0x000fe8000e101d64 */
[----:B------:R-:W-:Y:S04]  /*12070*/  @P0 LDGSTS.E.BYPASS.LTC128B.128 [R27+0x24c00], desc[UR36][R2.64+0x100], !P3 ;  /* 0x24c00100021b0fae */ /* 0x000fe8000d901d64 */
[----:B------:R1:W-:Y:S01]  /*12080*/  @P0 LDGSTS.E.BYPASS.LTC128B.128 [R27+0x26c00], desc[UR36][R2.64+0x180], !P2 ;  /* 0x26c00180021b0fae */ /* 0x0003e2000d101d64 */
[----:B------:R-:W-:-:S13]  /*12090*/  ISETP.GE.AND P0, PT, R7, 0x21, PT ;  /* 0x000000210700780c */ /* 0x000fda0003f06270 */
[----:B0-----:R-:W-:Y:S01]  /*120a0*/  @P0 LEA R14, P1, R37, R14, 0x1 ;  /* 0x0000000e250e0211 */ /* 0x001fe200078208ff */
[----:B------:R-:W-:-:S03]  /*120b0*/  @P0 IMAD R21, R0, 0x2, R17 ;  /* 0x0000000200150824 */ /* 0x000fc600078e0211 */
[----:B------:R-:W-:Y:S01]  /*120c0*/  @P0 IADD3.X R9, RZ, R8, RZ, P1, !PT ;  /* 0x00000008ff090210 */ /* 0x000fe20000ffe4ff */
[----:B-1----:R-:W-:Y:S01]  /*120d0*/  @P0 IMAD.MOV.U32 R2, RZ, RZ, R14 ;  /* 0x000000ffff020224 */ /* 0x002fe200078e000e */
[----:B------:R0:W1:Y:S03]  /*120e0*/  SHFL.IDX PT, R8, R6, 0x3, 0x181f ;  /* 0x00781f0006087f89 */ /* 0x00006600000e0000 */
[----:B------:R-:W-:Y:S01]  /*120f0*/  @P0 IMAD.MOV.U32 R3, RZ, RZ, R9 ;  /* 0x000000ffff030224 */ /* 0x000fe200078e0009 */
[----:B------:R0:W2:Y:S04]  /*12100*/  SHFL.IDX PT, R14, R5, 0x3, 0x181f ;  /* 0x00781f00050e7f89 */ /* 0x0000a800000e0000 */
[----:B------:R0:W-:Y:S04]  /*12110*/  @P0 LDGSTS.E.BYPASS.LTC128B.128 [R21+0x21400], desc[UR36][R2.64], !P5 ;  /* 0x2140000002150fae */ /* 0x0001e8000e901d64 */
[----:B------:R0:W-:Y:S04]  /*12120*/  @P0 LDGSTS.E.BYPASS.LTC128B.128 [R21+0x23400], desc[UR36][R2.64+0x80], !P4 ;  /* 0x2340008002150fae */ /* 0x0001e8000e101d64 */
[----:B------:R0:W-:Y:S04]  /*12130*/  @P0 LDGSTS.E.BYPASS.LTC128B.128 [R21+0x25400], desc[UR36][R2.64+0x100], !P3 ;  /* 0x2540010002150fae */ /* 0x0001e8000d901d64 */
[----:B------:R0:W-:Y:S02]  /*12140*/  @P0 LDGSTS.E.BYPASS.LTC128B.128 [R21+0x27400], desc[UR36][R2.64+0x180], !P2 ;  /* 0x2740018002150fae */ /* 0x0001e4000d101d64 */
.L_x_1171:
[----:B------:R-:W-:-:S13]  /*12150*/  ISETP.GE.AND P0, PT, R7, 0x31, PT ;  /* 0x000000310700780c */ /* 0x000fda0003f06270 */
[----:B0-2---:R-:W-:Y:S01]  /*12160*/  @P0 LEA R2, P1, R37, R14, 0x1 ;  /* 0x0000000e25020211 */ /* 0x005fe200078208ff */
[----:B------:R-:W-:-:S04]  /*12170*/  @P0 IMAD R5, R0, 0x2, R17 ;  /* 0x0000000200050824 */ /* 0x000fc800078e0211 */
[----:B-1----:R-:W-:-:S05]  /*12180*/  @P0 IMAD.X R3, RZ, RZ, R8, P1 ;  /* 0x000000ffff030224 */ /* 0x002fca00008e0608 */
[----:B------:R-:W-:Y:S01]  /*12190*/  @!PT LDS RZ, [RZ] ;  /* 0x00000000fffff984 */ /* 0x000fe20000000800 */
[----:B------:R-:W-:Y:S01]  /*121a0*/  @!PT LDS RZ, [RZ] ;  /* 0x00000000fffff984 */ /* 0x000fe20000000800 */
[----:B------:R-:W-:Y:S01]  /*121b0*/  @!PT LDS RZ, [RZ] ;  /* 0x00000000fffff984 */ /* 0x000fe20000000800 */
[----:B------:R0:W-:Y:S04]  /*121c0*/  @P0 LDGSTS.E.BYPASS.LTC128B.128 [R5+0x21c00], desc[UR36][R2.64], !P5 ;  /* 0x21c0000002050fae */ /* 0x0001e8000e901d64 */
[----:B------:R0:W-:Y:S04]  /*121d0*/  @P0 LDGSTS.E.BYPASS.LTC128B.128 [R5+0x23c00], desc[UR36][R2.64+0x80], !P4 ;  /* 0x23c0008002050fae */ /* 0x0001e8000e101d64 */
[----:B------:R0:W-:Y:S04]  /*121e0*/  @P0 LDGSTS.E.BYPASS.LTC128B.128 [R5+0x25c00], desc[UR36][R2.64+0x100], !P3 ;  /* 0x25c0010002050fae */ /* 0x0001e8000d901d64 */
[----:B------:R0:W-:Y:S01]  /*121f0*/  @P0 LDGSTS.E.BYPASS.LTC128B.128 [R5+0x27c00], desc[UR36][R2.64+0x180], !P2 ;  /* 0x27c0018002050fae */ /* 0x0001e2000d101d64 */
[----:B------:R-:W-:Y:S01]  /*12200*/  PLOP3.LUT P0, PT, PT, PT, PT, 0x80, 0x0 ;  /* 0x000000000000781c */ /* 0x000fe20003f0f070 */
[----:B------:R-:W-:-:S12]  /*12210*/  NOP ;  /* 0x0000000000007918 */ /* 0x000fd80000000000 */
.L_x_1111:
        /* <DEDUP_REMOVED lines=10> */
.L_x_1112:
[----:B------:R-:W-:Y:S01]  /*122c0*/  IADD3 R0, R17, 0x10400, RZ ;  /* 0x0001040011007810 */ /* 0x000fe20007ffe0ff */
[----:B------:R1:W-:Y:S06]  /*122d0*/  SYNCS.ARRIVE.TRANS64.A1T0 RZ, [R4+URZ+0x30830], RZ ;  /* 0x030830ff04ff79a7 */ /* 0x0003ec000810003f */
[----:B------:R-:W-:Y:S05]  /*122e0*/  WARPSYNC.ALL ;  /* 0x0000000000007948 */ /* 0x000fea0003800000 */
[----:B------:R-:W-:Y:S01]  /*122f0*/  BAR.SYNC.DEFER_BLOCKING 0x8, 0x180 ;  /* 0x0206000000007b1d */ /* 0x000fe20000010000 */
[----:B------:R-:W-:-:S05]  /*12300*/  LOP3.LUT P0, RZ, R0, 0x3ff, RZ, 0xc0, !PT ;  /* 0x000003ff00ff7812 */ /* 0x000fca000780c0ff */
[----:B------:R-:W-:Y:S08]  /*12310*/  BSSY B6, `(.L_x_1113) ;  /* 0x0000012000067945 */ /* 0x000ff00003800000 */
[----:B------:R-:W-:Y:S05]  /*12320*/  @!P0 BRA `(.L_x_1114) ;  /* 0x0000000000408947 */ /* 0x000fea0003800000 */
[----:B0-----:R-:W-:Y:S01]  /*12330*/  MOV R2, 0x0 ;  /* 0x0000000000027802 */ /* 0x001fe20000000f00 */
[----:B------:R-:W-:Y:S01]  /*12340*/  ULDC.64 UR6, c[0x4][0xa8] ;  /* 0x01002a0000067ab9 */ /* 0x000fe20000000a00 */
[----:B------:R-:W-:Y:S01]  /*12350*/  ULDC.64 UR8, c[0x4][0xb0] ;  /* 0x01002c0000087ab9 */ /* 0x000fe20000000a00 */
[----:B------:R-:W-:Y:S01]  /*12360*/  ULDC.64 UR4, c[0x4][0x20] ;  /* 0x0100080000047ab9 */ /* 0x000fe20000000a00 */
[----:B-1----:R-:W-:Y:S01]  /*12370*/  IMAD.U32 R4, RZ, RZ, UR6 ;  /* 0x00000006ff047e24 */ /* 0x002fe2000f8e00ff */
[----:B------:R-:W-:Y:S01]  /*12380*/  MOV R11, UR5 ;  /* 0x00000005000b7c02 */ /* 0x000fe20008000f00 */
[----:B------:R-:W0:Y:S01]  /*12390*/  LDC.64 R2, c[0x4][R2] ;  /* 0x0100000002027b82 */ /* 0x000e220000000a00 */
[----:B------:R-:W-:Y:S02]  /*123a0*/  IMAD.U32 R5, RZ, RZ, UR7 ;  /* 0x00000007ff057e24 */ /* 0x000fe4000f8e00ff */
[----:B------:R-:W-:Y:S02]  /*123b0*/  IMAD.U32 R6, RZ, RZ, UR8 ;  /* 0x00000008ff067e24 */ /* 0x000fe4000f8e00ff */
[----:B------:R-:W-:-:S02]  /*123c0*/  IMAD.U32 R7, RZ, RZ, UR9 ;  /* 0x00000009ff077e24 */ /* 0x000fc4000f8e00ff */
[----:B------:R-:W-:Y:S02]  /*123d0*/  IMAD.U32 R10, RZ, RZ, UR4 ;  /* 0x00000004ff0a7e24 */ /* 0x000fe4000f8e00ff */
[----:B------:R-:W-:Y:S02]  /*123e0*/  IMAD.MOV.U32 R8, RZ, RZ, 0x70 ;  /* 0x00000070ff087424 */ /* 0x000fe400078e00ff */
[----:B------:R-:W-:Y:S02]  /*123f0*/  IMAD.MOV.U32 R12, RZ, RZ, 0x1 ;  /* 0x00000001ff0c7424 */ /* 0x000fe400078e00ff */
[----:B------:R-:W-:-:S07]  /*12400*/  IMAD.MOV.U32 R13, RZ, RZ, RZ ;  /* 0x000000ffff0d7224 */ /* 0x000fce00078e00ff */
[----:B------:R-:W-:-:S07]  /*12410*/  LEPC R20, `(.L_x_1114) ;  /* 0x000000001014794e */ /* 0x000fce0000000000 */
[----:B0-----:R-:W-:Y:S05]  /*12420*/  CALL.ABS.NOINC R2 ;  /* 0x0000000002007343 */ /* 0x001fea0003c00000 */
.L_x_1114:
[----:B------:R-:W-:Y:S05]  /*12430*/  BSYNC B6 ;  /* 0x0000000000067941 */ /* 0x000fea0003800000 */
.L_x_1113:
[----:B0-----:R-:W0:Y:S01]  /*12440*/  S2R R2, SR_TID.X ;  /* 0x0000000000027919 */ /* 0x001e220000002100 */
[----:B------:R-:W-:Y:S01]  /*12450*/  UISETP.NE.AND UP0, UPT, UR50, URZ, UPT ;  /* 0x0000003f3200728c */ /* 0x000fe2000bf05270 */
[----:B------:R-:W-:Y:S01]  /*12460*/  R2UR UR6, R26 ;  /* 0x000000001a0672ca */ /* 0x000fe200000e0000 */
[----:B------:R-:W-:Y:S01]  /*12470*/  ULDC.64 UR8, c[0x0][0x2d8] ;  /* 0x0000b60000087ab9 */ /* 0x000fe20000000a00 */
[----:B------:R-:W-:Y:S02]  /*12480*/  R2UR UR7, R22 ;  /* 0x00000000160772ca */ /* 0x000fe400000e0000 */
[C---:B------:R-:W-:Y:S02]  /*12490*/  LOP3.LUT P2, RZ, R16.reuse, 0x4000, RZ, 0xc0, !PT ;  /* 0x0000400010ff7812 */ /* 0x040fe4000784c0ff */
[----:B------:R-:W-:Y:S02]  /*124a0*/  PLOP3.LUT P0, PT, PT, PT, UP0, 0x80, 0x0 ;  /* 0x000000000000781c */ /* 0x000fe40003f0f008 */
[----:B------:R-:W-:-:S02]  /*124b0*/  LOP3.LUT P3, RZ, R16, 0x2000, RZ, 0xc0, !PT ;  /* 0x0000200010ff7812 */ /* 0x000fc4000786c0ff */
[----:B------:R-:W-:Y:S01]  /*124c0*/  @UP0 ULDC UR4, c[0x0][0x44c] ;  /* 0x0001130000040ab9 */ /* 0x000fe20000000800 */
[C---:B------:R-:W-:Y:S02]  /*124d0*/  LOP3.LUT P4, RZ, R16.reuse, 0x1000, RZ, 0xc0, !PT ;  /* 0x0000100010ff7812 */ /* 0x040fe4000788c0ff */
[----:B------:R-:W-:Y:S01]  /*124e0*/  UIMAD UR6, UR6, UR8, URZ ;  /* 0x00000008060672a4 */ /* 0x000fe2000f8e023f */
[----:B------:R-:W-:-:S03]  /*124f0*/  LOP3.LUT P5, RZ, R16, 0x800, RZ, 0xc0, !PT ;  /* 0x0000080010ff7812 */ /* 0x000fc600078ac0ff */
[----:B------:R-:W-:Y:S02]  /*12500*/  UIMAD UR7, UR7, UR9, UR6 ;  /* 0x00000009070772a4 */ /* 0x000fe4000f8e0206 */
[----:B------:R-:W-:Y:S01]  /*12510*/  USHF.R.S32.HI UR6, URZ, 0x1f, UR43 ;  /* 0x0000001f3f067899 */ /* 0x000fe2000801142b */
[----:B0-----:R-:W-:-:S05]  /*12520*/  IMAD.SHL.U32 R2, R2, 0x10, RZ ;  /* 0x0000001002027824 */ /* 0x001fca00078e00ff */
[----:B------:R-:W-:-:S05]  /*12530*/  LOP3.LUT R2, R36, 0x70, R2, 0xf8, !PT ;  /* 0x0000007024027812 */ /* 0x000fca00078ef802 */
[----:B------:R-:W-:-:S04]  /*12540*/  VIADD R0, R2, UR44 ;  /* 0x0000002c02007c36 */ /* 0x000fc80008000000 */
[----:B------:R-:W-:Y:S01]  /*12550*/  @P0 IMAD.HI.U32 R3, R0, UR4, RZ ;  /* 0x0000000400030c27 */ /* 0x000fe2000f8e00ff */
[----:B------:R-:W-:Y:S01]  /*12560*/  PLOP3.LUT P0, PT, PT, PT, UP0, 0x80, 0x0 ;  /* 0x000000000000781c */ /* 0x000fe20003f0f008 */
[----:B------:R-:W-:Y:S01]  /*12570*/  @UP0 ULDC UR4, c[0x0][0x450] ;  /* 0x0001140000040ab9 */ /* 0x000fe20000000800 */
[----:B------:R-:W-:-:S11]  /*12580*/  MOV R2, R0 ;  /* 0x0000000000027202 */ /* 0x000fd60000000f00 */
[----:B------:R-:W-:Y:S02]  /*12590*/  @P0 SHF.R.U32.HI R2, RZ, UR4, R3 ;  /* 0x00000004ff020c19 */ /* 0x000fe40008011603 */
[----:B------:R-:W-:-:S03]  /*125a0*/  R2UR UR4, R22 ;  /* 0x00000000160472ca */ /* 0x000fc600000e0000 */
[----:B------:R-:W-:-:S10]  /*125b0*/  IMAD.MOV R5, RZ, RZ, -R2 ;  /* 0x000000ffff057224 */ /* 0x000fd400078e0a02 */
[----:B------:R-:W-:-:S03]  /*125c0*/  UIMAD.WIDE.U32 UR4, UR4, UR8, URZ ;  /* 0x00000008040472a5 */ /* 0x000fc6000f8e003f */
[----:B------:R-:W-:Y:S01]  /*125d0*/  ULDC.64 UR8, c[0x0][0x2e0] ;  /* 0x0000b80000087ab9 */ /* 0x000fe20000000a00 */
[----:B------:R-:W-:Y:S02]  /*125e0*/  UIADD3 UR5, UR5, UR7, URZ ;  /* 0x0000000705057290 */ /* 0x000fe4000fffe03f */
[----:B------:R-:W-:Y:S01]  /*125f0*/  UIMAD UR6, UR6, UR8, URZ ;  /* 0x00000008060672a4 */ /* 0x000fe2000f8e023f */
[----:B------:R-:W-:Y:S01]  /*12600*/  ULDC UR7, c[0x0][0x448] ;  /* 0x0001120000077ab9 */ /* 0x000fe20000000800 */
[----:B------:R-:W-:Y:S01]  /*12610*/  UIMAD.WIDE.U32 UR4, UR43, UR8, UR4 ;  /* 0x000000082b0472a5 */ /* 0x000fe2000f8e0004 */
[----:B------:R-:W-:Y:S01]  /*12620*/  IMAD R5, R5, UR7, R0 ;  /* 0x0000000705057c24 */ /* 0x000fe2000f8e0200 */
[----:B------:R-:W-:Y:S01]  /*12630*/  UIMAD UR6, UR43, UR9, UR6 ;  /* 0x000000092b0672a4 */ /* 0x000fe2000f8e0206 */
[----:B------:R-:W-:Y:S02]  /*12640*/  SHF.R.S32.HI R0, RZ, 0x1f, R2 ;  /* 0x0000001fff007819 */ /* 0x000fe40000011402 */
[----:B------:R-:W-:Y:S01]  /*12650*/  ULDC.64 UR8, c[0x0][0x2d0] ;  /* 0x0000b40000087ab9 */ /* 0x000fe20000000a00 */
[----:B------:R-:W-:Y:S01]  /*12660*/  UIADD3 UR5, UR5, UR6, URZ ;  /* 0x0000000605057290 */ /* 0x000fe2000fffe03f */
[----:B------:R-:W-:-:S02]  /*12670*/  IMAD.U32 R9, RZ, RZ, UR8 ;  /* 0x00000008ff097e24 */ /* 0x000fc4000f8e00ff */
[----:B------:R-:W-:Y:S01]  /*12680*/  IMAD R3, R0, UR8, RZ ;  /* 0x0000000800037c24 */ /* 0x000fe2000f8e02ff */
[----:B------:R-:W-:-:S03]  /*12690*/  SHF.R.S32.HI R0, RZ, 0x1f, R5 ;  /* 0x0000001fff007819 */ /* 0x000fc60000011405 */
[C---:B------:R-:W-:Y:S02]  /*126a0*/  IMAD R7, R2.reuse, UR9, R3 ;  /* 0x0000000902077c24 */ /* 0x040fe4000f8e0203 */
[----:B------:R-:W-:Y:S01]  /*126b0*/  IMAD.WIDE.U32 R2, R2, R9, UR4 ;  /* 0x0000000402027e25 */ /* 0x000fe2000f8e0009 */
        /* <DEDUP_REMOVED lines=9> */
[----:B-1----:R-:W-:Y:S01]  /*12750*/  LEA.HI.X R4, R2, UR5, R3, 0x1, P0 ;  /* 0x0000000502047c11 */ /* 0x002fe200080f0c03 */
[----:B------:R-:W-:Y:S06]  /*12760*/  BRA.DIV UR4, `(.L_x_1115) ;  /* 0x0000002a04fc7947 */ /* 0x000fec000b800000 */
[----:B------:R-:W0:Y:S01]  /*12770*/  SHFL.IDX PT, R14, R5, RZ, 0x181f ;  /* 0x00181fff050e7589 */ /* 0x000e2200000e0000 */
[----:B------:R-:W-:-:S03]  /*12780*/  VIADD R0, R36, UR44 ;  /* 0x0000002c24007c36 */ /* 0x000fc60008000000 */
[----:B------:R-:W1:Y:S01]  /*12790*/  SHFL.IDX PT, R2, R4, RZ, 0x181f ;  /* 0x00181fff04027589 */ /* 0x000e6200000e0000 */
[C---:B------:R-:W-:Y:S01]  /*127a0*/  VIADD R7, R0.reuse, 0x10 ;  /* 0x0000001000077836 */ /* 0x040fe20000000000 */
[----:B------:R-:W-:Y:S02]  /*127b0*/  ISETP.GE.AND P0, PT, R0, UR39, PT ;  /* 0x0000002700007c0c */ /* 0x000fe4000bf06270 */
[----:B------:R-:W-:Y:S11]  /*127c0*/  SHFL.IDX PT, R6, R4, 0x1, 0x181f ;  /* 0x00381f0004067f89 */ /* 0x000ff600000e0000 */
[----:B0-----:R-:W-:-:S04]  /*127d0*/  @!P0 LEA R14, P1, R37, R14, 0x1 ;  /* 0x0000000e250e8211 */ /* 0x001fc800078208ff */
[----:B-1----:R-:W-:Y:S01]  /*127e0*/  @!P0 IADD3.X R3, RZ, R2, RZ, P1, !PT ;  /* 0x00000002ff038210 */ /* 0x002fe20000ffe4ff */
[----:B------:R-:W-:Y:S02]  /*127f0*/  @!P0 IMAD.MOV.U32 R2, RZ, RZ, R14 ;  /* 0x000000ffff028224 */ /* 0x000fe400078e000e */
[----:B------:R-:W0:Y:S04]  /*12800*/  SHFL.IDX PT, R14, R5, 0x1, 0x181f ;  /* 0x00381f00050e7f89 */ /* 0x000e2800000e0000 */
        /* <DEDUP_REMOVED lines=8> */
[----:B------:R-:W-:Y:S01]  /*12890*/  SHFL.IDX PT, R6, R4, 0x2, 0x181f ;  /* 0x00581f0004067f89 */ /* 0x000fe200000e0000 */
[----:B------:R-:W-:Y:S01]  /*128a0*/  @!P0 IMAD.MOV.U32 R3, RZ, RZ, R7 ;  /* 0x000000ffff038224 */ /* 0x000fe200078e0007 */
[----:B------:R-:W-:Y:S02]  /*128b0*/  IADD3 R7, R0, 0x20, RZ ;  /* 0x0000002000077810 */ /* 0x000fe40007ffe0ff */
        /* <DEDUP_REMOVED lines=10> */
[----:B------:R-:W-:Y:S02]  /*12960*/  @!P0 IMAD.MOV.U32 R3, RZ, RZ, R7 ;  /* 0x000000ffff038224 */ /* 0x000fe400078e0007 */
        /* <DEDUP_REMOVED lines=19> */
[----:B0-----:R-:W-:-:S05]  /*12aa0*/  @!P0 LEA R14, P1, R37, R14, 0x1 ;  /* 0x0000000e250e8211 */ /* 0x001fca00078208ff */
[----:B-1----:R-:W-:Y:S02]  /*12ab0*/  @!P0 IMAD.X R7, RZ, RZ, R6, P1 ;  /* 0x000000ffff078224 */ /* 0x002fe400008e0606 */
[----:B--2---:R-:W-:Y:S01]  /*12ac0*/  @!P0 IMAD.MOV.U32 R2, RZ, RZ, R14 ;  /* 0x000000ffff028224 */ /* 0x004fe200078e000e */
        /* <DEDUP_REMOVED lines=24> */
[----:B------:R0:W1:Y:S03]  /*12c50*/  SHFL.IDX PT, R14, R5, 0x7, 0x181f ;  /* 0x00f81f00050e7f89 */ /* 0x00006600000e0000 */
[----:B------:R-:W-:Y:S01]  /*12c60*/  @!P0 IMAD.MOV.U32 R3, RZ, RZ, R7 ;  /* 0x000000ffff038224 */ /* 0x000fe200078e0007 */
[----:B------:R0:W2:Y:S04]  /*12c70*/  SHFL.IDX PT, R6, R4, 0x7, 0x181f ;  /* 0x00f81f0004067f89 */ /* 0x0000a800000e0000 */
[----:B------:R0:W-:Y:S04]  /*12c80*/  @!P0 LDGSTS.E.BYPASS.LTC128B.128 [R31+0x13400], desc[UR36][R2.64], !P2 ;  /* 0x13400000021f8fae */ /* 0x0001e8000d101d64 */
[----:B------:R0:W-:Y:S04]  /*12c90*/  @!P0 LDGSTS.E.BYPASS.LTC128B.128 [R31+0x17400], desc[UR36][R2.64+0x80], !P3 ;  /* 0x17400080021f8fae */ /* 0x0001e8000d901d64 */
[----:B------:R0:W-:Y:S04]  /*12ca0*/  @!P0 LDGSTS.E.BYPASS.LTC128B.128 [R31+0x1b400], desc[UR36][R2.64+0x100], !P4 ;  /* 0x1b400100021f8fae */ /* 0x0001e8000e101d64 */
[----:B------:R0:W-:Y:S02]  /*12cb0*/  @!P0 LDGSTS.E.BYPASS.LTC128B.128 [R31+0x1f400], desc[UR36][R2.64+0x180], !P5 ;  /* 0x1f400180021f8fae */ /* 0x0001e4000e901d64 */
.L_x_1188:
[----:B------:R-:W-:-:S05]  /*12cc0*/  VIADD R0, R0, 0x70 ;  /* 0x0000007000007836 */ /* 0x000fca0000000000 */
[----:B------:R-:W-:-:S13]  /*12cd0*/  ISETP.GE.AND P0, PT, R0, UR39, PT ;  /* 0x0000002700007c0c */ /* 0x000fda000bf06270 */
[----:B01----:R-:W-:-:S05]  /*12ce0*/  @!P0 LEA R2, P1, R37, R14, 0x1 ;  /* 0x0000000e25028211 */ /* 0x003fca00078208ff */
[----:B--2---:R-:W-:-:S05]  /*12cf0*/  @!P0 IMAD.X R3, RZ, RZ, R6, P1 ;  /* 0x000000ffff038224 */ /* 0x004fca00008e0606 */
[----:B------:R-:W-:Y:S01]  /*12d00*/  @!PT LDS RZ, [RZ] ;  /* 0x00000000fffff984 */ /* 0x000fe20000000800 */
[----:B------:R-:W-:Y:S01]  /*12d10*/  @!PT LDS RZ, [RZ] ;  /* 0x00000000fffff984 */ /* 0x000fe20000000800 */
[----:B------:R-:W-:Y:S01]  /*12d20*/  @!PT LDS RZ, [RZ] ;  /* 0x00000000fffff984 */ /* 0x000fe20000000800 */
[----:B------:R0:W-:Y:S04]  /*12d30*/  @!P0 LDGSTS.E.BYPASS.LTC128B.128 [R31+0x13c00], desc[UR36][R2.64], !P2 ;  /* 0x13c00000021f8fae */ /* 0x0001e8000d101d64 */
[----:B------:R0:W-:Y:S04]  /*12d40*/  @!P0 LDGSTS.E.BYPASS.LTC128B.128 [R31+0x17c00], desc[UR36][R2.64+0x80], !P3 ;  /* 0x17c00080021f8fae */ /* 0x0001e8000d901d64 */
[----:B------:R0:W-:Y:S04]  /*12d50*/  @!P0 LDGSTS.E.BYPASS.LTC128B.128 [R31+0x1bc00], desc[UR36][R2.64+0x100], !P4 ;  /* 0x1bc00100021f8fae */ /* 0x0001e8000e101d64 */
[----:B------:R0:W-:Y:S01]  /*12d60*/  @!P0 LDGSTS.E.BYPASS.LTC128B.128 [R31+0x1fc00], desc[UR36][R2.64+0x180], !P5 ;  /* 0x1fc00180021f8fae */ /* 0x0001e2000e901d64 */
[----:B------:R-:W-:Y:S01]  /*12d70*/  PLOP3.LUT P0, PT, PT, PT, PT, 0x80, 0x0 ;  /* 0x000000000000781c */ /* 0x000fe20003f0f070 */
[----:B------:R-:W-:-:S12]  /*12d80*/  NOP ;  /* 0x0000000000007918 */ /* 0x000fd80000000000 */
.L_x_1116:
[----:B------:R-:W-:Y:S02]  /*12d90*/  PLOP3.LUT P1, PT, P1, P0, PT, 0xa2, 0x0 ;  /* 0x000000000000781c */ /* 0x000fe40000f21472 */
[----:B------:R-:W-:-:S08]  /*12da0*/  @P0 R2UR P1, UR4, R17 ;  /* 0x00000000110402ca */ /* 0x000fd00000020000 */
[----:B------:R-:W-:-:S05]  /*12db0*/  @P0 PLOP3.LUT P0, PT, P1, PT, PT, 0x80, 0x0 ;  /* 0x000000000000081c */ /* 0x000fca0000f0f070 */
[----:B------:R-:W-:Y:S01]  /*12dc0*/  @!P1 SYNCS.ARRIVE.TRANS64.RED.A0T1 RZ, [UR4+0x30800], RZ ;  /* 0x030800ffffff99a7 */ /* 0x000fe20008200404 */
[----:B------:R-:W-:Y:S07]  /*12dd0*/  @!P1 ARRIVES.LDGSTSBAR.64.TRANSCNT [UR4+0x30800] ;  /* 0x03080000ff0099b0 */ /* 0x000fee0008000a84 */
[----:B------:R-:W-:Y:S05]  /*12de0*/  @P0 BRA.U.ANY `(.L_x_1116) ;  /* 0xfffffffd00e80947 */ /* 0x000fea000393ffff */
[----:B0-----:R-:W2:Y:S02]  /*12df0*/  LDL.LU R2, [R1] ;  /* 0x0000000001027983 */ /* 0x001ea40000300800 */
[----:B--2---:R-:W-:-:S05]  /*12e00*/  VIADD R2, R2, 0x1 ;  /* 0x0000000102027836 */ /* 0x004fca0000000000 */
[----:B------:R0:W-:Y:S01]  /*12e10*/  STL [R1], R2 ;  /* 0x0000000201007387 */ /* 0x0001e20000100800 */
[----:B------:R-:W-:-:S04]  /*12e20*/  LEA.HI R0, R2, R2, RZ, 0x1 ;  /* 0x0000000202007211 */ /* 0x000fc800078f08ff */
[----:B------:R-:W-:-:S05]  /*12e30*/  LOP3.LUT R0, R0, 0xfffffffe, RZ, 0xc0, !PT ;  /* 0xfffffffe00007812 */ /* 0x000fca00078ec0ff */
[----:B------:R-:W-:-:S05]  /*12e40*/  IMAD.IADD R0, R2, 0x1, -R0 ;  /* 0x0000000102007824 */ /* 0x000fca00078e0a00 */
[----:B------:R-:W-:Y:S01]  /*12e50*/  SHF.L.U32 R0, R0, 0x1f, RZ ;  /* 0x0000001f00007819 */ /* 0x000fe200000006ff */
[----:B------:R-:W-:Y:S01]  /*12e60*/  NOP ;  /* 0x0000000000007918 */ /* 0x000fe20000000000 */
[----:B------:R0:W-:Y:S01]  /*12e70*/  SYNCS.ARRIVE.TRANS64.A1T0 RZ, [R17+URZ+0x30800], RZ ;  /* 0x030800ff11ff79a7 */ /* 0x0001e2000810003f */
[----:B------:R-:W-:Y:S01]  /*12e80*/  BSSY B0, `(.L_x_1117) ;  /* 0x0000003000007945 */ /* 0x000fe20003800000 */
[----:B------:R-:W1:Y:S03]  /*12e90*/  SYNCS.PHASECHK.TRANS64.TRYWAIT P0, [R17+URZ+0x30820], R0 ;  /* 0x03082000110075a7 */ /* 0x000e66000800017f */
[----:B01----:R-:W-:Y:S05]  /*12ea0*/  @!P0 BRA `(.L_x_1118) ;  /* 0x0000002c00e08947 */ /* 0x003fea0003800000 */
.L_x_1189:
[----:B------:R-:W-:Y:S05]  /*12eb0*/  BSYNC B0 ;  /* 0x0000000000007941 */ /* 0x000fea0003800000 */
.L_x_1117:
[----:B------:R-:W-:-:S04]  /*12ec0*/  UIADD3 UR4, UR45, -0x2, URZ ;  /* 0xfffffffe2d047890 */ /* 0x000fc8000fffe03f */
[----:B------:R-:W-:-:S06]  /*12ed0*/  UISETP.GE.AND UP0, UPT, UR4, UR46, UPT ;  /* 0x0000002e0400728c */ /* 0x000fcc000bf06270 */
[----:B------:R-:W-:-:S13]  /*12ee0*/  PLOP3.LUT P0, PT, PT, PT, UP0, 0x40, 0x0 ;  /* 0x000000000000781c */ /* 0x000fda0003f0e808 */
[----:B------:R-:W-:Y:S05]  /*12ef0*/  @P0 BRA `(.L_x_1119) ;  /* 0x0000000c00a80947 */ /* 0x000fea0003800000 */
[----:B------:R-:W-:Y:S01]  /*12f00*/  BSSY B0, `(.L_x_1119) ;  /* 0x00000e9000007945 */ /* 0x000fe20003800000 */
[----:B------:R-:W-:Y:S01]  /*12f10*/  MOV R6, R23 ;  /* 0x0000001700067202 */ /* 0x000fe20000000f00 */
[----:B------:R-:W-:Y:S02]  /*12f20*/  IMAD.MOV.U32 R8, RZ, RZ, R25 ;  /* 0x000000ffff087224 */ /* 0x000fe400078e0019 */
[----:B------:R-:W-:Y:S02]  /*12f30*/  IMAD.MOV.U32 R28, RZ, RZ, R24 ;  /* 0x000000ffff1c7224 */ /* 0x000fe400078e0018 */
[----:B------:R-:W-:-:S07]  /*12f40*/  IMAD.U32 R7, RZ, RZ, UR4 ;  /* 0x00000004ff077e24 */ /* 0x000fce000f8e00ff */
.L_x_1132:
[----:B------:R-:W1:Y:S01]  /*12f50*/  S2R R4, SR_TID.X ;  /* 0x0000000000047919 */ /* 0x000e620000002100 */
[----:B0-----:R-:W0:Y:S01]  /*12f60*/  LDC R0, c[0x0][0x430] ;  /* 0x00010c00ff007b82 */ /* 0x001e220000000800 */
[----:B------:R-:W-:Y:S01]  /*12f70*/  IMAD R9, R7, 0x40, R32 ;  /* 0x0000004007097824 */ /* 0x000fe200078e0220 */
[----:B------:R-:W-:Y:S01]  /*12f80*/  LOP3.LUT P1, RZ, R16, 0x200, RZ, 0xc0, !PT ;  /* 0x0000020010ff7812 */ /* 0x000fe2000782c0ff */
[----:B------:R-:W-:Y:S01]  /*12f90*/  VIADD R23, R6, 0x1 ;  /* 0x0000000106177836 */ /* 0x000fe20000000000 */
[----:B0-----:R-:W-:Y:S01]  /*12fa0*/  ISETP.NE.AND P0, PT, R0, 0x1, PT ;  /* 0x000000010000780c */ /* 0x001fe20003f05270 */
[----:B-1----:R-:W-:-:S05]  /*12fb0*/  IMAD.SHL.U32 R4, R4, 0x10, RZ ;  /* 0x0000001004047824 */ /* 0x002fca00078e00ff */
[----:B------:R-:W-:-:S07]  /*12fc0*/  LOP3.LUT R4, R36, 0x70, R4, 0xf8, !PT ;  /* 0x0000007024047812 */ /* 0x000fce00078ef804 */
[----:B------:R-:W0:Y:S01]  /*12fd0*/  @P0 LDC R0, c[0x0][0x434] ;  /* 0x00010d00ff000b82 */ /* 0x000e220000000800 */
[C---:B------:R-:W-:Y:S02]  /*12fe0*/  ISETP.GT.U32.AND P2, PT, R4.reuse, 0x3f, PT ;  /* 0x0000003f0400780c */ /* 0x040fe40003f44070 */
[----:B------:R-:W-:-:S05]  /*12ff0*/  IADD3 R9, R4, R9, RZ ;  /* 0x0000000904097210 */ /* 0x000fca0007ffe0ff */
[----:B------:R-:W1:Y:S01]  /*13000*/  @P0 LDC R3, c[0x0][0x438] ;  /* 0x00010e00ff030b82 */ /* 0x000e620000000800 */
[----:B------:R-:W-:-:S07]  /*13010*/  IMAD.MOV.U32 R12, RZ, RZ, R9 ;  /* 0x000000ffff0c7224 */ /* 0x000fce00078e0009 */
[----:B------:R-:W2:Y:S08]  /*13020*/  @!P2 LDC.64 R10, c[0x0][0x428] ;  /* 0x00010a00ff0aab82 */ /* 0x000eb00000000a00 */
[----:B------:R-:W3:Y:S01]  /*13030*/  @!P2 LDC.64 R4, c[0x0][0x418] ;  /* 0x00010600ff04ab82 */ /* 0x000ee20000000a00 */
[----:B0-----:R-:W-:-:S05]  /*13040*/  @P0 IMAD.HI.U32 R0, R9, R0, RZ ;  /* 0x0000000009000227 */ /* 0x001fca00078e00ff */
[----:B-1----:R-:W-:-:S04]  /*13050*/  @P0 SHF.R.U32.HI R12, RZ, R3, R0 ;  /* 0x00000003ff0c0219 */ /* 0x002fc80000011600 */
[--C-:B------:R-:W-:Y:S01]  /*13060*/  @!P2 SHF.R.S32.HI R3, RZ, 0x1f, R12.reuse ;  /* 0x0000001fff03a819 */ /* 0x100fe2000001140c */
[----:B------:R-:W-:Y:S02]  /*13070*/  @!P2 IMAD.MOV.U32 R2, RZ, RZ, R12 ;  /* 0x000000ffff02a224 */ /* 0x000fe400078e000c */
[-C--:B--2---:R-:W-:Y:S02]  /*13080*/  @!P2 IMAD R0, R33, R10.reuse, RZ ;  /* 0x0000000a2100a224 */ /* 0x084fe400078e02ff */
[----:B------:R-:W-:-:S04]  /*13090*/  @!P2 IMAD.WIDE.U32 R2, R29, R10, R2 ;  /* 0x0000000a1d02a225 */ /* 0x000fc800078e0002 */
[----:B------:R-:W-:Y:S01]  /*130a0*/  @!P2 IMAD R11, R29, R11, R0 ;  /* 0x0000000b1d0ba224 */ /* 0x000fe200078e0200 */
[----:B---3--:R-:W-:-:S03]  /*130b0*/  @!P2 LEA R4, P0, R2, R4, 0x2 ;  /* 0x000000040204a211 */ /* 0x008fc600078010ff */
[----:B------:R-:W-:-:S05]  /*130c0*/  @!P2 IMAD.IADD R0, R11, 0x1, R3 ;  /* 0x000000010b00a824 */ /* 0x000fca00078e0203 */
[----:B------:R-:W-:Y:S01]  /*130d0*/  @!P2 LEA.HI.X R5, R2, R5, R0, 0x2, P0 ;  /* 0x000000050205a211 */ /* 0x000fe200000f1400 */
[----:B------:R-:W-:Y:S01]  /*130e0*/  IMAD.MOV.U32 R0, RZ, RZ, RZ ;  /* 0x000000ffff007224 */ /* 0x000fe200078e00ff */
[C---:B------:R-:W-:Y:S02]  /*130f0*/  ISETP.NE.AND P0, PT, R23.reuse, 0x2, PT ;  /* 0x000000021700780c */ /* 0x040fe40003f05270 */
[----:B------:R-:W-:Y:S01]  /*13100*/  IADD3 R2, -R12, RZ, RZ ;  /* 0x000000ff0c027210 */ /* 0x000fe20007ffe1ff */
[----:B------:R-:W-:Y:S05]  /*13110*/  YIELD ;  /* 0x0000000000007946 */ /* 0x000fea0003800000 */
[----:B------:R-:W-:Y:S01]  /*13120*/  ULDC UR4, c[0x0][0x430] ;  /* 0x00010c0000047ab9 */ /* 0x000fe20000000800 */
[----:B------:R-:W-:Y:S01]  /*13130*/  SEL R25, RZ, 0x1, P0 ;  /* 0x00000001ff197807 */ /* 0x000fe20000000000 */
[----:B------:R0:W5:Y:S01]  /*13140*/  @!P2 LDG.E R0, desc[UR36][R4.64] ;  /* 0x000000240400a981 */ /* 0x000162000c1e1900 */
[----:B------:R-:W-:Y:S01]  /*13150*/  SEL R23, R23, RZ, P0 ;  /* 0x000000ff17177207 */ /* 0x000fe20000000000 */
[----:B------:R-:W-:Y:S01]  /*13160*/  IMAD.MOV.U32 R24, RZ, RZ, R7 ;  /* 0x000000ffff187224 */ /* 0x000fe200078e0007 */
[----:B------:R-:W-:Y:S01]  /*13170*/  LOP3.LUT R25, R8, R25, RZ, 0x3c, !PT ;  /* 0x0000001908197212 */ /* 0x000fe200078e3cff */
[----:B0-----:R-:W-:Y:S01]  /*13180*/  IMAD R5, R2, UR4, R9 ;  /* 0x0000000402057c24 */ /* 0x001fe2000f8e0209 */
[----:B------:R-:W-:Y:S06]  /*13190*/  @!P1 BRA `(.L_x_1120) ;  /* 0x0000000000049947 */ /* 0x000fec0003800000 */
[----:B------:R-:W-:Y:S01]  /*131a0*/  BPT.TRAP 0x1 ;  /* 0x000000040000795c */ /* 0x000fe20000300000 */
.L_x_1120:
[----:B------:R-:W-:Y:S01]  /*131b0*/  IMAD R7, R23, 0x8, R17 ;  /* 0x0000000817077824 */ /* 0x000fe200078e0211 */
[----:B------:R-:W-:Y:S01]  /*131c0*/  SHF.L.U32 R2, R25, 0x1f, RZ ;  /* 0x0000001f19027819 */ /* 0x000fe200000006ff */
[----:B------:R-:W-:Y:S03]  /*131d0*/  BSSY B1, `(.L_x_1121) ;  /* 0x0000003000017945 */ /* 0x000fe60003800000 */
[----:B------:R-:W0:Y:S02]  /*131e0*/  SYNCS.PHASECHK.TRANS64.TRYWAIT P0, [R7+URZ+0x30840], R2 ;  /* 0x03084002070075a7 */ /* 0x000e24000800017f */
[----:B0-----:R-:W-:Y:S05]  /*131f0*/  @!P0 BRA `(.L_x_1122) ;  /* 0x0000002c00208947 */ /* 0x001fea0003800000 */
.L_x_1190:
[----:B------:R-:W-:Y:S05]  /*13200*/  BSYNC B1 ;  /* 0x0000000000017941 */ /* 0x000fea0003800000 */
.L_x_1121:
[----:B------:R-:W-:Y:S01]  /*13210*/  SHF.R.S32.HI R9, RZ, 0x1f, R5 ;  /* 0x0000001fff097819 */ /* 0x000fe20000011405 */
[----:B------:R-:W-:Y:S01]  /*13220*/  ULDC.64 UR4, c[0x0][0x300] ;  /* 0x0000c00000047ab9 */ /* 0x000fe20000000a00 */
[----:B-----5:R-:W-:Y:S02]  /*13230*/  SHF.R.S32.HI R10, RZ, 0x1f, R0 ;  /* 0x0000001fff0a7819 */ /* 0x020fe40000011400 */
[C---:B------:R-:W-:Y:S01]  /*13240*/  LOP3.LUT P4, RZ, R16.reuse, 0x10, RZ, 0xc0, !PT ;  /* 0x0000001010ff7812 */ /* 0x040fe2000788c0ff */
[----:B0-----:R-:W-:Y:S01]  /*13250*/  IMAD R2, R9, UR4, RZ ;  /* 0x0000000409027c24 */ /* 0x001fe2000f8e02ff */
[C---:B------:R-:W-:Y:S02]  /*13260*/  LOP3.LUT P3, RZ, R16.reuse, 0x8, RZ, 0xc0, !PT ;  /* 0x0000000810ff7812 */ /* 0x040fe4000786c0ff */
[C---:B------:R-:W-:Y:S01]  /*13270*/  LOP3.LUT P2, RZ, R16.reuse, 0x4, RZ, 0xc0, !PT ;  /* 0x0000000410ff7812 */ /* 0x040fe2000784c0ff */
[C---:B------:R-:W-:Y:S01]  /*13280*/  IMAD R11, R5.reuse, UR5, R2 ;  /* 0x00000005050b7c24 */ /* 0x040fe2000f8e0202 */
[----:B------:R-:W-:Y:S01]  /*13290*/  LOP3.LUT P1, RZ, R16, 0x2, RZ, 0xc0, !PT ;  /* 0x0000000210ff7812 */ /* 0x000fe2000782c0ff */
[----:B------:R-:W-:Y:S01]  /*132a0*/  IMAD.WIDE.U32 R2, R5, UR4, RZ ;  /* 0x0000000405027c25 */ /* 0x000fe2000f8e00ff */
[----:B------:R-:W-:Y:S01]  /*132b0*/  ULDC.64 UR4, c[0x0][0x310] ;  /* 0x0000c40000047ab9 */ /* 0x000fe20000000a00 */
[----:B------:R-:W-:-:S02]  /*132c0*/  LEA R21, R23, R30, 0xe ;  /* 0x0000001e17157211 */ /* 0x000fc400078e70ff */
        /* <DEDUP_REMOVED lines=16> */
[----:B------:R-:W-:Y:S02]  /*133d0*/  IMAD.SHL.U32 R4, R37, 0x2, RZ ;  /* 0x0000000225047824 */ /* 0x000fe400078e00ff */
[----:B------:R-:W-:Y:S01]  /*133e0*/  IMAD R21, R21, 0x2, R17 ;  /* 0x0000000215157824 */ /* 0x000fe200078e0211 */
        /* <DEDUP_REMOVED lines=10> */
[----:B------:R-:W0:Y:S03]  /*13490*/  SHFL.IDX PT, R14, R20, 0x2, 0x181f ;  /* 0x00581f00140e7f89 */ /* 0x000e2600000e0000 */
[----:B------:R-:W-:Y:S02]  /*134a0*/  IMAD.X R3, RZ, RZ, R35, P0 ;  /* 0x000000ffff037224 */ /* 0x000fe400000e0623 */
        /* <DEDUP_REMOVED lines=13> */
.L_x_1200:
        /* <DEDUP_REMOVED lines=11> */
.L_x_1124:
        /* <DEDUP_REMOVED lines=10> */
.L_x_1125:
[----:B------:R1:W-:Y:S01]  /*136d0*/  SYNCS.ARRIVE.TRANS64.A1T0 RZ, [R7+URZ+0x30830], RZ ;  /* 0x030830ff07ff79a7 */ /* 0x0003e2000810003f */
[----:B------:R-:W-:Y:S05]  /*136e0*/  @!P2 BRA `(.L_x_1126) ;  /* 0x000000000004a947 */ /* 0x000fea0003800000 */
[----:B------:R-:W-:Y:S01]  /*136f0*/  BPT.TRAP 0x1 ;  /* 0x000000040000795c */ /* 0x000fe20000300000 */
.L_x_1126:
[----:B0-----:R-:W-:Y:S01]  /*13700*/  SHF.L.U32 R2, R8, 0x1f, RZ ;  /* 0x0000001f08027819 */ /* 0x001fe200000006ff */
[----:B-1----:R-:W-:Y:S01]  /*13710*/  IMAD R7, R6, 0x8, R17 ;  /* 0x0000000806077824 */ /* 0x002fe200078e0211 */
[----:B------:R-:W-:Y:S03]  /*13720*/  BSSY B1, `(.L_x_1127) ;  /* 0x0000003000017945 */ /* 0x000fe60003800000 */
[----:B------:R-:W0:Y:S02]  /*13730*/  SYNCS.PHASECHK.TRANS64.TRYWAIT P0, [R7+URZ+0x30860], R2 ;  /* 0x03086002070075a7 */ /* 0x000e24000800017f */
[----:B0-----:R-:W-:Y:S05]  /*13740*/  @!P0 BRA `(.L_x_1128) ;  /* 0x0000002c00148947 */ /* 0x001fea0003800000 */
.L_x_1201:
[----:B------:R-:W-:Y:S05]  /*13750*/  BSYNC B1 ;  /* 0x0000000000017941 */ /* 0x000fea0003800000 */
.L_x_1127:
[----:B------:R-:W-:Y:S01]  /*13760*/  IMAD.MOV.U32 R3, RZ, RZ, -0x40 ;  /* 0xffffffc0ff037424 */ /* 0x000fe200078e00ff */
[----:B------:R-:W-:Y:S01]  /*13770*/  UMOV UR4, 0xffffffff ;  /* 0xffffffff00047882 */ /* 0x000fe20000000000 */
[----:B------:R-:W-:Y:S01]  /*13780*/  LOP3.LUT P4, RZ, R16, 0x100, RZ, 0xc0, !PT ;  /* 0x0000010010ff7812 */ /* 0x000fe2000788c0ff */
[----:B------:R-:W-:Y:S01]  /*13790*/  IMAD R6, R6, 0x4000, R30 ;  /* 0x0000400006067824 */ /* 0x000fe200078e021e */
[----:B------:R-:W-:Y:S01]  /*137a0*/  LOP3.LUT P3, RZ, R16, 0x80, RZ, 0xc0, !PT ;  /* 0x0000008010ff7812 */ /* 0x000fe2000786c0ff */
[----:B------:R-:W-:Y:S01]  /*137b0*/  IMAD R3, R28, R3, UR38 ;  /* 0x000000261c037e24 */ /* 0x000fe2000f8e0203 */
[C---:B------:R-:W-:Y:S02]  /*137c0*/  LOP3.LUT P2, RZ, R16.reuse, 0x40, RZ, 0xc0, !PT ;  /* 0x0000004010ff7812 */ /* 0x040fe4000784c0ff */
[----:B------:R-:W-:Y:S01]  /*137d0*/  LOP3.LUT P1, RZ, R16, 0x20, RZ, 0xc0, !PT ;  /* 0x0000002010ff7812 */ /* 0x000fe2000782c0ff */
[----:B------:R-:W-:Y:S01]  /*137e0*/  IMAD.IADD R8, R3, 0x1, -R36 ;  /* 0x0000000103087824 */ /* 0x000fe200078e0a24 */
[----:B------:R-:W-:Y:S11]  /*137f0*/  BRA.DIV UR4, `(.L_x_1129) ;  /* 0x0000002a04fc7947 */ /* 0x000ff6000b800000 */
[----:B------:R-:W0:Y:S01]  /*13800*/  SHFL.IDX PT, R14, R18, RZ, 0x181f ;  /* 0x00181fff120e7589 */ /* 0x000e2200000e0000 */
[----:B------:R-:W-:-:S03]  /*13810*/  LEA R6, R6, R17, 0x1 ;  /* 0x0000001106067211 */ /* 0x000fc600078e08ff */
[----:B------:R-:W1:Y:S01]  /*13820*/  SHFL.IDX PT, R3, R19, RZ, 0x181f ;  /* 0x00181fff13037589 */ /* 0x000e6200000e0000 */
        /* <DEDUP_REMOVED lines=36> */
.L_x_1211:
[----:B0--3--:R-:W-:Y:S01]  /*13a70*/  IADD3 R2, P0, R14, R4, RZ ;  /* 0x000000040e027210 */ /* 0x009fe20007f1e0ff */
        /* <DEDUP_REMOVED lines=15> */
[----:B0-----:R-:W-:Y:S01]  /*13b70*/  IMAD.WIDE.U32 R2, R5, UR4, RZ ;  /* 0x0000000405027c25 */ /* 0x001fe2000f8e00ff */
[----:B------:R-:W-:-:S03]  /*13b80*/  ULDC.64 UR4, c[0x0][0x338] ;  /* 0x0000ce0000047ab9 */ /* 0x000fc60000000a00 */
[----:B------:R-:W-:Y:S02]  /*13b90*/  IMAD.IADD R3, R3, 0x1, R9 ;  /* 0x0000000103037824 */ /* 0x000fe400078e0209 */
[----:B------:R-:W-:Y:S02]  /*13ba0*/  IMAD R5, R10, UR4, RZ ;  /* 0x000000040a057c24 */ /* 0x000fe4000f8e02ff */
[----:B------:R-:W-:-:S04]  /*13bb0*/  IMAD.WIDE.U32 R2, R0, UR4, R2 ;  /* 0x0000000400027c25 */ /* 0x000fc8000f8e0002 */
[----:B------:R-:W-:Y:S01]  /*13bc0*/  IMAD R5, R0, UR5, R5 ;  /* 0x0000000500057c24 */ /* 0x000fe2000f8e0205 */
[----:B------:R-:W-:Y:S01]  /*13bd0*/  ULDC.64 UR4, c[0x0][0x330] ;  /* 0x0000cc0000047ab9 */ /* 0x000fe20000000a00 */
[----:B------:R-:W-:Y:S02]  /*13be0*/  NOP ;  /* 0x0000000000007918 */ /* 0x000fe40000000000 */
[----:B------:R-:W-:Y:S02]  /*13bf0*/  IMAD.IADD R3, R3, 0x1, R5 ;  /* 0x0000000103037824 */ /* 0x000fe400078e0205 */
[----:B------:R-:W-:Y:S02]  /*13c00*/  IMAD R5, R26, UR4, RZ ;  /* 0x000000041a057c24 */ /* 0x000fe4000f8e02ff */
[----:B------:R-:W-:-:S04]  /*13c10*/  IMAD.WIDE.U32 R2, R22, UR4, R2 ;  /* 0x0000000416027c25 */ /* 0x000fc8000f8e0002 */
[----:B------:R-:W-:Y:S01]  /*13c20*/  IMAD R5, R22, UR5, R5 ;  /* 0x0000000516057c24 */ /* 0x000fe2000f8e0205 */
[----:B------:R-:W-:Y:S02]  /*13c30*/  ULDC.64 UR4, c[0x0][0x318] ;  /* 0x0000c60000047ab9 */ /* 0x000fe40000000a00 */
[----:B------:R-:W-:Y:S02]  /*13c40*/  LEA R18, P0, R2, UR4, 0x1 ;  /* 0x0000000402127c11 */ /* 0x000fe4000f8008ff */
[----:B------:R-:W-:-:S04]  /*13c50*/  IADD3 R3, R5, R3, RZ ;  /* 0x0000000305037210 */ /* 0x000fc80007ffe0ff */
[----:B------:R-:W-:Y:S02]  /*13c60*/  LEA.HI.X R19, R2, UR5, R3, 0x1, P0 ;  /* 0x0000000502137c11 */ /* 0x000fe400080f0c03 */
[----:B------:R-:W-:-:S13]  /*13c70*/  PLOP3.LUT P0, PT, PT, PT, PT, 0x80, 0x0 ;  /* 0x000000000000781c */ /* 0x000fda0003f0f070 */
.L_x_1130:
        /* <DEDUP_REMOVED lines=10> */
.L_x_1131:
[C---:B------:R-:W-:Y:S01]  /*13d20*/  ISETP.GT.AND P0, PT, R24.reuse, UR46, PT ;  /* 0x0000002e18007c0c */ /* 0x040fe2000bf04270 */
[----:B------:R0:W-:Y:S01]  /*13d30*/  SYNCS.ARRIVE.TRANS64.A1T0 RZ, [R7+URZ+0x30850], RZ ;  /* 0x030850ff07ff79a7 */ /* 0x0001e2000810003f */
[----:B------:R-:W-:Y:S02]  /*13d40*/  IMAD.MOV.U32 R6, RZ, RZ, R23 ;  /* 0x000000ffff067224 */ /* 0x000fe400078e0017 */
[----:B------:R-:W-:Y:S02]  /*13d50*/  IMAD.MOV.U32 R8, RZ, RZ, R25 ;  /* 0x000000ffff087224 */ /* 0x000fe400078e0019 */
[----:B------:R-:W-:Y:S02]  /*13d60*/  IMAD.MOV.U32 R28, RZ, RZ, R24 ;  /* 0x000000ffff1c7224 */ /* 0x000fe400078e0018 */
[----:B0-----:R-:W-:-:S05]  /*13d70*/  VIADD R7, R24, 0xffffffff ;  /* 0xffffffff18077836 */ /* 0x001fca0000000000 */
[----:B------:R-:W-:Y:S05]  /*13d80*/  @P0 BRA `(.L_x_1132) ;  /* 0xfffffff000700947 */ /* 0x000fea000383ffff */
[----:B------:R-:W-:Y:S05]  /*13d90*/  BSYNC B0 ;  /* 0x0000000000007941 */ /* 0x000fea0003800000 */
.L_x_1119:
[----:B0-----:R-:W0:Y:S01]  /*13da0*/  S2R R0, SR_TID.X ;  /* 0x0000000000007919 */ /* 0x001e220000002100 */
[----:B------:R-:W-:Y:S01]  /*13db0*/  BSSY B0, `(.L_x_1133) ;  /* 0x0000010000007945 */ /* 0x000fe20003800000 */
        /* <DEDUP_REMOVED lines=14> */
[----:B0-----:R-:W-:-:S07]  /*13ea0*/  IADD3 R34, R0, UR47, R7 ;  /* 0x0000002f00227c10 */ /* 0x001fce000fffe007 */
.L_x_1134:
[----:B------:R-:W-:Y:S05]  /*13eb0*/  BSYNC B0 ;  /* 0x0000000000007941 */ /* 0x000fea0003800000 */
.L_x_1133:
[----:B------:R-:W-:-:S13]  /*13ec0*/  LOP3.LUT P0, RZ, R16, 0x200, RZ, 0xc0, !PT ;  /* 0x0000020010ff7812 */ /* 0x000fda000780c0ff */
[----:B------:R-:W-:Y:S05]  /*13ed0*/  @!P0 BRA `(.L_x_1135) ;  /* 0x0000000000048947 */ /* 0x000fea0003800000 */
[----:B------:R-:W-:Y:S01]  /*13ee0*/  BPT.TRAP 0x1 ;  /* 0x000000040000795c */ /* 0x000fe20000300000 */
.L_x_1135:
[----:B------:R-:W-:Y:S01]  /*13ef0*/  LEA R4, R23, R17, 0x3 ;  /* 0x0000001117047211 */ /* 0x000fe200078e18ff */
[----:B------:R-:W-:Y:S01]  /*13f00*/  IMAD.MOV.U32 R5, RZ, RZ, -0x40 ;  /* 0xffffffc0ff057424 */ /* 0x000fe200078e00ff */
[----:B------:R-:W-:Y:S01]  /*13f10*/  SHF.L.U32 R3, R25, 0x1f, RZ ;  /* 0x0000001f19037819 */ /* 0x000fe200000006ff */
[----:B------:R-:W-:Y:S02]  /*13f20*/  BSSY B0, `(.L_x_1136) ;  /* 0x0000004000007945 */ /* 0x000fe40003800000 */
[----:B------:R-:W-:Y:S01]  /*13f30*/  IMAD R5, R24, R5, UR38 ;  /* 0x0000002618057e24 */ /* 0x000fe2000f8e0205 */
[----:B------:R-:W0:Y:S02]  /*13f40*/  SYNCS.PHASECHK.TRANS64.TRYWAIT P0, [R4+URZ+0x30860], R3 ;  /* 0x03086003040075a7 */ /* 0x000e24000800017f */
[----:B0-----:R-:W-:Y:S05]  /*13f50*/  @!P0 BRA `(.L_x_1137) ;  /* 0x0000002800908947 */ /* 0x001fea0003800000 */
.L_x_1212:
[----:B------:R-:W-:Y:S05]  /*13f60*/  BSYNC B0 ;  /* 0x0000000000007941 */ /* 0x000fea0003800000 */
.L_x_1136:
[----:B------:R-:W-:Y:S01]  /*13f70*/  UMOV UR4, 0xffffffff ;  /* 0xffffffff00047882 */ /* 0x000fe20000000000 */
[C---:B------:R-:W-:Y:S01]  /*13f80*/  LOP3.LUT P5, RZ, R16.reuse, 0x100, RZ, 0xc0, !PT ;  /* 0x0000010010ff7812 */ /* 0x040fe200078ac0ff */
        /* <DEDUP_REMOVED lines=8> */
[----:B------:R-:W0:Y:S04]  /*14010*/  SHFL.IDX PT, R0, R19, RZ, 0x181f ;  /* 0x00181fff13007589 */ /* 0x000e2800000e0000 */
[----:B------:R-:W-:Y:S01]  /*14020*/  SHFL.IDX PT, R7, R19, 0x1, 0x181f ;  /* 0x00381f0013077f89 */ /* 0x000fe200000e0000 */
[----:B-1----:R-:W-:-:S03]  /*14030*/  IADD3 R2, P0, R14, R6, RZ ;  /* 0x000000060e027210 */ /* 0x002fc60007f1e0ff */
[----:B------:R-:W1:Y:S02]  /*14040*/  SHFL.IDX PT, R14, R18, 0x1, 0x181f ;  /* 0x00381f00120e7f89 */ /* 0x000e6400000e0000 */
[----:B0-----:R-:W-:Y:S01]  /*14050*/  IMAD.X R3, RZ, RZ, R0, P0 ;  /* 0x000000ffff037224 */ /* 0x001fe200000e0600 */
[----:B------:R-:W-:Y:S01]  /*14060*/  ISETP.LT.OR P0, PT, R5, 0x1, P5 ;  /* 0x000000010500780c */ /* 0x000fe20002f01670 */
[----:B------:R-:W-:-:S12]  /*14070*/  IMAD R0, R8, 0x2, R17 ;  /* 0x0000000208007824 */ /* 0x000fd800078e0211 */
        /* <DEDUP_REMOVED lines=8> */
[----:B------:R-:W0:Y:S02]  /*14100*/  SHFL.IDX PT, R14, R18, 0x2, 0x181f ;  /* 0x00581f00120e7f89 */ /* 0x000e2400000e0000 */
[----:B------:R-:W-:Y:S02]  /*14110*/  IADD3.X R3, RZ, R7, RZ, P0, !PT ;  /* 0x00000007ff037210 */ /* 0x000fe400007fe4ff */
        /* <DEDUP_REMOVED lines=11> */
[----:B------:R3:W4:Y:S03]  /*141d0*/  SHFL.IDX PT, R14, R18, 0x3, 0x181f ;  /* 0x00781f00120e7f89 */ /* 0x00072600000e0000 */
        /* <DEDUP_REMOVED lines=9> */
.L_x_1222:
[----:B0--3--:R-:W-:-:S05]  /*14270*/  IADD3 R2, P0, R14, R6, RZ ;  /* 0x000000060e027210 */ /* 0x009fca0007f1e0ff */
        /* <DEDUP_REMOVED lines=14> */
.L_x_1139:
        /* <DEDUP_REMOVED lines=10> */
.L_x_1140:
[----:B------:R1:W-:Y:S01]  /*14400*/  SYNCS.ARRIVE.TRANS64.A1T0 RZ, [R4+URZ+0x30850], RZ ;  /* 0x030850ff04ff79a7 */ /* 0x0003e2000810003f */
[----:B------:R-:W-:-:S05]  /*14410*/  VIADD R23, R23, 0x1 ;  /* 0x0000000117177836 */ /* 0x000fca0000000000 */
[----:B------:R-:W-:-:S04]  /*14420*/  ISETP.NE.AND P0, PT, R23, 0x2, PT ;  /* 0x000000021700780c */ /* 0x000fc80003f05270 */
[----:B0-----:R-:W-:Y:S02]  /*14430*/  SEL R0, RZ, 0x1, P0 ;  /* 0x00000001ff007807 */ /* 0x001fe40000000000 */
[----:B------:R-:W-:Y:S02]  /*14440*/  SEL R23, R23, RZ, P0 ;  /* 0x000000ff17177207 */ /* 0x000fe40000000000 */
[----:B-1----:R-:W-:-:S07]  /*14450*/  LOP3.LUT R25, R25, R0, RZ, 0x3c, !PT ;  /* 0x0000000019197212 */ /* 0x002fce00078e3cff */
.L_x_1100:
[----:B------:R-:W-:Y:S05]  /*14460*/  BSYNC B7 ;  /* 0x0000000000077941 */ /* 0x000fea0003800000 */
.L_x_1098:
[----:B------:R-:W-:-:S13]  /*14470*/  LOP3.LUT P0, RZ, R16, 0x8000, RZ, 0xc0, !PT ;  /* 0x0000800010ff7812 */ /* 0x000fda000780c0ff */
[----:B------:R-:W-:Y:S05]  /*14480*/  @!P0 BRA `(.L_x_1141) ;  /* 0x0000000000248947 */ /* 0x000fea0003800000 */
[----:B------:R-:W-:Y:S05]  /*14490*/  WARPSYNC.ALL ;  /* 0x0000000000007948 */ /* 0x000fea0003800000 */
[----:B------:R-:W0:Y:S08]  /*144a0*/  S2UR UR5, SR_CgaCtaId ;  /* 0x00000000000579c3 */ /* 0x000e300000008800 */
[----:B------:R-:W-:Y:S06]  /*144b0*/  BAR.SYNC.DEFER_BLOCKING 0x5, 0x180 ;  /* 0x0146000000007b1d */ /* 0x000fec0000010000 */
[----:B------:R-:W-:-:S02]  /*144c0*/  UMOV UR4, 0x400 ;  /* 0x0000040000047882 */ /* 0x000fc40000000000 */
[----:B0-----:R-:W-:-:S06]  /*144d0*/  ULEA UR4, UR5, UR4, 0x18 ;  /* 0x0000000405047291 */ /* 0x001fcc000f8ec03f */
[----:B------:R-:W-:-:S05]  /*144e0*/  IMAD.U32 R17, RZ, RZ, UR4 ;  /* 0x00000004ff117e24 */ /* 0x000fca000f8e00ff */
[----:B------:R0:W1:Y:S01]  /*144f0*/  LDS R34, [R17+0x308d0] ;  /* 0x0308d00011227984 */ /* 0x0000620000000800 */
[----:B------:R-:W-:Y:S06]  /*14500*/  BAR.ARV 0x4, 0x180 ;  /* 0x0106000000007b1d */ /* 0x000fec0000002000 */
[----:B------:R-:W-:Y:S05]  /*14510*/  BRA `(.L_x_1142) ;  /* 0x00000000002c7947 */ /* 0x000fea0003800000 */
.L_x_1141:
[----:B------:R-:W-:-:S03]  /*14520*/  UMOV UR4, 0xffffffff ;  /* 0xffffffff00047882 */ /* 0x000fc60000000000 */
[----:B------:R-:W-:Y:S05]  /*14530*/  BRA.DIV UR4, `(.L_x_1143) ;  /* 0x0000002a04b47947 */ /* 0x000fea000b800000 */
[----:B------:R0:W1:Y:S02]  /*14540*/  SHFL.IDX PT, R14, R34, RZ, 0x1f ;  /* 0x00001fff220e7589 */ /* 0x00006400000e0000 */
.L_x_1225:
[----:B------:R-:W2:Y:S01]  /*14550*/  @!P2 S2R R3, SR_CgaCtaId ;  /* 0x000000000003a919 */ /* 0x000ea20000008800 */
[----:B------:R-:W-:Y:S05]  /*14560*/  WARPSYNC.ALL ;  /* 0x0000000000007948 */ /* 0x000fea0003800000 */
[----:B------:R-:W-:Y:S01]  /*14570*/  BAR.SYNC.DEFER_BLOCKING 0x4, 0x180 ;  /* 0x0106000000007b1d */ /* 0x000fe20000010000 */
[----:B------:R-:W-:-:S04]  /*14580*/  @!P2 MOV R0, 0x400 ;  /* 0x000004000000a802 */ /* 0x000fc80000000f00 */
[----:B--2---:R-:W-:-:S05]  /*14590*/  @!P2 LEA R17, R3, R0, 0x18 ;  /* 0x000000000311a211 */ /* 0x004fca00078ec0ff */
[----:B------:R0:W-:Y:S02]  /*145a0*/  @!P2 STS [R17+0x308d0], R34 ;  /* 0x0308d0221100a388 */ /* 0x0001e40000000800 */
[----:B01----:R-:W-:Y:S01]  /*145b0*/  IMAD.MOV.U32 R34, RZ, RZ, R14 ;  /* 0x000000ffff227224 */ /* 0x003fe200078e000e */
[----:B------:R-:W-:Y:S06]  /*145c0*/  BAR.ARV 0x5, 0x180 ;  /* 0x0146000000007b1d */ /* 0x000fec0000002000 */
.L_x_1142:
[----:B------:R-:W-:Y:S02]  /*145d0*/  ULDC UR4, c[0x0][0xc38] ;  /* 0x00030e0000047ab9 */ /* 0x000fe40000000800 */
[----:B-1----:R-:W-:-:S13]  /*145e0*/  ISETP.GE.AND P0, PT, R34, UR4, PT ;  /* 0x0000000422007c0c */ /* 0x002fda000bf06270 */
[----:B------:R-:W-:Y:S05]  /*145f0*/  @!P0 BRA `(.L_x_1144) ;  /* 0xffffffc400548947 */ /* 0x000fea000383ffff */
.L_x_1089:
[----:B------:R-:W2:Y:S01]  /*14600*/  LDL.LU R0, [R1] ;  /* 0x0000000001007983 */ /* 0x000ea20000300800 */
[----:B------:R-:W-:Y:S01]  /*14610*/  BSSY B0, `(.L_x_1145) ;  /* 0x000000b000007945 */ /* 0x000fe20003800000 */
[----:B------:R-:W1:Y:S01]  /*14620*/  S2R R5, SR_CgaCtaId ;  /* 0x0000000000057919 */ /* 0x000e620000008800 */
[----:B--2---:R-:W-:-:S04]  /*14630*/  IADD3 R0, R0, 0x1, RZ ;  /* 0x0000000100007810 */ /* 0x004fc80007ffe0ff */
[----:B------:R-:W-:-:S04]  /*14640*/  LEA.HI R2, R0, R0, RZ, 0x1 ;  /* 0x0000000000027211 */ /* 0x000fc800078f08ff */
[----:B------:R-:W-:Y:S02]  /*14650*/  LOP3.LUT R3, R2, 0xfffffffe, RZ, 0xc0, !PT ;  /* 0xfffffffe02037812 */ /* 0x000fe400078ec0ff */
[----:B------:R-:W-:-:S03]  /*14660*/  MOV R2, 0x400 ;  /* 0x0000040000027802 */ /* 0x000fc60000000f00 */
[----:B------:R-:W-:Y:S01]  /*14670*/  IMAD.IADD R0, R0, 0x1, -R3 ;  /* 0x0000000100007824 */ /* 0x000fe200078e0a03 */
[----:B-1----:R-:W-:-:S04]  /*14680*/  LEA R5, R5, R2, 0x18 ;  /* 0x0000000205057211 */ /* 0x002fc800078ec0ff */
[----:B------:R-:W-:-:S04]  /*14690*/  SHF.L.U32 R0, R0, 0x1f, RZ ;  /* 0x0000001f00007819 */ /* 0x000fc800000006ff */
[----:B------:R-:W1:Y:S02]  /*146a0*/  SYNCS.PHASECHK.TRANS64.TRYWAIT P0, [R5+URZ+0x30820], R0 ;  /* 0x03082000050075a7 */ /* 0x000e64000800017f */
[----:B-1----:R-:W-:Y:S05]  /*146b0*/  @!P0 BRA `(.L_x_1146) ;  /* 0x00000028007c8947 */ /* 0x002fea0003800000 */
.L_x_1226:
[----:B------:R-:W-:Y:S05]  /*146c0*/  BSYNC B0 ;  /* 0x0000000000007941 */ /* 0x000fea0003800000 */
.L_x_1145:
[----:B------:R-:W-:-:S03]  /*146d0*/  UMOV UR4, 0xffffffff ;  /* 0xffffffff00047882 */ /* 0x000fc60000000000 */
[----:B------:R-:W-:Y:S05]  /*146e0*/  BRA.DIV UR4, `(.L_x_1147) ;  /* 0x0000002a04847947 */ /* 0x000fea000b800000 */
[----:B-1----:R-:W1:Y:S02]  /*146f0*/  S2R R0, SR_TID.X ;  /* 0x0000000000007919 */ /* 0x002e640000002100 */
[----:B-1----:R-:W-:-:S04]  /*14700*/  SHF.R.U32.HI R0, RZ, 0x5, R0 ;  /* 0x00000005ff007819 */ /* 0x002fc80000011600 */
[----:B------:R-:W-:-:S05]  /*14710*/  LOP3.LUT R0, R0, 0x3, RZ, 0xc0, !PT ;  /* 0x0000000300007812 */ /* 0x000fca00078ec0ff */
[----:B------:R1:W2:Y:S02]  /*14720*/  SHFL.IDX PT, R14, R0, RZ, 0x1f ;  /* 0x00001fff000e7589 */ /* 0x0002a400000e0000 */
.L_x_1229:
[----:B--2---:R-:W-:Y:S01]  /*14730*/  ISETP.NE.AND P0, PT, R14, RZ, PT ;  /* 0x000000ff0e00720c */ /* 0x004fe20003f05270 */
[----:B------:R-:W-:-:S12]  /*14740*/  BSSY B0, `(.L_x_1148) ;  /* 0x0000026000007945 */ /* 0x000fd80003800000 */
[----:B------:R-:W-:Y:S05]  /*14750*/  @P0 BRA `(.L_x_1149) ;  /* 0x0000000000900947 */ /* 0x000fea0003800000 */
[----:B------:R-:W-:-:S03]  /*14760*/  UMOV UR4, 0xffffffff ;  /* 0xffffffff00047882 */ /* 0x000fc60000000000 */
[----:B------:R-:W-:Y:S05]  /*14770*/  BRA.DIV UR4, `(.L_x_1150) ;  /* 0x0000002a04947947 */ /* 0x000fea000b800000 */
[----:B------:R-:W-:-:S13]  /*14780*/  ELECT P6, URZ, PT ;  /* 0x00000000003f782f */ /* 0x000fda00038c0000 */
.L_x_1232:
[----:B------:R-:W-:Y:S05]  /*14790*/  @!P6 BRA `(.L_x_1149) ;  /* 0x000000000080e947 */ /* 0x000fea0003800000 */
[----:B-1----:R-:W2:Y:S02]  /*147a0*/  LDL R0, [R1+0x4] ;  /* 0x0000040001007983 */ /* 0x002ea40000100800 */
[----:B--2---:R-:W-:-:S13]  /*147b0*/  R2UR UR4, R0 ;  /* 0x00000000000472ca */ /* 0x004fda00000e0000 */
[----:B------:R-:W-:-:S06]  /*147c0*/  ULOP3.LUT UR4, UR4, 0x2, URZ, 0xfc, !UPT ;  /* 0x0000000204047892 */ /* 0x000fcc000f8efc3f */
[----:B------:R-:W-:-:S05]  /*147d0*/  IMAD.U32 R0, RZ, RZ, UR4 ;  /* 0x00000004ff007e24 */ /* 0x000fca000f8e00ff */
[----:B------:R-:W-:-:S13]  /*147e0*/  ISETP.NE.AND P0, PT, R0, 0x3, PT ;  /* 0x000000030000780c */ /* 0x000fda0003f05270 */
[----:B------:R-:W-:Y:S05]  /*147f0*/  @!P0 BRA `(.L_x_1151) ;  /* 0x0000000000048947 */ /* 0x000fea0003800000 */
[----:B------:R-:W-:Y:S01]  /*14800*/  BPT.TRAP 0x1 ;  /* 0x000000040000795c */ /* 0x000fe20000300000 */
.L_x_1151:
[----:B------:R-:W-:Y:S01]  /*14810*/  IMAD R3, R23, 0x8, R5 ;  /* 0x0000000817037824 */ /* 0x000fe200078e0205 */
[----:B------:R-:W-:Y:S01]  /*14820*/  SHF.L.U32 R2, R25, 0x1f, RZ ;  /* 0x0000001f19027819 */ /* 0x000fe200000006ff */
[----:B------:R-:W-:-:S03]  /*14830*/  VIADD R23, R23, 0x1 ;  /* 0x0000000117177836 */ /* 0x000fc60000000000 */
[----:B------:R-:W1:Y:S02]  /*14840*/  SYNCS.PHASECHK.TRANS64.TRYWAIT P1, [R3+URZ+0x30840], R2 ;  /* 0x03084002030075a7 */ /* 0x000e64000802017f */
[----:B------:R-:W-:-:S04]  /*14850*/  ISETP.NE.AND P2, PT, R23, 0x2, PT ;  /* 0x000000021700780c */ /* 0x000fc80003f45270 */
[----:B------:R-:W-:Y:S01]  /*14860*/  SEL R0, RZ, 0x1, P2 ;  /* 0x00000001ff007807 */ /* 0x000fe20001000000 */
[----:B-1----:R-:W-:Y:S08]  /*14870*/  @!P1 BRA `(.L_x_1152) ;  /* 0x0000002800749947 */ /* 0x002ff00003800000 */
.L_x_1233:
[----:B------:R-:W-:Y:S02]  /*14880*/  SEL R23, R23, RZ, P2 ;  /* 0x000000ff17177207 */ /* 0x000fe40001000000 */
[----:B------:R-:W-:Y:S01]  /*14890*/  LOP3.LUT R0, R25, R0, RZ, 0x3c, !PT ;  /* 0x0000000019007212 */ /* 0x000fe200078e3cff */
[----:B------:R-:W-:Y:S06]  /*148a0*/  @!P0 BRA `(.L_x_1153) ;  /* 0x0000000000048947 */ /* 0x000fec0003800000 */
[----:B------:R-:W-:Y:S01]  /*148b0*/  BPT.TRAP 0x1 ;  /* 0x000000040000795c */ /* 0x000fe20000300000 */
.L_x_1153:
[----:B------:R-:W-:Y:S01]  /*148c0*/  IMAD R23, R23, 0x8, R5 ;  /* 0x0000000817177824 */ /* 0x000fe200078e0205 */
[----:B------:R-:W-:-:S04]  /*148d0*/  SHF.L.U32 R0, R0, 0x1f, RZ ;  /* 0x0000001f00007819 */ /* 0x000fc800000006ff */
[----:B------:R-:W2:Y:S02]  /*148e0*/  SYNCS.PHASECHK.TRANS64.TRYWAIT P1, [R23+URZ+0x30840], R0 ;  /* 0x03084000170075a7 */ /* 0x000ea4000802017f */
[----:B--2---:R-:W-:Y:S05]  /*148f0*/  @!P1 BRA `(.L_x_1154) ;  /* 0x0000002800689947 */ /* 0x004fea0003800000 */
.L_x_1234:
[----:B------:R-:W-:Y:S05]  /*14900*/  @!P0 BRA `(.L_x_1155) ;  /* 0x0000000000048947 */ /* 0x000fea0003800000 */
[----:B------:R-:W-:Y:S01]  /*14910*/  BPT.TRAP 0x1 ;  /* 0x000000040000795c */ /* 0x000fe20000300000 */
.L_x_1155:
[----:B------:R-:W3:Y:S02]  /*14920*/  SYNCS.PHASECHK.TRANS64.TRYWAIT P1, [R3+URZ+0x30860], R2 ;  /* 0x03086002030075a7 */ /* 0x000ee4000802017f */
[----:B---3--:R-:W-:Y:S05]  /*14930*/  @!P1 BRA `(.L_x_1156) ;  /* 0x00000028006c9947 */ /* 0x008fea0003800000 */
.L_x_1235:
[----:B------:R-:W-:Y:S05]  /*14940*/  @!P0 BRA `(.L_x_1157) ;  /* 0x0000000000048947 */ /* 0x000fea0003800000 */
[----:B------:R-:W-:Y:S01]  /*14950*/  BPT.TRAP 0x1 ;  /* 0x000000040000795c */ /* 0x000fe20000300000 */
.L_x_1157:
[----:B----4-:R4:W0:Y:S02]  /*14960*/  SYNCS.PHASECHK.TRANS64.TRYWAIT P0, [R23+URZ+0x30860], R0 ;  /* 0x03086000170075a7 */ /* 0x010824000800017f */
[----:B0-----:R-:W-:Y:S05]  /*14970*/  @!P0 NANOSLEEP.SYNCS 0x989680 ;  /* 0x009896800000895d */ /* 0x001fea0003900000 */
[----:B------:R-:W0:Y:S02]  /*14980*/  @!P0 SYNCS.PHASECHK.TRANS64 P0, [R23+URZ+0x30860], R0 ;  /* 0x03086000170085a7 */ /* 0x000e24000800007f */
[----:B0-----:R-:W-:Y:S05]  /*14990*/  @!P0 BRA `(.L_x_1157) ;  /* 0xfffffffc00f08947 */ /* 0x001fea000383ffff */
.L_x_1149:
[----:B------:R-:W-:Y:S05]  /*149a0*/  BSYNC B0 ;  /* 0x0000000000007941 */ /* 0x000fea0003800000 */
.L_x_1148:
[----:B------:R-:W-:Y:S05]  /*149b0*/  EXIT ;  /* 0x000000000000794d */ /* 0x000fea0003800000 */
.L_x_994:
[----:B0-----:R-:W-:-:S04]  /*149c0*/  MOV R3, UR40 ;  /* 0x0000002800037c02 */ /* 0x001fc80008000f00 */
[----:B------:R0:W1:Y:S03]  /*149d0*/  SYNCS.PHASECHK.TRANS64.TRYWAIT P1, [R3+URZ+0x30800], R0 ;  /* 0x03080000030075a7 */ /* 0x000066000802017f */
[----:B-1----:R-:W-:Y:S05]  /*149e0*/  @!P1 NANOSLEEP.SYNCS 0x989680 ;  /* 0x009896800000995d */ /* 0x002fea0003900000 */
[----:B------:R-:W1:Y:S02]  /*149f0*/  @!P1 SYNCS.PHASECHK.TRANS64 P1, [R3+URZ+0x30800], R0 ;  /* 0x03080000030095a7 */ /* 0x000e64000802007f */
[----:B-1----:R-:W-:Y:S05]  /*14a00*/  @!P1 BRA `(.L_x_994) ;  /* 0xfffffffc00ec9947 */ /* 0x002fea000383ffff */
[----:B------:R-:W-:Y:S05]  /*14a10*/  BRA `(.L_x_1158) ;  /* 0xfffffed000987947 */ /* 0x000fea000383ffff */
.L_x_998:
[----:B-1----:R1:W2:Y:S02]  /*14a20*/  SYNCS.PHASECHK.TRANS64.TRYWAIT P1, [R3+URZ+0x30830], R0 ;  /* 0x03083000030075a7 */ /* 0x0022a4000802017f */
[----:B--2---:R-:W-:Y:S05]  /*14a30*/  @!P1 NANOSLEEP.SYNCS 0x989680 ;  /* 0x009896800000995d */ /* 0x004fea0003900000 */
[----:B------:R-:W2:Y:S02]  /*14a40*/  @!P1 SYNCS.PHASECHK.TRANS64 P1, [R3+URZ+0x30830], R0 ;  /* 0x03083000030095a7 */ /* 0x000ea4000802007f */
[----:B--2---:R-:W-:Y:S05]  /*14a50*/  @!P1 BRA `(.L_x_998) ;  /* 0xfffffffc00f09947 */ /* 0x004fea000383ffff */
[----:B------:R-:W-:Y:S05]  /*14a60*/  BRA `(.L_x_997) ;  /* 0xfffffed000b47947 */ /* 0x000fea000383ffff */
.L_x_1015:
[----:B-1----:R-:W-:-:S04]  /*14a70*/  IMAD.U32 R4, RZ, RZ, UR7 ;  /* 0x00000007ff047e24 */ /* 0x002fc8000f8e00ff */
[----:B------:R1:W2:Y:S03]  /*14a80*/  SYNCS.PHASECHK.TRANS64.TRYWAIT P1, [R4+URZ+0x30830], R3 ;  /* 0x03083003040075a7 */ /* 0x0002a6000802017f */
[----:B--2---:R-:W-:Y:S05]  /*14a90*/  @!P1 NANOSLEEP.SYNCS 0x989680 ;  /* 0x009896800000995d */ /* 0x004fea0003900000 */
[----:B------:R-:W2:Y:S02]  /*14aa0*/  @!P1 SYNCS.PHASECHK.TRANS64 P1, [R4+URZ+0x30830], R3 ;  /* 0x03083003040095a7 */ /* 0x000ea4000802007f */
[----:B--2---:R-:W-:Y:S05]  /*14ab0*/  @!P1 BRA `(.L_x_1015) ;  /* 0xfffffffc00ec9947 */ /* 0x004fea000383ffff */
[----:B------:R-:W-:Y:S05]  /*14ac0*/  BRA `(.L_x_1014) ;  /* 0xfffffefc00e87947 */ /* 0x000fea000383ffff */
.L_x_1019:
[----:B01----:R-:W-:-:S04]  /*14ad0*/  IMAD.U32 R3, RZ, RZ, UR6 ;  /* 0x00000006ff037e24 */ /* 0x003fc8000f8e00ff */
[----:B------:R0:W1:Y:S03]  /*14ae0*/  SYNCS.PHASECHK.TRANS64.TRYWAIT P1, [R3+URZ+0x30850], R0 ;  /* 0x03085000030075a7 */ /* 0x000066000802017f */
[----:B-1----:R-:W-:Y:S05]  /*14af0*/  @!P1 NANOSLEEP.SYNCS 0x989680 ;  /* 0x009896800000995d */ /* 0x002fea0003900000 */
[----:B------:R-:W1:Y:S02]  /*14b00*/  @!P1 SYNCS.PHASECHK.TRANS64 P1, [R3+URZ+0x30850], R0 ;  /* 0x03085000030095a7 */ /* 0x000e64000802007f */
[----:B-1----:R-:W-:Y:S05]  /*14b10*/  @!P1 BRA `(.L_x_1019) ;  /* 0xfffffffc00ec9947 */ /* 0x002fea000383ffff */
[----:B------:R-:W-:Y:S05]  /*14b20*/  BRA `(.L_x_1018) ;  /* 0xffffff0c00887947 */ /* 0x000fea000383ffff */
.L_x_1038:
[----:B-1----:R-:W-:-:S04]  /*14b30*/  IMAD.U32 R4, RZ, RZ, UR7 ;  /* 0x00000007ff047e24 */ /* 0x002fc8000f8e00ff */
[----:B------:R1:W2:Y:S03]  /*14b40*/  SYNCS.PHASECHK.TRANS64.TRYWAIT P1, [R4+URZ+0x30830], R3 ;  /* 0x03083003040075a7 */ /* 0x0002a6000802017f */
[----:B--2---:R-:W-:Y:S05]  /*14b50*/  @!P1 NANOSLEEP.SYNCS 0x989680 ;  /* 0x009896800000995d */ /* 0x004fea0003900000 */
[----:B------:R-:W2:Y:S02]  /*14b60*/  @!P1 SYNCS.PHASECHK.TRANS64 P1, [R4+URZ+0x30830], R3 ;  /* 0x03083003040095a7 */ /* 0x000ea4000802007f */
[----:B--2---:R-:W-:Y:S05]  /*14b70*/  @!P1 BRA `(.L_x_1038) ;  /* 0xfffffffc00ec9947 */ /* 0x004fea000383ffff */
[----:B------:R-:W-:Y:S05]  /*14b80*/  BRA `(.L_x_1037) ;  /* 0xffffff2c00847947 */ /* 0x000fea000383ffff */
.L_x_1042:
[----:B01----:R-:W-:-:S04]  /*14b90*/  IMAD.U32 R3, RZ, RZ, UR6 ;  /* 0x00000006ff037e24 */ /* 0x003fc8000f8e00ff */
[----:B------:R0:W1:Y:S03]  /*14ba0*/  SYNCS.PHASECHK.TRANS64.TRYWAIT P1, [R3+URZ+0x30850], R0 ;  /* 0x03085000030075a7 */ /* 0x000066000802017f */
[----:B-1----:R-:W-:Y:S05]  /*14bb0*/  @!P1 NANOSLEEP.SYNCS 0x989680 ;  /* 0x009896800000995d */ /* 0x002fea0003900000 */
[----:B------:R-:W1:Y:S02]  /*14bc0*/  @!P1 SYNCS.PHASECHK.TRANS64 P1, [R3+URZ+0x30850], R0 ;  /* 0x03085000030095a7 */ /* 0x000e64000802007f */
[----:B-1----:R-:W-:Y:S05]  /*14bd0*/  @!P1 BRA `(.L_x_1042) ;  /* 0xfffffffc00ec9947 */ /* 0x002fea000383ffff */
[----:B------:R-:W-:Y:S05]  /*14be0*/  BRA `(.L_x_1041) ;  /* 0xffffff3c00247947 */ /* 0x000fea000383ffff */
.L_x_1050:
[----:B-1----:R-:W-:-:S04]  /*14bf0*/  IMAD.U32 R4, RZ, RZ, UR6 ;  /* 0x00000006ff047e24 */ /* 0x002fc8000f8e00ff */
[----:B------:R1:W2:Y:S03]  /*14c00*/  SYNCS.PHASECHK.TRANS64.TRYWAIT P1, [R4+URZ+0x30830], R3 ;  /* 0x03083003040075a7 */ /* 0x0002a6000802017f */
[----:B--2---:R-:W-:Y:S05]  /*14c10*/  @!P1 NANOSLEEP.SYNCS 0x989680 ;  /* 0x009896800000995d */ /* 0x004fea0003900000 */
[----:B------:R-:W2:Y:S02]  /*14c20*/  @!P1 SYNCS.PHASECHK.TRANS64 P1, [R4+URZ+0x30830], R3 ;  /* 0x03083003040095a7 */ /* 0x000ea4000802007f */
[----:B--2---:R-:W-:Y:S05]  /*14c30*/  @!P1 BRA `(.L_x_1050) ;  /* 0xfffffffc00ec9947 */ /* 0x004fea000383ffff */
[----:B------:R-:W-:Y:S05]  /*14c40*/  BRA `(.L_x_1049) ;  /* 0xffffff4c00bc7947 */ /* 0x000fea000383ffff */
.L_x_1054:
[----:B01----:R-:W-:-:S04]  /*14c50*/  MOV R3, UR11 ;  /* 0x0000000b00037c02 */ /* 0x003fc80008000f00 */
[----:B------:R0:W1:Y:S03]  /*14c60*/  SYNCS.PHASECHK.TRANS64.TRYWAIT P1, [R3+URZ+0x30850], R0 ;  /* 0x03085000030075a7 */ /* 0x000066000802017f */
[----:B-1----:R-:W-:Y:S05]  /*14c70*/  @!P1 NANOSLEEP.SYNCS 0x989680 ;  /* 0x009896800000995d */ /* 0x002fea0003900000 */
[----:B------:R-:W1:Y:S02]  /*14c80*/  @!P1 SYNCS.PHASECHK.TRANS64 P1, [R3+URZ+0x30850], R0 ;  /* 0x03085000030095a7 */ /* 0x000e64000802007f */
[----:B-1----:R-:W-:Y:S05]  /*14c90*/  @!P1 BRA `(.L_x_1054) ;  /* 0xfffffffc00ec9947 */ /* 0x002fea000383ffff */
[----:B------:R-:W-:Y:S05]  /*14ca0*/  BRA `(.L_x_1053) ;  /* 0xffffff5c005c7947 */ /* 0x000fea000383ffff */
.L_x_1069:
[----:B-1----:R-:W-:-:S04]  /*14cb0*/  IMAD.U32 R7, RZ, RZ, UR5 ;  /* 0x00000005ff077e24 */ /* 0x002fc8000f8e00ff */
[----:B------:R1:W2:Y:S03]  /*14cc0*/  SYNCS.PHASECHK.TRANS64.TRYWAIT P1, [R7+URZ+0x30850], R0 ;  /* 0x03085000070075a7 */ /* 0x0002a6000802017f */
[----:B--2---:R-:W-:Y:S05]  /*14cd0*/  @!P1 NANOSLEEP.SYNCS 0x989680 ;  /* 0x009896800000995d */ /* 0x004fea0003900000 */
[----:B------:R-:W2:Y:S02]  /*14ce0*/  @!P1 SYNCS.PHASECHK.TRANS64 P1, [R7+URZ+0x30850], R0 ;  /* 0x03085000070095a7 */ /* 0x000ea4000802007f */
[----:B--2---:R-:W-:Y:S05]  /*14cf0*/  @!P1 BRA `(.L_x_1069) ;  /* 0xfffffffc00ec9947 */ /* 0x004fea000383ffff */
[----:B------:R-:W-:Y:S05]  /*14d00*/  BRA `(.L_x_1068) ;  /* 0xffffff80008c7947 */ /* 0x000fea000383ffff */
.L_x_1106:
[----:B------:R-:W0:Y:S01]  /*14d10*/  S2R R19, SR_TID.X ;  /* 0x0000000000137919 */ /* 0x000e220000002100 */
        /* <DEDUP_REMOVED lines=9> */
.L_x_1159:
[----:B------:R-:W-:Y:S05]  /*14db0*/  BRA `(.L_x_1160) ;  /* 0xffffffc800dc7947 */ /* 0x000fea000383ffff */
.L_x_1109:
[----:B0-----:R0:W1:Y:S02]  /*14dc0*/  SYNCS.PHASECHK.TRANS64.TRYWAIT P0, [R4+URZ+0x30840], R3 ;  /* 0x03084003040075a7 */ /* 0x001064000800017f */
[----:B-1----:R-:W-:Y:S05]  /*14dd0*/  @!P0 NANOSLEEP.SYNCS 0x989680 ;  /* 0x009896800000895d */ /* 0x002fea0003900000 */
[----:B------:R-:W1:Y:S02]  /*14de0*/  @!P0 SYNCS.PHASECHK.TRANS64 P0, [R4+URZ+0x30840], R3 ;  /* 0x03084003040085a7 */ /* 0x000e64000800007f */
[----:B-1----:R-:W-:Y:S05]  /*14df0*/  @!P0 BRA `(.L_x_1109) ;  /* 0xfffffffc00f08947 */ /* 0x002fea000383ffff */
[----:B------:R-:W-:Y:S05]  /*14e00*/  BRA `(.L_x_1161) ;  /* 0xffffffcc00c87947 */ /* 0x000fea000383ffff */
.L_x_1110:
        /* <DEDUP_REMOVED lines=8> */
.L_x_1163:
[----:B------:R-:W-:Y:S05]  /*14e90*/  BSYNC B0 ;  /* 0x0000000000007941 */ /* 0x000fea0003800000 */
.L_x_1162:
[----:B------:R-:W-:Y:S01]  /*14ea0*/  IMAD.MOV.U32 R13, RZ, RZ, R5 ;  /* 0x000000ffff0d7224 */ /* 0x000fe200078e0005 */
[----:B------:R-:W-:Y:S01]  /*14eb0*/  MOV R12, RZ ;  /* 0x000000ff000c7202 */ /* 0x000fe20000000f00 */
[----:B------:R-:W-:Y:S02]  /*14ec0*/  IMAD.MOV.U32 R11, RZ, RZ, 0x181f ;  /* 0x0000181fff0b7424 */ /* 0x000fe400078e00ff */
[----:B------:R-:W-:Y:S02]  /*14ed0*/  IMAD.MOV.U32 R15, RZ, RZ, -0x1 ;  /* 0xffffffffff0f7424 */ /* 0x000fe400078e00ff */
[----:B------:R-:W-:Y:S02]  /*14ee0*/  IMAD.MOV.U32 R2, RZ, RZ, R14 ;  /* 0x000000ffff027224 */ /* 0x000fe400078e000e */
[----:B------:R-:W-:-:S07]  /*14ef0*/  @P0 IMAD R9, R0, 0x2, R17 ;  /* 0x0000000200090824 */ /* 0x000fce00078e0211 */
[----:B------:R-:W-:Y:S05]  /*14f00*/  WARPSYNC.COLLECTIVE R15, `(.L_x_1164) ;  /* 0x000000000f087348 */ /* 0x000fea0003c00000 */
[----:B------:R0:W1:Y:S02]  /*14f10*/  SHFL.IDX P6, R14, R13, R12, R11 ;  /* 0x0000000c0d0e7389 */ /* 0x00006400000c000b */
[----:B01----:R-:W-:Y:S01]  /*14f20*/  ENDCOLLECTIVE ;  /* 0x000000000000791b */ /* 0x003fe20003800000 */
.L_x_1164:
[----:B------:R-:W-:Y:S01]  /*14f30*/  MOV R13, R6 ;  /* 0x00000006000d7202 */ /* 0x000fe20000000f00 */
[----:B------:R-:W-:Y:S01]  /*14f40*/  IMAD.MOV.U32 R12, RZ, RZ, 0x1 ;  /* 0x00000001ff0c7424 */ /* 0x000fe200078e00ff */
[----:B------:R-:W-:-:S05]  /*14f50*/  @P0 LEA R14, P1, R37, R14, 0x1 ;  /* 0x0000000e250e0211 */ /* 0x000fca00078208ff */
[----:B------:R-:W-:Y:S02]  /*14f60*/  @P0 IMAD.X R3, RZ, RZ, R2, P1 ;  /* 0x000000ffff030224 */ /* 0x000fe400008e0602 */
[----:B------:R-:W-:-:S07]  /*14f70*/  @P0 IMAD.MOV.U32 R2, RZ, RZ, R14 ;  /* 0x000000ffff020224 */ /* 0x000fce00078e000e */
[----:B------:R-:W-:Y:S05]  /*14f80*/  WARPSYNC.COLLECTIVE R15, `(.L_x_1165) ;  /* 0x000000000f087348 */ /* 0x000fea0003c00000 */
[----:B------:R0:W1:Y:S02]  /*14f90*/  SHFL.IDX P6, R14, R13, R12, R11 ;  /* 0x0000000c0d0e7389 */ /* 0x00006400000c000b */
[----:B01----:R-:W-:Y:S01]  /*14fa0*/  ENDCOLLECTIVE ;  /* 0x000000000000791b */ /* 0x003fe20003800000 */
.L_x_1165:
        /* <DEDUP_REMOVED lines=8> */
[----:B------:R-:W-:Y:S01]  /*15030*/  ISETP.GE.AND P0, PT, R7, 0x11, PT ;  /* 0x000000110700780c */ /* 0x000fe20003f06270 */
[----:B------:R-:W-:-:S12]  /*15040*/  IMAD.MOV.U32 R8, RZ, RZ, R14 ;  /* 0x000000ffff087224 */ /* 0x000fd800078e000e */
[----:B0-----:R-:W-:Y:S05]  /*15050*/  WARPSYNC.COLLECTIVE R15, `(.L_x_1166) ;  /* 0x000000000f087348 */ /* 0x001fea0003c00000 */
[----:B------:R1:W2:Y:S02]  /*15060*/  SHFL.IDX P6, R14, R13, R12, R11 ;  /* 0x0000000c0d0e7389 */ /* 0x0002a400000c000b */
[----:B012---:R-:W-:Y:S01]  /*15070*/  ENDCOLLECTIVE ;  /* 0x000000000000791b */ /* 0x007fe20003800000 */
.L_x_1166:
[----:B------:R-:W-:Y:S02]  /*15080*/  @P0 IMAD R27, R0, 0x2, R17 ;  /* 0x00000002001b0824 */ /* 0x000fe400078e0211 */
[----:B------:R-:W-:Y:S02]  /*15090*/  IMAD.MOV.U32 R13, RZ, RZ, R6 ;  /* 0x000000ffff0d7224 */ /* 0x000fe400078e0006 */
[----:B------:R-:W-:Y:S01]  /*150a0*/  IMAD.MOV.U32 R12, RZ, RZ, 0x2 ;  /* 0x00000002ff0c7424 */ /* 0x000fe200078e00ff */
[----:B------:R-:W-:-:S04]  /*150b0*/  @P0 LEA R14, P1, R37, R14, 0x1 ;  /* 0x0000000e250e0211 */ /* 0x000fc800078208ff */
[----:B------:R-:W-:Y:S01]  /*150c0*/  @P0 MOV R2, R14 ;  /* 0x0000000e00020202 */ /* 0x000fe20000000f00 */
[----:B------:R-:W-:-:S08]  /*150d0*/  @P0 IMAD.X R21, RZ, RZ, R8, P1 ;  /* 0x000000ffff150224 */ /* 0x000fd000008e0608 */
[----:B------:R-:W-:Y:S05]  /*150e0*/  WARPSYNC.COLLECTIVE R15, `(.L_x_1167) ;  /* 0x000000000f087348 */ /* 0x000fea0003c00000 */
[----:B------:R0:W1:Y:S02]  /*150f0*/  SHFL.IDX P6, R14, R13, R12, R11 ;  /* 0x0000000c0d0e7389 */ /* 0x00006400000c000b */
[----:B01----:R-:W-:Y:S01]  /*15100*/  ENDCOLLECTIVE ;  /* 0x000000000000791b */ /* 0x003fe20003800000 */
.L_x_1167:
        /* <DEDUP_REMOVED lines=14> */
.L_x_1168:
[----:B------:R-:W-:Y:S02]  /*151f0*/  @P0 IMAD R21, R0, 0x2, R17 ;  /* 0x0000000200150824 */ /* 0x000fe400078e0211 */
[----:B------:R-:W-:Y:S02]  /*15200*/  IMAD.MOV.U32 R13, RZ, RZ, R6 ;  /* 0x000000ffff0d7224 */ /* 0x000fe400078e0006 */
[----:B------:R-:W-:Y:S01]  /*15210*/  IMAD.MOV.U32 R12, RZ, RZ, 0x3 ;  /* 0x00000003ff0c7424 */ /* 0x000fe200078e00ff */
[----:B------:R-:W-:-:S04]  /*15220*/  @P0 LEA R14, P1, R37, R14, 0x1 ;  /* 0x0000000e250e0211 */ /* 0x000fc800078208ff */
[----:B------:R-:W-:Y:S01]  /*15230*/  @P0 IADD3.X R9, RZ, R8, RZ, P1, !PT ;  /* 0x00000008ff090210 */ /* 0x000fe20000ffe4ff */
[----:B------:R-:W-:-:S08]  /*15240*/  @P0 IMAD.MOV.U32 R2, RZ, RZ, R14 ;  /* 0x000000ffff020224 */ /* 0x000fd000078e000e */
[----:B------:R-:W-:Y:S05]  /*15250*/  WARPSYNC.COLLECTIVE R15, `(.L_x_1169) ;  /* 0x000000000f087348 */ /* 0x000fea0003c00000 */
[----:B------:R0:W1:Y:S02]  /*15260*/  SHFL.IDX P6, R14, R13, R12, R11 ;  /* 0x0000000c0d0e7389 */ /* 0x00006400000c000b */
[----:B01----:R-:W-:Y:S01]  /*15270*/  ENDCOLLECTIVE ;  /* 0x000000000000791b */ /* 0x003fe20003800000 */
.L_x_1169:
        /* <DEDUP_REMOVED lines=9> */
[----:B------:R-:W-:-:S07]  /*15310*/  MOV R8, R14 ;  /* 0x0000000e00087202 */ /* 0x000fce0000000f00 */
[----:B0-----:R-:W-:Y:S05]  /*15320*/  WARPSYNC.COLLECTIVE R15, `(.L_x_1170) ;  /* 0x000000000f087348 */ /* 0x001fea0003c00000 */
[----:B------:R1:W2:Y:S02]  /*15330*/  SHFL.IDX P6, R14, R13, R12, R11 ;  /* 0x0000000c0d0e7389 */ /* 0x0002a400000c000b */
[----:B012---:R-:W-:Y:S01]  /*15340*/  ENDCOLLECTIVE ;  /* 0x000000000000791b */ /* 0x007fe20003800000 */
.L_x_1170:
[----:B------:R-:W-:Y:S05]  /*15350*/  BRA `(.L_x_1171) ;  /* 0xffffffcc007c7947 */ /* 0x000fea000383ffff */
.L_x_1115:
[----:B------:R-:W-:Y:S02]  /*15360*/  IMAD.MOV.U32 R13, RZ, RZ, R4 ;  /* 0x000000ffff0d7224 */ /* 0x000fe400078e0004 */
[----:B------:R-:W-:Y:S02]  /*15370*/  IMAD.MOV.U32 R12, RZ, RZ, RZ ;  /* 0x000000ffff0c7224 */ /* 0x000fe400078e00ff */
[----:B------:R-:W-:Y:S02]  /*15380*/  IMAD.MOV.U32 R11, RZ, RZ, 0x181f ;  /* 0x0000181fff0b7424 */ /* 0x000fe400078e00ff */
[----:B------:R-:W-:Y:S02]  /*15390*/  IMAD.MOV.U32 R15, RZ, RZ, -0x1 ;  /* 0xffffffffff0f7424 */ /* 0x000fe400078e00ff */
[----:B------:R-:W-:-:S07]  /*153a0*/  VIADD R0, R36, UR44 ;  /* 0x0000002c24007c36 */ /* 0x000fce0008000000 */
[----:B------:R-:W-:Y:S05]  /*153b0*/  WARPSYNC.COLLECTIVE R15, `(.L_x_1172) ;  /* 0x000000000f087348 */ /* 0x000fea0003c00000 */
[----:B------:R0:W1:Y:S02]  /*153c0*/  SHFL.IDX P6, R14, R13, R12, R11 ;  /* 0x0000000c0d0e7389 */ /* 0x00006400000c000b */
[----:B01----:R-:W-:Y:S01]  /*153d0*/  ENDCOLLECTIVE ;  /* 0x000000000000791b */ /* 0x003fe20003800000 */
.L_x_1172:
[C---:B------:R-:W-:Y:S01]  /*153e0*/  VIADD R6, R0.reuse, 0x10 ;  /* 0x0000001000067836 */ /* 0x040fe20000000000 */
[----:B------:R-:W-:Y:S01]  /*153f0*/  ISETP.GE.AND P0, PT, R0, UR39, PT ;  /* 0x0000002700007c0c */ /* 0x000fe2000bf06270 */
[----:B------:R-:W-:Y:S01]  /*15400*/  IMAD.MOV.U32 R13, RZ, RZ, R5 ;  /* 0x000000ffff0d7224 */ /* 0x000fe200078e0005 */
[----:B------:R-:W-:-:S11]  /*15410*/  MOV R2, R14 ;  /* 0x0000000e00027202 */ /* 0x000fd60000000f00 */
[----:B------:R-:W-:Y:S05]  /*15420*/  WARPSYNC.COLLECTIVE R15, `(.L_x_1173) ;  /* 0x000000000f087348 */ /* 0x000fea0003c00000 */
[----:B------:R0:W1:Y:S02]  /*15430*/  SHFL.IDX P6, R14, R13, R12, R11 ;  /* 0x0000000c0d0e7389 */ /* 0x00006400000c000b */
[----:B01----:R-:W-:Y:S01]  /*15440*/  ENDCOLLECTIVE ;  /* 0x000000000000791b */ /* 0x003fe20003800000 */
.L_x_1173:
        /* <DEDUP_REMOVED lines=8> */
.L_x_1174:
[----:B------:R-:W-:Y:S01]  /*154d0*/  @!PT LDS RZ, [RZ] ;  /* 0x00000000fffff984 */ /* 0x000fe20000000800 */
[----:B------:R-:W-:Y:S01]  /*154e0*/  @!PT LDS RZ, [RZ] ;  /* 0x00000000fffff984 */ /* 0x000fe20000000800 */
[----:B------:R-:W-:Y:S01]  /*154f0*/  @!PT LDS RZ, [RZ] ;  /* 0x00000000fffff984 */ /* 0x000fe20000000800 */
[----:B------:R0:W-:Y:S04]  /*15500*/  @!P0 LDGSTS.E.BYPASS.LTC128B.128 [R31+0x10400], desc[UR36][R2.64], !P2 ;  /* 0x10400000021f8fae */ /* 0x0001e8000d101d64 */
[----:B------:R0:W-:Y:S04]  /*15510*/  @!P0 LDGSTS.E.BYPASS.LTC128B.128 [R31+0x14400], desc[UR36][R2.64+0x80], !P3 ;  /* 0x14400080021f8fae */ /* 0x0001e8000d901d64 */
[----:B------:R0:W-:Y:S01]  /*15520*/  @!P0 LDGSTS.E.BYPASS.LTC128B.128 [R31+0x18400], desc[UR36][R2.64+0x100], !P4 ;  /* 0x18400100021f8fae */ /* 0x0001e2000e101d64 */
[----:B------:R-:W-:-:S03]  /*15530*/  IMAD.MOV.U32 R13, RZ, RZ, R5 ;  /* 0x000000ffff0d7224 */ /* 0x000fc600078e0005 */
[----:B------:R0:W-:Y:S01]  /*15540*/  @!P0 LDGSTS.E.BYPASS.LTC128B.128 [R31+0x1c400], desc[UR36][R2.64+0x180], !P5 ;  /* 0x1c400180021f8fae */ /* 0x0001e2000e901d64 */
[----:B------:R-:W-:Y:S01]  /*15550*/  ISETP.GE.AND P0, PT, R6, UR39, PT ;  /* 0x0000002706007c0c */ /* 0x000fe2000bf06270 */
[----:B------:R-:W-:-:S12]  /*15560*/  IMAD.MOV.U32 R6, RZ, RZ, R14 ;  /* 0x000000ffff067224 */ /* 0x000fd800078e000e */
[----:B0-----:R-:W-:Y:S05]  /*15570*/  WARPSYNC.COLLECTIVE R15, `(.L_x_1175) ;  /* 0x000000000f087348 */ /* 0x001fea0003c00000 */
[----:B------:R1:W2:Y:S02]  /*15580*/  SHFL.IDX P6, R14, R13, R12, R11 ;  /* 0x0000000c0d0e7389 */ /* 0x0002a400000c000b */
[----:B012---:R-:W-:Y:S01]  /*15590*/  ENDCOLLECTIVE ;  /* 0x000000000000791b */ /* 0x007fe20003800000 */
.L_x_1175:
[----:B------:R-:W-:Y:S02]  /*155a0*/  IMAD.MOV.U32 R13, RZ, RZ, R4 ;  /* 0x000000ffff0d7224 */ /* 0x000fe400078e0004 */
[----:B------:R-:W-:Y:S01]  /*155b0*/  IMAD.MOV.U32 R12, RZ, RZ, 0x2 ;  /* 0x00000002ff0c7424 */ /* 0x000fe200078e00ff */
[----:B------:R-:W-:-:S05]  /*155c0*/  @!P0 LEA R14, P1, R37, R14, 0x1 ;  /* 0x0000000e250e8211 */ /* 0x000fca00078208ff */
[----:B------:R-:W-:-:S08]  /*155d0*/  @!P0 IMAD.MOV.U32 R2, RZ, RZ, R14 ;  /* 0x000000ffff028224 */ /* 0x000fd000078e000e */
[----:B------:R-:W-:Y:S05]  /*155e0*/  WARPSYNC.COLLECTIVE R15, `(.L_x_1176) ;  /* 0x000000000f087348 */ /* 0x000fea0003c00000 */
[----:B------:R0:W1:Y:S02]  /*155f0*/  SHFL.IDX P6, R14, R13, R12, R11 ;  /* 0x0000000c0d0e7389 */ /* 0x00006400000c000b */
[----:B01----:R-:W-:Y:S01]  /*15600*/  ENDCOLLECTIVE ;  /* 0x000000000000791b */ /* 0x003fe20003800000 */
.L_x_1176:
        /* <DEDUP_REMOVED lines=16> */
.L_x_1177:
[----:B------:R-:W-:Y:S02]  /*15710*/  IMAD.MOV.U32 R13, RZ, RZ, R4 ;  /* 0x000000ffff0d7224 */ /* 0x000fe400078e0004 */
[----:B------:R-:W-:Y:S01]  /*15720*/  IMAD.MOV.U32 R12, RZ, RZ, 0x3 ;  /* 0x00000003ff0c7424 */ /* 0x000fe200078e00ff */
[----:B------:R-:W-:-:S04]  /*15730*/  @!P0 LEA R14, P1, R37, R14, 0x1 ;  /* 0x0000000e250e8211 */ /* 0x000fc800078208ff */
[----:B------:R-:W-:Y:S01]  /*15740*/  @!P0 IADD3.X R7, RZ, R6, RZ, P1, !PT ;  /* 0x00000006ff078210 */ /* 0x000fe20000ffe4ff */
[----:B------:R-:W-:-:S08]  /*15750*/  @!P0 IMAD.MOV.U32 R2, RZ, RZ, R14 ;  /* 0x000000ffff028224 */ /* 0x000fd000078e000e */
[----:B------:R-:W-:Y:S05]  /*15760*/  WARPSYNC.COLLECTIVE R15, `(.L_x_1178) ;  /* 0x000000000f087348 */ /* 0x000fea0003c00000 */
[----:B------:R0:W1:Y:S02]  /*15770*/  SHFL.IDX P6, R14, R13, R12, R11 ;  /* 0x0000000c0d0e7389 */ /* 0x00006400000c000b */
[----:B01----:R-:W-:Y:S01]  /*15780*/  ENDCOLLECTIVE ;  /* 0x000000000000791b */ /* 0x003fe20003800000 */
.L_x_1178:
[----:B------:R-:W-:Y:S02]  /*15790*/  VIADD R6, R0, 0x30 ;  /* 0x0000003000067836 */ /* 0x000fe40000000000 */
        /* <DEDUP_REMOVED lines=14> */
.L_x_1179:
[----:B------:R-:W-:Y:S01]  /*15880*/  MOV R13, R4 ;  /* 0x00000004000d7202 */ /* 0x000fe20000000f00 */
[----:B------:R-:W-:Y:S01]  /*15890*/  IMAD.MOV.U32 R12, RZ, RZ, 0x4 ;  /* 0x00000004ff0c7424 */ /* 0x000fe200078e00ff */
[----:B------:R-:W-:-:S05]  /*158a0*/  @!P0 LEA R14, P1, R37, R14, 0x1 ;  /* 0x0000000e250e8211 */ /* 0x000fca00078208ff */
[----:B------:R-:W-:-:S08]  /*158b0*/  @!P0 IMAD.MOV.U32 R2, RZ, RZ, R14 ;  /* 0x000000ffff028224 */ /* 0x000fd000078e000e */
[----:B------:R-:W-:Y:S05]  /*158c0*/  WARPSYNC.COLLECTIVE R15, `(.L_x_1180) ;  /* 0x000000000f087348 */ /* 0x000fea0003c00000 */
[----:B------:R0:W1:Y:S02]  /*158d0*/  SHFL.IDX P6, R14, R13, R12, R11 ;  /* 0x0000000c0d0e7389 */ /* 0x00006400000c000b */
[----:B01----:R-:W-:Y:S01]  /*158e0*/  ENDCOLLECTIVE ;  /* 0x000000000000791b */ /* 0x003fe20003800000 */
.L_x_1180:
[----:B------:R-:W-:Y:S02]  /*158f0*/  @!P0 IMAD.X R7, RZ, RZ, R6, P1 ;  /* 0x000000ffff078224 */ /* 0x000fe400008e0606 */
        /* <DEDUP_REMOVED lines=10> */
[----:B------:R-:W-:Y:S01]  /*159a0*/  ISETP.GE.AND P0, PT, R6, UR39, PT ;  /* 0x0000002706007c0c */ /* 0x000fe2000bf06270 */
[----:B------:R-:W-:-:S12]  /*159b0*/  IMAD.MOV.U32 R6, RZ, RZ, R14 ;  /* 0x000000ffff067224 */ /* 0x000fd800078e000e */
[----:B0-----:R-:W-:Y:S05]  /*159c0*/  WARPSYNC.COLLECTIVE R15, `(.L_x_1181) ;  /* 0x000000000f087348 */ /* 0x001fea0003c00000 */
[----:B------:R1:W2:Y:S02]  /*159d0*/  SHFL.IDX P6, R14, R13, R12, R11 ;  /* 0x0000000c0d0e7389 */ /* 0x0002a400000c000b */
[----:B012---:R-:W-:Y:S01]  /*159e0*/  ENDCOLLECTIVE ;  /* 0x000000000000791b */ /* 0x007fe20003800000 */
.L_x_1181:
[----:B------:R-:W-:Y:S02]  /*159f0*/  IMAD.MOV.U32 R13, RZ, RZ, R4 ;  /* 0x000000ffff0d7224 */ /* 0x000fe400078e0004 */
[----:B------:R-:W-:Y:S01]  /*15a00*/  IMAD.MOV.U32 R12, RZ, RZ, 0x5 ;  /* 0x00000005ff0c7424 */ /* 0x000fe200078e00ff */
[----:B------:R-:W-:-:S05]  /*15a10*/  @!P0 LEA R14, P1, R37, R14, 0x1 ;  /* 0x0000000e250e8211 */ /* 0x000fca00078208ff */
[----:B------:R-:W-:-:S08]  /*15a20*/  @!P0 IMAD.MOV.U32 R2, RZ, RZ, R14 ;  /* 0x000000ffff028224 */ /* 0x000fd000078e000e */
[----:B------:R-:W-:Y:S05]  /*15a30*/  WARPSYNC.COLLECTIVE R15, `(.L_x_1182) ;  /* 0x000000000f087348 */ /* 0x000fea0003c00000 */
[----:B------:R0:W1:Y:S02]  /*15a40*/  SHFL.IDX P6, R14, R13, R12, R11 ;  /* 0x0000000c0d0e7389 */ /* 0x00006400000c000b */
[----:B01----:R-:W-:Y:S01]  /*15a50*/  ENDCOLLECTIVE ;  /* 0x000000000000791b */ /* 0x003fe20003800000 */
.L_x_1182:
        /* <DEDUP_REMOVED lines=16> */
.L_x_1183:
        /* <DEDUP_REMOVED lines=8> */
.L_x_1184:
        /* <DEDUP_REMOVED lines=15> */
.L_x_1185:
[----:B------:R-:W-:Y:S01]  /*15cd0*/  IMAD.MOV.U32 R13, RZ, RZ, R4 ;  /* 0x000000ffff0d7224 */ /* 0x000fe200078e0004 */
[----:B------:R-:W-:Y:S02]  /*15ce0*/  MOV R12, 0x7 ;  /* 0x00000007000c7802 */ /* 0x000fe40000000f00 */
[----:B------:R-:W-:-:S05]  /*15cf0*/  @!P0 LEA R14, P1, R37, R14, 0x1 ;  /* 0x0000000e250e8211 */ /* 0x000fca00078208ff */
[----:B------:R-:W-:-:S08]  /*15d00*/  @!P0 IMAD.MOV.U32 R2, RZ, RZ, R14 ;  /* 0x000000ffff028224 */ /* 0x000fd000078e000e */
[----:B------:R-:W-:Y:S05]  /*15d10*/  WARPSYNC.COLLECTIVE R15, `(.L_x_1186) ;  /* 0x000000000f087348 */ /* 0x000fea0003c00000 */
[----:B------:R0:W1:Y:S02]  /*15d20*/  SHFL.IDX P6, R14, R13, R12, R11 ;  /* 0x0000000c0d0e7389 */ /* 0x00006400000c000b */
[----:B01----:R-:W-:Y:S01]  /*15d30*/  ENDCOLLECTIVE ;  /* 0x000000000000791b */ /* 0x003fe20003800000 */
.L_x_1186:
[----:B------:R-:W-:-:S04]  /*15d40*/  @!P0 IMAD.X R7, RZ, RZ, R6, P1 ;  /* 0x000000ffff078224 */ /* 0x000fc800008e0606 */
[----:B------:R-:W-:-:S05]  /*15d50*/  @!P0 IMAD.MOV.U32 R3, RZ, RZ, R7 ;  /* 0x000000ffff038224 */ /* 0x000fca00078e0007 */
        /* <DEDUP_REMOVED lines=8> */
[----:B------:R-:W-:-:S07]  /*15de0*/  IMAD.MOV.U32 R6, RZ, RZ, R14 ;  /* 0x000000ffff067224 */ /* 0x000fce00078e000e */
[----:B0-----:R-:W-:Y:S05]  /*15df0*/  WARPSYNC.COLLECTIVE R15, `(.L_x_1187) ;  /* 0x000000000f087348 */ /* 0x001fea0003c00000 */
[----:B------:R1:W2:Y:S02]  /*15e00*/  SHFL.IDX P6, R14, R13, R12, R11 ;  /* 0x0000000c0d0e7389 */ /* 0x0002a400000c000b */
[----:B012---:R-:W-:Y:S01]  /*15e10*/  ENDCOLLECTIVE ;  /* 0x000000000000791b */ /* 0x007fe20003800000 */
.L_x_1187:
[----:B------:R-:W-:Y:S05]  /*15e20*/  BRA `(.L_x_1188) ;  /* 0xffffffcc00a47947 */ /* 0x000fea000383ffff */
.L_x_1118:
[----:B0-----:R0:W1:Y:S02]  /*15e30*/  SYNCS.PHASECHK.TRANS64.TRYWAIT P0, [R17+URZ+0x30820], R0 ;  /* 0x03082000110075a7 */ /* 0x001064000800017f */
[----:B-1----:R-:W-:Y:S05]  /*15e40*/  @!P0 NANOSLEEP.SYNCS 0x989680 ;  /* 0x009896800000895d */ /* 0x002fea0003900000 */
[----:B------:R-:W1:Y:S02]  /*15e50*/  @!P0 SYNCS.PHASECHK.TRANS64 P0, [R17+URZ+0x30820], R0 ;  /* 0x03082000110085a7 */ /* 0x000e64000800007f */
[----:B-1----:R-:W-:Y:S05]  /*15e60*/  @!P0 BRA `(.L_x_1118) ;  /* 0xfffffffc00f08947 */ /* 0x002fea000383ffff */
[----:B------:R-:W-:Y:S05]  /*15e70*/  BRA `(.L_x_1189) ;  /* 0xffffffd0000c7947 */ /* 0x000fea000383ffff */
.L_x_1122:
[----:B0-----:R0:W1:Y:S02]  /*15e80*/  SYNCS.PHASECHK.TRANS64.TRYWAIT P0, [R7+URZ+0x30840], R2 ;  /* 0x03084002070075a7 */ /* 0x001064000800017f */
[----:B-1----:R-:W-:Y:S05]  /*15e90*/  @!P0 NANOSLEEP.SYNCS 0x989680 ;  /* 0x009896800000895d */ /* 0x002fea0003900000 */
[----:B------:R-:W1:Y:S02]  /*15ea0*/  @!P0 SYNCS.PHASECHK.TRANS64 P0, [R7+URZ+0x30840], R2 ;  /* 0x03084002070085a7 */ /* 0x000e64000800007f */
[----:B-1----:R-:W-:Y:S05]  /*15eb0*/  @!P0 BRA `(.L_x_1122) ;  /* 0xfffffffc00f08947 */ /* 0x002fea000383ffff */
[----:B------:R-:W-:Y:S05]  /*15ec0*/  BRA `(.L_x_1190) ;  /* 0xffffffd000cc7947 */ /* 0x000fea000383ffff */
.L_x_1123:
        /* <DEDUP_REMOVED lines=8> */
.L_x_1192:
[----:B------:R-:W-:Y:S05]  /*15f50*/  BSYNC B1 ;  /* 0x0000000000017941 */ /* 0x000fea0003800000 */
.L_x_1191:
[----:B------:R-:W-:Y:S01]  /*15f60*/  IMAD.MOV.U32 R13, RZ, RZ, R20 ;  /* 0x000000ffff0d7224 */ /* 0x000fe200078e0014 */
[----:B------:R-:W-:Y:S01]  /*15f70*/  SHF.L.U32 R4, R37, 0x1, RZ ;  /* 0x0000000125047819 */ /* 0x000fe200000006ff */
        /* <DEDUP_REMOVED lines=8> */
.L_x_1193:
[----:B------:R-:W-:Y:S02]  /*16000*/  IMAD.MOV.U32 R13, RZ, RZ, R27 ;  /* 0x000000ffff0d7224 */ /* 0x000fe400078e001b */
[----:B------:R-:W-:Y:S01]  /*16010*/  IMAD.MOV.U32 R12, RZ, RZ, 0x1 ;  /* 0x00000001ff0c7424 */ /* 0x000fe200078e00ff */
[----:B------:R-:W-:-:S13]  /*16020*/  IADD3 R2, P0, R14, R4, RZ ;  /* 0x000000040e027210 */ /* 0x000fda0007f1e0ff */
[----:B------:R-:W-:Y:S05]  /*16030*/  WARPSYNC.COLLECTIVE R15, `(.L_x_1194) ;  /* 0x000000000f087348 */ /* 0x000fea0003c00000 */
[----:B------:R0:W1:Y:S02]  /*16040*/  SHFL.IDX P6, R14, R13, R12, R11 ;  /* 0x0000000c0d0e7389 */ /* 0x00006400000c000b */
[----:B01----:R-:W-:Y:S01]  /*16050*/  ENDCOLLECTIVE ;  /* 0x000000000000791b */ /* 0x003fe20003800000 */
.L_x_1194:
        /* <DEDUP_REMOVED lines=13> */
.L_x_1195:
[----:B------:R-:W-:Y:S02]  /*16130*/  IMAD.MOV.U32 R13, RZ, RZ, R27 ;  /* 0x000000ffff0d7224 */ /* 0x000fe400078e001b */
[----:B------:R-:W-:Y:S01]  /*16140*/  IMAD.MOV.U32 R12, RZ, RZ, 0x2 ;  /* 0x00000002ff0c7424 */ /* 0x000fe200078e00ff */
[----:B------:R-:W-:-:S13]  /*16150*/  IADD3 R2, P0, R14, R4, RZ ;  /* 0x000000040e027210 */ /* 0x000fda0007f1e0ff */
[----:B------:R-:W-:Y:S05]  /*16160*/  WARPSYNC.COLLECTIVE R15, `(.L_x_1196) ;  /* 0x000000000f087348 */ /* 0x000fea0003c00000 */
[----:B------:R0:W1:Y:S02]  /*16170*/  SHFL.IDX P6, R14, R13, R12, R11 ;  /* 0x0000000c0d0e7389 */ /* 0x00006400000c000b */
[----:B01----:R-:W-:Y:S01]  /*16180*/  ENDCOLLECTIVE ;  /* 0x000000000000791b */ /* 0x003fe20003800000 */
.L_x_1196:
        /* <DEDUP_REMOVED lines=13> */
.L_x_1197:
[----:B------:R-:W-:Y:S02]  /*16260*/  IMAD.MOV.U32 R13, RZ, RZ, R27 ;  /* 0x000000ffff0d7224 */ /* 0x000fe400078e001b */
[----:B------:R-:W-:Y:S01]  /*16270*/  IMAD.MOV.U32 R12, RZ, RZ, 0x3 ;  /* 0x00000003ff0c7424 */ /* 0x000fe200078e00ff */
[----:B------:R-:W-:-:S13]  /*16280*/  IADD3 R2, P0, R14, R4, RZ ;  /* 0x000000040e027210 */ /* 0x000fda0007f1e0ff */
[----:B------:R-:W-:Y:S05]  /*16290*/  WARPSYNC.COLLECTIVE R15, `(.L_x_1198) ;  /* 0x000000000f087348 */ /* 0x000fea0003c00000 */
[----:B------:R0:W1:Y:S02]  /*162a0*/  SHFL.IDX P6, R14, R13, R12, R11 ;  /* 0x0000000c0d0e7389 */ /* 0x00006400000c000b */
[----:B01----:R-:W-:Y:S01]  /*162b0*/  ENDCOLLECTIVE ;  /* 0x000000000000791b */ /* 0x003fe20003800000 */
.L_x_1198:
        /* <DEDUP_REMOVED lines=13> */
.L_x_1199:
[----:B------:R-:W-:Y:S05]  /*16390*/  BRA `(.L_x_1200) ;  /* 0xffffffd000787947 */ /* 0x000fea000383ffff */
.L_x_1128:
[----:B0-----:R0:W1:Y:S02]  /*163a0*/  SYNCS.PHASECHK.TRANS64.TRYWAIT P0, [R7+URZ+0x30860], R2 ;  /* 0x03086002070075a7 */ /* 0x001064000800017f */
[----:B-1----:R-:W-:Y:S05]  /*163b0*/  @!P0 NANOSLEEP.SYNCS 0x989680 ;  /* 0x009896800000895d */ /* 0x002fea0003900000 */
[----:B------:R-:W1:Y:S02]  /*163c0*/  @!P0 SYNCS.PHASECHK.TRANS64 P0, [R7+URZ+0x30860], R2 ;  /* 0x03086002070085a7 */ /* 0x000e64000800007f */
[----:B-1----:R-:W-:Y:S05]  /*163d0*/  @!P0 BRA `(.L_x_1128) ;  /* 0xfffffffc00f08947 */ /* 0x002fea000383ffff */
[----:B------:R-:W-:Y:S05]  /*163e0*/  BRA `(.L_x_1201) ;  /* 0xffffffd000d87947 */ /* 0x000fea000383ffff */
.L_x_1129:
[----:B------:R-:W-:Y:S01]  /*163f0*/  BSSY B1, `(.L_x_1202) ;  /* 0x0000008000017945 */ /* 0x000fe20003800000 */
[----:B------:R-:W-:Y:S01]  /*16400*/  IMAD.MOV.U32 R13, RZ, RZ, R19 ;  /* 0x000000ffff0d7224 */ /* 0x000fe200078e0013 */
[----:B------:R-:W-:Y:S01]  /*16410*/  MOV R12, RZ ;  /* 0x000000ff000c7202 */ /* 0x000fe20000000f00 */
[----:B------:R-:W-:Y:S02]  /*16420*/  IMAD.MOV.U32 R11, RZ, RZ, 0x181f ;  /* 0x0000181fff0b7424 */ /* 0x000fe400078e00ff */
[----:B------:R-:W-:-:S07]  /*16430*/  IMAD.MOV.U32 R15, RZ, RZ, -0x1 ;  /* 0xffffffffff0f7424 */ /* 0x000fce00078e00ff */
[----:B0-----:R-:W-:Y:S05]  /*16440*/  WARPSYNC.COLLECTIVE R15, `(.L_x_1203) ;  /* 0x000000000f087348 */ /* 0x001fea0003c00000 */
[----:B------:R1:W2:Y:S02]  /*16450*/  SHFL.IDX P6, R14, R13, R12, R11 ;  /* 0x0000000c0d0e7389 */ /* 0x0002a400000c000b */
[----:B012---:R-:W-:Y:S01]  /*16460*/  ENDCOLLECTIVE ;  /* 0x000000000000791b */ /* 0x007fe20003800000 */
.L_x_1203:
[----:B------:R-:W-:Y:S05]  /*16470*/  BSYNC B1 ;  /* 0x0000000000017941 */ /* 0x000fea0003800000 */
.L_x_1202:
[----:B------:R-:W-:Y:S01]  /*16480*/  IMAD.MOV.U32 R13, RZ, RZ, R18 ;  /* 0x000000ffff0d7224 */ /* 0x000fe200078e0012 */
[----:B------:R-:W-:Y:S01]  /*16490*/  MOV R11, 0x181f ;  /* 0x0000181f000b7802 */ /* 0x000fe20000000f00 */
[----:B------:R-:W-:Y:S02]  /*164a0*/  IMAD.MOV.U32 R12, RZ, RZ, RZ ;  /* 0x000000ffff0c7224 */ /* 0x000fe400078e00ff */
[----:B------:R-:W-:Y:S02]  /*164b0*/  IMAD.MOV.U32 R15, RZ, RZ, -0x1 ;  /* 0xffffffffff0f7424 */ /* 0x000fe400078e00ff */
[----:B------:R-:W-:Y:S02]  /*164c0*/  IMAD.MOV.U32 R3, RZ, RZ, R14 ;  /* 0x000000ffff037224 */ /* 0x000fe400078e000e */
[----:B------:R-:W-:-:S07]  /*164d0*/  IMAD R6, R6, 0x2, R17 ;  /* 0x0000000206067824 */ /* 0x000fce00078e0211 */
[----:B------:R-:W-:Y:S05]  /*164e0*/  WARPSYNC.COLLECTIVE R15, `(.L_x_1204) ;  /* 0x000000000f087348 */ /* 0x000fea0003c00000 */
[----:B------:R0:W1:Y:S02]  /*164f0*/  SHFL.IDX P6, R14, R13, R12, R11 ;  /* 0x0000000c0d0e7389 */ /* 0x00006400000c000b */
[----:B01----:R-:W-:Y:S01]  /*16500*/  ENDCOLLECTIVE ;  /* 0x000000000000791b */ /* 0x003fe20003800000 */
.L_x_1204:
[----:B------:R-:W-:Y:S02]  /*16510*/  IMAD.MOV.U32 R13, RZ, RZ, R19 ;  /* 0x000000ffff0d7224 */ /* 0x000fe400078e0013 */
[----:B------:R-:W-:Y:S01]  /*16520*/  IMAD.MOV.U32 R12, RZ, RZ, 0x1 ;  /* 0x00000001ff0c7424 */ /* 0x000fe200078e00ff */
[----:B------:R-:W-:-:S13]  /*16530*/  IADD3 R2, P0, R14, R4, RZ ;  /* 0x000000040e027210 */ /* 0x000fda0007f1e0ff */
[----:B------:R-:W-:Y:S05]  /*16540*/  WARPSYNC.COLLECTIVE R15, `(.L_x_1205) ;  /* 0x000000000f087348 */ /* 0x000fea0003c00000 */
[----:B------:R0:W1:Y:S02]  /*16550*/  SHFL.IDX P6, R14, R13, R12, R11 ;  /* 0x0000000c0d0e7389 */ /* 0x00006400000c000b */
[----:B01----:R-:W-:Y:S01]  /*16560*/  ENDCOLLECTIVE ;  /* 0x000000000000791b */ /* 0x003fe20003800000 */
.L_x_1205:
        /* <DEDUP_REMOVED lines=17> */
.L_x_1206:
[----:B------:R-:W-:Y:S02]  /*16680*/  IMAD.MOV.U32 R13, RZ, RZ, R19 ;  /* 0x000000ffff0d7224 */ /* 0x000fe400078e0013 */
[----:B------:R-:W-:Y:S01]  /*16690*/  IMAD.MOV.U32 R12, RZ, RZ, 0x2 ;  /* 0x00000002ff0c7424 */ /* 0x000fe200078e00ff */
[----:B------:R-:W-:-:S13]  /*166a0*/  IADD3 R2, P0, R14, R4, RZ ;  /* 0x000000040e027210 */ /* 0x000fda0007f1e0ff */
[----:B------:R-:W-:Y:S05]  /*166b0*/  WARPSYNC.COLLECTIVE R15, `(.L_x_1207) ;  /* 0x000000000f087348 */ /* 0x000fea0003c00000 */
[----:B------:R0:W1:Y:S02]  /*166c0*/  SHFL.IDX P6, R14, R13, R12, R11 ;  /* 0x0000000c0d0e7389 */ /* 0x00006400000c000b */
[----:B01----:R-:W-:Y:S01]  /*166d0*/  ENDCOLLECTIVE ;  /* 0x000000000000791b */ /* 0x003fe20003800000 */
.L_x_1207:
        /* <DEDUP_REMOVED lines=17> */
.L_x_1208:
[----:B------:R-:W-:Y:S02]  /*167f0*/  IMAD.MOV.U32 R13, RZ, RZ, R19 ;  /* 0x000000ffff0d7224 */ /* 0x000fe400078e0013 */
[----:B------:R-:W-:Y:S01]  /*16800*/  IMAD.MOV.U32 R12, RZ, RZ, 0x3 ;  /* 0x00000003ff0c7424 */ /* 0x000fe200078e00ff */
[----:B------:R-:W-:-:S13]  /*16810*/  IADD3 R2, P0, R14, R4, RZ ;  /* 0x000000040e027210 */ /* 0x000fda0007f1e0ff */
[----:B------:R-:W-:Y:S05]  /*16820*/  WARPSYNC.COLLECTIVE R15, `(.L_x_1209) ;  /* 0x000000000f087348 */ /* 0x000fea0003c00000 */
[----:B------:R0:W1:Y:S02]  /*16830*/  SHFL.IDX P6, R14, R13, R12, R11 ;  /* 0x0000000c0d0e7389 */ /* 0x00006400000c000b */
[----:B01----:R-:W-:Y:S01]  /*16840*/  ENDCOLLECTIVE ;  /* 0x000000000000791b */ /* 0x003fe20003800000 */
.L_x_1209:
        /* <DEDUP_REMOVED lines=12> */
.L_x_1210:
        /* <DEDUP_REMOVED lines=9> */
.L_x_1137:
[----:B0-----:R0:W1:Y:S02]  /*169a0*/  SYNCS.PHASECHK.TRANS64.TRYWAIT P0, [R4+URZ+0x30860], R3 ;  /* 0x03086003040075a7 */ /* 0x001064000800017f */
[----:B-1----:R-:W-:Y:S05]  /*169b0*/  @!P0 NANOSLEEP.SYNCS 0x989680 ;  /* 0x009896800000895d */ /* 0x002fea0003900000 */
[----:B------:R-:W1:Y:S02]  /*169c0*/  @!P0 SYNCS.PHASECHK.TRANS64 P0, [R4+URZ+0x30860], R3 ;  /* 0x03086003040085a7 */ /* 0x000e64000800007f */
[----:B-1----:R-:W-:Y:S05]  /*169d0*/  @!P0 BRA `(.L_x_1137) ;  /* 0xfffffffc00f08947 */ /* 0x002fea000383ffff */
[----:B------:R-:W-:Y:S05]  /*169e0*/  BRA `(.L_x_1212) ;  /* 0xffffffd4005c7947 */ /* 0x000fea000383ffff */
.L_x_1138:
[----:B------:R-:W-:Y:S01]  /*169f0*/  BSSY B0, `(.L_x_1213) ;  /* 0x0000008000007945 */ /* 0x000fe20003800000 */
[----:B------:R-:W-:Y:S01]  /*16a00*/  MOV R13, R19 ;  /* 0x00000013000d7202 */ /* 0x000fe20000000f00 */
[----:B------:R-:W-:Y:S02]  /*16a10*/  IMAD.MOV.U32 R12, RZ, RZ, RZ ;  /* 0x000000ffff0c7224 */ /* 0x000fe400078e00ff */
[----:B------:R-:W-:Y:S02]  /*16a20*/  IMAD.MOV.U32 R11, RZ, RZ, 0x181f ;  /* 0x0000181fff0b7424 */ /* 0x000fe400078e00ff */
[----:B------:R-:W-:-:S07]  /*16a30*/  IMAD.MOV.U32 R15, RZ, RZ, -0x1 ;  /* 0xffffffffff0f7424 */ /* 0x000fce00078e00ff */
[----:B0-----:R-:W-:Y:S05]  /*16a40*/  WARPSYNC.COLLECTIVE R15, `(.L_x_1214) ;  /* 0x000000000f087348 */ /* 0x001fea0003c00000 */
[----:B------:R1:W2:Y:S02]  /*16a50*/  SHFL.IDX P6, R14, R13, R12, R11 ;  /* 0x0000000c0d0e7389 */ /* 0x0002a400000c000b */
[----:B012---:R-:W-:Y:S01]  /*16a60*/  ENDCOLLECTIVE ;  /* 0x000000000000791b */ /* 0x007fe20003800000 */
.L_x_1214:
[----:B------:R-:W-:Y:S05]  /*16a70*/  BSYNC B0 ;  /* 0x0000000000007941 */ /* 0x000fea0003800000 */
.L_x_1213:
[----:B------:R-:W-:Y:S01]  /*16a80*/  IMAD.MOV.U32 R13, RZ, RZ, R18 ;  /* 0x000000ffff0d7224 */ /* 0x000fe200078e0012 */
[----:B------:R-:W-:Y:S01]  /*16a90*/  MOV R12, RZ ;  /* 0x000000ff000c7202 */ /* 0x000fe20000000f00 */
[----:B------:R-:W-:Y:S02]  /*16aa0*/  IMAD.MOV.U32 R11, RZ, RZ, 0x181f ;  /* 0x0000181fff0b7424 */ /* 0x000fe400078e00ff */
[----:B------:R-:W-:Y:S02]  /*16ab0*/  IMAD.MOV.U32 R15, RZ, RZ, -0x1 ;  /* 0xffffffffff0f7424 */ /* 0x000fe400078e00ff */
[----:B------:R-:W-:Y:S02]  /*16ac0*/  IMAD.MOV.U32 R0, RZ, RZ, R14 ;  /* 0x000000ffff007224 */ /* 0x000fe400078e000e */
[----:B------:R-:W-:-:S07]  /*16ad0*/  IMAD.SHL.U32 R6, R37, 0x2, RZ ;  /* 0x0000000225067824 */ /* 0x000fce00078e00ff */
[----:B------:R-:W-:Y:S05]  /*16ae0*/  WARPSYNC.COLLECTIVE R15, `(.L_x_1215) ;  /* 0x000000000f087348 */ /* 0x000fea0003c00000 */
[----:B------:R0:W1:Y:S02]  /*16af0*/  SHFL.IDX P6, R14, R13, R12, R11 ;  /* 0x0000000c0d0e7389 */ /* 0x00006400000c000b */
[----:B01----:R-:W-:Y:S01]  /*16b00*/  ENDCOLLECTIVE ;  /* 0x000000000000791b */ /* 0x003fe20003800000 */
.L_x_1215:
[----:B------:R-:W-:Y:S01]  /*16b10*/  MOV R13, R19 ;  /* 0x00000013000d7202 */ /* 0x000fe20000000f00 */
[----:B------:R-:W-:Y:S01]  /*16b20*/  IMAD.MOV.U32 R12, RZ, RZ, 0x1 ;  /* 0x00000001ff0c7424 */ /* 0x000fe200078e00ff */
[----:B------:R-:W-:-:S13]  /*16b30*/  IADD3 R2, P0, R14, R6, RZ ;  /* 0x000000060e027210 */ /* 0x000fda0007f1e0ff */
[----:B------:R-:W-:Y:S05]  /*16b40*/  WARPSYNC.COLLECTIVE R15, `(.L_x_1216) ;  /* 0x000000000f087348 */ /* 0x000fea0003c00000 */
[----:B------:R0:W1:Y:S02]  /*16b50*/  SHFL.IDX P6, R14, R13, R12, R11 ;  /* 0x0000000c0d0e7389 */ /* 0x00006400000c000b */
[----:B01----:R-:W-:Y:S01]  /*16b60*/  ENDCOLLECTIVE ;  /* 0x000000000000791b */ /* 0x003fe20003800000 */
.L_x_1216:
[----:B------:R-:W-:Y:S01]  /*16b70*/  IMAD.X R3, RZ, RZ, R0, P0 ;  /* 0x000000ffff037224 */ /* 0x000fe200000e0600 */
[----:B------:R-:W-:Y:S01]  /*16b80*/  ISETP.LT.OR P0, PT, R5, 0x1, P5 ;  /* 0x000000010500780c */ /* 0x000fe20002f01670 */
[----:B------:R-:W-:Y:S02]  /*16b90*/  IMAD R0, R8, 0x2, R17 ;  /* 0x0000000208007824 */ /* 0x000fe400078e0211 */
        /* <DEDUP_REMOVED lines=10> */
.L_x_1217:
        /* <DEDUP_REMOVED lines=14> */
.L_x_1218:
        /* <DEDUP_REMOVED lines=12> */
.L_x_1219:
        /* <DEDUP_REMOVED lines=14> */
.L_x_1220:
        /* <DEDUP_REMOVED lines=12> */
.L_x_1221:
        /* <DEDUP_REMOVED lines=9> */
.L_x_1143:
[----:B------:R-:W-:Y:S01]  /*17010*/  BSSY B0, `(.L_x_1223) ;  /* 0x0000008000007945 */ /* 0x000fe20003800000 */
[----:B------:R-:W-:Y:S02]  /*17020*/  IMAD.MOV.U32 R13, RZ, RZ, R34 ;  /* 0x000000ffff0d7224 */ /* 0x000fe400078e0022 */
[----:B------:R-:W-:Y:S02]  /*17030*/  IMAD.MOV.U32 R12, RZ, RZ, RZ ;  /* 0x000000ffff0c7224 */ /* 0x000fe400078e00ff */
[----:B------:R-:W-:Y:S02]  /*17040*/  IMAD.MOV.U32 R11, RZ, RZ, 0x1f ;  /* 0x0000001fff0b7424 */ /* 0x000fe400078e00ff */
[----:B------:R-:W-:-:S07]  /*17050*/  IMAD.MOV.U32 R15, RZ, RZ, -0x1 ;  /* 0xffffffffff0f7424 */ /* 0x000fce00078e00ff */
[----:B-----5:R-:W-:Y:S05]  /*17060*/  WARPSYNC.COLLECTIVE R15, `(.L_x_1224) ;  /* 0x000000000f087348 */ /* 0x020fea0003c00000 */
[----:B------:R0:W1:Y:S02]  /*17070*/  SHFL.IDX P6, R14, R13, R12, R11 ;  /* 0x0000000c0d0e7389 */ /* 0x00006400000c000b */
[----:B01---5:R-:W-:Y:S01]  /*17080*/  ENDCOLLECTIVE ;  /* 0x000000000000791b */ /* 0x023fe20003800000 */
.L_x_1224:
[----:B------:R-:W-:Y:S05]  /*17090*/  BSYNC B0 ;  /* 0x0000000000007941 */ /* 0x000fea0003800000 */
.L_x_1223:
[----:B------:R-:W-:Y:S05]  /*170a0*/  BRA `(.L_x_1225) ;  /* 0xffffffd400287947 */ /* 0x000fea000383ffff */
.L_x_1146:
[----:B-1----:R1:W2:Y:S02]  /*170b0*/  SYNCS.PHASECHK.TRANS64.TRYWAIT P0, [R5+URZ+0x30820], R0 ;  /* 0x03082000050075a7 */ /* 0x0022a4000800017f */
[----:B--2---:R-:W-:Y:S05]  /*170c0*/  @!P0 NANOSLEEP.SYNCS 0x989680 ;  /* 0x009896800000895d */ /* 0x004fea0003900000 */
[----:B------:R-:W2:Y:S02]  /*170d0*/  @!P0 SYNCS.PHASECHK.TRANS64 P0, [R5+URZ+0x30820], R0 ;  /* 0x03082000050085a7 */ /* 0x000ea4000800007f */
[----:B--2---:R-:W-:Y:S05]  /*170e0*/  @!P0 BRA `(.L_x_1146) ;  /* 0xfffffffc00f08947 */ /* 0x004fea000383ffff */
[----:B------:R-:W-:Y:S05]  /*170f0*/  BRA `(.L_x_1226) ;  /* 0xffffffd400707947 */ /* 0x000fea000383ffff */
.L_x_1147:
[----:B------:R-:W2:Y:S01]  /*17100*/  S2R R2, SR_TID.X ;  /* 0x0000000000027919 */ /* 0x000ea20000002100 */
[----:B------:R-:W-:Y:S01]  /*17110*/  BSSY B0, `(.L_x_1227) ;  /* 0x000000a000007945 */ /* 0x000fe20003800000 */
[----:B------:R-:W-:Y:S02]  /*17120*/  IMAD.MOV.U32 R12, RZ, RZ, RZ ;  /* 0x000000ffff0c7224 */ /* 0x000fe400078e00ff */
[----:B------:R-:W-:Y:S02]  /*17130*/  IMAD.MOV.U32 R11, RZ, RZ, 0x1f ;  /* 0x0000001fff0b7424 */ /* 0x000fe400078e00ff */
[----:B------:R-:W-:Y:S01]  /*17140*/  IMAD.MOV.U32 R15, RZ, RZ, -0x1 ;  /* 0xffffffffff0f7424 */ /* 0x000fe200078e00ff */
[----:B--2---:R-:W-:-:S04]  /*17150*/  SHF.R.U32.HI R2, RZ, 0x5, R2 ;  /* 0x00000005ff027819 */ /* 0x004fc80000011602 */
[----:B------:R-:W-:-:S04]  /*17160*/  LOP3.LUT R2, R2, 0x3, RZ, 0xc0, !PT ;  /* 0x0000000302027812 */ /* 0x000fc800078ec0ff */
[----:B------:R-:W-:-:S07]  /*17170*/  MOV R13, R2 ;  /* 0x00000002000d7202 */ /* 0x000fce0000000f00 */
[----:B01---5:R-:W-:Y:S05]  /*17180*/  WARPSYNC.COLLECTIVE R15, `(.L_x_1228) ;  /* 0x000000000f087348 */ /* 0x023fea0003c00000 */
[----:B------:R2:W3:Y:S02]  /*17190*/  SHFL.IDX P6, R14, R13, R12, R11 ;  /* 0x0000000c0d0e7389 */ /* 0x0004e400000c000b */
[----:B0123-5:R-:W-:Y:S01]  /*171a0*/  ENDCOLLECTIVE ;  /* 0x000000000000791b */ /* 0x02ffe20003800000 */
.L_x_1228:
[----:B------:R-:W-:Y:S05]  /*171b0*/  BSYNC B0 ;  /* 0x0000000000007941 */ /* 0x000fea0003800000 */
.L_x_1227:
[----:B------:R-:W-:Y:S05]  /*171c0*/  BRA `(.L_x_1229) ;  /* 0xffffffd400587947 */ /* 0x000fea000383ffff */
.L_x_1150:
[----:B------:R-:W-:Y:S01]  /*171d0*/  BSSY B1, `(.L_x_1230) ;  /* 0x0000006000017945 */ /* 0x000fe20003800000 */
[----:B------:R-:W-:-:S07]  /*171e0*/  IMAD.MOV.U32 R15, RZ, RZ, -0x1 ;  /* 0xffffffffff0f7424 */ /* 0x000fce00078e00ff */
[----:B01---5:R-:W-:Y:S05]  /*171f0*/  WARPSYNC.COLLECTIVE R15, `(.L_x_1231) ;  /* 0x000000000f0c7348 */ /* 0x023fea0003c00000 */
[----:B------:R-:W-:Y:S02]  /*17200*/  ELECT P6, UR62, PT ;  /* 0x00000000003e782f */ /* 0x000fe400038c0000 */
[----:B------:R-:W-:Y:S01]  /*17210*/  MOV R14, UR62 ;  /* 0x0000003e000e7c02 */ /* 0x000fe20008000f00 */
[----:B01---5:R-:W-:Y:S10]  /*17220*/  ENDCOLLECTIVE ;  /* 0x000000000000791b */ /* 0x023ff40003800000 */
.L_x_1231:
[----:B------:R-:W-:Y:S05]  /*17230*/  BSYNC B1 ;  /* 0x0000000000017941 */ /* 0x000fea0003800000 */
.L_x_1230:
[----:B------:R-:W-:Y:S05]  /*17240*/  BRA `(.L_x_1232) ;  /* 0xffffffd400507947 */ /* 0x000fea000383ffff */
.L_x_1152:
[----:B-1----:R1:W2:Y:S02]  /*17250*/  SYNCS.PHASECHK.TRANS64.TRYWAIT P1, [R3+URZ+0x30840], R2 ;  /* 0x03084002030075a7 */ /* 0x0022a4000802017f */
[----:B--2---:R-:W-:Y:S05]  /*17260*/  @!P1 NANOSLEEP.SYNCS 0x989680 ;  /* 0x009896800000995d */ /* 0x004fea0003900000 */
[----:B------:R-:W2:Y:S02]  /*17270*/  @!P1 SYNCS.PHASECHK.TRANS64 P1, [R3+URZ+0x30840], R2 ;  /* 0x03084002030095a7 */ /* 0x000ea4000802007f */
[----:B--2---:R-:W-:Y:S05]  /*17280*/  @!P1 BRA `(.L_x_1152) ;  /* 0xfffffffc00f09947 */ /* 0x004fea000383ffff */
[----:B------:R-:W-:Y:S05]  /*17290*/  BRA `(.L_x_1233) ;  /* 0xffffffd400787947 */ /* 0x000fea000383ffff */
.L_x_1154:
[----:B--2---:R2:W3:Y:S02]  /*172a0*/  SYNCS.PHASECHK.TRANS64.TRYWAIT P1, [R23+URZ+0x30840], R0 ;  /* 0x03084000170075a7 */ /* 0x0044e4000802017f */
[----:B---3--:R-:W-:Y:S05]  /*172b0*/  @!P1 NANOSLEEP.SYNCS 0x989680 ;  /* 0x009896800000995d */ /* 0x008fea0003900000 */
[----:B------:R-:W3:Y:S02]  /*172c0*/  @!P1 SYNCS.PHASECHK.TRANS64 P1, [R23+URZ+0x30840], R0 ;  /* 0x03084000170095a7 */ /* 0x000ee4000802007f */
[----:B---3--:R-:W-:Y:S05]  /*172d0*/  @!P1 BRA `(.L_x_1154) ;  /* 0xfffffffc00f09947 */ /* 0x008fea000383ffff */
[----:B------:R-:W-:Y:S05]  /*172e0*/  BRA `(.L_x_1234) ;  /* 0xffffffd400847947 */ /* 0x000fea000383ffff */
.L_x_1156:
[----:B---3--:R3:W4:Y:S02]  /*172f0*/  SYNCS.PHASECHK.TRANS64.TRYWAIT P1, [R3+URZ+0x30860], R2 ;  /* 0x03086002030075a7 */ /* 0x008724000802017f */
[----:B----4-:R-:W-:Y:S05]  /*17300*/  @!P1 NANOSLEEP.SYNCS 0x989680 ;  /* 0x009896800000995d */ /* 0x010fea0003900000 */
[----:B------:R-:W4:Y:S02]  /*17310*/  @!P1 SYNCS.PHASECHK.TRANS64 P1, [R3+URZ+0x30860], R2 ;  /* 0x03086002030095a7 */ /* 0x000f24000802007f */
[----:B----4-:R-:W-:Y:S05]  /*17320*/  @!P1 BRA `(.L_x_1156) ;  /* 0xfffffffc00f09947 */ /* 0x010fea000383ffff */
[----:B------:R-:W-:Y:S05]  /*17330*/  BRA `(.L_x_1235) ;  /* 0xffffffd400807947 */ /* 0x000fea000383ffff */
.L_x_1236:
        /* <DEDUP_REMOVED lines=12> */
.L_x_3297:


//--------------------- .text._ZN7cutlass13device_kernelIN5flash11enable_sm90INS1_16FlashAttnFwdSm90INS1_25CollectiveMainloopFwdSm90ILi2EN4cute5tupleIJNS5_1CILi1EEES8_S8_EEENS6_IJNS7_ILi128EEENS7_ILi64EEENS7_ILi256EEEEEELi256ENS_10bfloat16_tEfNS_4arch4Sm90ELb0ELb1ELb1ELb1ELb1ELb0ELb0ELb1ELb1ELb1ELb0ELb0EEENS1_21CollectiveEpilogueFwdINS6_IJSA_SC_SB_EEES9_SE_SG_Li256ELb1ELb1ELb0ELb0EEENS1_36VarlenDynamicPersistentTileSchedulerILi128ELi64ELi256ELi128ELb0ELb1ELb1ELb1ELb0ELb1EEEEEEEEEvNT_6ParamsE --------------------------
	.section	.text._ZN7cutlass13device_kernelIN5flash11enable_sm90INS1_16FlashAttnFwdSm90INS1_25CollectiveMainloopFwdSm90ILi2EN4cute5tupleIJNS5_1CILi1EEES8_S8_EEENS6_IJNS7_ILi128EEENS7_ILi64EEENS7_ILi256EEEEEELi256ENS_10bfloat16_tEfNS_4arch4Sm90ELb0ELb1ELb1ELb1ELb1ELb0ELb0ELb1ELb1ELb1ELb0ELb0EEENS1_21CollectiveEpilogueFwdINS6_IJSA_SC_SB_EEES9_SE_SG_Li256ELb1ELb1ELb0ELb0EEENS1_36VarlenDynamicPersistentTileSchedulerILi128ELi64ELi256ELi128ELb0ELb1ELb1ELb1ELb0ELb1EEEEEEEEEvNT_6ParamsE,"ax",@progbits
	.align	128
.text._ZN7cutlass13device_kernelIN5flash11enable_sm90INS1_16FlashAttnFwdSm90INS1_25CollectiveMainloopFwdSm90ILi2EN4cute5tupleIJNS5_1CILi1EEES8_S8_EEENS6_IJNS7_ILi128EEENS7_ILi64EEENS7_ILi256EEEEEELi256ENS_10bfloat16_tEfNS_4arch4Sm90ELb0ELb1ELb1ELb1ELb1ELb0ELb0ELb1ELb1ELb1ELb0ELb0EEENS1_21CollectiveEpilogueFwdINS6_IJSA_SC_SB_EEES9_SE_SG_Li256ELb1ELb1ELb0ELb0EEENS1_36VarlenDynamicPersistentTileSchedulerILi128ELi64ELi256ELi128ELb0ELb1ELb1ELb1ELb0ELb1EEEEEEEEEvNT_6ParamsE:
        .type           _ZN7cutlass13device_kernelIN5flash11enable_sm90INS1_16FlashAttnFwdSm90INS1_25CollectiveMainloopFwdSm90ILi2EN4cute5tupleIJNS5_1CILi1EEES8_S8_EEENS6_IJNS7_ILi128EEENS7_ILi64EEENS7_ILi256EEEEEELi256ENS_10bfloat16_tEfNS_4arch4Sm90ELb0ELb1ELb1ELb1ELb1ELb0ELb0ELb1ELb1ELb1ELb0ELb0EEENS1_21CollectiveEpilogueFwdINS6_IJSA_SC_SB_EEES9_SE_SG_Li256ELb1ELb1ELb0ELb0EEENS1_36VarlenDynamicPersistentTileSchedulerILi128ELi64ELi256ELi128ELb0ELb1ELb1ELb1ELb0ELb1EEEEEEEEEvNT_6ParamsE,@function
        .size           _ZN7cutlass13device_kernelIN5flash11enable_sm90INS1_16FlashAttnFwdSm90INS1_25CollectiveMainloopFwdSm90ILi2EN4cute5tupleIJNS5_1CILi1EEES8_S8_EEENS6_IJNS7_ILi128EEENS7_ILi64EEENS7_ILi256EEEEEELi256ENS_10bfloat16_tEfNS_4arch4Sm90ELb0ELb1ELb1ELb1ELb1ELb0ELb0ELb1ELb1ELb1ELb0ELb0EEENS1_21CollectiveEpilogueFwdINS6_IJSA_SC_SB_EEES9_SE_SG_Li256ELb1ELb1ELb0ELb0EEENS1_36VarlenDynamicPersistentTileSchedulerILi128ELi64ELi256ELi128ELb0ELb1ELb1ELb1ELb0ELb1EEEEEEEEEvNT_6ParamsE,(.L_x_3298 - _ZN7cutlass13device_kernelIN5flash11enable_sm90INS1_16FlashAttnFwdSm90INS1_25CollectiveMainloopFwdSm90ILi2EN4cute5tupleIJNS5_1CILi1EEES8_S8_EEENS6_IJNS7_ILi128EEENS7_ILi64EEENS7_ILi256EEEEEELi256ENS_10bfloat16_tEfNS_4arch4Sm90ELb0ELb1ELb1ELb1ELb1ELb0ELb0ELb1ELb1ELb1ELb0ELb0EEENS1_21CollectiveEpilogueFwdINS6_IJSA_SC_SB_EEES9_SE_SG_Li256ELb1ELb1ELb0ELb0EEENS1_36VarlenDynamicPersistentTileSchedulerILi128ELi64ELi256ELi128ELb0ELb1ELb1ELb1ELb0ELb1EEEEEEEEEvNT_6ParamsE)
        .other          _ZN7cutlass13device_kernelIN5flash11enable_sm90INS1_16FlashAttnFwdSm90INS1_25CollectiveMainloopFwdSm90ILi2EN4cute5tupleIJNS5_1CILi1EEES8_S8_EEENS6_IJNS7_ILi128EEENS7_ILi64EEENS7_ILi256EEEEEELi256ENS_10bfloat16_tEfNS_4arch4Sm90ELb0ELb1ELb1ELb1ELb1ELb0ELb0ELb1ELb1ELb1ELb0ELb0EEENS1_21CollectiveEpilogueFwdINS6_IJSA_SC_SB_EEES9_SE_SG_Li256ELb1ELb1ELb0ELb0EEENS1_36VarlenDynamicPersistentTileSchedulerILi128ELi64ELi256ELi128ELb0ELb1ELb1ELb1ELb0ELb1EEEEEEEEEvNT_6ParamsE,@"STO_CUDA_ENTRY STV_DEFAULT"
_ZN7cutlass13device_kernelIN5flash11enable_sm90INS1_16FlashAttnFwdSm90INS1_25CollectiveMainloopFwdSm90ILi2EN4cute5tupleIJNS5_1CILi1EEES8_S8_EEENS6_IJNS7_ILi128EEENS7_ILi64EEENS7_ILi256EEEEEELi256ENS_10bfloat16_tEfNS_4arch4Sm90ELb0ELb1ELb1ELb1ELb1ELb0ELb0ELb1ELb1ELb1ELb0ELb0EEENS1_21CollectiveEpilogueFwdINS6_IJSA_SC_SB_EEES9_SE_SG_Li256ELb1ELb1ELb0ELb0EEENS1_36VarlenDynamicPersistentTileSchedulerILi128ELi64ELi256ELi128ELb0ELb1ELb1ELb1ELb0ELb1EEEEEEEEEvNT_6ParamsE:
        /* <DEDUP_REMOVED lines=45> */
.L_x_1237:
        /* <DEDUP_REMOVED lines=22> */
.L_x_1238:
        /* <DEDUP_REMOVED lines=18> */
.L_x_1239:
        /* <DEDUP_REMOVED lines=22> */
.L_x_1240:
        /* <DEDUP_REMOVED lines=23> */
.L_x_1241:
        /* <DEDUP_REMOVED lines=10> */
.L_x_1243:
        /* <DEDUP_REMOVED lines=14> */
[----:B------:R-:W2:Y:S01]  /*09a0*/  LDL R2, [R1+0x20] ;  /* 0x0000200001027983 */ /* 0x000ea20000100800 */
[----:B------:R-:W-:Y:S01]  /*09b0*/  VIADD R219, R0, 0xffffff80 ;  /* 0xffffff8000db7836 */ /* 0x000fe20000000000 */
[----:B------:R-:W-:Y:S01]  /*09c0*/  R2UR UR6, R11 ;  /* 0x000000000b0672ca */ /* 0x000fe200000e0000 */
[----:B------:R-:W-:Y:S01]  /*09d0*/  UMOV UR39, URZ ;  /* 0x0000003f00277c82 */ /* 0x000fe20008000000 */
[----:B------:R-:W-:Y:S01]  /*09e0*/  R2UR UR5, R9 ;  /* 0x00000000090572ca */ /* 0x000fe200000e0000 */
[----:B------:R-:W-:Y:S01]  /*09f0*/  UMOV UR38, URZ ;  /* 0x0000003f00267c82 */ /* 0x000fe20008000000 */
[----:B------:R-:W-:Y:S02]  /*0a00*/  SHF.R.S32.HI R0, RZ, 0x1f, R219 ;  /* 0x0000001fff007819 */ /* 0x000fe400000114db */
[----:B------:R-:W-:Y:S02]  /*0a10*/  R2UR UR7, R10 ;  /* 0x000000000a0772ca */ /* 0x000fe400000e0000 */
[----:B0-----:R-:W-:-:S02]  /*0a20*/  LEA.HI R3, R0, R219, RZ, 0x4 ;  /* 0x000000db00037211 */ /* 0x001fc400078f20ff */
[CC--:B------:R-:W-:Y:S02]  /*0a30*/  LEA.HI R4, R0.reuse, R219.reuse, RZ, 0x5 ;  /* 0x000000db00047211 */ /* 0x0c0fe400078f28ff */
[----:B------:R-:W-:Y:S02]  /*0a40*/  SHF.R.S32.HI R6, RZ, 0x4, R3 ;  /* 0x00000004ff067819 */ /* 0x000fe40000011403 */
[----:B------:R-:W-:Y:S01]  /*0a50*/  LEA.HI R11, R0, R219, RZ, 0x2 ;  /* 0x000000db000b7211 */ /* 0x000fe200078f10ff */
[----:B------:R-:W-:Y:S01]  /*0a60*/  IMAD.SHL.U32 R5, R4, 0x20, RZ ;  /* 0x0000002004057824 */ /* 0x000fe200078e00ff */
[C---:B------:R-:W-:Y:S02]  /*0a70*/  LOP3.LUT R4, R3.reuse, 0x3fffff0, RZ, 0xc0, !PT ;  /* 0x03fffff003047812 */ /* 0x040fe400078ec0ff */
[----:B------:R-:W-:Y:S02]  /*0a80*/  LEA.HI R3, R3, R6, RZ, 0x1 ;  /* 0x0000000603037211 */ /* 0x000fe400078f08ff */
[----:B------:R-:W-:Y:S01]  /*0a90*/  LOP3.LUT R5, R5, 0xfffffc00, RZ, 0xc0, !PT ;  /* 0xfffffc0005057812 */ /* 0x000fe200078ec0ff */
[----:B------:R-:W-:Y:S01]  /*0aa0*/  IMAD.IADD R4, R219, 0x1, -R4 ;  /* 0x00000001db047824 */ /* 0x000fe200078e0a04 */
[----:B------:R-:W-:-:S03]  /*0ab0*/  LOP3.LUT R3, R3, 0x1ffffffe, RZ, 0xc0, !PT ;  /* 0x1ffffffe03037812 */ /* 0x000fc600078ec0ff */
[----:B------:R-:W-:Y:S01]  /*0ac0*/  IMAD R4, R4, 0x40, R5 ;  /* 0x0000004004047824 */ /* 0x000fe200078e0205 */
[----:B------:R-:W-:Y:S02]  /*0ad0*/  IADD3 R3, R6, -R3, RZ ;  /* 0x8000000306037210 */ /* 0x000fe40007ffe0ff */
        /* <DEDUP_REMOVED lines=24> */
[----:B------:R-:W-:Y:S01]  /*0c60*/  SHF.R.S32.HI R7, RZ, 0x5, R7 ;  /* 0x00000005ff077819 */ /* 0x000fe20000011407 */
[----:B------:R-:W-:Y:S01]  /*0c70*/  IMAD.IADD R205, R219, 0x1, -R2 ;  /* 0x00000001dbcd7824 */ /* 0x000fe200078e0a02 */
[----:B------:R-:W-:Y:S02]  /*0c80*/  LOP3.LUT R10, R10, 0xfffffff8, RZ, 0xc0, !PT ;  /* 0xfffffff80a0a7812 */ /* 0x000fe400078ec0ff */
[----:B------:R-:W-:Y:S01]  /*0c90*/  LOP3.LUT R19, R8, 0x7ffffffc, RZ, 0xc0, !PT ;  /* 0x7ffffffc08137812 */ /* 0x000fe200078ec0ff */
[----:B------:R-:W-:Y:S02]  /*0ca0*/  IMAD.SHL.U32 R23, R205, 0x8, RZ ;  /* 0x00000008cd177824 */ /* 0x000fe400078e00ff */
[----:B------:R-:W-:Y:S01]  /*0cb0*/  IMAD.IADD R10, R9, 0x1, -R10 ;  /* 0x00000001090a7824 */ /* 0x000fe200078e0a0a */
[----:B------:R-:W-:Y:S01]  /*0cc0*/  LEA.HI R9, R5, R5, RZ, 0x1 ;  /* 0x0000000505097211 */ /* 0x000fe200078f08ff */
[----:B------:R-:W-:Y:S01]  /*0cd0*/  VIADD R203, R23, 0x40 ;  /* 0x0000004017cb7836 */ /* 0x000fe20000000000 */
[----:B------:R-:W-:Y:S01]  /*0ce0*/  SHF.R.S32.HI R218, RZ, 0x1f, R23 ;  /* 0x0000001fffda7819 */ /* 0x000fe20000011417 */
[----:B------:R-:W-:Y:S01]  /*0cf0*/  IMAD R7, R7, 0x10, R10 ;  /* 0x0000001007077824 */ /* 0x000fe200078e020a */
[----:B------:R-:W-:Y:S01]  /*0d00*/  LOP3.LUT R10, R9, 0x1ffffffe, RZ, 0xc0, !PT ;  /* 0x1ffffffe090a7812 */ /* 0x000fe200078ec0ff */
[C---:B------:R-:W-:Y:S01]  /*0d10*/  VIADD R202, R23.reuse, 0x80 ;  /* 0x0000008017ca7836 */ /* 0x040fe20000000000 */
[----:B------:R-:W-:Y:S01]  /*0d20*/  SHF.R.S32.HI R217, RZ, 0x1f, R203 ;  /* 0x0000001fffd97819 */ /* 0x000fe200000114cb */
[----:B------:R-:W-:Y:S01]  /*0d30*/  VIADD R204, R23, 0xc0 ;  /* 0x000000c017cc7836 */ /* 0x000fe20000000000 */
[----:B------:R-:W-:Y:S01]  /*0d40*/  LEA R212, R6, R7, 0x6 ;  /* 0x0000000706d47211 */ /* 0x000fe200078e30ff */
[----:B------:R-:W-:Y:S01]  /*0d50*/  IMAD.IADD R5, R5, 0x1, -R10 ;  /* 0x0000000105057824 */ /* 0x000fe200078e0a0a */
[----:B------:R-:W-:Y:S01]  /*0d60*/  SHF.R.S32.HI R216, RZ, 0x1f, R202 ;  /* 0x0000001fffd87819 */ /* 0x000fe200000114ca */
[----:B------:R-:W-:Y:S01]  /*0d70*/  IMAD.IADD R19, R210, 0x1, -R19 ;  /* 0x00000001d2137824 */ /* 0x000fe200078e0a13 */
[----:B------:R-:W-:-:S02]  /*0d80*/  SHF.R.S32.HI R215, RZ, 0x1f, R204 ;  /* 0x0000001fffd77819 */ /* 0x000fc400000114cc */
[----:B------:R-:W-:-:S07]  /*0d90*/  LEA R200, R5, R212, 0x3 ;  /* 0x000000d405c87211 */ /* 0x000fce00078e18ff */
.L_x_1351:
[----:B------:R-:W-:Y:S01]  /*0da0*/  ULDC.64 UR8, c[0x0][0xa28] ;  /* 0x00028a0000087ab9 */ /* 0x000fe20000000a00 */
[----:B------:R-:W-:Y:S01]  /*0db0*/  ULDC UR4, c[0x0][0x424] ;  /* 0x0001090000047ab9 */ /* 0x000fe20000000800 */
[----:B------:R-:W-:-:S04]  /*0dc0*/  UISETP.NE.U32.AND UP0, UPT, UR8, URZ, UPT ;  /* 0x0000003f0800728c */ /* 0x000fc8000bf05070 */
[----:B------:R-:W-:-:S03]  /*0dd0*/  UISETP.NE.AND.EX UP0, UPT, UR9, URZ, UPT, UP0 ;  /* 0x0000003f0900728c */ /* 0x000fc6000bf05300 */
[----:B------:R-:W-:Y:S02]  /*0de0*/  ULDC.64 UR8, c[0x0][0xa18] ;  /* 0x0002860000087ab9 */ /* 0x000fe40000000a00 */
[----:B------:R-:W-:Y:S01]  /*0df0*/  UISETP.NE.U32.AND UP1, UPT, UR8, URZ, UPT ;  /* 0x0000003f0800728c */ /* 0x000fe2000bf25070 */
[----:B------:R-:W-:-:S03]  /*0e00*/  PLOP3.LUT P0, PT, PT, PT, UP0, 0x80, 0x0 ;  /* 0x000000000000781c */ /* 0x000fc60003f0f008 */
[----:B------:R-:W-:-:S03]  /*0e10*/  UISETP.NE.AND.EX UP1, UPT, UR9, URZ, UPT, UP1 ;  /* 0x0000003f0900728c */ /* 0x000fc6000bf25310 */
[----:B------:R-:W-:Y:S02]  /*0e20*/  @UP0 ULDC.64 UR8, c[0x0][0xa28] ;  /* 0x00028a0000080ab9 */ /* 0x000fe40000000a00 */
[----:B------:R-:W-:Y:S01]  /*0e30*/  @UP0 UIMAD.WIDE UR8, UR6, 0x4, UR8 ;  /* 0x00000004060808a5 */ /* 0x000fe2000f8e0208 */
[----:B------:R-:W-:-:S05]  /*0e40*/  PLOP3.LUT P2, PT, PT, PT, UP1, 0x80, 0x0 ;  /* 0x000000000000781c */ /* 0x000fca0003f4f018 */
[----:B------:R-:W-:Y:S01]  /*0e50*/  @UP1 ULDC.64 UR10, c[0x0][0xa18] ;  /* 0x00028600000a1ab9 */ /* 0x000fe20000000a00 */
[----:B0-2-4-:R-:W-:Y:S02]  /*0e60*/  IMAD.U32 R2, RZ, RZ, UR8 ;  /* 0x00000008ff027e24 */ /* 0x015fe4000f8e00ff */
[----:B------:R-:W-:Y:S01]  /*0e70*/  IMAD.U32 R3, RZ, RZ, UR9 ;  /* 0x00000009ff037e24 */ /* 0x000fe2000f8e00ff */
[----:B------:R-:W-:-:S04]  /*0e80*/  @UP1 UIMAD.WIDE UR8, UR6, 0x4, UR10 ;  /* 0x00000004060818a5 */ /* 0x000fc8000f8e020a */
[----:B------:R-:W2:Y:S02]  /*0e90*/  @P0 LDG.E R2, desc[UR36][R2.64] ;  /* 0x0000002402020981 */ /* 0x000ea4000c1e1900 */
[----:B------:R-:W-:Y:S02]  /*0ea0*/  IMAD.U32 R4, RZ, RZ, UR8 ;  /* 0x00000008ff047e24 */ /* 0x000fe4000f8e00ff */
[----:B------:R-:W-:Y:S01]  /*0eb0*/  IMAD.U32 R5, RZ, RZ, UR9 ;  /* 0x00000009ff057e24 */ /* 0x000fe2000f8e00ff */
[----:B------:R-:W-:-:S04]  /*0ec0*/  ULDC.64 UR8, c[0x0][0x418] ;  /* 0x0001060000087ab9 */ /* 0x000fc80000000a00 */
[----:B---3--:R-:W3:Y:S01]  /*0ed0*/  @P2 LDG.E R4, desc[UR36][R4.64] ;  /* 0x0000002404042981 */ /* 0x008ee2000c1e1900 */
[----:B------:R-:W-:Y:S01]  /*0ee0*/  UISETP.NE.U32.AND UP0, UPT, UR8, URZ, UPT ;  /* 0x0000003f0800728c */ /* 0x000fe2000bf05070 */
[----:B------:R-:W-:Y:S01]  /*0ef0*/  IMAD.U32 R206, RZ, RZ, UR7 ;  /* 0x00000007ffce7e24 */ /* 0x000fe2000f8e00ff */
[----:B------:R-:W-:Y:S02]  /*0f00*/  UMOV UR43, URZ ;  /* 0x0000003f002b7c82 */ /* 0x000fe40008000000 */
[----:B------:R-:W-:-:S03]  /*0f10*/  UISETP.NE.AND.EX UP0, UPT, UR9, URZ, UPT, UP0 ;  /* 0x0000003f0900728c */ /* 0x000fc6000bf05300 */
[----:B------:R-:W-:Y:S01]  /*0f20*/  ULDC.64 UR8, c[0x0][0xa20] ;  /* 0x0002880000087ab9 */ /* 0x000fe20000000a00 */
[----:B------:R-:W-:Y:S01]  /*0f30*/  USEL UR4, UR4, 0x1, UP0 ;  /* 0x0000000104047887 */ /* 0x000fe20008000000 */
[----:B------:R-:W-:Y:S01]  /*0f40*/  ISETP.NE.U32.AND P1, PT, RZ, UR8, PT ;  /* 0x00000008ff007c0c */ /* 0x000fe2000bf25070 */
[----:B------:R-:W-:Y:S02]  /*0f50*/  ULDC UR8, c[0x0][0x2f0] ;  /* 0x0000bc0000087ab9 */ /* 0x000fe40000000800 */
[----:B------:R-:W-:Y:S01]  /*0f60*/  UIMAD UR4, UR4, UR8, URZ ;  /* 0x00000008040472a4 */ /* 0x000fe2000f8e023f */
[----:B------:R-:W-:Y:S02]  /*0f70*/  ISETP.NE.AND.EX P1, PT, RZ, UR9, PT, P1 ;  /* 0x00000009ff007c0c */ /* 0x000fe4000bf25310 */
[----:B--2---:R-:W-:Y:S02]  /*0f80*/  @P0 R2UR UR43, R2 ;  /* 0x00000000022b02ca */ /* 0x004fe400000e0000 */
[----:B---3--:R-:W-:Y:S01]  /*0f90*/  @P2 R2UR UR42, R4 ;  /* 0x00000000042a22ca */ /* 0x008fe200000e0000 */
[----:B-1----:R-:W-:-:S14]  /*0fa0*/  @P2 BRA `(.L_x_1244) ;  /* 0x0000000000382947 */ /* 0x002fdc0003800000 */
[----:B------:R-:W-:Y:S01]  /*0fb0*/  ULDC.64 UR8, c[0x0][0xa00] ;  /* 0x0002800000087ab9 */ /* 0x000fe20000000a00 */
[----:B------:R-:W-:Y:S01]  /*0fc0*/  ULDC UR42, c[0x0][0x288] ;  /* 0x0000a200002a7ab9 */ /* 0x000fe20000000800 */
[----:B------:R-:W-:-:S04]  /*0fd0*/  ISETP.NE.U32.AND P0, PT, RZ, UR8, PT ;  /* 0x00000008ff007c0c */ /* 0x000fc8000bf05070 */
[----:B------:R-:W-:-:S13]  /*0fe0*/  ISETP.NE.AND.EX P0, PT, RZ, UR9, PT, P0 ;  /* 0x00000009ff007c0c */ /* 0x000fda000bf05300 */
[----:B------:R-:W-:Y:S05]  /*0ff0*/  @!P0 BRA `(.L_x_1244) ;  /* 0x0000000000248947 */ /* 0x000fea0003800000 */
[----:B------:R-:W-:Y:S02]  /*1000*/  ULDC.64 UR8, c[0x0][0xa00] ;  /* 0x0002800000087ab9 */ /* 0x000fe40000000a00 */
        /* <DEDUP_REMOVED lines=8> */
.L_x_1244:
[----:B------:R-:W-:Y:S01]  /*1090*/  MOV R208, UR6 ;  /* 0x0000000600d07c02 */ /* 0x000fe20008000f00 */
[----:B------:R-:W-:Y:S06]  /*10a0*/  @!P1 BRA `(.L_x_1245) ;  /* 0x00000000001c9947 */ /* 0x000fec0003800000 */
[----:B------:R-:W-:Y:S02]  /*10b0*/  ULDC.64 UR8, c[0x0][0xa20] ;  /* 0x0002880000087ab9 */ /* 0x000fe40000000a00 */
[----:B------:R-:W-:-:S06]  /*10c0*/  UIMAD.WIDE UR6, UR6, 0x4, UR8 ;  /* 0x00000004060678a5 */ /* 0x000fcc000f8e0208 */
[----:B------:R-:W-:Y:S02]  /*10d0*/  IMAD.U32 R2, RZ, RZ, UR6 ;  /* 0x00000006ff027e24 */ /* 0x000fe4000f8e00ff */
[----:B------:R-:W-:-:S05]  /*10e0*/  IMAD.U32 R3, RZ, RZ, UR7 ;  /* 0x00000007ff037e24 */ /* 0x000fca000f8e00ff */
[----:B------:R-:W2:Y:S02]  /*10f0*/  LDG.E R2, desc[UR36][R2.64] ;  /* 0x0000002402027981 */ /* 0x000ea4000c1e1900 */
[----:B--2---:R-:W-:Y:S01]  /*1100*/  R2UR UR4, R2 ;  /* 0x00000000020472ca */ /* 0x004fe200000e0000 */
[----:B------:R-:W-:-:S14]  /*1110*/  BRA `(.L_x_1246) ;  /* 0x0000000000347947 */ /* 0x000fdc0003800000 */
.L_x_1245:
[----:B------:R-:W-:Y:S02]  /*1120*/  ULDC.64 UR8, c[0x0][0xa08] ;  /* 0x0002820000087ab9 */ /* 0x000fe40000000a00 */
        /* <DEDUP_REMOVED lines=12> */
.L_x_1246:
[----:B------:R-:W-:Y:S01]  /*11f0*/  ULDC UR6, c[0x0][0x448] ;  /* 0x0001120000067ab9 */ /* 0x000fe20000000800 */
[----:B------:R-:W-:Y:S02]  /*1200*/  USHF.L.U32 UR61, UR5, 0x7, URZ ;  /* 0x00000007053d7899 */ /* 0x000fe4000800063f */
[----:B------:R-:W-:Y:S02]  /*1210*/  UISETP.NE.AND UP0, UPT, UR6, 0x1, UPT ;  /* 0x000000010600788c */ /* 0x000fe4000bf05270 */
[----:B------:R-:W-:Y:S02]  /*1220*/  UIADD3 UR43, -UR43, UR4, URZ ;  /* 0x000000042b2b7290 */ /* 0x000fe4000fffe13f */
[----:B------:R-:W-:Y:S02]  /*1230*/  UIADD3 UR8, UR61, 0x7f, URZ ;  /* 0x0000007f3d087890 */ /* 0x000fe4000fffe03f */
[----:B------:R-:W-:Y:S02]  /*1240*/  UP2UR UR4, UPR, URZ, 0x1 ;  /* 0x000000013f047883 */ /* 0x000fe40008000000 */
[----:B------:R-:W-:-:S03]  /*1250*/  UIADD3 UR9, UR43, 0x1, -UR42 ;  /* 0x000000012b097890 */ /* 0x000fc6000fffe82a */
[----:B------:R-:W-:Y:S01]  /*1260*/  @UP0 ULDC UR6, c[0x0][0x44c] ;  /* 0x0001130000060ab9 */ /* 0x000fe20000000800 */
[----:B------:R-:W-:Y:S01]  /*1270*/  IMAD.U32 R22, RZ, RZ, UR4 ;  /* 0x00000004ff167e24 */ /* 0x000fe2000f8e00ff */
[----:B------:R-:W-:Y:S01]  /*1280*/  UIMAD.WIDE.U32 UR6, UR8, UR6, URZ ;  /* 0x00000006080672a5 */ /* 0x000fe2000f8e003f */
[----:B------:R-:W-:Y:S01]  /*1290*/  @UP0 ULDC UR10, c[0x0][0x450] ;  /* 0x00011400000a0ab9 */ /* 0x000fe20000000800 */
[----:B------:R-:W-:Y:S02]  /*12a0*/  ULDC.64 UR4, c[0x0][0x9e0] ;  /* 0x0002780000047ab9 */ /* 0x000fe40000000a00 */
[----:B------:R-:W-:Y:S02]  /*12b0*/  @UP0 USHF.R.U32.HI UR8, URZ, UR10, UR7 ;  /* 0x0000000a3f080299 */ /* 0x000fe40008011607 */
[----:B------:R-:W-:Y:S02]  /*12c0*/  UISETP.GE.AND UP0, UPT, UR5, 0x1, UPT ;  /* 0x000000010500788c */ /* 0x000fe4000bf06270 */
[----:B------:R-:W-:-:S02]  /*12d0*/  UIADD3 UR8, UR9, UR8, URZ ;  /* 0x0000000809087290 */ /* 0x000fc4000fffe03f */
[----:B------:R-:W-:Y:S02]  /*12e0*/  UP2UR UR60, UPR, URZ, 0x1 ;  /* 0x000000013f3c7883 */ /* 0x000fe40008000000 */
[----:B------:R-:W-:Y:S01]  /*12f0*/  PLOP3.LUT P0, PT, PT, PT, UP0, 0x40, 0x0 ;  /* 0x000000000000781c */ /* 0x000fe20003f0e808 */
[----:B------:R-:W-:-:S06]  /*1300*/  UIADD3 UR4, UR8, UR4, URZ ;  /* 0x0000000408047290 */ /* 0x000fcc000fffe03f */
[----:B------:R-:W-:-:S06]  /*1310*/  IMAD.U32 R0, RZ, RZ, UR4 ;  /* 0x00000004ff007e24 */ /* 0x000fcc000f8e00ff */
[----:B------:R-:W-:Y:S05]  /*1320*/  @P0 BRA `(.L_x_1247) ;  /* 0x0000000000400947 */ /* 0x000fea0003800000 */
        /* <DEDUP_REMOVED lines=10> */
.L_x_1248:
[----:B------:R-:W-:-:S11]  /*13d0*/  UISETP.NE.AND UP0, UPT, UR5, 0x1, UPT ;  /* 0x000000010500788c */ /* 0x000fd6000bf05270 */
[----:B------:R-:W-:Y:S02]  /*13e0*/  @UP0 ULDC.64 UR8, c[0x0][0x9e8] ;  /* 0x00027a0000080ab9 */ /* 0x000fe40000000a00 */
[----:B------:R-:W-:-:S04]  /*13f0*/  UIMAD.WIDE.U32 UR6, UR4, UR8, URZ ;  /* 0x00000008040672a5 */ /* 0x000fc8000f8e003f */
[----:B------:R-:W-:-:S12]  /*1400*/  @UP0 USHF.R.U32.HI UR4, URZ, UR9, UR7 ;  /* 0x000000093f040299 */ /* 0x000fd80008011607 */
.L_x_1249:
[----:B------:R-:W-:-:S06]  /*1410*/  UIMAD UR4, UR4, UR5, UR5 ;  /* 0x00000005040472a4 */ /* 0x000fcc000f8e0205 */
[----:B------:R-:W-:-:S07]  /*1420*/  VIMNMX R0, R0, UR4, PT ;  /* 0x0000000400007c48 */ /* 0x000fce000bfe0100 */
.L_x_1247:
[----:B------:R-:W-:Y:S01]  /*1430*/  R2UR UR4, R22 ;  /* 0x00000000160472ca */ /* 0x000fe200000e0000 */
[----:B------:R-:W-:Y:S01]  /*1440*/  UMOV UR9, UR61 ;  /* 0x0000003d00097c82 */ /* 0x000fe20008000000 */
[----:B------:R-:W-:Y:S01]  /*1450*/  VIADD R0, R0, 0x3f ;  /* 0x0000003f00007836 */ /* 0x000fe20000000000 */
[----:B------:R-:W-:Y:S01]  /*1460*/  UIADD3 UR41, UR43, -UR42, URZ ;  /* 0x8000002a2b297290 */ /* 0x000fe2000fffe03f */
[----:B------:R-:W-:-:S03]  /*1470*/  ULDC UR10, c[0x0][0x9dc] ;  /* 0x00027700000a7ab9 */ /* 0x000fc60000000800 */
[----:B------:R-:W-:-:S04]  /*1480*/  SHF.R.S32.HI R3, RZ, 0x1f, R0 ;  /* 0x0000001fff037819 */ /* 0x000fc80000011400 */
[----:B------:R-:W-:Y:S02]  /*1490*/  LEA.HI R3, R3, R0, RZ, 0x6 ;  /* 0x0000000003037211 */ /* 0x000fe400078f30ff */
[----:B------:R-:W-:Y:S02]  /*14a0*/  UISETP.NE.AND UP0, UPT, UR4, URZ, UPT ;  /* 0x0000003f0400728c */ /* 0x000fe4000bf05270 */
[----:B------:R-:W-:Y:S01]  /*14b0*/  UIADD3 UR4, UR43, 0x3f, URZ ;  /* 0x0000003f2b047890 */ /* 0x000fe2000fffe03f */
        /* <DEDUP_REMOVED lines=24> */
.L_x_1251:
[----:B------:R-:W-:-:S11]  /*1640*/  UISETP.NE.AND UP0, UPT, UR5, 0x1, UPT ;  /* 0x000000010500788c */ /* 0x000fd6000bf05270 */
[----:B------:R-:W-:Y:S02]  /*1650*/  @UP0 ULDC.64 UR10, c[0x0][0x9e8] ;  /* 0x00027a00000a0ab9 */ /* 0x000fe40000000a00 */
[----:B------:R-:W-:-:S04]  /*1660*/  UIMAD.WIDE.U32 UR6, UR4, UR10, URZ ;  /* 0x0000000a040672a5 */ /* 0x000fc8000f8e003f */
[----:B------:R-:W-:-:S12]  /*1670*/  @UP0 USHF.R.U32.HI UR4, URZ, UR11, UR7 ;  /* 0x0000000b3f040299 */ /* 0x000fd80008011607 */
.L_x_1252:
[----:B------:R-:W-:-:S04]  /*1680*/  UIMAD UR4, UR4, UR5, URZ ;  /* 0x00000005040472a4 */ /* 0x000fc8000f8e023f */
[----:B------:R-:W-:-:S04]  /*1690*/  UISETP.LT.AND UP0, UPT, UR9, UR4, UPT ;  /* 0x000000040900728c */ /* 0x000fc8000bf01270 */
[----:B------:R-:W-:-:S12]  /*16a0*/  USEL UR9, UR9, UR4, !UP0 ;  /* 0x0000000409097287 */ /* 0x000fd8000c000000 */
.L_x_1250:
[----:B------:R-:W-:Y:S01]  /*16b0*/  USHF.R.S32.HI UR4, URZ, 0x1f, UR9 ;  /* 0x0000001f3f047899 */ /* 0x000fe20008011409 */
[----:B------:R-:W-:Y:S02]  /*16c0*/  PLOP3.LUT P0, PT, PT, PT, PT, 0x80, 0x0 ;  /* 0x000000000000781c */ /* 0x000fe40003f0f070 */
[----:B------:R-:W-:Y:S02]  /*16d0*/  CS2R R2, SRZ ;  /* 0x0000000000027805 */ /* 0x000fe4000001ff00 */
[----:B------:R-:W-:Y:S01]  /*16e0*/  MOV R0, RZ ;  /* 0x000000ff00007202 */ /* 0x000fe20000000f00 */
        /* <DEDUP_REMOVED lines=29> */
[----:B------:R-:W-:Y:S01]  /*18c0*/  CS2R R104, SRZ ;  /* 0x0000000000687805 */ /* 0x000fe2000001ff00 */
[----:B------:R-:W-:Y:S01]  /*18d0*/  IMAD.MOV.U32 R166, RZ, RZ, RZ ;  /* 0x000000ffffa67224 */ /* 0x000fe200078e00ff */
        /* <DEDUP_REMOVED lines=36> */
[----:B------:R-:W-:Y:S01]  /*1b20*/  IMAD.MOV.U32 R8, RZ, RZ, RZ ;  /* 0x000000ffff087224 */ /* 0x000fe200078e00ff */
        /* <DEDUP_REMOVED lines=35> */
.L_x_1254:
        /* <DEDUP_REMOVED lines=11> */
.L_x_1446:
[----:B------:R-:W-:Y:S05]  /*1e10*/  @!P0 BRA `(.L_x_1256) ;  /* 0x0000000000048947 */ /* 0x000fea0003800000 */
[----:B------:R-:W-:Y:S01]  /*1e20*/  BPT.TRAP 0x1 ;  /* 0x000000040000795c */ /* 0x000fe20000300000 */
.L_x_1256:
[----:B0-----:R-:W-:Y:S01]  /*1e30*/  IMAD.U32 R0, RZ, RZ, UR39 ;  /* 0x00000027ff007e24 */ /* 0x001fe2000f8e00ff */
[----:B------:R-:W-:-:S04]  /*1e40*/  MOV R3, UR38 ;  /* 0x0000002600037c02 */ /* 0x000fc80008000f00 */
[----:B------:R-:W-:Y:S02]  /*1e50*/  LEA R3, R3, UR40, 0x3 ;  /* 0x0000002803037c11 */ /* 0x000fe4000f8e18ff */
[----:B------:R-:W-:-:S04]  /*1e60*/  SHF.L.U32 R0, R0, 0x1f, RZ ;  /* 0x0000001f00007819 */ /* 0x000fc800000006ff */
[----:B------:R0:W1:Y:S01]  /*1e70*/  SYNCS.PHASECHK.TRANS64.TRYWAIT P1, [R3+URZ+0x30830], R0 ;  /* 0x03083000030075a7 */ /* 0x000062000802017f */
[----:B------:R-:W-:Y:S05]  /*1e80*/  @!P0 BRA `(.L_x_1257) ;  /* 0x0000000000048947 */ /* 0x000fea0003800000 */
[----:B------:R-:W-:Y:S01]  /*1e90*/  BPT.TRAP 0x1 ;  /* 0x000000040000795c */ /* 0x000fe20000300000 */
.L_x_1257:
[----:B-1----:R-:W-:Y:S05]  /*1ea0*/  @P1 BRA `(.L_x_1258) ;  /* 0x0000000000081947 */ /* 0x002fea0003800000 */
[----:B------:R-:W1:Y:S02]  /*1eb0*/  SYNCS.PHASECHK.TRANS64.TRYWAIT P1, [R3+URZ+0x30830], R0 ;  /* 0x03083000030075a7 */ /* 0x000e64000802017f */
[----:B-1----:R-:W-:Y:S05]  /*1ec0*/  @!P1 BRA `(.L_x_1259) ;  /* 0x0000014400d89947 */ /* 0x002fea0003800000 */
.L_x_1258:
        /* <DEDUP_REMOVED lines=13> */
[----:B------:R-:W-:Y:S01]  /*1fa0*/  ULOP3.LUT UR4, UR44, 0x10000, URZ, 0xfc, !UPT ;  /* 0x000100002c047892 */ /* 0x000fe2000f8efc3f */
[----:B------:R-:W-:Y:S01]  /*1fb0*/  UMOV UR13, 0x40000040 ;  /* 0x40000040000d7882 */ /* 0x000fe20000000000 */
[----:B------:R-:W-:Y:S02]  /*1fc0*/  UMOV UR15, 0x40000040 ;  /* 0x40000040000f7882 */ /* 0x000fe40000000000 */
[----:B------:R-:W-:Y:S01]  /*1fd0*/  IMAD.U32 R20, RZ, RZ, UR5 ;  /* 0x00000005ff147e24 */ /* 0x000fe2000f8e00ff */
[----:B------:R-:W-:Y:S02]  /*1fe0*/  ULEA UR5, UR38, UR5, 0xb ;  /* 0x0000000526057291 */ /* 0x000fe4000f8e583f */
[----:B------:R-:W-:Y:S01]  /*1ff0*/  UMOV UR8, UR4 ;  /* 0x0000000400087c82 */ /* 0x000fe20008000000 */
[----:B------:R-:W-:Y:S01]  /*2000*/  UIADD3 UR6, UR4, 0x2, URZ ;  /* 0x0000000204067890 */ /* 0x000fe2000fffe03f */
[----:B------:R-:W-:Y:S01]  /*2010*/  IMAD.U32 R16, RZ, RZ, UR8 ;  /* 0x00000008ff107e24 */ /* 0x000fe2000f8e00ff */
[----:B------:R-:W-:-:S02]  /*2020*/  UIADD3 UR7, UR5, 0x2, URZ ;  /* 0x0000000205077890 */ /* 0x000fc4000fffe03f */
[----:B------:R-:W-:Y:S01]  /*2030*/  UMOV UR10, UR5 ;  /* 0x00000005000a7c82 */ /* 0x000fe20008000000 */
[----:B------:R-:W-:Y:S01]  /*2040*/  UIADD3 UR56, UR4, 0x404, URZ ;  /* 0x0000040404387890 */ /* 0x000fe2000fffe03f */
        /* <DEDUP_REMOVED lines=9> */
[----:B------:R-:W-:-:S02]  /*20e0*/  UIADD3 UR58, UR5, 0x204, URZ ;  /* 0x00000204053a7890 */ /* 0x000fc4000fffe03f */
[----:B------:R-:W-:Y:S02]  /*20f0*/  UIADD3 UR52, UR4, 0x406, URZ ;  /* 0x0000040604347890 */ /* 0x000fe4000fffe03f */
        /* <DEDUP_REMOVED lines=67> */
[----:B------:R-:W-:Y:S02]  /*2530*/  IMAD.U32 R6, RZ, RZ, UR8 ;  /* 0x00000008ff067e24 */ /* 0x000fe4000f8e00ff */
        /* <DEDUP_REMOVED lines=41> */
.L_x_1260:
[----:B------:R-:W-:Y:S01]  /*27d0*/  R2UR UR4, R22 ;  /* 0x00000000160472ca */ /* 0x000fe200000e0000 */
[----:B------:R-:W2:Y:S01]  /*27e0*/  S2UR UR7, SR_CgaCtaId ;  /* 0x00000000000779c3 */ /* 0x000ea20000008800 */
[----:B01----:R-:W-:Y:S01]  /*27f0*/  VIADD R0, R200, UR61 ;  /* 0x0000003dc8007c36 */ /* 0x003fe20008000000 */
[----:B------:R-:W-:Y:S01]  /*2800*/  ULDC UR5, c[0x0][0x9d8] ;  /* 0x0002760000057ab9 */ /* 0x000fe20000000800 */
[----:B------:R-:W-:Y:S01]  /*2810*/  UISETP.NE.AND UP0, UPT, UR60, URZ, UPT ;  /* 0x0000003f3c00728c */ /* 0x000fe2000bf05270 */
[----:B------:R-:W-:Y:S01]  /*2820*/  FMUL.FTZ R31, R31, UR5 ;  /* 0x000000051f1f7c20 */ /* 0x000fe20008410000 */
[----:B------:R-:W-:Y:S01]  /*2830*/  FMUL.FTZ R24, R24, UR5 ;  /* 0x0000000518187c20 */ /* 0x000fe20008410000 */
[----:B------:R-:W-:Y:S01]  /*2840*/  MOV R2, R0 ;  /* 0x0000000000027202 */ /* 0x000fe20000000f00 */
[----:B------:R-:W-:Y:S01]  /*2850*/  FMUL.FTZ R25, R25, UR5 ;  /* 0x0000000519197c20 */ /* 0x000fe20008410000 */
[----:B------:R0:W1:Y:S01]  /*2860*/  MUFU.TANH R21, R31 ;  /* 0x0000001f00157308 */ /* 0x0000620000002400 */
[----:B------:R-:W-:Y:S01]  /*2870*/  FMUL.FTZ R27, R27, UR5 ;  /* 0x000000051b1b7c20 */ /* 0x000fe20008410000 */
[----:B------:R-:W-:Y:S01]  /*2880*/  FMUL.FTZ R28, R28, UR5 ;  /* 0x000000051c1c7c20 */ /* 0x000fe20008410000 */
[----:B------:R-:W-:Y:S01]  /*2890*/  FMUL.FTZ R29, R29, UR5 ;  /* 0x000000051d1d7c20 */ /* 0x000fe20008410000 */
[----:B------:R-:W-:Y:S01]  /*28a0*/  UISETP.NE.AND UP1, UPT, UR4, URZ, UPT ;  /* 0x0000003f0400728c */ /* 0x000fe2000bf25270 */
[----:B------:R-:W-:Y:S01]  /*28b0*/  R2UR UR4, R3 ;  /* 0x00000000030472ca */ /* 0x000fe200000e0000 */
[----:B------:R-:W-:Y:S01]  /*28c0*/  FMUL.FTZ R32, R32, UR5 ;  /* 0x0000000520207c20 */ /* 0x000fe20008410000 */
[----:B------:R-:W-:Y:S01]  /*28d0*/  FMUL.FTZ R33, R33, UR5 ;  /* 0x0000000521217c20 */ /* 0x000fe20008410000 */
[----:B------:R-:W-:Y:S01]  /*28e0*/  FMUL.FTZ R34, R34, UR5 ;  /* 0x0000000522227c20 */ /* 0x000fe20008410000 */
[----:B------:R-:W-:Y:S01]  /*28f0*/  FMUL.FTZ R35, R35, UR5 ;  /* 0x0000000523237c20 */ /* 0x000fe20008410000 */
[----:B------:R-:W-:Y:S01]  /*2900*/  PLOP3.LUT P1, PT, PT, PT, UP1, 0x80, 0x0 ;  /* 0x000000000000781c */ /* 0x000fe20003f2f018 */
[----:B------:R-:W-:Y:S01]  /*2910*/  FMUL.FTZ R36, R36, UR5 ;  /* 0x0000000524247c20 */ /* 0x000fe20008410000 */
[----:B------:R-:W-:Y:S01]  /*2920*/  PLOP3.LUT P2, PT, PT, PT, UP1, 0x80, 0x0 ;  /* 0x000000000000781c */ /* 0x000fe20003f4f018 */
[----:B------:R-:W-:Y:S01]  /*2930*/  FMUL.FTZ R37, R37, UR5 ;  /* 0x0000000525257c20 */ /* 0x000fe20008410000 */
[----:B------:R-:W-:Y:S01]  /*2940*/  FMUL.FTZ R39, R39, UR5 ;  /* 0x0000000527277c20 */ /* 0x000fe20008410000 */
[----:B------:R-:W-:Y:S01]  /*2950*/  @UP1 ULDC UR6, c[0x0][0x44c] ;  /* 0x0001130000061ab9 */ /* 0x000fe20000000800 */
[----:B------:R-:W-:Y:S01]  /*2960*/  FMUL.FTZ R40, R40, UR5 ;  /* 0x0000000528287c20 */ /* 0x000fe20008410000 */
[----:B------:R-:W-:Y:S01]  /*2970*/  FMUL.FTZ R41, R41, UR5 ;  /* 0x0000000529297c20 */ /* 0x000fe20008410000 */
[----:B------:R-:W-:Y:S01]  /*2980*/  UIADD3 UR4, UR4, 0x30840, URZ ;  /* 0x0003084004047890 */ /* 0x000fe2000fffe03f */
[----:B------:R-:W-:Y:S01]  /*2990*/  FMUL.FTZ R42, R42, UR5 ;  /* 0x000000052a2a7c20 */ /* 0x000fe20008410000 */
[----:B------:R-:W-:Y:S01]  /*29a0*/  FMUL.FTZ R43, R43, UR5 ;  /* 0x000000052b2b7c20 */ /* 0x000fe20008410000 */
[----:B------:R-:W-:Y:S01]  /*29b0*/  FMUL.FTZ R44, R44, UR5 ;  /* 0x000000052c2c7c20 */ /* 0x000fe20008410000 */
[----:B--2---:R-:W-:Y:S01]  /*29c0*/  UPRMT UR4, UR7, 0x654, UR4 ;  /* 0x0000065407047896 */ /* 0x004fe20008000004 */
[----:B------:R-:W-:Y:S01]  /*29d0*/  @P1 IMAD.HI.U32 R3, R0, UR6, RZ ;  /* 0x0000000600031c27 */ /* 0x000fe2000f8e00ff */
[----:B------:R-:W-:-:S03]  /*29e0*/  @UP1 ULDC UR6, c[0x0][0x450] ;  /* 0x0001140000061ab9 */ /* 0x000fc60000000800 */
[----:B------:R-:W-:Y:S01]  /*29f0*/  FMUL.FTZ R45, R45, UR5 ;  /* 0x000000052d2d7c20 */ /* 0x000fe20008410000 */
[----:B------:R-:W-:Y:S01]  /*2a00*/  FMUL.FTZ R46, R46, UR5 ;  /* 0x000000052e2e7c20 */ /* 0x000fe20008410000 */
[----:B------:R-:W-:Y:S01]  /*2a10*/  FMUL.FTZ R47, R47, UR5 ;  /* 0x000000052f2f7c20 */ /* 0x000fe20008410000 */
[----:B------:R-:W-:Y:S01]  /*2a20*/  @P2 SHF.R.U32.HI R2, RZ, UR6, R3 ;  /* 0x00000006ff022c19 */ /* 0x000fe20008011603 */
[----:B------:R-:W-:Y:S02]  /*2a30*/  IMAD.MOV.U32 R3, RZ, RZ, -0x40 ;  /* 0xffffffc0ff037424 */ /* 0x000fe400078e00ff */
[----:B------:R-:W-:Y:S01]  /*2a40*/  FMUL.FTZ R48, R48, UR5 ;  /* 0x0000000530307c20 */ /* 0x000fe20008410000 */
[----:B------:R-:W-:Y:S01]  /*2a50*/  FMUL.FTZ R49, R49, UR5 ;  /* 0x0000000531317c20 */ /* 0x000fe20008410000 */
[----:B------:R-:W-:Y:S01]  /*2a60*/  FMUL.FTZ R50, R50, UR5 ;  /* 0x0000000532327c20 */ /* 0x000fe20008410000 */
[----:B------:R-:W2:Y:S01]  /*2a70*/  SHFL.IDX PT, R5, R2, RZ, 0x1c1f ;  /* 0x001c1fff02057589 */ /* 0x000ea200000e0000 */
[----:B0-----:R-:W-:-:S02]  /*2a80*/  IMAD R31, R62, R3, 0x40 ;  /* 0x000000403e1f7424 */ /* 0x001fc400078e0203 */
[----:B------:R-:W-:Y:S01]  /*2a90*/  FMUL.FTZ R51, R51, UR5 ;  /* 0x0000000533337c20 */ /* 0x000fe20008410000 */
[----:B------:R-:W-:Y:S01]  /*2aa0*/  FMUL.FTZ R52, R52, UR5 ;  /* 0x0000000534347c20 */ /* 0x000fe20008410000 */
[----:B------:R-:W-:Y:S01]  /*2ab0*/  FMUL.FTZ R53, R53, UR5 ;  /* 0x0000000535357c20 */ /* 0x000fe20008410000 */
[----:B------:R-:W-:Y:S02]  /*2ac0*/  VIADD R0, R31, 0x1 ;  /* 0x000000011f007836 */ /* 0x000fe40000000000 */
[----:B------:R-:W-:Y:S01]  /*2ad0*/  FMUL.FTZ R54, R54, UR5 ;  /* 0x0000000536367c20 */ /* 0x000fe20008410000 */
[----:B------:R-:W-:Y:S01]  /*2ae0*/  FMUL.FTZ R55, R55, UR5 ;  /* 0x0000000537377c20 */ /* 0x000fe20008410000 */
[----:B------:R-:W-:Y:S01]  /*2af0*/  IMAD.U32 R4, RZ, RZ, UR42 ;  /* 0x0000002aff047e24 */ /* 0x000fe2000f8e00ff */
[----:B------:R-:W-:Y:S01]  /*2b00*/  PLOP3.LUT P1, PT, PT, PT, UP0, 0x40, 0x0 ;  /* 0x000000000000781c */ /* 0x000fe20003f2e808 */
[----:B------:R-:W-:Y:S01]  /*2b10*/  IMAD R3, R19, -0x2, R0 ;  /* 0xfffffffe13037824 */ /* 0x000fe200078e0200 */
[----:B------:R-:W0:Y:S01]  /*2b20*/  MUFU.TANH R24, R24 ;  /* 0x0000001800187308 */ /* 0x000e220000002400 */
[----:B------:R-:W-:Y:S01]  /*2b30*/  FMUL.FTZ R26, R26, UR5 ;  /* 0x000000051a1a7c20 */ /* 0x000fe20008410000 */
[----:B------:R-:W-:Y:S01]  /*2b40*/  ULDC UR7, c[0x0][0x9dc] ;  /* 0x0002770000077ab9 */ /* 0x000fe20000000800 */
[----:B------:R-:W-:Y:S01]  /*2b50*/  SYNCS.ARRIVE.TRANS64.RED.A1T0 RZ, [UR4], RZ ;  /* 0x000000ffffff79a7 */ /* 0x000fe20008100404 */
[----:B------:R-:W-:Y:S01]  /*2b60*/  FMUL.FTZ R38, R38, UR5 ;  /* 0x0000000526267c20 */ /* 0x000fe20008410000 */
[----:B------:R-:W-:Y:S01]  /*2b70*/  ULOP3.LUT UR4, URZ, UR7, URZ, 0x33, !UPT ;  /* 0x000000073f047292 */ /* 0x000fe2000f8e333f */
[----:B------:R-:W-:Y:S01]  /*2b80*/  IADD3 R3, -R4, UR43, R3 ;  /* 0x0000002b04037c10 */ /* 0x000fe2000fffe103 */
[----:B------:R-:W-:Y:S01]  /*2b90*/  VIADD R0, R31, UR43 ;  /* 0x0000002b1f007c36 */ /* 0x000fe20008000000 */
[----:B------:R-:W3:Y:S01]  /*2ba0*/  MUFU.TANH R25, R25 ;  /* 0x0000001900197308 */ /* 0x000ee20000002400 */
[----:B------:R-:W-:Y:S01]  /*2bb0*/  ULDC UR14, c[0x0][0x9e0] ;  /* 0x00027800000e7ab9 */ /* 0x000fe20000000800 */
[----:B------:R-:W-:Y:S01]  /*2bc0*/  FMUL.FTZ R30, R30, UR5 ;  /* 0x000000051e1e7c20 */ /* 0x000fe20008410000 */
[----:B------:R-:W-:-:S02]  /*2bd0*/  VIADD R57, R3, UR14 ;  /* 0x0000000e03397c36 */ /* 0x000fc40008000000 */
[----:B------:R-:W-:-:S03]  /*2be0*/  VIADD R58, R3, UR4 ;  /* 0x00000004033a7c36 */ /* 0x000fc60008000000 */
[----:B------:R-:W4:Y:S01]  /*2bf0*/  MUFU.TANH R27, R27 ;  /* 0x0000001b001b7308 */ /* 0x000f220000002400 */
[----:B--2---:R-:W-:-:S07]  /*2c00*/  IMAD.IADD R3, R58, 0x1, R5 ;  /* 0x000000013a037824 */ /* 0x004fce00078e0205 */
[----:B------:R-:W2:Y:S08]  /*2c10*/  MUFU.TANH R28, R28 ;  /* 0x0000001c001c7308 */ /* 0x000eb00000002400 */
        /* <DEDUP_REMOVED lines=27> */
[----:B-----5:R-:W-:-:S05]  /*2dd0*/  IMAD R38, R19, -0x2, R0 ;  /* 0xfffffffe13267824 */ /* 0x020fca00078e0200 */
[----:B------:R-:W-:Y:S02]  /*2de0*/  VIADDMNMX R0, R5, R57, R38, PT ;  /* 0x0000003905007246 */ /* 0x000fe40003800126 */
[----:B-1----:R-:W-:Y:S01]  /*2df0*/  LEA R30, R62, 0xffffffc0, 0x6 ;  /* 0xffffffc03e1e7811 */ /* 0x002fe200078e30ff */
[----:B--234-:R-:W-:Y:S06]  /*2e00*/  @P1 BRA `(.L_x_1261) ;  /* 0x0000000000641947 */ /* 0x01cfec0003800000 */
[----:B------:R-:W-:Y:S01]  /*2e10*/  MOV R4, UR42 ;  /* 0x0000002a00047c02 */ /* 0x000fe20008000f00 */
[----:B------:R-:W-:Y:S03]  /*2e20*/  BSSY B0, `(.L_x_1262) ;  /* 0x0000013000007945 */ /* 0x000fe60003800000 */
[----:B------:R-:W-:-:S04]  /*2e30*/  IADD3 R5, -R4, UR43, R5 ;  /* 0x0000002b04057c10 */ /* 0x000fc8000fffe105 */
        /* <DEDUP_REMOVED lines=11> */
.L_x_1263:
[----:B------:R-:W-:Y:S02]  /*2ef0*/  ULDC UR4, c[0x0][0x9e4] ;  /* 0x0002790000047ab9 */ /* 0x000fe40000000800 */
[----:B------:R-:W-:-:S05]  /*2f00*/  IMAD.U32 R59, RZ, RZ, UR4 ;  /* 0x00000004ff3b7e24 */ /* 0x000fca000f8e00ff */
[----:B------:R-:W-:-:S13]  /*2f10*/  ISETP.NE.AND P1, PT, R59, 0x1, PT ;  /* 0x000000013b00780c */ /* 0x000fda0003f25270 */
[----:B------:R-:W1:Y:S02]  /*2f20*/  @P1 LDC.64 R60, c[0x0][0x9e8] ;  /* 0x00027a00ff3c1b82 */ /* 0x000e640000000a00 */
[----:B-1----:R-:W-:-:S05]  /*2f30*/  @P1 IMAD.HI.U32 R4, R5, R60, RZ ;  /* 0x0000003c05041227 */ /* 0x002fca00078e00ff */
[----:B------:R-:W-:-:S07]  /*2f40*/  @P1 SHF.R.U32.HI R5, RZ, R61, R4 ;  /* 0x0000003dff051219 */ /* 0x000fce0000011604 */
.L_x_1264:
[----:B------:R-:W-:Y:S05]  /*2f50*/  BSYNC B0 ;  /* 0x0000000000007941 */ /* 0x000fea0003800000 */
.L_x_1262:
[----:B------:R-:W-:-:S04]  /*2f60*/  IMAD R4, R5, R59, -R30 ;  /* 0x0000003b05047224 */ /* 0x000fc800078e0a1e */
[----:B------:R-:W-:-:S05]  /*2f70*/  IMAD R4, R19, -0x2, R4 ;  /* 0xfffffffe13047824 */ /* 0x000fca00078e0204 */
[----:B------:R-:W-:Y:S02]  /*2f80*/  VIADDMNMX R0, R4, R59, R0, PT ;  /* 0x0000003b04007246 */ /* 0x000fe40003800100 */
[----:B------:R-:W-:-:S07]  /*2f90*/  VIMNMX R3, R3, R4, !PT ;  /* 0x0000000403037248 */ /* 0x000fce0007fe0100 */
.L_x_1261:
        /* <DEDUP_REMOVED lines=12> */
[----:B------:R-:W-:Y:S02]  /*3060*/  FSEL R60, R25, -INF , !P4 ;  /* 0xff800000193c7808 */ /* 0x000fe40006000000 */
[----:B------:R-:W-:-:S02]  /*3070*/  P2R R61, PR, RZ, 0x20 ;  /* 0x00000020ff3d7803 */ /* 0x000fc40000000000 */
[----:B------:R-:W-:Y:S02]  /*3080*/  ISETP.LT.OR P3, PT, R0, 0x11, P3 ;  /* 0x000000110000780c */ /* 0x000fe40001f61670 */
[----:B------:R-:W-:Y:S02]  /*3090*/  ISETP.GT.AND P4, PT, R3, 0x9, !P6 ;  /* 0x000000090300780c */ /* 0x000fe40007784270 */
[----:B------:R-:W-:Y:S02]  /*30a0*/  ISETP.GE.AND P5, PT, R31, 0x12, PT ;  /* 0x000000121f00780c */ /* 0x000fe40003fa6270 */
[----:B0-----:R-:W-:Y:S02]  /*30b0*/  FSEL R68, R32, -INF , !P3 ;  /* 0xff80000020447808 */ /* 0x001fe40005800000 */
        /* <DEDUP_REMOVED lines=63> */
[----:B------:R-:W-:Y:S01]  /*34b0*/  IMAD.U32 R2, RZ, RZ, UR42 ;  /* 0x0000002aff027e24 */ /* 0x000fe2000f8e00ff */
[----:B------:R-:W-:Y:S04]  /*34c0*/  BSSY B0, `(.L_x_1266) ;  /* 0x0000013000007945 */ /* 0x000fe80003800000 */
[----:B------:R-:W-:-:S04]  /*34d0*/  IADD3 R5, -R2, UR43, R5 ;  /* 0x0000002b02057c10 */ /* 0x000fc8000fffe105 */
        /* <DEDUP_REMOVED lines=11> */
.L_x_1267:
[----:B------:R-:W-:Y:S02]  /*3590*/  ULDC UR4, c[0x0][0x9e4] ;  /* 0x0002790000047ab9 */ /* 0x000fe40000000800 */
[----:B------:R-:W-:-:S05]  /*35a0*/  IMAD.U32 R25, RZ, RZ, UR4 ;  /* 0x00000004ff197e24 */ /* 0x000fca000f8e00ff */
[----:B------:R-:W-:-:S13]  /*35b0*/  ISETP.NE.AND P6, PT, R25, 0x1, PT ;  /* 0x000000011900780c */ /* 0x000fda0003fc5270 */
[----:B------:R-:W0:Y:S02]  /*35c0*/  @P6 LDC.64 R28, c[0x0][0x9e8] ;  /* 0x00027a00ff1c6b82 */ /* 0x000e240000000a00 */
[----:B0-----:R-:W-:-:S05]  /*35d0*/  @P6 IMAD.HI.U32 R2, R5, R28, RZ ;  /* 0x0000001c05026227 */ /* 0x001fca00078e00ff */
[----:B------:R-:W-:-:S07]  /*35e0*/  @P6 SHF.R.U32.HI R5, RZ, R29, R2 ;  /* 0x0000001dff056219 */ /* 0x000fce0000011602 */
.L_x_1268:
[----:B------:R-:W-:Y:S05]  /*35f0*/  BSYNC B0 ;  /* 0x0000000000007941 */ /* 0x000fea0003800000 */
.L_x_1266:
[----:B------:R-:W-:-:S04]  /*3600*/  IMAD R2, R5, R25, -R30 ;  /* 0x0000001905027224 */ /* 0x000fc800078e0a1e */
[----:B------:R-:W-:-:S05]  /*3610*/  IMAD R2, R19, -0x2, R2 ;  /* 0xfffffffe13027824 */ /* 0x000fca00078e0202 */
[----:B------:R-:W-:Y:S02]  /*3620*/  VIADDMNMX R0, R2, R25, R0, PT ;  /* 0x0000001902007246 */ /* 0x000fe40003800100 */
[----:B------:R-:W-:-:S07]  /*3630*/  VIMNMX R3, R3, R2, !PT ;  /* 0x0000000203037248 */ /* 0x000fce0007fe0100 */
.L_x_1265:
        /* <DEDUP_REMOVED lines=25> */
[----:B------:R-:W-:Y:S02]  /*37d0*/  ISETP.GT.AND P1, PT, R3, 0x11, !P1 ;  /* 0x000000110300780c */ /* 0x000fe40004f24270 */
[----:B------:R-:W-:Y:S02]  /*37e0*/  FMNMX.FTZ R4, R78, R4, !PT ;  /* 0x000000044e047209 */ /* 0x000fe40007810000 */
[----:B------:R-:W-:-:S02]  /*37f0*/  ISETP.LT.OR P1, PT, R0, 0x12, P1 ;  /* 0x000000120000780c */ /* 0x000fc40000f21670 */
[----:B------:R-:W-:Y:S02]  /*3800*/  FMNMX.FTZ R4, R80, R4, !PT ;  /* 0x0000000450047209 */ /* 0x000fe40007810000 */
[----:B------:R-:W-:Y:S02]  /*3810*/  FSEL R25, R35, -INF , !P1 ;  /* 0xff80000023197808 */ /* 0x000fe40004800000 */
[----:B------:R-:W-:Y:S02]  /*3820*/  ISETP.NE.AND P1, PT, R33, RZ, PT ;  /* 0x000000ff2100720c */ /* 0x000fe40003f25270 */
[C---:B------:R-:W-:Y:S02]  /*3830*/  ISETP.GT.AND P2, PT, R3.reuse, 0x8, !P2 ;  /* 0x000000080300780c */ /* 0x040fe40005744270 */
[----:B------:R-:W-:Y:S02]  /*3840*/  ISETP.GT.AND P1, PT, R3, 0x18, !P1 ;  /* 0x000000180300780c */ /* 0x000fe40004f24270 */
[----:B------:R-:W-:-:S02]  /*3850*/  FMNMX.FTZ R4, R82, R4, !PT ;  /* 0x0000000452047209 */ /* 0x000fc40007810000 */
[C---:B------:R-:W-:Y:S02]  /*3860*/  ISETP.LT.OR P1, PT, R0.reuse, 0x19, P1 ;  /* 0x000000190000780c */ /* 0x040fe40000f21670 */
[----:B------:R-:W-:Y:S02]  /*3870*/  ISETP.LT.OR P2, PT, R0, 0x9, P2 ;  /* 0x000000090000780c */ /* 0x000fe40001741670 */
[----:B------:R-:W-:Y:S02]  /*3880*/  FSEL R26, R26, -INF , !P1 ;  /* 0xff8000001a1a7808 */ /* 0x000fe40004800000 */
[----:B------:R-:W-:Y:S02]  /*3890*/  ISETP.NE.AND P1, PT, R63, RZ, PT ;  /* 0x000000ff3f00720c */ /* 0x000fe40003f25270 */
[----:B------:R-:W-:Y:S02]  /*38a0*/  FMNMX.FTZ R4, R48, R4, !PT ;  /* 0x0000000430047209 */ /* 0x000fe40007810000 */
[----:B------:R-:W-:-:S02]  /*38b0*/  ISETP.GT.AND P1, PT, R3, 0x19, !P1 ;  /* 0x000000190300780c */ /* 0x000fc40004f24270 */
[----:B------:R-:W-:Y:S02]  /*38c0*/  FSEL R18, R18, -INF , !P2 ;  /* 0xff80000012127808 */ /* 0x000fe40005000000 */
[----:B------:R-:W-:Y:S02]  /*38d0*/  ISETP.LT.OR P1, PT, R0, 0x1a, P1 ;  /* 0x0000001a0000780c */ /* 0x000fe40000f21670 */
[----:B------:R-:W-:Y:S02]  /*38e0*/  ISETP.NE.AND P2, PT, R40, RZ, PT ;  /* 0x000000ff2800720c */ /* 0x000fe40003f45270 */
[----:B------:R-:W-:Y:S02]  /*38f0*/  FSEL R27, R39, -INF , !P1 ;  /* 0xff800000271b7808 */ /* 0x000fe40004800000 */
[----:B------:R-:W-:Y:S02]  /*3900*/  ISETP.NE.AND P1, PT, R37, RZ, PT ;  /* 0x000000ff2500720c */ /* 0x000fe40003f25270 */
[----:B------:R-:W-:-:S02]  /*3910*/  FMNMX.FTZ R4, R84, R4, !PT ;  /* 0x0000000454047209 */ /* 0x000fc40007810000 */
[C---:B------:R-:W-:Y:S02]  /*3920*/  ISETP.GT.AND P1, PT, R3.reuse, 0x20, !P1 ;  /* 0x000000200300780c */ /* 0x040fe40004f24270 */
[----:B------:R-:W-:Y:S02]  /*3930*/  FMNMX.FTZ R4, R52, R4, !PT ;  /* 0x0000000434047209 */ /* 0x000fe40007810000 */
[----:B------:R-:W-:Y:S02]  /*3940*/  ISETP.LT.OR P1, PT, R0, 0x21, P1 ;  /* 0x000000210000780c */ /* 0x000fe40000f21670 */
[----:B------:R-:W-:Y:S02]  /*3950*/  FMNMX.FTZ R32, R86, R4, !PT ;  /* 0x0000000456207209 */ /* 0x000fe40007810000 */
        /* <DEDUP_REMOVED lines=8> */
[----:B------:R-:W0:Y:S01]  /*39e0*/  SHFL.BFLY PT, R31, R32, 0x2, 0x1f ;  /* 0x0c401f00201f7f89 */ /* 0x000e2200000e0000 */
[----:B------:R-:W-:Y:S02]  /*39f0*/  ISETP.LT.OR P1, PT, R0, 0x1, P1 ;  /* 0x000000010000780c */ /* 0x000fe40000f21670 */
[----:B------:R-:W-:Y:S02]  /*3a00*/  ISETP.GT.AND P3, PT, R3, 0x30, !P3 ;  /* 0x000000300300780c */ /* 0x000fe40005f64270 */
[----:B------:R-:W-:Y:S02]  /*3a10*/  FSEL R2, R56, -INF , !P1 ;  /* 0xff80000038027808 */ /* 0x000fe40004800000 */
[----:B------:R-:W-:Y:S02]  /*3a20*/  ISETP.NE.AND P1, PT, R41, RZ, PT ;  /* 0x000000ff2900720c */ /* 0x000fe40003f25270 */
[C---:B------:R-:W-:Y:S02]  /*3a30*/  ISETP.GT.AND P4, PT, R3.reuse, 0x31, !P4 ;  /* 0x000000310300780c */ /* 0x040fe40006784270 */
[----:B------:R-:W-:-:S02]  /*3a40*/  ISETP.GT.AND P1, PT, R3, 0x28, !P1 ;  /* 0x000000280300780c */ /* 0x000fc40004f24270 */
[----:B------:R-:W-:Y:S02]  /*3a50*/  ISETP.GT.AND P5, PT, R3, 0x38, !P5 ;  /* 0x000000380300780c */ /* 0x000fe40006fa4270 */
[C---:B------:R-:W-:Y:S02]  /*3a60*/  ISETP.LT.OR P1, PT, R0.reuse, 0x29, P1 ;  /* 0x000000290000780c */ /* 0x040fe40000f21670 */
[C---:B------:R-:W-:Y:S02]  /*3a70*/  ISETP.LT.OR P2, PT, R0.reuse, 0x2a, P2 ;  /* 0x0000002a0000780c */ /* 0x040fe40001741670 */
[C---:B------:R-:W-:Y:S02]  /*3a80*/  ISETP.LT.OR P3, PT, R0.reuse, 0x31, P3 ;  /* 0x000000310000780c */ /* 0x040fe40001f61670 */
[C---:B------:R-:W-:Y:S02]  /*3a90*/  ISETP.LT.OR P4, PT, R0.reuse, 0x32, P4 ;  /* 0x000000320000780c */ /* 0x040fe40002781670 */
[----:B------:R-:W-:-:S02]  /*3aa0*/  ISETP.LT.OR P5, PT, R0, 0x39, P5 ;  /* 0x000000390000780c */ /* 0x000fc40002fa1670 */
[----:B0-----:R-:W-:Y:S02]  /*3ab0*/  FMNMX.FTZ R33, R32, R31, !PT ;  /* 0x0000001f20217209 */ /* 0x001fe40007810000 */
[----:B------:R-:W-:Y:S02]  /*3ac0*/  FMNMX.FTZ R31, R2, R5, !PT ;  /* 0x00000005021f7209 */ /* 0x000fe40007810000 */
[----:B------:R-:W-:Y:S01]  /*3ad0*/  R2UR UR4, R22 ;  /* 0x00000000160472ca */ /* 0x000fe200000e0000 */
[----:B------:R-:W0:Y:S01]  /*3ae0*/  SHFL.BFLY PT, R34, R33, 0x1, 0x1f ;  /* 0x0c201f0021227f89 */ /* 0x000e2200000e0000 */
[----:B------:R-:W-:-:S04]  /*3af0*/  FMNMX.FTZ R4, R18, R31, !PT ;  /* 0x0000001f12047209 */ /* 0x000fc80007810000 */
[----:B------:R-:W-:-:S04]  /*3b00*/  FMNMX.FTZ R31, R21, R4, !PT ;  /* 0x00000004151f7209 */ /* 0x000fc80007810000 */
[----:B------:R-:W-:-:S03]  /*3b10*/  FMNMX.FTZ R30, R24, R31, !PT ;  /* 0x0000001f181e7209 */ /* 0x000fc60007810000 */
[----:B------:R-:W-:Y:S01]  /*3b20*/  UISETP.NE.AND UP1, UPT, UR4, URZ, UPT ;  /* 0x0000003f0400728c */ /* 0x000fe2000bf25270 */
[----:B------:R-:W-:Y:S02]  /*3b30*/  FMNMX.FTZ R31, R25, R30, !PT ;  /* 0x0000001e191f7209 */ /* 0x000fe40007810000 */
[----:B------:R-:W-:Y:S02]  /*3b40*/  FSEL R30, R46, -INF , !P1 ;  /* 0xff8000002e1e7808 */ /* 0x000fe40004800000 */
[----:B------:R-:W-:-:S04]  /*3b50*/  FMNMX.FTZ R32, R26, R31, !PT ;  /* 0x0000001f1a207209 */ /* 0x000fc80007810000 */
[----:B------:R-:W-:Y:S02]  /*3b60*/  FMNMX.FTZ R31, R27, R32, !PT ;  /* 0x000000201b1f7209 */ /* 0x000fe40007810000 */
[----:B------:R-:W-:Y:S01]  /*3b70*/  @UP1 ULDC UR4, c[0x0][0x44c] ;  /* 0x0001130000041ab9 */ /* 0x000fe20000000800 */
[----:B0-----:R-:W-:Y:S01]  /*3b80*/  FMNMX.FTZ R4, R33, R34, !PT ;  /* 0x0000002221047209 */ /* 0x001fe20007810000 */
[----:B------:R-:W-:Y:S01]  /*3b90*/  UIMAD.WIDE.U32 UR4, UR61, UR4, URZ ;  /* 0x000000043d0472a5 */ /* 0x000fe2000f8e003f */
[----:B------:R-:W-:Y:S01]  /*3ba0*/  FMNMX.FTZ R32, R28, R31, !PT ;  /* 0x0000001f1c207209 */ /* 0x000fe20007810000 */
[----:B------:R-:W-:Y:S01]  /*3bb0*/  @UP1 ULDC UR11, c[0x0][0x450] ;  /* 0x00011400000b1ab9 */ /* 0x000fe20000000800 */
[C---:B------:R-:W-:Y:S01]  /*3bc0*/  FSETP.NEU.FTZ.AND P1, PT, R4.reuse, -INF , PT ;  /* 0xff8000000400780b */ /* 0x040fe20003f3d000 */
[----:B------:R-:W-:Y:S01]  /*3bd0*/  FMUL.FTZ R33, R4, UR6 ;  /* 0x0000000604217c20 */ /* 0x000fe20008410000 */
[----:B------:R-:W-:Y:S01]  /*3be0*/  FSEL R31, R47, -INF , !P2 ;  /* 0xff8000002f1f7808 */ /* 0x000fe20005000000 */
[----:B------:R-:W-:-:S03]  /*3bf0*/  @UP1 USHF.R.U32.HI UR10, URZ, UR11, UR5 ;  /* 0x0000000b3f0a1299 */ /* 0x000fc60008011605 */
[----:B------:R-:W-:Y:S01]  /*3c00*/  FSEL R35, R33, RZ, P1 ;  /* 0x000000ff21237208 */ /* 0x000fe20000800000 */
[----:B------:R-:W-:Y:S01]  /*3c10*/  UIADD3 UR41, UR41, UR10, URZ ;  /* 0x0000000a29297290 */ /* 0x000fe2000fffe03f */
[----:B------:R-:W-:Y:S02]  /*3c20*/  ISETP.GT.AND P1, PT, R3, 0x39, !P6 ;  /* 0x000000390300780c */ /* 0x000fe40007724270 */
[----:B------:R-:W-:Y:S01]  /*3c30*/  FMNMX.FTZ R3, R29, R32, !PT ;  /* 0x000000201d037209 */ /* 0x000fe20007810000 */
[--C-:B------:R-:W-:Y:S01]  /*3c40*/  FFMA.FTZ R36, R36, UR6, -R35.reuse ;  /* 0x0000000624247c23 */ /* 0x100fe20008010823 */
[----:B------:R-:W-:Y:S01]  /*3c50*/  FSEL R32, R50, -INF , !P3 ;  /* 0xff80000032207808 */ /* 0x000fe20005800000 */
[--C-:B------:R-:W-:Y:S01]  /*3c60*/  FFMA.FTZ R37, R60, UR6, -R35.reuse ;  /* 0x000000063c257c23 */ /* 0x100fe20008010823 */
[----:B------:R-:W-:Y:S01]  /*3c70*/  FMNMX.FTZ R34, R30, R3, !PT ;  /* 0x000000031e227209 */ /* 0x000fe20007810000 */
[----:B------:R0:W-:Y:S01]  /*3c80*/  MUFU.EX2 R196, R36 ;  /* 0x0000002400c47308 */ /* 0x0001e20000000800 */
[----:B------:R-:W-:Y:S01]  /*3c90*/  FSEL R33, R51, -INF , !P4 ;  /* 0xff80000033217808 */ /* 0x000fe20006000000 */
[--C-:B------:R-:W-:Y:S01]  /*3ca0*/  FFMA.FTZ R38, R64, UR6, -R35.reuse ;  /* 0x0000000640267c23 */ /* 0x100fe20008010823 */
[----:B------:R-:W-:Y:S01]  /*3cb0*/  FMNMX.FTZ R3, R31, R34, !PT ;  /* 0x000000221f037209 */ /* 0x000fe20007810000 */
[--C-:B------:R-:W-:Y:S01]  /*3cc0*/  FFMA.FTZ R39, R66, UR6, -R35.reuse ;  /* 0x0000000642277c23 */ /* 0x100fe20008010823 */
[----:B------:R-:W-:Y:S01]  /*3cd0*/  ISETP.LT.OR P1, PT, R0, 0x3a, P1 ;  /* 0x0000003a0000780c */ /* 0x000fe20000f21670 */
[--C-:B------:R-:W-:Y:S01]  /*3ce0*/  FFMA.FTZ R40, R68, UR6, -R35.reuse ;  /* 0x0000000644287c23 */ /* 0x100fe20008010823 */
[----:B------:R-:W-:Y:S01]  /*3cf0*/  FMNMX.FTZ R34, R32, R3, !PT ;  /* 0x0000000320227209 */ /* 0x000fe20007810000 */
[----:B------:R-:W1:Y:S01]  /*3d00*/  MUFU.EX2 R37, R37 ;  /* 0x0000002500257308 */ /* 0x000e620000000800 */
[----:B------:R-:W-:Y:S01]  /*3d10*/  FSEL R0, R54, -INF , !P5 ;  /* 0xff80000036007808 */ /* 0x000fe20006800000 */
[--C-:B------:R-:W-:Y:S01]  /*3d20*/  FFMA.FTZ R41, R70, UR6, -R35.reuse ;  /* 0x0000000646297c23 */ /* 0x100fe20008010823 */
        /* <DEDUP_REMOVED lines=12> */
[----:B------:R-:W-:Y:S01]  /*3df0*/  FFMA.FTZ R49, R84, UR6, -R35 ;  /* 0x0000000654317c23 */ /* 0x000fe20008010823 */
[----:B0-----:R-:W0:Y:S01]  /*3e00*/  SHFL.BFLY PT, R36, R3, 0x2, 0x1f ;  /* 0x0c401f0003247f89 */ /* 0x001e2200000e0000 */
[----:B------:R-:W2:Y:S01]  /*3e10*/  MUFU.EX2 R39, R39 ;  /* 0x0000002700277308 */ /* 0x000ea20000000800 */
[----:B-1----:R-:W-:Y:S01]  /*3e20*/  FADD.FTZ R53, R196, R37 ;  /* 0x00000025c4357221 */ /* 0x002fe20000010000 */
[----:B------:R-:W-:Y:S01]  /*3e30*/  F2FP.BF16.F32.PACK_AB R196, R37, R196 ;  /* 0x000000c425c4723e */ /* 0x000fe200000010ff */
[----:B------:R-:W-:-:S05]  /*3e40*/  UIADD3 UR14, UR41, UR14, URZ ;  /* 0x0000000e290e7290 */ /* 0x000fca000fffe03f */
[----:B------:R-:W-:Y:S08]  /*3e50*/  MUFU.EX2 R40, R40 ;  /* 0x0000002800287308 */ /* 0x000ff00000000800 */
[----:B------:R-:W1:Y:S01]  /*3e60*/  MUFU.EX2 R41, R41 ;  /* 0x0000002900297308 */ /* 0x000e620000000800 */
[----:B--2---:R-:W-:Y:S02]  /*3e70*/  F2FP.BF16.F32.PACK_AB R198, R39, R38 ;  /* 0x0000002627c6723e */ /* 0x004fe400000010ff */
[----:B0-----:R-:W-:-:S05]  /*3e80*/  FMNMX.FTZ R36, R3, R36, !PT ;  /* 0x0000002403247209 */ /* 0x001fca0007810000 */
        /* <DEDUP_REMOVED lines=9> */
[----:B------:R-:W-:-:S02]  /*3f20*/  FFMA.FTZ R35, R86, UR6, -R35 ;  /* 0x0000000656237c23 */ /* 0x000fc40008010823 */
[C---:B------:R-:W-:Y:S01]  /*3f30*/  FSETP.NEU.FTZ.AND P1, PT, R3.reuse, -INF , PT ;  /* 0xff8000000300780b */ /* 0x040fe20003f3d000 */
[----:B------:R-:W-:Y:S01]  /*3f40*/  FMUL.FTZ R50, R3, UR6 ;  /* 0x0000000603327c20 */ /* 0x000fe20008410000 */
[----:B------:R-:W-:Y:S04]  /*3f50*/  MUFU.EX2 R46, R46 ;  /* 0x0000002e002e7308 */ /* 0x000fe80000000800 */
[----:B------:R-:W-:Y:S02]  /*3f60*/  FSEL R51, R50, RZ, P1 ;  /* 0x000000ff32337208 */ /* 0x000fe40000800000 */
[----:B------:R-:W-:Y:S02]  /*3f70*/  PLOP3.LUT P1, PT, PT, PT, UP0, 0x40, 0x0 ;  /* 0x000000000000781c */ /* 0x000fe40003f2e808 */
        /* <DEDUP_REMOVED lines=8> */
[----:B------:R2:W-:Y:S01]  /*4000*/  MUFU.EX2 R199, R18 ;  /* 0x0000001200c77308 */ /* 0x0005e20000000800 */
[--C-:B------:R-:W-:Y:S01]  /*4010*/  FFMA.FTZ R27, R27, UR6, -R51.reuse ;  /* 0x000000061b1b7c23 */ /* 0x100fe20008010833 */
[--C-:B------:R-:W-:Y:S01]  /*4020*/  FFMA.FTZ R28, R28, UR6, -R51.reuse ;  /* 0x000000061c1c7c23 */ /* 0x100fe20008010833 */
[--C-:B------:R-:W-:Y:S01]  /*4030*/  FFMA.FTZ R29, R29, UR6, -R51.reuse ;  /* 0x000000061d1d7c23 */ /* 0x100fe20008010833 */
[--C-:B------:R-:W-:Y:S01]  /*4040*/  FFMA.FTZ R30, R30, UR6, -R51.reuse ;  /* 0x000000061e1e7c23 */ /* 0x100fe20008010833 */
[--C-:B------:R-:W-:Y:S01]  /*4050*/  FFMA.FTZ R31, R31, UR6, -R51.reuse ;  /* 0x000000061f1f7c23 */ /* 0x100fe20008010833 */
[--C-:B------:R-:W-:Y:S01]  /*4060*/  FFMA.FTZ R32, R32, UR6, -R51.reuse ;  /* 0x0000000620207c23 */ /* 0x100fe20008010833 */
[----:B------:R-:W-:Y:S01]  /*4070*/  FFMA.FTZ R33, R33, UR6, -R51 ;  /* 0x0000000621217c23 */ /* 0x000fe20008010833 */
[----:B------:R-:W-:Y:S01]  /*4080*/  MUFU.EX2 R2, R2 ;  /* 0x0000000200027308 */ /* 0x000fe20000000800 */
[----:B--2---:R-:W-:Y:S01]  /*4090*/  FADD.FTZ R18, R38, R53 ;  /* 0x0000003526127221 */ /* 0x004fe20000010000 */
[--C-:B------:R-:W-:Y:S01]  /*40a0*/  FFMA.FTZ R0, R0, UR6, -R51.reuse ;  /* 0x0000000600007c23 */ /* 0x100fe20008010833 */
[----:B------:R-:W-:Y:S01]  /*40b0*/  FFMA.FTZ R34, R34, UR6, -R51 ;  /* 0x0000000622227c23 */ /* 0x000fe20008010833 */
[----:B-1----:R-:W-:-:S02]  /*40c0*/  F2FP.BF16.F32.PACK_AB R188, R45, R44 ;  /* 0x0000002c2dbc723e */ /* 0x002fc400000010ff */
[----:B0-----:R-:W-:Y:S02]  /*40d0*/  F2FP.BF16.F32.PACK_AB R190, R47, R46 ;  /* 0x0000002e2fbe723e */ /* 0x001fe400000010ff */
[----:B------:R-:W0:Y:S08]  /*40e0*/  MUFU.EX2 R5, R5 ;  /* 0x0000000500057308 */ /* 0x000e300000000800 */
[----:B------:R1:W2:Y:S08]  /*40f0*/  MUFU.EX2 R50, R21 ;  /* 0x0000001500327308 */ /* 0x0002b00000000800 */
[----:B------:R-:W3:Y:S01]  /*4100*/  MUFU.EX2 R24, R24 ;  /* 0x0000001800187308 */ /* 0x000ee20000000800 */
[----:B-1----:R-:W-:Y:S01]  /*4110*/  FADD.FTZ R21, R39, R18 ;  /* 0x0000001227157221 */ /* 0x002fe20000010000 */
[----:B0-----:R-:W-:-:S03]  /*4120*/  F2FP.BF16.F32.PACK_AB R197, R5, R2 ;  /* 0x0000000205c5723e */ /* 0x001fc600000010ff */
[----:B------:R-:W-:-:S03]  /*4130*/  FADD.FTZ R18, R40, R21 ;  /* 0x0000001528127221 */ /* 0x000fc60000010000 */
[----:B------:R-:W0:Y:S01]  /*4140*/  MUFU.EX2 R25, R25 ;  /* 0x0000001900197308 */ /* 0x000e220000000800 */
[----:B------:R-:W-:Y:S01]  /*4150*/  FADD.FTZ R21, R41, R18 ;  /* 0x0000001229157221 */ /* 0x000fe20000010000 */
[----:B------:R-:W-:-:S03]  /*4160*/  FADD.FTZ R18, R2, R5 ;  /* 0x0000000502127221 */ /* 0x000fc60000010000 */
[----:B------:R-:W-:Y:S01]  /*4170*/  FADD.FTZ R52, R42, R21 ;  /* 0x000000152a347221 */ /* 0x000fe20000010000 */
[----:B------:R-:W-:Y:S01]  /*4180*/  FADD.FTZ R21, R199, R18 ;  /* 0x00000012c7157221 */ /* 0x000fe20000010000 */
[C---:B--2---:R-:W-:Y:S01]  /*4190*/  F2FP.BF16.F32.PACK_AB R199, R50.reuse, R199 ;  /* 0x000000c732c7723e */ /* 0x044fe200000010ff */
[----:B------:R-:W1:Y:S01]  /*41a0*/  MUFU.EX2 R26, R26 ;  /* 0x0000001a001a7308 */ /* 0x000e620000000800 */
[----:B------:R-:W-:Y:S01]  /*41b0*/  FADD.FTZ R53, R43, R52 ;  /* 0x000000342b357221 */ /* 0x000fe20000010000 */
[----:B------:R-:W-:-:S03]  /*41c0*/  FADD.FTZ R21, R50, R21 ;  /* 0x0000001532157221 */ /* 0x000fc60000010000 */
[----:B------:R-:W-:-:S03]  /*41d0*/  FADD.FTZ R18, R44, R53 ;  /* 0x000000352c127221 */ /* 0x000fc60000010000 */
[----:B------:R-:W2:Y:S01]  /*41e0*/  MUFU.EX2 R27, R27 ;  /* 0x0000001b001b7308 */ /* 0x000ea20000000800 */
[----:B------:R-:W-:Y:S01]  /*41f0*/  FADD.FTZ R53, R45, R18 ;  /* 0x000000122d357221 */ /* 0x000fe20000010000 */
[----:B---3--:R-:W-:Y:S01]  /*4200*/  FADD.FTZ R18, R24, R21 ;  /* 0x0000001518127221 */ /* 0x008fe20000010000 */
[C---:B0-----:R-:W-:Y:S02]  /*4210*/  F2FP.BF16.F32.PACK_AB R193, R25.reuse, R24 ;  /* 0x0000001819c1723e */ /* 0x041fe400000010ff */
[----:B------:R-:W-:Y:S01]  /*4220*/  FADD.FTZ R52, R46, R53 ;  /* 0x000000352e347221 */ /* 0x000fe20000010000 */
[----:B------:R-:W-:Y:S02]  /*4230*/  FADD.FTZ R21, R25, R18 ;  /* 0x0000001219157221 */ /* 0x000fe40000010000 */
[----:B------:R-:W0:Y:S01]  /*4240*/  MUFU.EX2 R28, R28 ;  /* 0x0000001c001c7308 */ /* 0x000e220000000800 */
[----:B------:R-:W-:Y:S01]  /*4250*/  FADD.FTZ R37, R47, R52 ;  /* 0x000000342f257221 */ /* 0x000fe20000010000 */
[----:B-1----:R-:W-:-:S06]  /*4260*/  FADD.FTZ R18, R26, R21 ;  /* 0x000000151a127221 */ /* 0x002fcc0000010000 */
        /* <DEDUP_REMOVED lines=14> */
[----:B-1----:R-:W-:-:S07]  /*4350*/  FADD.FTZ R2, R32, R5 ;  /* 0x0000000520027221 */ /* 0x002fce0000010000 */
        /* <DEDUP_REMOVED lines=11> */
[----:B0-----:R-:W-:Y:S01]  /*4410*/  FADD.FTZ R38, R36, R37 ;  /* 0x0000002524267221 */ /* 0x001fe20000010000 */
[C---:B-1----:R-:W-:Y:S01]  /*4420*/  FADD.FTZ R5, R187.reuse, R2 ;  /* 0x00000002bb057221 */ /* 0x042fe20000010000 */
[----:B------:R-:W-:Y:S02]  /*4430*/  F2FP.BF16.F32.PACK_AB R187, R187, R0 ;  /* 0x00000000bbbb723e */ /* 0x000fe400000010ff */
[C---:B--2---:R-:W-:Y:S01]  /*4440*/  FADD.FTZ R18, R35.reuse, R38 ;  /* 0x0000002623127221 */ /* 0x044fe20000010000 */
        /* <DEDUP_REMOVED lines=13> */
.L_x_1270:
[----:B------:R-:W-:Y:S02]  /*4520*/  ULDC UR15, c[0x0][0x9e4] ;  /* 0x00027900000f7ab9 */ /* 0x000fe40000000800 */
[----:B------:R-:W-:-:S11]  /*4530*/  UISETP.NE.AND UP0, UPT, UR15, 0x1, UPT ;  /* 0x000000010f00788c */ /* 0x000fd6000bf05270 */
[----:B------:R-:W-:Y:S02]  /*4540*/  @UP0 ULDC.64 UR4, c[0x0][0x9e8] ;  /* 0x00027a0000040ab9 */ /* 0x000fe40000000a00 */
[----:B------:R-:W-:-:S04]  /*4550*/  UIMAD.WIDE.U32 UR10, UR18, UR4, URZ ;  /* 0x00000004120a72a5 */ /* 0x000fc8000f8e003f */
[----:B------:R-:W-:-:S12]  /*4560*/  @UP0 USHF.R.U32.HI UR18, URZ, UR5, UR11 ;  /* 0x000000053f120299 */ /* 0x000fd8000801160b */
.L_x_1271:
[----:B------:R-:W-:-:S04]  /*4570*/  UIMAD UR15, UR18, UR15, UR15 ;  /* 0x0000000f120f72a4 */ /* 0x000fc8000f8e020f */
[----:B------:R-:W-:-:S04]  /*4580*/  UISETP.LT.AND UP0, UPT, UR14, UR15, UPT ;  /* 0x0000000f0e00728c */ /* 0x000fc8000bf01270 */
[----:B------:R-:W-:-:S12]  /*4590*/  USEL UR14, UR14, UR15, UP0 ;  /* 0x0000000f0e0e7287 */ /* 0x000fd80008000000 */
.L_x_1269:
[----:B------:R-:W-:Y:S01]  /*45a0*/  R2UR UR5, R201 ;  /* 0x00000000c90572ca */ /* 0x000fe200000e0000 */
[----:B------:R-:W-:Y:S01]  /*45b0*/  USHF.R.S32.HI UR4, URZ, 0x1f, UR14 ;  /* 0x0000001f3f047899 */ /* 0x000fe2000801140e */
[----:B------:R-:W-:Y:S01]  /*45c0*/  MOV R2, 0x3f800000 ;  /* 0x3f80000000027802 */ /* 0x000fe20000000f00 */
[----:B------:R-:W-:Y:S01]  /*45d0*/  IMAD.MOV.U32 R0, RZ, RZ, 0x3f800000 ;  /* 0x3f800000ff007424 */ /* 0x000fe200078e00ff */
[----:B------:R-:W-:Y:S01]  /*45e0*/  CS2R R150, SRZ ;  /* 0x0000000000967805 */ /* 0x000fe2000001ff00 */
        /* <DEDUP_REMOVED lines=70> */
[----:B------:R-:W-:Y:S01]  /*4a50*/  UMOV UR41, UR39 ;  /* 0x0000002700297c82 */ /* 0x000fe20008000000 */
[----:B------:R-:W-:Y:S01]  /*4a60*/  IMAD.MOV.U32 R220, RZ, RZ, R4 ;  /* 0x000000ffffdc7224 */ /* 0x000fe200078e0004 */
[----:B------:R-:W-:Y:S01]  /*4a70*/  UMOV UR4, UR38 ;  /* 0x0000002600047c82 */ /* 0x000fe20008000000 */
[----:B------:R-:W-:Y:S01]  /*4a80*/  IMAD.MOV.U32 R2, RZ, RZ, 0x3f800000 ;  /* 0x3f800000ff027424 */ /* 0x000fe200078e00ff */
[----:B------:R-:W-:Y:S01]  /*4a90*/  ULDC UR51, c[0x0][0x9e4] ;  /* 0x0002790000337ab9 */ /* 0x000fe20000000800 */
[----:B------:R-:W-:Y:S01]  /*4aa0*/  IMAD.MOV.U32 R151, RZ, RZ, RZ ;  /* 0x000000ffff977224 */ /* 0x000fe200078e00ff */
[----:B------:R-:W-:Y:S01]  /*4ab0*/  ULDC UR54, c[0x0][0x9dc] ;  /* 0x0002770000367ab9 */ /* 0x000fe20000000800 */
[----:B------:R-:W-:-:S05]  /*4ac0*/  ULDC UR5, c[0x0][0x9d8] ;  /* 0x0002760000057ab9 */ /* 0x000fca0000000800 */
.L_x_1291:
[----:B------:R-:W-:-:S04]  /*4ad0*/  UISETP.NE.AND UP0, UPT, UR4, 0x1, UPT ;  /* 0x000000010400788c */ /* 0x000fc8000bf05270 */
[----:B------:R-:W-:-:S04]  /*4ae0*/  USEL UR39, URZ, 0x1, UP0 ;  /* 0x000000013f277887 */ /* 0x000fc80008000000 */
[----:B------:R-:W-:Y:S01]  /*4af0*/  ULOP3.LUT UR39, UR41, UR39, URZ, 0x3c, !UPT ;  /* 0x0000002729277292 */ /* 0x000fe2000f8e3c3f */
[----:B------:R-:W-:Y:S11]  /*4b00*/  @!P0 BRA `(.L_x_1273) ;  /* 0x0000000000048947 */ /* 0x000ff60003800000 */
[----:B------:R-:W-:Y:S01]  /*4b10*/  BPT.TRAP 0x1 ;  /* 0x000000040000795c */ /* 0x000fe20000300000 */
.L_x_1273:
        /* <DEDUP_REMOVED lines=9> */
.L_x_1274:
[----:B-1----:R-:W-:Y:S05]  /*4bb0*/  @P1 BRA `(.L_x_1275) ;  /* 0x0000000000081947 */ /* 0x002fea0003800000 */
[----:B------:R-:W1:Y:S02]  /*4bc0*/  SYNCS.PHASECHK.TRANS64.TRYWAIT P1, [UR7+0x30830], R3 ;  /* 0x03083003ff0075a7 */ /* 0x000e640008020147 */
[----:B-1----:R-:W-:Y:S05]  /*4bd0*/  @!P1 BRA `(.L_x_1276) ;  /* 0x0000011800a89947 */ /* 0x002fea0003800000 */
.L_x_1275:
[----:B------:R-:W-:Y:S01]  /*4be0*/  R2UR UR6, R20 ;  /* 0x00000000140672ca */ /* 0x000fe200000e0000 */
[----:B------:R-:W-:Y:S01]  /*4bf0*/  WARPGROUP.ARRIVE ;  /* 0x00000000000079c5 */ /* 0x000fe20000000000 */
[----:B------:R-:W-:Y:S01]  /*4c00*/  R2UR UR44, R16 ;  /* 0x00000000102c72ca */ /* 0x000fe200000e0000 */
[----:B------:R-:W-:Y:S01]  /*4c10*/  UMOV UR47, 0x40000040 ;  /* 0x40000040002f7882 */ /* 0x000fe20000000000 */
[----:B------:R-:W-:Y:S01]  /*4c20*/  R2UR UR45, R17 ;  /* 0x00000000112d72ca */ /* 0x000fe200000e0000 */
[----:B------:R-:W-:Y:S01]  /*4c30*/  UMOV UR11, 0x40000040 ;  /* 0x40000040000b7882 */ /* 0x000fe20000000000 */
[----:B------:R-:W-:Y:S01]  /*4c40*/  UMOV UR15, 0x40000040 ;  /* 0x40000040000f7882 */ /* 0x000fe20000000000 */
[----:B------:R-:W-:Y:S01]  /*4c50*/  UMOV UR19, 0x40000040 ;  /* 0x4000004000137882 */ /* 0x000fe20000000000 */
[----:B------:R-:W-:Y:S01]  /*4c60*/  UMOV UR23, 0x40000040 ;  /* 0x4000004000177882 */ /* 0x000fe20000000000 */
[----:B------:R-:W-:Y:S01]  /*4c70*/  UMOV UR27, 0x40000040 ;  /* 0x40000040001b7882 */ /* 0x000fe20000000000 */
[----:B------:R-:W-:Y:S01]  /*4c80*/  UMOV UR31, 0x40000040 ;  /* 0x40000040001f7882 */ /* 0x000fe20000000000 */
[----:B------:R-:W-:Y:S01]  /*4c90*/  UMOV UR35, 0x40000040 ;  /* 0x4000004000237882 */ /* 0x000fe20000000000 */
[-C--:B------:R-:W-:Y:S01]  /*4ca0*/  FMUL.FTZ R24, R24, R0.reuse ;  /* 0x0000000018187220 */ /* 0x080fe20000410000 */
[----:B------:R-:W-:Y:S01]  /*4cb0*/  ULEA UR6, UR38, UR6, 0xb ;  /* 0x0000000626067291 */ /* 0x000fe2000f8e583f */
[-C--:B------:R-:W-:Y:S01]  /*4cc0*/  FMUL.FTZ R25, R25, R0.reuse ;  /* 0x0000000019197220 */ /* 0x080fe20000410000 */
[-C--:B------:R-:W-:Y:S01]  /*4cd0*/  FMUL.FTZ R28, R28, R0.reuse ;  /* 0x000000001c1c7220 */ /* 0x080fe20000410000 */
[-C--:B------:R-:W-:Y:S01]  /*4ce0*/  FMUL.FTZ R29, R29, R0.reuse ;  /* 0x000000001d1d7220 */ /* 0x080fe20000410000 */
[----:B------:R-:W-:Y:S01]  /*4cf0*/  UIADD3 UR10, UR6, 0x400, URZ ;  /* 0x00000400060a7890 */ /* 0x000fe2000fffe03f */
[-C--:B------:R-:W-:Y:S01]  /*4d00*/  FMUL.FTZ R32, R32, R0.reuse ;  /* 0x0000000020207220 */ /* 0x080fe20000410000 */
[----:B------:R-:W-:Y:S01]  /*4d10*/  UIADD3 UR14, UR6, 0x402, URZ ;  /* 0x00000402060e7890 */ /* 0x000fe2000fffe03f */
[-C--:B------:R-:W-:Y:S01]  /*4d20*/  FMUL.FTZ R33, R33, R0.reuse ;  /* 0x0000000021217220 */ /* 0x080fe20000410000 */
[----:B------:R-:W-:Y:S01]  /*4d30*/  UMOV UR46, UR6 ;  /* 0x00000006002e7c82 */ /* 0x000fe20008000000 */
[----:B------:R-:W-:Y:S01]  /*4d40*/  UIADD3 UR18, UR6, 0x404, URZ ;  /* 0x0000040406127890 */ /* 0x000fe2000fffe03f */
[----:B------:R-:W-:Y:S01]  /*4d50*/  HGMMA.64x64x16.F32.BF16 R152, gdesc[UR44], RZ, !UPT, gsb0 ;  /* 0x00e000002c9879f0 */ /* 0x000fe2000c0018ff */
[----:B------:R-:W-:Y:S01]  /*4d60*/  R2UR UR44, R14 ;  /* 0x000000000e2c72ca */ /* 0x000fe200000e0000 */
[----:B------:R-:W-:Y:S01]  /*4d70*/  UIADD3 UR46, UR6, 0x2, URZ ;  /* 0x00000002062e7890 */ /* 0x000fe2000fffe03f */
[----:B------:R-:W-:Y:S01]  /*4d80*/  R2UR UR45, R15 ;  /* 0x000000000f2d72ca */ /* 0x000fe200000e0000 */
        /* <DEDUP_REMOVED lines=203> */
.L_x_1277:
[----:B------:R-:W-:Y:S01]  /*5a40*/  ULEA UR14, UR4, UR40, 0x3 ;  /* 0x00000028040e7291 */ /* 0x000fe2000f8e183f */
[----:B------:R-:W-:-:S04]  /*5a50*/  MOV R0, UR41 ;  /* 0x0000002900007c02 */ /* 0x000fc80008000f00 */
[----:B------:R-:W-:-:S04]  /*5a60*/  SHF.L.U32 R0, R0, 0x1f, RZ ;  /* 0x0000001f00007819 */ /* 0x000fc800000006ff */
[----:B------:R2:W3:Y:S01]  /*5a70*/  SYNCS.PHASECHK.TRANS64.TRYWAIT P1, [UR14+0x30850], R0 ;  /* 0x03085000ff0075a7 */ /* 0x0004e2000802014e */
[----:B------:R-:W-:Y:S05]  /*5a80*/  @!P0 BRA `(.L_x_1278) ;  /* 0x0000000000048947 */ /* 0x000fea0003800000 */
[----:B------:R-:W-:Y:S01]  /*5a90*/  BPT.TRAP 0x1 ;  /* 0x000000040000795c */ /* 0x000fe20000300000 */
.L_x_1278:
[----:B---3--:R-:W-:Y:S05]  /*5aa0*/  @P1 BRA `(.L_x_1279) ;  /* 0x0000000000081947 */ /* 0x008fea0003800000 */
[----:B------:R-:W3:Y:S02]  /*5ab0*/  SYNCS.PHASECHK.TRANS64.TRYWAIT P1, [UR14+0x30850], R0 ;  /* 0x03085000ff0075a7 */ /* 0x000ee4000802014e */
[----:B---3--:R-:W-:Y:S05]  /*5ac0*/  @!P1 BRA `(.L_x_1280) ;  /* 0x0000010c00049947 */ /* 0x008fea0003800000 */
.L_x_1279:
        /* <DEDUP_REMOVED lines=30> */
.L_x_1281:
[----:B------:R-:W-:Y:S01]  /*5cb0*/  R2UR UR4, R22 ;  /* 0x00000000160472ca */ /* 0x000fe200000e0000 */
[----:B------:R-:W3:Y:S01]  /*5cc0*/  S2UR UR6, SR_CgaCtaId ;  /* 0x00000000000679c3 */ /* 0x000ee20000008800 */
[----:B------:R-:W-:Y:S01]  /*5cd0*/  FMUL.FTZ R191, R169, UR5 ;  /* 0x00000005a9bf7c20 */ /* 0x000fe20008410000 */
[----:B------:R-:W-:Y:S02]  /*5ce0*/  VIADD R169, R200, UR61 ;  /* 0x0000003dc8a97c36 */ /* 0x000fe40008000000 */
[----:B------:R-:W-:Y:S01]  /*5cf0*/  FMUL.FTZ R186, R156, UR5 ;  /* 0x000000059cba7c20 */ /* 0x000fe20008410000 */
[----:B-1----:R-:W-:Y:S01]  /*5d00*/  FMUL.FTZ R4, R153, UR5 ;  /* 0x0000000599047c20 */ /* 0x002fe20008410000 */
[----:B------:R-:W-:Y:S01]  /*5d10*/  FMUL.FTZ R156, R163, UR5 ;  /* 0x00000005a39c7c20 */ /* 0x000fe20008410000 */
[----:B------:R-:W-:Y:S01]  /*5d20*/  UIADD3 UR7, UR7, 0x30840, URZ ;  /* 0x0003084007077890 */ /* 0x000fe2000fffe03f */
[----:B------:R-:W-:Y:S01]  /*5d30*/  FMUL.FTZ R153, R158, UR5 ;  /* 0x000000059e997c20 */ /* 0x000fe20008410000 */
[----:B------:R-:W-:Y:S01]  /*5d40*/  FMUL.FTZ R163, R178, UR5 ;  /* 0x00000005b2a37c20 */ /* 0x000fe20008410000 */
[----:B------:R-:W-:Y:S01]  /*5d50*/  FMUL.FTZ R158, R167, UR5 ;  /* 0x00000005a79e7c20 */ /* 0x000fe20008410000 */
[----:B------:R-:W-:-:S02]  /*5d60*/  IMAD.SHL.U32 R178, R221, 0x40, RZ ;  /* 0x00000040ddb27824 */ /* 0x000fc400078e00ff */
[----:B------:R-:W-:Y:S01]  /*5d70*/  FMUL.FTZ R184, R152, UR5 ;  /* 0x0000000598b87c20 */ /* 0x000fe20008410000 */
[----:B------:R-:W-:Y:S01]  /*5d80*/  UISETP.NE.AND UP1, UPT, UR4, URZ, UPT ;  /* 0x0000003f0400728c */ /* 0x000fe2000bf25270 */
[----:B------:R-:W-:Y:S01]  /*5d90*/  FMUL.FTZ R152, R155, UR5 ;  /* 0x000000059b987c20 */ /* 0x000fe20008410000 */
[----:B------:R-:W-:Y:S01]  /*5da0*/  UISETP.NE.AND UP0, UPT, UR60, URZ, UPT ;  /* 0x0000003f3c00728c */ /* 0x000fe2000bf05270 */
[----:B------:R-:W-:Y:S01]  /*5db0*/  FMUL.FTZ R188, R160, UR5 ;  /* 0x00000005a0bc7c20 */ /* 0x000fe20008410000 */
[----:B0-2---:R-:W-:Y:S01]  /*5dc0*/  FMUL.FTZ R0, R154, UR5 ;  /* 0x000000059a007c20 */ /* 0x005fe20008410000 */
[----:B------:R-:W-:Y:S01]  /*5dd0*/  FMUL.FTZ R185, R157, UR5 ;  /* 0x000000059db97c20 */ /* 0x000fe20008410000 */
[----:B------:R-:W-:Y:S01]  /*5de0*/  PLOP3.LUT P1, PT, PT, PT, UP1, 0x80, 0x0 ;  /* 0x000000000000781c */ /* 0x000fe20003f2f018 */
[----:B------:R-:W-:Y:S01]  /*5df0*/  FMUL.FTZ R187, R161, UR5 ;  /* 0x00000005a1bb7c20 */ /* 0x000fe20008410000 */
[----:B------:R-:W-:Y:S01]  /*5e00*/  PLOP3.LUT P2, PT, PT, PT, UP1, 0x80, 0x0 ;  /* 0x000000000000781c */ /* 0x000fe20003f4f018 */
[----:B------:R-:W-:Y:S01]  /*5e10*/  FMUL.FTZ R155, R162, UR5 ;  /* 0x00000005a29b7c20 */ /* 0x000fe20008410000 */
        /* <DEDUP_REMOVED lines=19> */
[----:B------:R-:W0:Y:S01]  /*5f50*/  SHFL.IDX PT, R167, R169, RZ, 0x1c1f ;  /* 0x001c1fffa9a77589 */ /* 0x000e2200000e0000 */
[----:B------:R-:W-:Y:S01]  /*5f60*/  FMUL.FTZ R175, R177, UR5 ;  /* 0x00000005b1af7c20 */ /* 0x000fe20008410000 */
[----:B------:R-:W-:Y:S01]  /*5f70*/  FMUL.FTZ R174, R180, UR5 ;  /* 0x00000005b4ae7c20 */ /* 0x000fe20008410000 */
[----:B------:R-:W-:Y:S01]  /*5f80*/  FMUL.FTZ R179, R181, UR5 ;  /* 0x00000005b5b37c20 */ /* 0x000fe20008410000 */
[----:B------:R-:W-:Y:S01]  /*5f90*/  FMUL.FTZ R165, R182, UR5 ;  /* 0x00000005b6a57c20 */ /* 0x000fe20008410000 */
[----:B------:R-:W-:Y:S01]  /*5fa0*/  FMUL.FTZ R166, R183, UR5 ;  /* 0x00000005b7a67c20 */ /* 0x000fe20008410000 */
[----:B------:R-:W-:Y:S01]  /*5fb0*/  IMAD R2, R19, -0x2, R2 ;  /* 0xfffffffe13027824 */ /* 0x000fe200078e0202 */
[----:B------:R-:W-:Y:S01]  /*5fc0*/  PLOP3.LUT P1, PT, PT, PT, UP0, 0x40, 0x0 ;  /* 0x000000000000781c */ /* 0x000fe20003f2e808 */
[----:B------:R-:W-:Y:S01]  /*5fd0*/  IMAD.U32 R3, RZ, RZ, UR42 ;  /* 0x0000002aff037e24 */ /* 0x000fe2000f8e00ff */
[----:B------:R-:W-:Y:S01]  /*5fe0*/  SYNCS.ARRIVE.TRANS64.RED.A1T0 RZ, [UR7], RZ ;  /* 0x000000ffffff79a7 */ /* 0x000fe20008100407 */
[----:B------:R-:W-:Y:S01]  /*5ff0*/  UMOV UR7, UR54 ;  /* 0x0000003600077c82 */ /* 0x000fe20008000000 */
[----:B------:R-:W1:Y:S01]  /*6000*/  MUFU.TANH R184, R184 ;  /* 0x000000b800b87308 */ /* 0x000e620000002400 */
[----:B------:R-:W-:Y:S01]  /*6010*/  ULOP3.LUT UR4, URZ, UR7, URZ, 0x33, !UPT ;  /* 0x000000073f047292 */ /* 0x000fe2000f8e333f */
[----:B------:R-:W-:Y:S01]  /*6020*/  IADD3 R2, -R3, UR43, R2 ;  /* 0x0000002b03027c10 */ /* 0x000fe2000fffe102 */
[----:B------:R-:W-:-:S04]  /*6030*/  ULDC UR6, c[0x0][0x9e0] ;  /* 0x0002780000067ab9 */ /* 0x000fc80000000800 */
[C---:B------:R-:W-:Y:S01]  /*6040*/  VIADD R180, R2.reuse, UR4 ;  /* 0x0000000402b47c36 */ /* 0x040fe20008000000 */
[----:B------:R-:W2:Y:S01]  /*6050*/  MUFU.TANH R4, R4 ;  /* 0x0000000400047308 */ /* 0x000ea20000002400 */
[----:B------:R-:W-:-:S04]  /*6060*/  VIADD R177, R2, UR6 ;  /* 0x0000000602b17c36 */ /* 0x000fc80008000000 */
[----:B0-----:R-:W-:Y:S01]  /*6070*/  IMAD.IADD R181, R177, 0x1, R167 ;  /* 0x00000001b1b57824 */ /* 0x001fe200078e02a7 */
[----:B------:R-:W-:Y:S02]  /*6080*/  IADD3 R182, R180, R167, RZ ;  /* 0x000000a7b4b67210 */ /* 0x000fe40007ffe0ff */
[----:B------:R-:W0:Y:S08]  /*6090*/  MUFU.TANH R0, R0 ;  /* 0x0000000000007308 */ /* 0x000e300000002400 */
        /* <DEDUP_REMOVED lines=30> */
[----:B------:R-:W-:Y:S01]  /*6280*/  IMAD.U32 R2, RZ, RZ, UR42 ;  /* 0x0000002aff027e24 */ /* 0x000fe2000f8e00ff */
[----:B------:R-:W-:Y:S04]  /*6290*/  BSSY B0, `(.L_x_1283) ;  /* 0x0000011000007945 */ /* 0x000fe80003800000 */
[----:B------:R-:W-:-:S04]  /*62a0*/  IADD3 R167, -R2, UR43, R167 ;  /* 0x0000002b02a77c10 */ /* 0x000fc8000fffe1a7 */
        /* <DEDUP_REMOVED lines=10> */
.L_x_1284:
[----:B------:R-:W-:-:S05]  /*6350*/  IMAD.U32 R168, RZ, RZ, UR51 ;  /* 0x00000033ffa87e24 */ /* 0x000fca000f8e00ff */
[----:B------:R-:W-:-:S13]  /*6360*/  ISETP.NE.AND P1, PT, R168, 0x1, PT ;  /* 0x00000001a800780c */ /* 0x000fda0003f25270 */
[----:B------:R-:W1:Y:S02]  /*6370*/  @P1 LDC.64 R2, c[0x0][0x9e8] ;  /* 0x00027a00ff021b82 */ /* 0x000e640000000a00 */
[----:B-1----:R-:W-:-:S05]  /*6380*/  @P1 IMAD.HI.U32 R2, R167, R2, RZ ;  /* 0x00000002a7021227 */ /* 0x002fca00078e00ff */
[----:B------:R-:W-:-:S07]  /*6390*/  @P1 SHF.R.U32.HI R167, RZ, R3, R2 ;  /* 0x00000003ffa71219 */ /* 0x000fce0000011602 */
.L_x_1285:
[----:B------:R-:W-:Y:S05]  /*63a0*/  BSYNC B0 ;  /* 0x0000000000007941 */ /* 0x000fea0003800000 */
.L_x_1283:
[----:B------:R-:W-:-:S04]  /*63b0*/  IMAD R2, R167, R168, -R178 ;  /* 0x000000a8a7027224 */ /* 0x000fc800078e0ab2 */
[----:B------:R-:W-:-:S05]  /*63c0*/  IMAD R2, R19, -0x2, R2 ;  /* 0xfffffffe13027824 */ /* 0x000fca00078e0202 */
[----:B------:R-:W-:Y:S02]  /*63d0*/  VIADDMNMX R181, R2, R168, R181, PT ;  /* 0x000000a802b57246 */ /* 0x000fe400038001b5 */
[----:B------:R-:W-:-:S07]  /*63e0*/  VIMNMX R182, R182, R2, !PT ;  /* 0x00000002b6b67248 */ /* 0x000fce0007fe0100 */
.L_x_1282:
        /* <DEDUP_REMOVED lines=8> */
[----:B------:R-:W-:Y:S02]  /*6470*/  ISETP.GT.AND P4, PT, R182, 0x18, P1 ;  /* 0x00000018b600780c */ /* 0x000fe40000f84270 */
[----:B------:R-:W-:Y:S02]  /*6480*/  FSEL R167, R184, -INF , !P5 ;  /* 0xff800000b8a77808 */ /* 0x000fe40006800000 */
[----:B------:R-:W-:Y:S02]  /*6490*/  ISETP.LT.OR P4, PT, R181, 0x19, P4 ;  /* 0x00000019b500780c */ /* 0x000fe40002781670 */
[C---:B------:R-:W-:Y:S02]  /*64a0*/  ISETP.GT.AND P6, PT, R182.reuse, 0x8, P1 ;  /* 0x00000008b600780c */ /* 0x040fe40000fc4270 */
[----:B------:R-:W-:-:S02]  /*64b0*/  ISETP.GT.AND P2, PT, R182, 0x9, P1 ;  /* 0x00000009b600780c */ /* 0x000fc40000f44270 */
[C---:B------:R-:W-:Y:S01]  /*64c0*/  ISETP.GT.AND P3, PT, R182.reuse, 0x10, P1 ;  /* 0x00000010b600780c */ /* 0x040fe20000f64270 */
[--C-:B-1----:R-:W-:Y:S01]  /*64d0*/  IMAD.IADD R177, R177, 0x1, R2.reuse ;  /* 0x00000001b1b17824 */ /* 0x102fe200078e0202 */
[----:B------:R-:W-:Y:S01]  /*64e0*/  ISETP.GT.AND P5, PT, R182, 0x11, P1 ;  /* 0x00000011b600780c */ /* 0x000fe20000fa4270 */
[----:B------:R-:W-:Y:S01]  /*64f0*/  IMAD.IADD R180, R180, 0x1, R2 ;  /* 0x00000001b4b47824 */ /* 0x000fe200078e0202 */
[----:B0-----:R-:W-:Y:S02]  /*6500*/  FSEL R190, R190, -INF , !P4 ;  /* 0xff800000bebe7808 */ /* 0x001fe40006000000 */
        /* <DEDUP_REMOVED lines=37> */
[----:B------:R-:W-:Y:S01]  /*6760*/  IMAD.U32 R179, RZ, RZ, UR42 ;  /* 0x0000002affb37e24 */ /* 0x000fe2000f8e00ff */
[----:B------:R-:W-:Y:S04]  /*6770*/  BSSY B0, `(.L_x_1287) ;  /* 0x0000011000007945 */ /* 0x000fe80003800000 */
[----:B------:R-:W-:-:S04]  /*6780*/  IADD3 R179, -R179, UR43, R2 ;  /* 0x0000002bb3b37c10 */ /* 0x000fc8000fffe102 */
[----:B------:R-:W-:-:S13]  /*6790*/  ISETP.GT.AND P2, PT, R179, -0x1, PT ;  /* 0xffffffffb300780c */ /* 0x000fda0003f44270 */
[----:B------:R-:W-:Y:S05]  /*67a0*/  @P2 BRA `(.L_x_1288) ;  /* 0x0000000000202947 */ /* 0x000fea0003800000 */
[----:B------:R-:W-:Y:S02]  /*67b0*/  MOV R4, UR51 ;  /* 0x0000003300047c02 */ /* 0x000fe40008000f00 */
[----:B------:R-:W-:Y:S02]  /*67c0*/  LOP3.LUT R179, RZ, R179, RZ, 0x33, !PT ;  /* 0x000000b3ffb37212 */ /* 0x000fe400078e33ff */
[----:B------:R-:W-:-:S13]  /*67d0*/  ISETP.NE.AND P2, PT, R4, 0x1, PT ;  /* 0x000000010400780c */ /* 0x000fda0003f45270 */
[----:B------:R-:W0:Y:S02]  /*67e0*/  @P2 LDC.64 R2, c[0x0][0x9e8] ;  /* 0x00027a00ff022b82 */ /* 0x000e240000000a00 */
[----:B0-----:R-:W-:-:S05]  /*67f0*/  @P2 IMAD.HI.U32 R2, R179, R2, RZ ;  /* 0x00000002b3022227 */ /* 0x001fca00078e00ff */
[----:B------:R-:W-:-:S04]  /*6800*/  @P2 SHF.R.U32.HI R179, RZ, R3, R2 ;  /* 0x00000003ffb32219 */ /* 0x000fc80000011602 */
[----:B------:R-:W-:Y:S01]  /*6810*/  LOP3.LUT R179, RZ, R179, RZ, 0x33, !PT ;  /* 0x000000b3ffb37212 */ /* 0x000fe200078e33ff */
[----:B------:R-:W-:Y:S06]  /*6820*/  BRA `(.L_x_1289) ;  /* 0x0000000000147947 */ /* 0x000fec0003800000 */
.L_x_1288:
[----:B------:R-:W-:-:S05]  /*6830*/  IMAD.U32 R4, RZ, RZ, UR51 ;  /* 0x00000033ff047e24 */ /* 0x000fca000f8e00ff */
[----:B------:R-:W-:-:S13]  /*6840*/  ISETP.NE.AND P2, PT, R4, 0x1, PT ;  /* 0x000000010400780c */ /* 0x000fda0003f45270 */
[----:B------:R-:W0:Y:S02]  /*6850*/  @P2 LDC.64 R2, c[0x0][0x9e8] ;  /* 0x00027a00ff022b82 */ /* 0x000e240000000a00 */
[----:B0-----:R-:W-:-:S05]  /*6860*/  @P2 IMAD.HI.U32 R2, R179, R2, RZ ;  /* 0x00000002b3022227 */ /* 0x001fca00078e00ff */
[----:B------:R-:W-:-:S07]  /*6870*/  @P2 SHF.R.U32.HI R179, RZ, R3, R2 ;  /* 0x00000003ffb32219 */ /* 0x000fce0000011602 */
.L_x_1289:
[----:B------:R-:W-:Y:S05]  /*6880*/  BSYNC B0 ;  /* 0x0000000000007941 */ /* 0x000fea0003800000 */
.L_x_1287:
[----:B------:R-:W-:-:S04]  /*6890*/  IMAD R178, R179, R4, -R178 ;  /* 0x00000004b3b27224 */ /* 0x000fc800078e0ab2 */
[----:B------:R-:W-:-:S05]  /*68a0*/  IMAD R178, R19, -0x2, R178 ;  /* 0xfffffffe13b27824 */ /* 0x000fca00078e02b2 */
[----:B------:R-:W-:Y:S02]  /*68b0*/  VIADDMNMX R177, R178, R4, R177, PT ;  /* 0x00000004b2b17246 */ /* 0x000fe400038001b1 */
[----:B------:R-:W-:-:S07]  /*68c0*/  VIMNMX R180, R180, R178, !PT ;  /* 0x000000b2b4b47248 */ /* 0x000fce0007fe0100 */
.L_x_1286:
[----:B------:R-:W-:Y:S01]  /*68d0*/  FMNMX.FTZ R3, R167, R220, !PT ;  /* 0x000000dca7037209 */ /* 0x000fe20007810000 */
[----:B------:R-:W-:Y:S01]  /*68e0*/  ULDC UR6, c[0x0][0x988] ;  /* 0x0002620000067ab9 */ /* 0x000fe20000000800 */
[----:B------:R-:W-:Y:S02]  /*68f0*/  ISETP.GT.AND P3, PT, R180, RZ, P1 ;  /* 0x000000ffb400720c */ /* 0x000fe40000f64270 */
        /* <DEDUP_REMOVED lines=45> */
[----:B------:R-:W-:Y:S02]  /*6bd0*/  FSEL R2, R0, -INF , !P3 ;  /* 0xff80000000027808 */ /* 0x000fe40005800000 */
[C---:B------:R-:W-:Y:S01]  /*6be0*/  ISETP.GT.AND P3, PT, R180.reuse, 0x20, P1 ;  /* 0x00000020b400780c */ /* 0x040fe20000f64270 */
[----:B------:R-:W0:Y:S01]  /*6bf0*/  SHFL.BFLY PT, R4, R3, 0x1, 0x1f ;  /* 0x0c201f0003047f89 */ /* 0x000e2200000e0000 */
[----:B------:R-:W-:-:S02]  /*6c00*/  ISETP.GT.AND P2, PT, R180, 0x30, P1 ;  /* 0x00000030b400780c */ /* 0x000fc40000f44270 */
[C---:B------:R-:W-:Y:S02]  /*6c10*/  ISETP.LT.OR P3, PT, R177.reuse, 0x21, P3 ;  /* 0x00000021b100780c */ /* 0x040fe40001f61670 */
[----:B------:R-:W-:Y:S02]  /*6c20*/  ISETP.LT.OR P6, PT, R177, 0x2a, P6 ;  /* 0x0000002ab100780c */ /* 0x000fe400037c1670 */
[----:B------:R-:W-:Y:S02]  /*6c30*/  FSEL R159, R159, -INF , !P3 ;  /* 0xff8000009f9f7808 */ /* 0x000fe40005800000 */
[----:B------:R-:W-:Y:S02]  /*6c40*/  ISETP.GT.AND P5, PT, R180, 0x31, P1 ;  /* 0x00000031b400780c */ /* 0x000fe40000fa4270 */
[----:B------:R-:W-:Y:S02]  /*6c50*/  ISETP.LT.OR P2, PT, R177, 0x31, P2 ;  /* 0x00000031b100780c */ /* 0x000fe40001741670 */
[----:B------:R-:W-:-:S02]  /*6c60*/  FSEL R162, R162, -INF , !P6 ;  /* 0xff800000a2a27808 */ /* 0x000fc40007000000 */
[----:B------:R-:W-:Y:S02]  /*6c70*/  ISETP.LT.OR P5, PT, R177, 0x32, P5 ;  /* 0x00000032b100780c */ /* 0x000fe40002fa1670 */
[----:B------:R-:W-:Y:S02]  /*6c80*/  FSEL R163, R163, -INF , !P2 ;  /* 0xff800000a3a37808 */ /* 0x000fe40005000000 */
[----:B------:R-:W-:Y:S02]  /*6c90*/  FSEL R164, R164, -INF , !P5 ;  /* 0xff800000a4a47808 */ /* 0x000fe40006800000 */
[----:B0-----:R-:W-:Y:S02]  /*6ca0*/  FMNMX.FTZ R4, R3, R4, !PT ;  /* 0x0000000403047209 */ /* 0x001fe40007810000 */
[----:B------:R-:W-:Y:S02]  /*6cb0*/  FMNMX.FTZ R3, R2, R21, !PT ;  /* 0x0000001502037209 */ /* 0x000fe40007810000 */
[----:B------:R-:W-:-:S02]  /*6cc0*/  FSETP.NEU.FTZ.AND P3, PT, R4, -INF , PT ;  /* 0xff8000000400780b */ /* 0x000fc40003f7d000 */
[----:B------:R-:W-:-:S04]  /*6cd0*/  FMNMX.FTZ R0, R152, R3, !PT ;  /* 0x0000000398007209 */ /* 0x000fc80007810000 */
[----:B------:R-:W-:-:S04]  /*6ce0*/  FMNMX.FTZ R3, R153, R0, !PT ;  /* 0x0000000099037209 */ /* 0x000fc80007810000 */
        /* <DEDUP_REMOVED lines=16> */
[----:B------:R0:W-:Y:S01]  /*6df0*/  MUFU.EX2 R161, R179 ;  /* 0x000000b300a17308 */ /* 0x0001e20000000800 */
        /* <DEDUP_REMOVED lines=11> */
[--C-:B0-----:R-:W-:Y:S01]  /*6eb0*/  FFMA.FTZ R179, R189, UR6, -R0.reuse ;  /* 0x00000006bdb37c23 */ /* 0x101fe20008010800 */
[----:B------:R-:W-:Y:S01]  /*6ec0*/  FSEL R168, R165, -INF , !P4 ;  /* 0xff800000a5a87808 */ /* 0x000fe20006000000 */
[--C-:B------:R-:W-:Y:S01]  /*6ed0*/  FFMA.FTZ R169, R172, UR6, -R0.reuse ;  /* 0x00000006aca97c23 */ /* 0x100fe20008010800 */
[----:B------:R-:W-:Y:S01]  /*6ee0*/  FMNMX.FTZ R3, R164, R3, !PT ;  /* 0x00000003a4037209 */ /* 0x000fe20007810000 */
[--C-:B------:R-:W-:Y:S01]  /*6ef0*/  FFMA.FTZ R184, R176, UR6, -R0.reuse ;  /* 0x00000006b0b87c23 */ /* 0x100fe20008010800 */
[----:B------:R-:W-:Y:S01]  /*6f00*/  FSEL R166, R166, -INF , !P1 ;  /* 0xff800000a6a67808 */ /* 0x000fe20004800000 */
[--C-:B------:R-:W-:Y:S01]  /*6f10*/  FFMA.FTZ R165, R175, UR6, -R0.reuse ;  /* 0x00000006afa57c23 */ /* 0x100fe20008010800 */
[----:B------:R-:W-:Y:S01]  /*6f20*/  FMNMX.FTZ R3, R168, R3, !PT ;  /* 0x00000003a8037209 */ /* 0x000fe20007810000 */
[--C-:B------:R-:W-:Y:S01]  /*6f30*/  FFMA.FTZ R186, R174, UR6, -R0.reuse ;  /* 0x00000006aeba7c23 */ /* 0x100fe20008010800 */
[----:B------:R-:W-:Y:S01]  /*6f40*/  FSEL R173, R4, RZ, P3 ;  /* 0x000000ff04ad7208 */ /* 0x000fe20001800000 */
[----:B------:R-:W-:Y:S01]  /*6f50*/  FFMA.FTZ R171, R171, UR6, -R0 ;  /* 0x00000006abab7c23 */ /* 0x000fe20008010800 */
[----:B------:R-:W-:Y:S01]  /*6f60*/  FMNMX.FTZ R3, R166, R3, !PT ;  /* 0x00000003a6037209 */ /* 0x000fe20007810000 */
[----:B------:R-:W-:Y:S02]  /*6f70*/  MUFU.EX2 R196, R196 ;  /* 0x000000c400c47308 */ /* 0x000fe40000000800 */
[----:B------:R-:W-:-:S02]  /*6f80*/  FADD.FTZ R173, -R173, R220 ;  /* 0x000000dcadad7221 */ /* 0x000fc40000010100 */
[----:B------:R-:W0:Y:S02]  /*6f90*/  SHFL.BFLY PT, R178, R3, 0x2, 0x1f ;  /* 0x0c401f0003b27f89 */ /* 0x000e2400000e0000 */
[----:B------:R-:W-:Y:S02]  /*6fa0*/  FMUL.FTZ R0, R173, UR6 ;  /* 0x00000006ad007c20 */ /* 0x000fe40008410000 */
        /* <DEDUP_REMOVED lines=12> */
[----:B------:R-:W-:Y:S03]  /*7070*/  MUFU.EX2 R188, R188 ;  /* 0x000000bc00bc7308 */ /* 0x000fe60000000800 */
[----:B------:R-:W-:-:S05]  /*7080*/  FSEL R173, R170, RZ, P1 ;  /* 0x000000ffaaad7208 */ /* 0x000fca0000800000 */
        /* <DEDUP_REMOVED lines=17> */
[----:B------:R-:W-:Y:S01]  /*71a0*/  FADD.FTZ R170, R198, R21 ;  /* 0x00000015c6aa7221 */ /* 0x000fe20000010000 */
[--C-:B------:R-:W-:Y:S01]  /*71b0*/  FFMA.FTZ R191, R167, UR6, -R173.reuse ;  /* 0x00000006a7bf7c23 */ /* 0x100fe200080108ad */
[--C-:B------:R-:W-:Y:S01]  /*71c0*/  FFMA.FTZ R162, R162, UR6, -R173.reuse ;  /* 0x00000006a2a27c23 */ /* 0x100fe200080108ad */
[--C-:B------:R-:W-:Y:S01]  /*71d0*/  FFMA.FTZ R185, R163, UR6, -R173.reuse ;  /* 0x00000006a3b97c23 */ /* 0x100fe200080108ad */
[----:B--2---:R-:W-:Y:S01]  /*71e0*/  FADD.FTZ R21, R183, R170 ;  /* 0x000000aab7157221 */ /* 0x004fe20000010000 */
[--C-:B------:R-:W-:Y:S01]  /*71f0*/  FFMA.FTZ R164, R164, UR6, -R173.reuse ;  /* 0x00000006a4a47c23 */ /* 0x100fe200080108ad */
[----:B------:R-:W1:Y:S01]  /*7200*/  MUFU.EX2 R2, R2 ;  /* 0x0000000200027308 */ /* 0x000e620000000800 */
[----:B------:R-:W-:Y:S01]  /*7210*/  FFMA.FTZ R187, R168, UR6, -R173 ;  /* 0x00000006a8bb7c23 */ /* 0x000fe200080108ad */
[----:B0-----:R-:W-:Y:S01]  /*7220*/  FADD.FTZ R170, R192, R21 ;  /* 0x00000015c0aa7221 */ /* 0x001fe20000010000 */
[----:B------:R-:W-:-:S03]  /*7230*/  FFMA.FTZ R166, R166, UR6, -R173 ;  /* 0x00000006a6a67c23 */ /* 0x000fc600080108ad */
[----:B----4-:R-:W-:Y:S02]  /*7240*/  FADD.FTZ R21, R181, R170 ;  /* 0x000000aab5157221 */ /* 0x010fe40000010000 */
[----:B------:R-:W0:Y:S02]  /*7250*/  MUFU.EX2 R199, R199 ;  /* 0x000000c700c77308 */ /* 0x000e240000000800 */
[----:B-----5:R-:W-:-:S04]  /*7260*/  FADD.FTZ R170, R194, R21 ;  /* 0x00000015c2aa7221 */ /* 0x020fc80000010000 */
[----:B------:R-:W-:Y:S02]  /*7270*/  FADD.FTZ R21, R179, R170 ;  /* 0x000000aab3157221 */ /* 0x000fe40000010000 */
[----:B------:R-:W2:Y:S01]  /*7280*/  MUFU.EX2 R154, R154 ;  /* 0x0000009a009a7308 */ /* 0x000ea20000000800 */
[----:B-1----:R-:W-:Y:S01]  /*7290*/  FFMA.FTZ R5, R2, R5, R197 ;  /* 0x0000000502057223 */ /* 0x002fe200000100c5 */
[----:B------:R-:W-:-:S03]  /*72a0*/  FADD.FTZ R168, R188, R21 ;  /* 0x00000015bca87221 */ /* 0x000fc60000010000 */
[----:B------:R-:W-:-:S03]  /*72b0*/  FADD.FTZ R18, R152, R5 ;  /* 0x0000000598127221 */ /* 0x000fc60000010000 */
        /* <DEDUP_REMOVED lines=42> */
.L_x_1290:
[----:B------:R-:W0:Y:S01]  /*7560*/  S2UR UR4, SR_CgaCtaId ;  /* 0x00000000000479c3 */ /* 0x000e220000008800 */
[----:B------:R-:W-:Y:S01]  /*7570*/  UIADD3 UR14, UR14, 0x30860, URZ ;  /* 0x000308600e0e7890 */ /* 0x000fe2000fffe03f */
[C---:B------:R-:W-:Y:S01]  /*7580*/  ISETP.GT.AND P1, PT, R221.reuse, UR50, PT ;  /* 0x00000032dd007c0c */ /* 0x040fe2000bf24270 */
        /* <DEDUP_REMOVED lines=24> */
.L_x_1272:
[----:B------:R-:W-:Y:S01]  /*7710*/  R2UR UR4, R22 ;  /* 0x00000000160472ca */ /* 0x000fe200000e0000 */
[----:B------:R-:W-:Y:S02]  /*7720*/  UISETP.NE.AND UP0, UPT, UR60, URZ, UPT ;  /* 0x0000003f3c00728c */ /* 0x000fe4000bf05270 */
[----:B------:R-:W-:Y:S02]  /*7730*/  UIADD3 UR11, UR61, 0x7f, URZ ;  /* 0x0000007f3d0b7890 */ /* 0x000fe4000fffe03f */
[----:B------:R-:W-:Y:S02]  /*7740*/  UIADD3 UR10, UR43, 0x1, -UR42 ;  /* 0x000000012b0a7890 */ /* 0x000fe4000fffe82a */
[----:B------:R-:W-:-:S06]  /*7750*/  PLOP3.LUT P1, PT, PT, PT, UP0, 0x40, 0x0 ;  /* 0x000000000000781c */ /* 0x000fcc0003f2e808 */
[----:B------:R-:W-:-:S11]  /*7760*/  UISETP.NE.AND UP1, UPT, UR4, URZ, UPT ;  /* 0x0000003f0400728c */ /* 0x000fd6000bf25270 */
[----:B------:R-:W-:Y:S01]  /*7770*/  @UP1 ULDC UR4, c[0x0][0x44c] ;  /* 0x0001130000041ab9 */ /* 0x000fe20000000800 */
[----:B------:R-:W-:Y:S01]  /*7780*/  @UP1 ULDC UR14, c[0x0][0x450] ;  /* 0x00011400000e1ab9 */ /* 0x000fe20000000800 */
[----:B------:R-:W-:-:S04]  /*7790*/  UIMAD.WIDE.U32 UR4, UR11, UR4, URZ ;  /* 0x000000040b0472a5 */ /* 0x000fc8000f8e003f */
[----:B------:R-:W-:-:S04]  /*77a0*/  @UP1 USHF.R.U32.HI UR11, URZ, UR14, UR5 ;  /* 0x0000000e3f0b1299 */ /* 0x000fc80008011605 */
[----:B------:R-:W-:-:S04]  /*77b0*/  UIADD3 UR15, UR10, UR11, URZ ;  /* 0x0000000b0a0f7290 */ /* 0x000fc8000fffe03f */
[----:B------:R-:W-:Y:S01]  /*77c0*/  UIADD3 UR7, UR15, -UR7, URZ ;  /* 0x800000070f077290 */ /* 0x000fe2000fffe03f */
[----:B------:R-:W-:Y:S11]  /*77d0*/  @P1 BRA `(.L_x_1292) ;  /* 0x00000000004c1947 */ /* 0x000ff60003800000 */
[----:B------:R-:W-:-:S06]  /*77e0*/  UISETP.GT.AND UP0, UPT, UR15, -0x1, UPT ;  /* 0xffffffff0f00788c */ /* 0x000fcc000bf04270 */
[----:B------:R-:W-:-:S13]  /*77f0*/  PLOP3.LUT P1, PT, PT, PT, UP0, 0x80, 0x0 ;  /* 0x000000000000781c */ /* 0x000fda0003f2f008 */
[----:B------:R-:W-:Y:S05]  /*7800*/  @P1 BRA `(.L_x_1293) ;  /* 0x0000000000201947 */ /* 0x000fea0003800000 */
[----:B------:R-:W-:Y:S01]  /*7810*/  ULDC UR14, c[0x0][0x9e4] ;  /* 0x00027900000e7ab9 */ /* 0x000fe20000000800 */
[----:B------:R-:W-:Y:S02]  /*7820*/  ULOP3.LUT UR15, URZ, UR15, URZ, 0x33, !UPT ;  /* 0x0000000f3f0f7292 */ /* 0x000fe4000f8e333f */
[----:B------:R-:W-:-:S11]  /*7830*/  UISETP.NE.AND UP0, UPT, UR14, 0x1, UPT ;  /* 0x000000010e00788c */ /* 0x000fd6000bf05270 */
[----:B------:R-:W-:Y:S02]  /*7840*/  @UP0 ULDC.64 UR4, c[0x0][0x9e8] ;  /* 0x00027a0000040ab9 */ /* 0x000fe40000000a00 */
[----:B------:R-:W-:-:S04]  /*7850*/  UIMAD.WIDE.U32 UR10, UR15, UR4, URZ ;  /* 0x000000040f0a72a5 */ /* 0x000fc8000f8e003f */
[----:B------:R-:W-:-:S04]  /*7860*/  @UP0 USHF.R.U32.HI UR15, URZ, UR5, UR11 ;  /* 0x000000053f0f0299 */ /* 0x000fc8000801160b */
[----:B------:R-:W-:Y:S01]  /*7870*/  ULOP3.LUT UR15, URZ, UR15, URZ, 0x33, !UPT ;  /* 0x0000000f3f0f7292 */ /* 0x000fe2000f8e333f */
[----:B------:R-:W-:Y:S11]  /*7880*/  BRA `(.L_x_1294) ;  /* 0x0000000000147947 */ /* 0x000ff60003800000 */
.L_x_1293:
[----:B------:R-:W-:Y:S02]  /*7890*/  ULDC UR14, c[0x0][0x9e4] ;  /* 0x00027900000e7ab9 */ /* 0x000fe40000000800 */
[----:B------:R-:W-:-:S11]  /*78a0*/  UISETP.NE.AND UP0, UPT, UR14, 0x1, UPT ;  /* 0x000000010e00788c */ /* 0x000fd6000bf05270 */
[----:B------:R-:W-:Y:S02]  /*78b0*/  @UP0 ULDC.64 UR4, c[0x0][0x9e8] ;  /* 0x00027a0000040ab9 */ /* 0x000fe40000000a00 */
[----:B------:R-:W-:-:S04]  /*78c0*/  UIMAD.WIDE.U32 UR10, UR15, UR4, URZ ;  /* 0x000000040f0a72a5 */ /* 0x000fc8000f8e003f */
[----:B------:R-:W-:-:S12]  /*78d0*/  @UP0 USHF.R.U32.HI UR15, URZ, UR5, UR11 ;  /* 0x000000053f0f0299 */ /* 0x000fd8000801160b */
.L_x_1294:
[----:B------:R-:W-:-:S04]  /*78e0*/  UIMAD UR14, UR15, UR14, URZ ;  /* 0x0000000e0f0e72a4 */ /* 0x000fc8000f8e023f */
[----:B------:R-:W-:-:S04]  /*78f0*/  UISETP.LT.AND UP0, UPT, UR7, UR14, UPT ;  /* 0x0000000e0700728c */ /* 0x000fc8000bf01270 */
[----:B------:R-:W-:-:S12]  /*7900*/  USEL UR7, UR7, UR14, !UP0 ;  /* 0x0000000e07077287 */ /* 0x000fd8000c000000 */
.L_x_1292:
[----:B------:R-:W-:Y:S01]  /*7910*/  UIADD3 UR7, UR7, 0x3f, URZ ;  /* 0x0000003f07077890 */ /* 0x000fe2000fffe03f */
[----:B------:R-:W-:-:S03]  /*7920*/  R2UR UR5, R201 ;  /* 0x00000000c90572ca */ /* 0x000fc600000e0000 */
[----:B------:R-:W-:-:S04]  /*7930*/  USHF.R.S32.HI UR4, URZ, 0x1f, UR7 ;  /* 0x0000001f3f047899 */ /* 0x000fc80008011407 */
[----:B------:R-:W-:-:S04]  /*7940*/  ULEA.HI UR4, UR4, UR7, URZ, 0x6 ;  /* 0x0000000704047291 */ /* 0x000fc8000f8f303f */
[----:B------:R-:W-:-:S04]  /*7950*/  USHF.R.S32.HI UR4, URZ, 0x6, UR4 ;  /* 0x000000063f047899 */ /* 0x000fc80008011404 */
[----:B------:R-:W-:-:S04]  /*7960*/  UISETP.LT.AND UP0, UPT, UR5, UR4, UPT ;  /* 0x000000040500728c */ /* 0x000fc8000bf01270 */
[----:B------:R-:W-:-:S06]  /*7970*/  USEL UR50, UR5, UR4, !UP0 ;  /* 0x0000000405327287 */ /* 0x000fcc000c000000 */
[----:B------:R-:W-:-:S13]  /*7980*/  ISETP.GE.AND P1, PT, R221, UR50, PT ;  /* 0x00000032dd007c0c */ /* 0x000fda000bf26270 */
[----:B------:R-:W-:Y:S05]  /*7990*/  @!P1 BRA `(.L_x_1295) ;  /* 0x0000002000589947 */ /* 0x000fea0003800000 */
[----:B------:R-:W-:Y:S01]  /*79a0*/  IMAD.MOV.U32 R220, RZ, RZ, R3 ;  /* 0x000000ffffdc7224 */ /* 0x000fe200078e0003 */
[----:B------:R-:W-:Y:S01]  /*79b0*/  UMOV UR41, UR39 ;  /* 0x0000002700297c82 */ /* 0x000fe20008000000 */
[----:B------:R-:W-:Y:S01]  /*79c0*/  IMAD.MOV.U32 R21, RZ, RZ, R4 ;  /* 0x000000ffff157224 */ /* 0x000fe200078e0004 */
[----:B------:R-:W-:Y:S01]  /*79d0*/  UMOV UR4, UR38 ;  /* 0x0000002600047c82 */ /* 0x000fe20008000000 */
[----:B------:R-:W-:Y:S01]  /*79e0*/  ULDC UR5, c[0x0][0x9d8] ;  /* 0x0002760000057ab9 */ /* 0x000fe20000000800 */
[----:B------:R-:W-:-:S05]  /*79f0*/  ULDC UR51, c[0x0][0x988] ;  /* 0x0002620000337ab9 */ /* 0x000fca0000000800 */
.L_x_1306:
[----:B------:R-:W-:-:S04]  /*7a00*/  UISETP.NE.AND UP0, UPT, UR4, 0x1, UPT ;  /* 0x000000010400788c */ /* 0x000fc8000bf05270 */
[----:B------:R-:W-:-:S04]  /*7a10*/  USEL UR39, URZ, 0x1, UP0 ;  /* 0x000000013f277887 */ /* 0x000fc80008000000 */
[----:B------:R-:W-:Y:S01]  /*7a20*/  ULOP3.LUT UR39, UR41, UR39, URZ, 0x3c, !UPT ;  /* 0x0000002729277292 */ /* 0x000fe2000f8e3c3f */
[----:B------:R-:W-:Y:S11]  /*7a30*/  @!P0 BRA `(.L_x_1296) ;  /* 0x0000000000048947 */ /* 0x000ff60003800000 */
[----:B------:R-:W-:Y:S01]  /*7a40*/  BPT.TRAP 0x1 ;  /* 0x000000040000795c */ /* 0x000fe20000300000 */
.L_x_1296:
[----:B------:R-:W-:Y:S01]  /*7a50*/  UIADD3 UR38, UR4, 0x1, URZ ;  /* 0x0000000104267890 */ /* 0x000fe2000fffe03f */
[----:B------:R-:W-:-:S03]  /*7a60*/  MOV R3, UR39 ;  /* 0x0000002700037c02 */ /* 0x000fc60008000f00 */
[----:B------:R-:W-:Y:S01]  /*7a70*/  UISETP.NE.AND UP0, UPT, UR38, 0x2, UPT ;  /* 0x000000022600788c */ /* 0x000fe2000bf05270 */
[----:B------:R-:W-:-:S03]  /*7a80*/  SHF.L.U32 R3, R3, 0x1f, RZ ;  /* 0x0000001f03037819 */ /* 0x000fc600000006ff */
[----:B------:R-:W-:-:S04]  /*7a90*/  USEL UR38, UR38, URZ, UP0 ;  /* 0x0000003f26267287 */ /* 0x000fc80008000000 */
[----:B------:R-:W-:-:S09]  /*7aa0*/  ULEA UR7, UR38, UR40, 0x3 ;  /* 0x0000002826077291 */ /* 0x000fd2000f8e183f */
[----:B------:R0:W1:Y:S01]  /*7ab0*/  SYNCS.PHASECHK.TRANS64.TRYWAIT P1, [UR7+0x30830], R3 ;  /* 0x03083003ff0075a7 */ /* 0x0000620008020147 */
[----:B------:R-:W-:Y:S05]  /*7ac0*/  @!P0 BRA `(.L_x_1297) ;  /* 0x0000000000048947 */ /* 0x000fea0003800000 */
[----:B------:R-:W-:Y:S01]  /*7ad0*/  BPT.TRAP 0x1 ;  /* 0x000000040000795c */ /* 0x000fe20000300000 */
.L_x_1297:
[----:B-1----:R-:W-:Y:S05]  /*7ae0*/  @P1 BRA `(.L_x_1298) ;  /* 0x0000000000081947 */ /* 0x002fea0003800000 */
[----:B------:R-:W1:Y:S02]  /*7af0*/  SYNCS.PHASECHK.TRANS64.TRYWAIT P1, [UR7+0x30830], R3 ;  /* 0x03083003ff0075a7 */ /* 0x000e640008020147 */
[----:B-1----:R-:W-:Y:S05]  /*7b00*/  @!P1 BRA `(.L_x_1299) ;  /* 0x000000ec000c9947 */ /* 0x002fea0003800000 */
.L_x_1298:
        /* <DEDUP_REMOVED lines=230> */
.L_x_1300:
[----:B------:R-:W-:Y:S01]  /*8970*/  ULEA UR14, UR4, UR40, 0x3 ;  /* 0x00000028040e7291 */ /* 0x000fe2000f8e183f */
[----:B------:R-:W-:-:S05]  /*8980*/  IMAD.U32 R0, RZ, RZ, UR41 ;  /* 0x00000029ff007e24 */ /* 0x000fca000f8e00ff */
[----:B------:R-:W-:-:S04]  /*8990*/  SHF.L.U32 R0, R0, 0x1f, RZ ;  /* 0x0000001f00007819 */ /* 0x000fc800000006ff */
[----:B------:R2:W3:Y:S01]  /*89a0*/  SYNCS.PHASECHK.TRANS64.TRYWAIT P1, [UR14+0x30850], R0 ;  /* 0x03085000ff0075a7 */ /* 0x0004e2000802014e */
[----:B------:R-:W-:Y:S05]  /*89b0*/  @!P0 BRA `(.L_x_1301) ;  /* 0x0000000000048947 */ /* 0x000fea0003800000 */
[----:B------:R-:W-:Y:S01]  /*89c0*/  BPT.TRAP 0x1 ;  /* 0x000000040000795c */ /* 0x000fe20000300000 */
.L_x_1301:
[----:B---3--:R-:W-:Y:S05]  /*89d0*/  @P1 BRA `(.L_x_1302) ;  /* 0x0000000000081947 */ /* 0x008fea0003800000 */
[----:B------:R-:W3:Y:S02]  /*89e0*/  SYNCS.PHASECHK.TRANS64.TRYWAIT P1, [UR14+0x30850], R0 ;  /* 0x03085000ff0075a7 */ /* 0x000ee4000802014e */
[----:B---3--:R-:W-:Y:S05]  /*89f0*/  @!P1 BRA `(.L_x_1303) ;  /* 0x000000dc00689947 */ /* 0x008fea0003800000 */
.L_x_1302:
        /* <DEDUP_REMOVED lines=30> */
.L_x_1304:
        /* <DEDUP_REMOVED lines=110> */
[----:B------:R-:W-:-:S03]  /*92c0*/  FMUL.FTZ R181, R4, UR6 ;  /* 0x0000000604b57c20 */ /* 0x000fc60008410000 */
[----:B------:R-:W-:Y:S01]  /*92d0*/  FMUL.FTZ R177, R21, UR6 ;  /* 0x0000000615b17c20 */ /* 0x000fe20008410000 */
[--C-:B------:R-:W-:Y:S01]  /*92e0*/  FFMA.FTZ R21, R152, UR6, -R181.reuse ;  /* 0x0000000698157c23 */ /* 0x100fe200080108b5 */
[C---:B------:R-:W-:Y:S01]  /*92f0*/  FADD.FTZ R2, -R3.reuse, R220 ;  /* 0x000000dc03027221 */ /* 0x040fe20000010100 */
[----:B------:R-:W-:Y:S01]  /*9300*/  FMUL.FTZ R152, R3, UR6 ;  /* 0x0000000603987c20 */ /* 0x000fe20008410000 */
[--C-:B------:R-:W-:Y:S01]  /*9310*/  FFMA.FTZ R196, R153, UR6, -R181.reuse ;  /* 0x0000000699c47c23 */ /* 0x100fe200080108b5 */
[----:B------:R-:W-:Y:S01]  /*9320*/  MUFU.EX2 R0, R177 ;  /* 0x000000b100007308 */ /* 0x000fe20000000800 */
[----:B------:R-:W-:Y:S01]  /*9330*/  FMUL.FTZ R2, R2, UR6 ;  /* 0x0000000602027c20 */ /* 0x000fe20008410000 */
        /* <DEDUP_REMOVED lines=25> */
[--C-:B------:R-:W-:Y:S01]  /*94d0*/  FFMA.FTZ R184, R174, UR6, -R181.reuse ;  /* 0x00000006aeb87c23 */ /* 0x100fe200080108b5 */
[--C-:B------:R-:W-:Y:S01]  /*94e0*/  FFMA.FTZ R185, R169, UR6, -R152.reuse ;  /* 0x00000006a9b97c23 */ /* 0x100fe20008010898 */
[--C-:B------:R-:W-:Y:S01]  /*94f0*/  FFMA.FTZ R153, R176, UR6, -R181.reuse ;  /* 0x00000006b0997c23 */ /* 0x100fe200080108b5 */
[----:B------:R-:W-:Y:S01]  /*9500*/  FFMA.FTZ R187, R171, UR6, -R152 ;  /* 0x00000006abbb7c23 */ /* 0x000fe20008010898 */
[----:B------:R-:W-:Y:S01]  /*9510*/  FFMA.FTZ R179, R179, UR6, -R181 ;  /* 0x00000006b3b37c23 */ /* 0x000fe200080108b5 */
        /* <DEDUP_REMOVED lines=67> */
.L_x_1305:
        /* <DEDUP_REMOVED lines=27> */
.L_x_1295:
[----:B------:R-:W-:-:S13]  /*9b00*/  R2UR UR4, R201 ;  /* 0x00000000c90472ca */ /* 0x000fda00000e0000 */
[----:B------:R-:W-:-:S13]  /*9b10*/  ISETP.GE.AND P1, PT, R221, UR4, PT ;  /* 0x00000004dd007c0c */ /* 0x000fda000bf26270 */
[----:B------:R-:W-:Y:S05]  /*9b20*/  @!P1 BRA `(.L_x_1307) ;  /* 0x0000002c00309947 */ /* 0x000fea0003800000 */
[----:B------:R-:W-:Y:S01]  /*9b30*/  IMAD.MOV.U32 R21, RZ, RZ, R3 ;  /* 0x000000ffff157224 */ /* 0x000fe200078e0003 */
[----:B------:R-:W-:Y:S01]  /*9b40*/  UMOV UR7, UR39 ;  /* 0x0000002700077c82 */ /* 0x000fe20008000000 */
[----:B------:R-:W-:Y:S01]  /*9b50*/  IMAD.MOV.U32 R220, RZ, RZ, R4 ;  /* 0x000000ffffdc7224 */ /* 0x000fe200078e0004 */
[----:B------:R-:W-:Y:S01]  /*9b60*/  UMOV UR4, UR38 ;  /* 0x0000002600047c82 */ /* 0x000fe20008000000 */
[----:B------:R-:W-:Y:S01]  /*9b70*/  ULDC UR41, c[0x0][0x9e4] ;  /* 0x0002790000297ab9 */ /* 0x000fe20000000800 */
[----:B------:R-:W-:Y:S01]  /*9b80*/  ULDC UR50, c[0x0][0x9dc] ;  /* 0x0002770000327ab9 */ /* 0x000fe20000000800 */
[----:B------:R-:W-:Y:S01]  /*9b90*/  ULDC UR5, c[0x0][0x9d8] ;  /* 0x0002760000057ab9 */ /* 0x000fe20000000800 */
[----:B------:R-:W-:-:S05]  /*9ba0*/  ULDC UR51, c[0x0][0x988] ;  /* 0x0002620000337ab9 */ /* 0x000fca0000000800 */
.L_x_1326:
[----:B------:R-:W-:-:S04]  /*9bb0*/  UIADD3 UR38, UR4, 0x1, URZ ;  /* 0x0000000104267890 */ /* 0x000fc8000fffe03f */
[----:B------:R-:W-:-:S04]  /*9bc0*/  UISETP.NE.AND UP0, UPT, UR38, 0x2, UPT ;  /* 0x000000022600788c */ /* 0x000fc8000bf05270 */
[----:B------:R-:W-:Y:S02]  /*9bd0*/  USEL UR39, URZ, 0x1, UP0 ;  /* 0x000000013f277887 */ /* 0x000fe40008000000 */
[----:B------:R-:W-:Y:S02]  /*9be0*/  USEL UR38, UR38, URZ, UP0 ;  /* 0x0000003f26267287 */ /* 0x000fe40008000000 */
[----:B------:R-:W-:Y:S01]  /*9bf0*/  ULOP3.LUT UR39, UR7, UR39, URZ, 0x3c, !UPT ;  /* 0x0000002707277292 */ /* 0x000fe2000f8e3c3f */
[----:B------:R-:W-:Y:S11]  /*9c00*/  @!P0 BRA `(.L_x_1308) ;  /* 0x0000000000048947 */ /* 0x000ff60003800000 */
[----:B------:R-:W-:Y:S01]  /*9c10*/  BPT.TRAP 0x1 ;  /* 0x000000040000795c */ /* 0x000fe20000300000 */
.L_x_1308:
[----:B------:R-:W-:Y:S01]  /*9c20*/  ULEA UR6, UR38, UR40, 0x3 ;  /* 0x0000002826067291 */ /* 0x000fe2000f8e183f */
[----:B------:R-:W-:-:S04]  /*9c30*/  MOV R3, UR39 ;  /* 0x0000002700037c02 */ /* 0x000fc80008000f00 */
[----:B------:R-:W-:-:S04]  /*9c40*/  SHF.L.U32 R3, R3, 0x1f, RZ ;  /* 0x0000001f03037819 */ /* 0x000fc800000006ff */
[----:B------:R0:W1:Y:S01]  /*9c50*/  SYNCS.PHASECHK.TRANS64.TRYWAIT P1, [UR6+0x30830], R3 ;  /* 0x03083003ff0075a7 */ /* 0x0000620008020146 */
[----:B------:R-:W-:Y:S05]  /*9c60*/  @!P0 BRA `(.L_x_1309) ;  /* 0x0000000000048947 */ /* 0x000fea0003800000 */
[----:B------:R-:W-:Y:S01]  /*9c70*/  BPT.TRAP 0x1 ;  /* 0x000000040000795c */ /* 0x000fe20000300000 */
.L_x_1309:
[----:B-1----:R-:W-:Y:S05]  /*9c80*/  @P1 BRA `(.L_x_1310) ;  /* 0x0000000000081947 */ /* 0x002fea0003800000 */
[----:B------:R-:W1:Y:S02]  /*9c90*/  SYNCS.PHASECHK.TRANS64.TRYWAIT P1, [UR6+0x30830], R3 ;  /* 0x03083003ff0075a7 */ /* 0x000e640008020146 */
[----:B-1----:R-:W-:Y:S05]  /*9ca0*/  @!P1 BRA `(.L_x_1311) ;  /* 0x000000c800d49947 */ /* 0x002fea0003800000 */
.L_x_1310:
        /* <DEDUP_REMOVED lines=230> */
.L_x_1312:
[----:B------:R-:W-:Y:S01]  /*ab10*/  ULEA UR10, UR4, UR40, 0x3 ;  /* 0x00000028040a7291 */ /* 0x000fe2000f8e183f */
[----:B------:R-:W-:-:S05]  /*ab20*/  IMAD.U32 R0, RZ, RZ, UR7 ;  /* 0x00000007ff007e24 */ /* 0x000fca000f8e00ff */
[----:B------:R-:W-:-:S04]  /*ab30*/  SHF.L.U32 R0, R0, 0x1f, RZ ;  /* 0x0000001f00007819 */ /* 0x000fc800000006ff */
[----:B------:R2:W3:Y:S01]  /*ab40*/  SYNCS.PHASECHK.TRANS64.TRYWAIT P1, [UR10+0x30850], R0 ;  /* 0x03085000ff0075a7 */ /* 0x0004e2000802014a */
[----:B------:R-:W-:Y:S05]  /*ab50*/  @!P0 BRA `(.L_x_1313) ;  /* 0x0000000000048947 */ /* 0x000fea0003800000 */
[----:B------:R-:W-:Y:S01]  /*ab60*/  BPT.TRAP 0x1 ;  /* 0x000000040000795c */ /* 0x000fe20000300000 */
.L_x_1313:
[----:B---3--:R-:W-:Y:S05]  /*ab70*/  @P1 BRA `(.L_x_1314) ;  /* 0x0000000000081947 */ /* 0x008fea0003800000 */
[----:B------:R-:W3:Y:S02]  /*ab80*/  SYNCS.PHASECHK.TRANS64.TRYWAIT P1, [UR10+0x30850], R0 ;  /* 0x03085000ff0075a7 */ /* 0x000ee4000802014a */
[----:B---3--:R-:W-:Y:S05]  /*ab90*/  @!P1 BRA `(.L_x_1315) ;  /* 0x000000bc00309947 */ /* 0x008fea0003800000 */
.L_x_1314:
        /* <DEDUP_REMOVED lines=30> */
.L_x_1316:
[----:B------:R-:W-:Y:S01]  /*ad80*/  R2UR UR4, R22 ;  /* 0x00000000160472ca */ /* 0x000fe200000e0000 */
[----:B------:R-:W3:Y:S01]  /*ad90*/  S2UR UR7, SR_CgaCtaId ;  /* 0x00000000000779c3 */ /* 0x000ee20000008800 */
[----:B------:R-:W-:Y:S01]  /*ada0*/  FMUL.FTZ R191, R169, UR5 ;  /* 0x00000005a9bf7c20 */ /* 0x000fe20008410000 */
[----:B------:R-:W-:Y:S02]  /*adb0*/  VIADD R169, R200, UR61 ;  /* 0x0000003dc8a97c36 */ /* 0x000fe40008000000 */
[----:B------:R-:W-:Y:S01]  /*adc0*/  FMUL.FTZ R184, R152, UR5 ;  /* 0x0000000598b87c20 */ /* 0x000fe20008410000 */
[----:B------:R-:W-:Y:S01]  /*add0*/  FMUL.FTZ R152, R155, UR5 ;  /* 0x000000059b987c20 */ /* 0x000fe20008410000 */
[----:B------:R-:W-:Y:S01]  /*ade0*/  FMUL.FTZ R155, R162, UR5 ;  /* 0x00000005a29b7c20 */ /* 0x000fe20008410000 */
[----:B-1----:R-:W-:Y:S01]  /*adf0*/  FMUL.FTZ R4, R153, UR5 ;  /* 0x0000000599047c20 */ /* 0x002fe20008410000 */
[----:B------:R-:W-:Y:S01]  /*ae00*/  FMUL.FTZ R162, R175, UR5 ;  /* 0x00000005afa27c20 */ /* 0x000fe20008410000 */
[----:B------:R-:W-:Y:S01]  /*ae10*/  FMUL.FTZ R153, R158, UR5 ;  /* 0x000000059e997c20 */ /* 0x000fe20008410000 */
[----:B------:R-:W-:Y:S01]  /*ae20*/  FMUL.FTZ R175, R177, UR5 ;  /* 0x00000005b1af7c20 */ /* 0x000fe20008410000 */
[----:B------:R-:W-:Y:S01]  /*ae30*/  FMUL.FTZ R158, R167, UR5 ;  /* 0x00000005a79e7c20 */ /* 0x000fe20008410000 */
[----:B------:R-:W-:Y:S01]  /*ae40*/  IMAD.SHL.U32 R177, R221, 0x40, RZ ;  /* 0x00000040ddb17824 */ /* 0x000fe200078e00ff */
[----:B------:R-:W-:Y:S01]  /*ae50*/  UISETP.NE.AND UP1, UPT, UR4, URZ, UPT ;  /* 0x0000003f0400728c */ /* 0x000fe2000bf25270 */
[----:B------:R-:W-:Y:S01]  /*ae60*/  FMUL.FTZ R188, R160, UR5 ;  /* 0x00000005a0bc7c20 */ /* 0x000fe20008410000 */
[----:B------:R-:W-:Y:S01]  /*ae70*/  ULEA UR4, UR38, UR40, 0x3 ;  /* 0x0000002826047291 */ /* 0x000fe2000f8e183f */
[----:B0-2---:R-:W-:Y:S01]  /*ae80*/  FMUL.FTZ R0, R154, UR5 ;  /* 0x000000059a007c20 */ /* 0x005fe20008410000 */
[----:B------:R-:W-:Y:S01]  /*ae90*/  UISETP.NE.AND UP0, UPT, UR60, URZ, UPT ;  /* 0x0000003f3c00728c */ /* 0x000fe2000bf05270 */
[----:B------:R-:W-:Y:S01]  /*aea0*/  FMUL.FTZ R186, R156, UR5 ;  /* 0x000000059cba7c20 */ /* 0x000fe20008410000 */
[----:B------:R-:W-:Y:S01]  /*aeb0*/  PLOP3.LUT P1, PT, PT, PT, UP1, 0x80, 0x0 ;  /* 0x000000000000781c */ /* 0x000fe20003f2f018 */
[----:B------:R-:W-:Y:S01]  /*aec0*/  UIADD3 UR4, UR4, 0x30840, URZ ;  /* 0x0003084004047890 */ /* 0x000fe2000fffe03f */
[----:B------:R-:W-:Y:S01]  /*aed0*/  PLOP3.LUT P2, PT, PT, PT, UP1, 0x80, 0x0 ;  /* 0x000000000000781c */ /* 0x000fe20003f4f018 */
[----:B------:R-:W-:Y:S01]  /*aee0*/  FMUL.FTZ R185, R157, UR5 ;  /* 0x000000059db97c20 */ /* 0x000fe20008410000 */
[----:B------:R-:W-:Y:S01]  /*aef0*/  FMUL.FTZ R187, R161, UR5 ;  /* 0x00000005a1bb7c20 */ /* 0x000fe20008410000 */
[----:B------:R-:W-:Y:S01]  /*af00*/  @UP1 ULDC UR6, c[0x0][0x44c] ;  /* 0x0001130000061ab9 */ /* 0x000fe20000000800 */
[----:B------:R-:W-:Y:S01]  /*af10*/  FMUL.FTZ R190, R164, UR5 ;  /* 0x00000005a4be7c20 */ /* 0x000fe20008410000 */
[----:B------:R-:W-:Y:S01]  /*af20*/  FMUL.FTZ R160, R171, UR5 ;  /* 0x00000005aba07c20 */ /* 0x000fe20008410000 */
[----:B---3--:R-:W-:Y:S01]  /*af30*/  UPRMT UR4, UR7, 0x654, UR4 ;  /* 0x0000065407047896 */ /* 0x008fe20008000004 */
        /* <DEDUP_REMOVED lines=24> */
[----:B------:R-:W1:Y:S01]  /*b0c0*/  MUFU.TANH R184, R184 ;  /* 0x000000b800b87308 */ /* 0x000e620000002400 */
[----:B------:R-:W-:Y:S01]  /*b0d0*/  SYNCS.ARRIVE.TRANS64.RED.A1T0 RZ, [UR4], RZ ;  /* 0x000000ffffff79a7 */ /* 0x000fe20008100404 */
[----:B------:R-:W-:-:S02]  /*b0e0*/  ULOP3.LUT UR4, URZ, UR50, URZ, 0x33, !UPT ;  /* 0x000000323f047292 */ /* 0x000fc4000f8e333f */
[----:B------:R-:W-:Y:S01]  /*b0f0*/  IADD3 R2, -R3, UR43, R2 ;  /* 0x0000002b03027c10 */ /* 0x000fe2000fffe102 */
[----:B------:R-:W-:-:S03]  /*b100*/  ULDC UR6, c[0x0][0x9e0] ;  /* 0x0002780000067ab9 */ /* 0x000fc60000000800 */
[----:B------:R-:W2:Y:S01]  /*b110*/  MUFU.TANH R4, R4 ;  /* 0x0000000400047308 */ /* 0x000ea20000002400 */
[C---:B------:R-:W-:Y:S02]  /*b120*/  VIADD R178, R2.reuse, UR6 ;  /* 0x0000000602b27c36 */ /* 0x040fe40008000000 */
[----:B------:R-:W-:-:S03]  /*b130*/  VIADD R180, R2, UR4 ;  /* 0x0000000402b47c36 */ /* 0x000fc60008000000 */
[----:B0-----:R-:W-:Y:S01]  /*b140*/  IADD3 R181, R178, R167, RZ ;  /* 0x000000a7b2b57210 */ /* 0x001fe20007ffe0ff */
[----:B------:R-:W-:Y:S01]  /*b150*/  IMAD.IADD R182, R180, 0x1, R167 ;  /* 0x00000001b4b67824 */ /* 0x000fe200078e02a7 */
        /* <DEDUP_REMOVED lines=44> */
.L_x_1319:
[----:B------:R-:W-:-:S05]  /*b420*/  IMAD.U32 R168, RZ, RZ, UR41 ;  /* 0x00000029ffa87e24 */ /* 0x000fca000f8e00ff */
[----:B------:R-:W-:-:S13]  /*b430*/  ISETP.NE.AND P1, PT, R168, 0x1, PT ;  /* 0x00000001a800780c */ /* 0x000fda0003f25270 */
[----:B------:R-:W1:Y:S02]  /*b440*/  @P1 LDC.64 R2, c[0x0][0x9e8] ;  /* 0x00027a00ff021b82 */ /* 0x000e640000000a00 */
[----:B-1----:R-:W-:-:S05]  /*b450*/  @P1 IMAD.HI.U32 R2, R167, R2, RZ ;  /* 0x00000002a7021227 */ /* 0x002fca00078e00ff */
[----:B------:R-:W-:-:S07]  /*b460*/  @P1 SHF.R.U32.HI R167, RZ, R3, R2 ;  /* 0x00000003ffa71219 */ /* 0x000fce0000011602 */
.L_x_1320:
[----:B------:R-:W-:Y:S05]  /*b470*/  BSYNC B0 ;  /* 0x0000000000007941 */ /* 0x000fea0003800000 */
.L_x_1318:
[----:B------:R-:W-:-:S04]  /*b480*/  IMAD R2, R167, R168, -R177 ;  /* 0x000000a8a7027224 */ /* 0x000fc800078e0ab1 */
[----:B------:R-:W-:-:S05]  /*b490*/  IMAD R2, R19, -0x2, R2 ;  /* 0xfffffffe13027824 */ /* 0x000fca00078e0202 */
[----:B------:R-:W-:Y:S02]  /*b4a0*/  VIADDMNMX R181, R2, R168, R181, PT ;  /* 0x000000a802b57246 */ /* 0x000fe400038001b5 */
[----:B------:R-:W-:-:S07]  /*b4b0*/  VIMNMX R182, R182, R2, !PT ;  /* 0x00000002b6b67248 */ /* 0x000fce0007fe0100 */
.L_x_1317:
        /* <DEDUP_REMOVED lines=13> */
[----:B------:R-:W-:Y:S01]  /*b590*/  ISETP.GT.AND P3, PT, R182, 0x10, P1 ;  /* 0x00000010b600780c */ /* 0x000fe20000f64270 */
        /* <DEDUP_REMOVED lines=41> */
[----:B------:R-:W-:Y:S01]  /*b830*/  MOV R4, UR42 ;  /* 0x0000002a00047c02 */ /* 0x000fe20008000f00 */
[----:B------:R-:W-:Y:S03]  /*b840*/  BSSY B0, `(.L_x_1322) ;  /* 0x0000011000007945 */ /* 0x000fe60003800000 */
[----:B------:R-:W-:-:S04]  /*b850*/  IADD3 R4, -R4, UR43, R3 ;  /* 0x0000002b04047c10 */ /* 0x000fc8000fffe103 */
        /* <DEDUP_REMOVED lines=10> */
.L_x_1323:
[----:B------:R-:W-:-:S05]  /*b900*/  IMAD.U32 R181, RZ, RZ, UR41 ;  /* 0x00000029ffb57e24 */ /* 0x000fca000f8e00ff */
[----:B------:R-:W-:-:S13]  /*b910*/  ISETP.NE.AND P2, PT, R181, 0x1, PT ;  /* 0x00000001b500780c */ /* 0x000fda0003f45270 */
[----:B------:R-:W0:Y:S02]  /*b920*/  @P2 LDC.64 R2, c[0x0][0x9e8] ;  /* 0x00027a00ff022b82 */ /* 0x000e240000000a00 */
[----:B0-----:R-:W-:-:S05]  /*b930*/  @P2 IMAD.HI.U32 R2, R4, R2, RZ ;  /* 0x0000000204022227 */ /* 0x001fca00078e00ff */
[----:B------:R-:W-:-:S07]  /*b940*/  @P2 SHF.R.U32.HI R4, RZ, R3, R2 ;  /* 0x00000003ff042219 */ /* 0x000fce0000011602 */
.L_x_1324:
[----:B------:R-:W-:Y:S05]  /*b950*/  BSYNC B0 ;  /* 0x0000000000007941 */ /* 0x000fea0003800000 */
.L_x_1322:
[----:B------:R-:W-:-:S04]  /*b960*/  IMAD R4, R4, R181, -R177 ;  /* 0x000000b504047224 */ /* 0x000fc800078e0ab1 */
[----:B------:R-:W-:-:S05]  /*b970*/  IMAD R3, R19, -0x2, R4 ;  /* 0xfffffffe13037824 */ /* 0x000fca00078e0204 */
[----:B------:R-:W-:Y:S02]  /*b980*/  VIADDMNMX R178, R3, R181, R178, PT ;  /* 0x000000b503b27246 */ /* 0x000fe400038001b2 */
[----:B------:R-:W-:-:S07]  /*b990*/  VIMNMX R180, R180, R3, !PT ;  /* 0x00000003b4b47248 */ /* 0x000fce0007fe0100 */
.L_x_1321:
[----:B------:R-:W-:Y:S01]  /*b9a0*/  FMNMX.FTZ R3, R167, R220, !PT ;  /* 0x000000dca7037209 */ /* 0x000fe20007810000 */
[----:B------:R-:W-:Y:S01]  /*b9b0*/  UMOV UR6, UR51 ;  /* 0x0000003300067c82 */ /* 0x000fe20008000000 */
        /* <DEDUP_REMOVED lines=78> */
[----:B------:R0:W-:Y:S01]  /*bea0*/  MUFU.EX2 R161, R177 ;  /* 0x000000b100a17308 */ /* 0x0001e20000000800 */
        /* <DEDUP_REMOVED lines=9> */
[--C-:B0-----:R-:W-:Y:S01]  /*bf40*/  FFMA.FTZ R177, R170, UR6, -R0.reuse ;  /* 0x00000006aab17c23 */ /* 0x101fe20008010800 */
        /* <DEDUP_REMOVED lines=110> */
.L_x_1325:
[----:B------:R-:W0:Y:S01]  /*c630*/  S2UR UR7, SR_CgaCtaId ;  /* 0x00000000000779c3 */ /* 0x000e220000008800 */
[----:B------:R-:W-:Y:S01]  /*c640*/  R2UR UR4, R201 ;  /* 0x00000000c90472ca */ /* 0x000fe200000e0000 */
[----:B------:R-:W-:Y:S01]  /*c650*/  UIADD3 UR10, UR10, 0x30860, URZ ;  /* 0x000308600a0a7890 */ /* 0x000fe2000fffe03f */
[----:B------:R-:W-:Y:S01]  /*c660*/  F2FP.BF16.F32.PACK_AB R196, R196, R161 ;  /* 0x000000a1c4c4723e */ /* 0x000fe200000010ff */
[----:B------:R-:W-:Y:S01]  /*c670*/  IMAD.MOV.U32 R21, RZ, RZ, R3 ;  /* 0x000000ffff157224 */ /* 0x000fe200078e0003 */
[----:B------:R-:W-:Y:S01]  /*c680*/  F2FP.BF16.F32.PACK_AB R197, R152, R197 ;  /* 0x000000c598c5723e */ /* 0x000fe200000010ff */
[----:B------:R-:W-:Y:S01]  /*c690*/  IMAD.MOV.U32 R220, RZ, RZ, R4 ;  /* 0x000000ffffdc7224 */ /* 0x000fe200078e0004 */
[----:B------:R-:W-:Y:S02]  /*c6a0*/  F2FP.BF16.F32.PACK_AB R198, R183, R198 ;  /* 0x000000c6b7c6723e */ /* 0x000fe400000010ff */
[----:B------:R-:W-:Y:S02]  /*c6b0*/  F2FP.BF16.F32.PACK_AB R199, R154, R199 ;  /* 0x000000c79ac7723e */ /* 0x000fe400000010ff */
[----:B------:R-:W-:-:S02]  /*c6c0*/  F2FP.BF16.F32.PACK_AB R192, R181, R192 ;  /* 0x000000c0b5c0723e */ /* 0x000fc400000010ff */
[----:B------:R-:W-:Y:S02]  /*c6d0*/  F2FP.BF16.F32.PACK_AB R193, R156, R193 ;  /* 0x000000c19cc1723e */ /* 0x000fe400000010ff */
[----:B------:R-:W-:Y:S01]  /*c6e0*/  ISETP.GT.AND P1, PT, R221, UR4, PT ;  /* 0x00000004dd007c0c */ /* 0x000fe2000bf24270 */
        /* <DEDUP_REMOVED lines=16> */
.L_x_1307:
        /* <DEDUP_REMOVED lines=131> */
.L_x_1327:
[----:B------:R-:W-:Y:S01]  /*d020*/  ULEA UR5, UR38, UR40, 0x3 ;  /* 0x0000002826057291 */ /* 0x000fe2000f8e183f */
[----:B------:R-:W-:-:S05]  /*d030*/  IMAD.U32 R0, RZ, RZ, UR39 ;  /* 0x00000027ff007e24 */ /* 0x000fca000f8e00ff */
[----:B------:R-:W-:-:S04]  /*d040*/  SHF.L.U32 R0, R0, 0x1f, RZ ;  /* 0x0000001f00007819 */ /* 0x000fc800000006ff */
[----:B------:R0:W1:Y:S01]  /*d050*/  SYNCS.PHASECHK.TRANS64.TRYWAIT P1, [UR5+0x30850], R0 ;  /* 0x03085000ff0075a7 */ /* 0x0000620008020145 */
[----:B------:R-:W-:Y:S05]  /*d060*/  @!P0 BRA `(.L_x_1328) ;  /* 0x0000000000048947 */ /* 0x000fea0003800000 */
[----:B------:R-:W-:Y:S01]  /*d070*/  BPT.TRAP 0x1 ;  /* 0x000000040000795c */ /* 0x000fe20000300000 */
.L_x_1328:
[----:B-1----:R-:W-:Y:S05]  /*d080*/  @P1 BRA `(.L_x_1329) ;  /* 0x0000000000081947 */ /* 0x002fea0003800000 */
[----:B------:R-:W1:Y:S02]  /*d090*/  SYNCS.PHASECHK.TRANS64.TRYWAIT P1, [UR5+0x30850], R0 ;  /* 0x03085000ff0075a7 */ /* 0x000e640008020145 */
[----:B-1----:R-:W-:Y:S05]  /*d0a0*/  @!P1 BRA `(.L_x_1330) ;  /* 0x0000009800049947 */ /* 0x002fea0003800000 */
.L_x_1329:
[----:B------:R-:W-:Y:S01]  /*d0b0*/  UIADD3 UR40, UR40, 0x400, URZ ;  /* 0x0000040028287890 */ /* 0x000fe2000fffe03f */
[----:B------:R-:W-:Y:S01]  /*d0c0*/  WARPGROUP.ARRIVE ;  /* 0x00000000000079c5 */ /* 0x000fe20000000000 */
[----:B------:R-:W-:Y:S01]  /*d0d0*/  UMOV UR11, 0x40000040 ;  /* 0x40000040000b7882 */ /* 0x000fe20000000000 */
[----:B-1----:R-:W1:Y:S01]  /*d0e0*/  SHFL.BFLY PT, R7, R18, 0x2, 0x1f ;  /* 0x0c401f0012077f89 */ /* 0x002e6200000e0000 */
[----:B------:R-:W-:Y:S01]  /*d0f0*/  USHF.R.U32.HI UR40, URZ, 0x4, UR40 ;  /* 0x000000043f287899 */ /* 0x000fe20008011628 */
[----:B------:R-:W-:Y:S01]  /*d100*/  MOV R6, RZ ;  /* 0x000000ff00067202 */ /* 0x000fe20000000f00 */
[----:B------:R-:W-:Y:S01]  /*d110*/  IMAD.U32 R13, RZ, RZ, UR6 ;  /* 0x00000006ff0d7e24 */ /* 0x000fe2000f8e00ff */
[----:B0-----:R-:W0:Y:S01]  /*d120*/  SHFL.BFLY PT, R0, R5, 0x2, 0x1f ;  /* 0x0c401f0005007f89 */ /* 0x001e2200000e0000 */
[----:B------:R-:W-:-:S04]  /*d130*/  ULOP3.LUT UR40, UR40, 0x3fff, URZ, 0xc0, !UPT ;  /* 0x00003fff28287892 */ /* 0x000fc8000f8ec03f */
[----:B------:R-:W-:-:S04]  /*d140*/  ULOP3.LUT UR4, UR40, 0x2000000, URZ, 0xfc, !UPT ;  /* 0x0200000028047892 */ /* 0x000fc8000f8efc3f */
[----:B------:R-:W-:-:S04]  /*d150*/  ULEA UR4, UR38, UR4, 0xb ;  /* 0x0000000426047291 */ /* 0x000fc8000f8e583f */
[----:B------:R-:W-:-:S03]  /*d160*/  UIADD3 UR8, UR4, 0x80, URZ ;  /* 0x0000008004087890 */ /* 0x000fc6000fffe03f */
[----:B------:R-:W-:-:S06]  /*d170*/  UMOV UR10, UR4 ;  /* 0x00000004000a7c82 */ /* 0x000fcc0008000000 */
[----:B------:R-:W-:Y:S01]  /*d180*/  HGMMA.64x256x16.F32.BF16 R24, R196, gdesc[UR8].tnspB, R24, gsb0 ;  /* 0x43e00008c4187df0 */ /* 0x000fe20008001818 */
[----:B------:R-:W-:Y:S01]  /*d190*/  UMOV UR11, 0x40000040 ;  /* 0x40000040000b7882 */ /* 0x000fe20000000000 */
[----:B------:R-:W-:Y:S01]  /*d1a0*/  UMOV UR10, UR8 ;  /* 0x00000008000a7c82 */ /* 0x000fe20008000000 */
[----:B------:R-:W-:Y:S01]  /*d1b0*/  UIADD3 UR8, UR4, 0x100, URZ ;  /* 0x0000010004087890 */ /* 0x000fe2000fffe03f */
[----:B-1----:R-:W-:Y:S01]  /*d1c0*/  FADD.FTZ R7, R7, R18 ;  /* 0x0000001207077221 */ /* 0x002fe20000010000 */
[----:B------:R-:W-:Y:S01]  /*d1d0*/  UIADD3 UR4, UR4, 0x180, URZ ;  /* 0x0000018004047890 */ /* 0x000fe2000fffe03f */
        /* <DEDUP_REMOVED lines=39> */
.L_x_1331:
        /* <DEDUP_REMOVED lines=136> */
[-C--:B------:R-:W-:Y:S01]  /*dcd0*/  FMUL.FTZ R147, R147, R5.reuse ;  /* 0x0000000593937220 */ /* 0x080fe20000410000 */
[-C--:B------:R-:W-:Y:S01]  /*dce0*/  FMUL.FTZ R150, R150, R5.reuse ;  /* 0x0000000596967220 */ /* 0x080fe20000410000 */
[----:B------:R-:W-:Y:S01]  /*dcf0*/  FMUL.FTZ R151, R151, R5 ;  /* 0x0000000597977220 */ /* 0x000fe20000410000 */
[----:B------:R-:W-:-:S02]  /*dd00*/  USEL UR38, UR38, URZ, UP0 ;  /* 0x0000003f26267287 */ /* 0x000fc40008000000 */
[----:B------:R-:W-:-:S12]  /*dd10*/  ULOP3.LUT UR39, UR39, UR4, URZ, 0x3c, !UPT ;  /* 0x0000000427277292 */ /* 0x000fd8000f8e3c3f */
.L_x_1253:
[----:B------:R-:W0:Y:S01]  /*dd20*/  S2R R5, SR_CgaCtaId ;  /* 0x0000000000057919 */ /* 0x000e220000008800 */
[----:B------:R-:W-:Y:S01]  /*dd30*/  MOV R22, 0x400 ;  /* 0x0000040000167802 */ /* 0x000fe20000000f00 */
[----:B------:R-:W-:Y:S01]  /*dd40*/  BSSY B0, `(.L_x_1332) ;  /* 0x00002dd000007945 */ /* 0x000fe20003800000 */
[----:B------:R-:W-:Y:S02]  /*dd50*/  BAR.SYNC.DEFER_BLOCKING 0x5, 0x180 ;  /* 0x0146000000007b1d */ /* 0x000fe40000010000 */
[----:B0-----:R-:W-:-:S05]  /*dd60*/  LEA R22, R5, R22, 0x18 ;  /* 0x0000001605167211 */ /* 0x001fca00078ec0ff */
[----:B------:R-:W0:Y:S02]  /*dd70*/  LDS.128 R4, [R22+0x308d0] ;  /* 0x0308d00016047984 */ /* 0x000e240000000c00 */
[----:B0-----:R-:W-:Y:S02]  /*dd80*/  R2UR UR5, R5 ;  /* 0x00000000050572ca */ /* 0x001fe400000e0000 */
[----:B------:R-:W-:Y:S02]  /*dd90*/  R2UR UR7, R6 ;  /* 0x00000000060772ca */ /* 0x000fe400000e0000 */
[----:B------:R-:W-:Y:S01]  /*dda0*/  R2UR UR6, R7 ;  /* 0x00000000070672ca */ /* 0x000fe200000e0000 */
[----:B------:R-:W-:Y:S06]  /*ddb0*/  BAR.ARV 0x4, 0x180 ;  /* 0x0106000000007b1d */ /* 0x000fec0000002000 */
[----:B------:R-:W-:Y:S08]  /*ddc0*/  @P0 BRA `(.L_x_1333) ;  /* 0x0000001c00dc0947 */ /* 0x000ff00003800000 */
[----:B------:R-:W0:Y:S01]  /*ddd0*/  S2R R7, SR_SWINHI ;  /* 0x0000000000077919 */ /* 0x000e220000002f00 */
[----:B------:R-:W-:Y:S01]  /*dde0*/  F2FP.BF16.F32.PACK_AB R24, R25, R24 ;  /* 0x000000181918723e */ /* 0x000fe200000010ff */
[----:B------:R-:W-:Y:S01]  /*ddf0*/  ULDC.64 UR8, c[0x0][0xc00] ;  /* 0x0003000000087ab9 */ /* 0x000fe20000000a00 */
[----:B------:R-:W-:Y:S01]  /*de00*/  F2FP.BF16.F32.PACK_AB R25, R161, R26 ;  /* 0x0000001aa119723e */ /* 0x000fe200000010ff */
[----:B------:R-:W-:Y:S01]  /*de10*/  UISETP.NE.U32.AND UP0, UPT, UR8, URZ, UPT ;  /* 0x0000003f0800728c */ /* 0x000fe2000bf05070 */
[----:B------:R-:W-:Y:S02]  /*de20*/  F2FP.BF16.F32.PACK_AB R26, R29, R28 ;  /* 0x0000001c1d1a723e */ /* 0x000fe400000010ff */
[----:B------:R-:W-:Y:S01]  /*de30*/  F2FP.BF16.F32.PACK_AB R27, R8, R27 ;  /* 0x0000001b081b723e */ /* 0x000fe200000010ff */
[----:B------:R-:W-:Y:S01]  /*de40*/  UISETP.NE.AND.EX UP0, UPT, UR9, URZ, UPT, UP0 ;  /* 0x0000003f0900728c */ /* 0x000fe2000bf05300 */
[----:B------:R-:W-:Y:S02]  /*de50*/  F2FP.BF16.F32.PACK_AB R32, R33, R32 ;  /* 0x000000202120723e */ /* 0x000fe400000010ff */
[----:B------:R-:W-:Y:S01]  /*de60*/  F2FP.BF16.F32.PACK_AB R33, R160, R34 ;  /* 0x00000022a021723e */ /* 0x000fe200000010ff */
[----:B------:R-:W-:Y:S01]  /*de70*/  ULDC.64 UR8, c[0x0][0xc00] ;  /* 0x0003000000087ab9 */ /* 0x000fe20000000a00 */
        /* <DEDUP_REMOVED lines=10> */
[----:B------:R-:W-:Y:S02]  /*df20*/  MOV R4, R22 ;  /* 0x0000001600047202 */ /* 0x000fe40000000f00 */
[----:B0-----:R-:W-:Y:S02]  /*df30*/  MOV R5, R7 ;  /* 0x0000000700057202 */ /* 0x001fe40000000f00 */
[----:B------:R-:W-:-:S02]  /*df40*/  F2FP.BF16.F32.PACK_AB R51, R155, R51 ;  /* 0x000000339b33723e */ /* 0x000fc400000010ff */
[----:B------:R-:W-:Y:S01]  /*df50*/  F2FP.BF16.F32.PACK_AB R57, R154, R58 ;  /* 0x0000003a9a39723e */ /* 0x000fe200000010ff */
[----:B------:R-:W-:Y:S01]  /*df60*/  IMAD.WIDE R102, R213, 0x2, R4 ;  /* 0x00000002d5667825 */ /* 0x000fe200078e0204 */
[----:B------:R-:W-:Y:S02]  /*df70*/  F2FP.BF16.F32.PACK_AB R64, R65, R64 ;  /* 0x000000404140723e */ /* 0x000fe400000010ff */
[----:B------:R-:W-:Y:S02]  /*df80*/  F2FP.BF16.F32.PACK_AB R58, R61, R60 ;  /* 0x0000003c3d3a723e */ /* 0x000fe400000010ff */
[C---:B------:R-:W-:Y:S02]  /*df90*/  IADD3 R169, P1, R102.reuse, 0x20, RZ ;  /* 0x0000002066a97810 */ /* 0x040fe40007f3e0ff */
[----:B------:R-:W-:Y:S02]  /*dfa0*/  IADD3 R171, P0, R102, 0x40, RZ ;  /* 0x0000004066ab7810 */ /* 0x000fe40007f1e0ff */
[----:B------:R-:W-:-:S02]  /*dfb0*/  IADD3.X R11, RZ, R103, RZ, P1, !PT ;  /* 0x00000067ff0b7210 */ /* 0x000fc40000ffe4ff */
[C---:B------:R-:W-:Y:S01]  /*dfc0*/  IADD3 R183, P1, R102.reuse, 0x8000, RZ ;  /* 0x0000800066b77810 */ /* 0x040fe20007f3e0ff */
[--C-:B------:R-:W-:Y:S01]  /*dfd0*/  IMAD.X R13, RZ, RZ, R103.reuse, P0 ;  /* 0x000000ffff0d7224 */ /* 0x100fe200000e0667 */
[C---:B------:R-:W-:Y:S02]  /*dfe0*/  IADD3 R173, P4, R102.reuse, 0x60, RZ ;  /* 0x0000006066ad7810 */ /* 0x040fe40007f9e0ff */
[C---:B------:R-:W-:Y:S02]  /*dff0*/  IADD3 R179, P5, R102.reuse, 0x4040, RZ ;  /* 0x0000404066b37810 */ /* 0x040fe40007fbe0ff */
[C---:B------:R-:W-:Y:S01]  /*e000*/  IADD3 R175, P3, R102.reuse, 0x4000, RZ ;  /* 0x0000400066af7810 */ /* 0x040fe20007f7e0ff */
[--C-:B------:R-:W-:Y:S01]  /*e010*/  IMAD.X R15, RZ, RZ, R103.reuse, P4 ;  /* 0x000000ffff0f7224 */ /* 0x100fe200020e0667 */
[----:B------:R-:W-:Y:S01]  /*e020*/  IADD3.X R47, RZ, R103, RZ, P1, !PT ;  /* 0x00000067ff2f7210 */ /* 0x000fe20000ffe4ff */
[--C-:B------:R-:W-:Y:S01]  /*e030*/  IMAD.X R31, RZ, RZ, R103.reuse, P5 ;  /* 0x000000ffff1f7224 */ /* 0x100fe200028e0667 */
[C---:B------:R-:W-:Y:S01]  /*e040*/  LOP3.LUT R7, R102.reuse, 0x380, RZ, 0xc0, !PT ;  /* 0x0000038066077812 */ /* 0x040fe200078ec0ff */
[----:B------:R-:W-:Y:S01]  /*e050*/  IMAD.X R17, RZ, RZ, R103, P3 ;  /* 0x000000ffff117224 */ /* 0x000fe200018e0667 */
[----:B------:R-:W-:-:S02]  /*e060*/  IADD3 R167, P1, R102, 0xc060, RZ ;  /* 0x0000c06066a77810 */ /* 0x000fc40007f3e0ff */
[----:B------:R-:W-:Y:S02]  /*e070*/  LOP3.LUT R10, R169, 0x380, RZ, 0xc0, !PT ;  /* 0x00000380a90a7812 */ /* 0x000fe400078ec0ff */
[C---:B------:R-:W-:Y:S02]  /*e080*/  IADD3 R177, P6, R102.reuse, 0x4020, RZ ;  /* 0x0000402066b17810 */ /* 0x040fe40007fde0ff */
[----:B------:R-:W-:Y:S02]  /*e090*/  IADD3 R181, P2, R102, 0x4060, RZ ;  /* 0x0000406066b57810 */ /* 0x000fe40007f5e0ff */
[----:B------:R-:W-:Y:S01]  /*e0a0*/  LOP3.LUT R12, R171, 0x380, RZ, 0xc0, !PT ;  /* 0x00000380ab0c7812 */ /* 0x000fe200078ec0ff */
[--C-:B------:R-:W-:Y:S01]  /*e0b0*/  IMAD.X R21, RZ, RZ, R103.reuse, P6 ;  /* 0x000000ffff157224 */ /* 0x100fe200030e0667 */
[----:B------:R-:W-:Y:S01]  /*e0c0*/  LOP3.LUT R14, R173, 0x380, RZ, 0xc0, !PT ;  /* 0x00000380ad0e7812 */ /* 0x000fe200078ec0ff */
[----:B------:R-:W-:Y:S01]  /*e0d0*/  IMAD.X R39, RZ, RZ, R103, P2 ;  /* 0x000000ffff277224 */ /* 0x000fe200010e0667 */
[----:B------:R-:W-:-:S02]  /*e0e0*/  LOP3.LUT R16, R175, 0x380, RZ, 0xc0, !PT ;  /* 0x00000380af107812 */ /* 0x000fc400078ec0ff */
[----:B------:R-:W-:Y:S02]  /*e0f0*/  IADD3 R6, P5, R102, 0xc020, RZ ;  /* 0x0000c02066067810 */ /* 0x000fe40007fbe0ff */
[----:B------:R-:W-:Y:S02]  /*e100*/  SHF.R.U64 R7, R7, 0x3, RZ ;  /* 0x0000000307077819 */ /* 0x000fe400000012ff */
[----:B------:R-:W-:Y:S01]  /*e110*/  SHF.R.U64 R10, R10, 0x3, RZ ;  /* 0x000000030a0a7819 */ /* 0x000fe200000012ff */
[----:B------:R-:W-:Y:S01]  /*e120*/  IMAD.X R99, RZ, RZ, R103, P5 ;  /* 0x000000ffff637224 */ /* 0x000fe200028e0667 */
[----:B------:R-:W-:Y:S02]  /*e130*/  LOP3.LUT R161, R167, 0x380, RZ, 0xc0, !PT ;  /* 0x00000380a7a17812 */ /* 0x000fe400078ec0ff */
[----:B------:R-:W-:Y:S02]  /*e140*/  IADD3 R54, P0, R102, 0x8020, RZ ;  /* 0x0000802066367810 */ /* 0x000fe40007f1e0ff */
[----:B------:R-:W-:-:S02]  /*e150*/  SHF.R.U64 R12, R12, 0x3, RZ ;  /* 0x000000030c0c7819 */ /* 0x000fc400000012ff */
[----:B------:R-:W-:Y:S01]  /*e160*/  LOP3.LUT R20, R177, 0x380, RZ, 0xc0, !PT ;  /* 0x00000380b1147812 */ /* 0x000fe200078ec0ff */
[--C-:B------:R-:W-:Y:S01]  /*e170*/  IMAD.X R55, RZ, RZ, R103.reuse, P0 ;  /* 0x000000ffff377224 */ /* 0x100fe200000e0667 */
[----:B------:R-:W-:Y:S02]  /*e180*/  IADD3 R62, P4, R102, 0x8040, RZ ;  /* 0x00008040663e7810 */ /* 0x000fe40007f9e0ff */
[----:B------:R-:W-:Y:S02]  /*e190*/  SHF.R.U64 R14, R14, 0x3, RZ ;  /* 0x000000030e0e7819 */ /* 0x000fe400000012ff */
[----:B------:R-:W-:Y:S01]  /*e1a0*/  LOP3.LUT R30, R179, 0x380, RZ, 0xc0, !PT ;  /* 0x00000380b31e7812 */ /* 0x000fe200078ec0ff */
[----:B------:R-:W-:Y:S01]  /*e1b0*/  IMAD.X R63, RZ, RZ, R103, P4 ;  /* 0x000000ffff3f7224 */ /* 0x000fe200020e0667 */
[C---:B------:R-:W-:Y:S02]  /*e1c0*/  IADD3 R70, P3, R102.reuse, 0x8060, RZ ;  /* 0x0000806066467810 */ /* 0x040fe40007f7e0ff */
[----:B------:R-:W-:-:S02]  /*e1d0*/  IADD3 R94, P6, R102, 0xc000, RZ ;  /* 0x0000c000665e7810 */ /* 0x000fc40007fde0ff */
[----:B------:R-:W-:Y:S01]  /*e1e0*/  IADD3 R168, P2, R102, 0xc040, RZ ;  /* 0x0000c04066a87810 */ /* 0x000fe20007f5e0ff */
[--C-:B------:R-:W-:Y:S01]  /*e1f0*/  IMAD.X R71, RZ, RZ, R103.reuse, P3 ;  /* 0x000000ffff477224 */ /* 0x100fe200018e0667 */
[----:B------:R-:W-:Y:S01]  /*e200*/  SHF.R.U64 R16, R16, 0x3, RZ ;  /* 0x0000000310107819 */ /* 0x000fe200000012ff */
[--C-:B------:R-:W-:Y:S01]  /*e210*/  IMAD.X R95, RZ, RZ, R103.reuse, P6 ;  /* 0x000000ffff5f7224 */ /* 0x100fe200030e0667 */
[----:B------:R-:W-:Y:S02]  /*e220*/  LOP3.LUT R38, R181, 0x380, RZ, 0xc0, !PT ;  /* 0x00000380b5267812 */ /* 0x000fe400078ec0ff */
[----:B------:R-:W-:Y:S01]  /*e230*/  LOP3.LUT R102, R7, R102, RZ, 0x3c, !PT ;  /* 0x0000006607667212 */ /* 0x000fe200078e3cff */
[----:B------:R-:W-:Y:S01]  /*e240*/  IMAD.X R7, RZ, RZ, R103, P2 ;  /* 0x000000ffff077224 */ /* 0x000fe200010e0667 */
[----:B------:R-:W-:Y:S02]  /*e250*/  LOP3.LUT R10, R10, R169, RZ, 0x3c, !PT ;  /* 0x000000a90a0a7212 */ /* 0x000fe400078e3cff */
[----:B------:R-:W-:-:S02]  /*e260*/  LOP3.LUT R46, R183, 0x380, RZ, 0xc0, !PT ;  /* 0x00000380b72e7812 */ /* 0x000fc400078ec0ff */
[----:B------:R-:W-:Y:S02]  /*e270*/  LOP3.LUT R98, R6, 0x380, RZ, 0xc0, !PT ;  /* 0x0000038006627812 */ /* 0x000fe400078ec0ff */
[----:B------:R-:W-:Y:S02]  /*e280*/  SHF.R.U64 R28, R161, 0x3, RZ ;  /* 0x00000003a11c7819 */ /* 0x000fe400000012ff */
[----:B------:R-:W-:Y:S02]  /*e290*/  LOP3.LUT R12, R12, R171, RZ, 0x3c, !PT ;  /* 0x000000ab0c0c7212 */ /* 0x000fe400078e3cff */
[----:B------:R-:W-:Y:S02]  /*e2a0*/  SHF.R.U64 R20, R20, 0x3, RZ ;  /* 0x0000000314147819 */ /* 0x000fe400000012ff */
[----:B------:R-:W-:Y:S02]  /*e2b0*/  LOP3.LUT R169, R54, 0x380, RZ, 0xc0, !PT ;  /* 0x0000038036a97812 */ /* 0x000fe400078ec0ff */
[----:B------:R-:W-:-:S02]  /*e2c0*/  LOP3.LUT R14, R14, R173, RZ, 0x3c, !PT ;  /* 0x000000ad0e0e7212 */ /* 0x000fc400078e3cff */
[----:B------:R-:W-:Y:S02]  /*e2d0*/  SHF.R.U64 R30, R30, 0x3, RZ ;  /* 0x000000031e1e7819 */ /* 0x000fe400000012ff */
[----:B------:R-:W-:Y:S02]  /*e2e0*/  LOP3.LUT R171, R62, 0x380, RZ, 0xc0, !PT ;  /* 0x000003803eab7812 */ /* 0x000fe400078ec0ff */
[----:B------:R-:W-:Y:S02]  /*e2f0*/  LOP3.LUT R16, R16, R175, RZ, 0x3c, !PT ;  /* 0x000000af10107212 */ /* 0x000fe400078e3cff */
[----:B------:R-:W-:Y:S02]  /*e300*/  SHF.R.U64 R38, R38, 0x3, RZ ;  /* 0x0000000326267819 */ /* 0x000fe400000012ff */
[----:B------:R-:W-:Y:S02]  /*e310*/  LOP3.LUT R173, R70, 0x380, RZ, 0xc0, !PT ;  /* 0x0000038046ad7812 */ /* 0x000fe400078ec0ff */
[----:B------:R-:W-:-:S02]  /*e320*/  SHF.R.U64 R46, R46, 0x3, RZ ;  /* 0x000000032e2e7819 */ /* 0x000fc400000012ff */
[----:B------:R-:W-:Y:S02]  /*e330*/  LOP3.LUT R175, R94, 0x380, RZ, 0xc0, !PT ;  /* 0x000003805eaf7812 */ /* 0x000fe400078ec0ff */
[----:B------:R-:W-:Y:S01]  /*e340*/  MOV R102, R102 ;  /* 0x0000006600667202 */ /* 0x000fe20000000f00 */
[----:B------:R-:W-:Y:S01]  /*e350*/  BAR.SYNC.DEFER_BLOCKING 0x1, 0x100 ;  /* 0x0044000000007b1d */ /* 0x000fe20000010000 */
[----:B------:R-:W-:Y:S02]  /*e360*/  SHF.R.U64 R29, R98, 0x3, RZ ;  /* 0x00000003621d7819 */ /* 0x000fe400000012ff */
[----:B------:R-:W-:Y:S02]  /*e370*/  LOP3.LUT R8, R28, R167, RZ, 0x3c, !PT ;  /* 0x000000a71c087212 */ /* 0x000fe400078e3cff */
[----:B------:R-:W-:Y:S02]  /*e380*/  IADD3.X R9, RZ, R103, RZ, P1, !PT ;  /* 0x00000067ff097210 */ /* 0x000fe40000ffe4ff */
[----:B------:R-:W-:-:S02]  /*e390*/  LOP3.LUT R20, R20, R177, RZ, 0x3c, !PT ;  /* 0x000000b114147212 */ /* 0x000fc400078e3cff */
[----:B------:R-:W-:Y:S02]  /*e3a0*/  SHF.R.U64 R169, R169, 0x3, RZ ;  /* 0x00000003a9a97819 */ /* 0x000fe400000012ff */
[----:B------:R-:W-:Y:S02]  /*e3b0*/  MOV R28, R10 ;  /* 0x0000000a001c7202 */ /* 0x000fe40000000f00 */
[----:B------:R-:W-:Y:S02]  /*e3c0*/  LOP3.LUT R30, R30, R179, RZ, 0x3c, !PT ;  /* 0x000000b31e1e7212 */ /* 0x000fe400078e3cff */
[----:B------:R-:W-:Y:S02]  /*e3d0*/  SHF.R.U64 R171, R171, 0x3, RZ ;  /* 0x00000003abab7819 */ /* 0x000fe400000012ff */
[----:B------:R-:W-:Y:S02]  /*e3e0*/  LOP3.LUT R103, R168, 0x380, RZ, 0xc0, !PT ;  /* 0x00000380a8677812 */ /* 0x000fe400078ec0ff */
[----:B------:R-:W-:-:S02]  /*e3f0*/  MOV R12, R12 ;  /* 0x0000000c000c7202 */ /* 0x000fc40000000f00 */
[----:B------:R-:W-:Y:S02]  /*e400*/  LOP3.LUT R38, R38, R181, RZ, 0x3c, !PT ;  /* 0x000000b526267212 */ /* 0x000fe400078e3cff */
[----:B------:R-:W-:Y:S01]  /*e410*/  SHF.R.U64 R173, R173, 0x3, RZ ;  /* 0x00000003adad7819 */ /* 0x000fe200000012ff */
[----:B------:R-:W-:Y:S01]  /*e420*/  STSM.16.M88.4 [R102], R24 ;  /* 0x0000001866007844 */ /* 0x000fe20000000200 */
[----:B------:R-:W-:Y:S02]  /*e430*/  MOV R14, R14 ;  /* 0x0000000e000e7202 */ /* 0x000fe40000000f00 */
[----:B------:R-:W-:Y:S01]  /*e440*/  LOP3.LUT R46, R46, R183, RZ, 0x3c, !PT ;  /* 0x000000b72e2e7212 */ /* 0x000fe200078e3cff */
[----:B------:R-:W-:Y:S01]  /*e450*/  STSM.16.M88.4 [R28], R32 ;  /* 0x000000201c007844 */ /* 0x000fe20000000200 */
[----:B------:R-:W-:Y:S02]  /*e460*/  SHF.R.U64 R175, R175, 0x3, RZ ;  /* 0x00000003afaf7819 */ /* 0x000fe400000012ff */
[----:B------:R-:W-:Y:S01]  /*e470*/  LOP3.LUT R98, R29, R6, RZ, 0x3c, !PT ;  /* 0x000000061d627212 */ /* 0x000fe200078e3cff */
[----:B------:R0:W-:Y:S01]  /*e480*/  STSM.16.M88.4 [R12], R40 ;  /* 0x000000280c007844 */ /* 0x0001e20000000200 */
[----:B------:R-:W-:-:S02]  /*e490*/  MOV R16, R16 ;  /* 0x0000001000107202 */ /* 0x000fc40000000f00 */
[----:B------:R-:W-:Y:S01]  /*e4a0*/  F2FP.BF16.F32.PACK_AB R59, R153, R59 ;  /* 0x0000003b993b723e */ /* 0x000fe200000010ff */
[----:B------:R-:W-:Y:S01]  /*e4b0*/  STSM.16.M88.4 [R14], R48 ;  /* 0x000000300e007844 */ /* 0x000fe20000000200 */
[----:B------:R-:W-:Y:S02]  /*e4c0*/  F2FP.BF16.F32.PACK_AB R65, R152, R66 ;  /* 0x000000429841723e */ /* 0x000fe400000010ff */
[----:B------:R-:W-:Y:S01]  /*e4d0*/  F2FP.BF16.F32.PACK_AB R72, R73, R72 ;  /* 0x000000484948723e */ /* 0x000fe200000010ff */
[----:B------:R-:W-:Y:S01]  /*e4e0*/  STSM.16.M88.4 [R16], R56 ;  /* 0x0000003810007844 */ /* 0x000fe20000000200 */
[----:B------:R-:W-:Y:S02]  /*e4f0*/  LOP3.LUT R54, R169, R54, RZ, 0x3c, !PT ;  /* 0x00000036a9367212 */ /* 0x000fe400078e3cff */
[----:B------:R-:W-:Y:S02]  /*e500*/  MOV R20, R20 ;  /* 0x0000001400147202 */ /* 0x000fe40000000f00 */
[----:B------:R-:W-:-:S02]  /*e510*/  F2FP.BF16.F32.PACK_AB R66, R69, R68 ;  /* 0x000000444542723e */ /* 0x000fc400000010ff */
[----:B------:R-:W-:Y:S02]  /*e520*/  F2FP.BF16.F32.PACK_AB R67, R18, R67 ;  /* 0x000000431243723e */ /* 0x000fe400000010ff */
[----:B------:R-:W-:Y:S02]  /*e530*/  F2FP.BF16.F32.PACK_AB R73, R3, R74 ;  /* 0x0000004a0349723e */ /* 0x000fe400000010ff */
[----:B------:R-:W-:Y:S01]  /*e540*/  F2FP.BF16.F32.PACK_AB R80, R81, R80 ;  /* 0x000000505150723e */ /* 0x000fe200000010ff */
[----:B------:R-:W-:Y:S01]  /*e550*/  STSM.16.M88.4 [R20], R64 ;  /* 0x0000004014007844 */ /* 0x000fe20000000200 */
[----:B------:R-:W-:Y:S02]  /*e560*/  LOP3.LUT R62, R171, R62, RZ, 0x3c, !PT ;  /* 0x0000003eab3e7212 */ /* 0x000fe400078e3cff */
        /* <DEDUP_REMOVED lines=9> */
[----:B------:R-:W-:Y:S01]  /*e600*/  R2UR UR4, R208 ;  /* 0x00000000d00472ca */ /* 0x000fe200000e0000 */
[----:B------:R-:W-:Y:S01]  /*e610*/  ULDC UR10, c[0x0][0xa88] ;  /* 0x0002a200000a7ab9 */ /* 0x000fe20000000800 */
[----:B------:R-:W-:Y:S01]  /*e620*/  SHF.R.U64 R103, R103, 0x3, RZ ;  /* 0x0000000367677819 */ /* 0x000fe200000012ff */
[----:B------:R-:W1:Y:S01]  /*e630*/  LDC R18, c[0x0][0xbe8] ;  /* 0x0002fa00ff127b82 */ /* 0x000e620000000800 */
[----:B------:R-:W-:Y:S02]  /*e640*/  MOV R30, R30 ;  /* 0x0000001e001e7202 */ /* 0x000fe40000000f00 */
[----:B------:R-:W-:Y:S02]  /*e650*/  F2FP.BF16.F32.PACK_AB R74, R77, R76 ;  /* 0x0000004c4d4a723e */ /* 0x000fe400000010ff */
[----:B------:R-:W-:-:S02]  /*e660*/  F2FP.BF16.F32.PACK_AB R81, R83, R82 ;  /* 0x000000525351723e */ /* 0x000fc400000010ff */
[----:B------:R-:W-:Y:S01]  /*e670*/  LOP3.LUT R70, R173, R70, RZ, 0x3c, !PT ;  /* 0x00000046ad467212 */ /* 0x000fe200078e3cff */
[----:B------:R-:W-:Y:S01]  /*e680*/  STSM.16.M88.4 [R30], R72 ;  /* 0x000000481e007844 */ /* 0x000fe20000000200 */
[----:B------:R-:W-:Y:S01]  /*e690*/  MOV R38, R38 ;  /* 0x0000002600267202 */ /* 0x000fe20000000f00 */
[----:B------:R-:W-:Y:S01]  /*e6a0*/  UIMAD.WIDE UR8, UR4, 0x4, UR8 ;  /* 0x00000004040878a5 */ /* 0x000fe2000f8e0208 */
[----:B------:R-:W-:Y:S02]  /*e6b0*/  F2FP.BF16.F32.PACK_AB R82, R85, R84 ;  /* 0x000000545552723e */ /* 0x000fe400000010ff */
[----:B------:R-:W-:Y:S02]  /*e6c0*/  F2FP.BF16.F32.PACK_AB R83, R87, R86 ;  /* 0x000000565753723e */ /* 0x000fe400000010ff */
[----:B------:R-:W-:Y:S02]  /*e6d0*/  LOP3.LUT R94, R175, R94, RZ, 0x3c, !PT ;  /* 0x0000005eaf5e7212 */ /* 0x000fe400078e3cff */
[----:B------:R-:W-:Y:S01]  /*e6e0*/  MOV R46, R46 ;  /* 0x0000002e002e7202 */ /* 0x000fe20000000f00 */
[----:B------:R-:W-:Y:S01]  /*e6f0*/  STSM.16.M88.4 [R38], R80 ;  /* 0x0000005026007844 */ /* 0x000fe20000000200 */
[----:B------:R-:W-:-:S02]  /*e700*/  MOV R11, R98 ;  /* 0x00000062000b7202 */ /* 0x000fc40000000f00 */
[----:B------:R-:W-:Y:S02]  /*e710*/  F2FP.BF16.F32.PACK_AB R76, R89, R88 ;  /* 0x00000058594c723e */ /* 0x000fe400000010ff */
[----:B------:R-:W-:Y:S02]  /*e720*/  F2FP.BF16.F32.PACK_AB R77, R91, R90 ;  /* 0x0000005a5b4d723e */ /* 0x000fe400000010ff */
[----:B------:R-:W-:Y:S02]  /*e730*/  F2FP.BF16.F32.PACK_AB R78, R93, R92 ;  /* 0x0000005c5d4e723e */ /* 0x000fe400000010ff */
[----:B------:R-:W-:Y:S02]  /*e740*/  MOV R54, R54 ;  /* 0x0000003600367202 */ /* 0x000fe40000000f00 */
[----:B------:R-:W-:Y:S01]  /*e750*/  F2FP.BF16.F32.PACK_AB R97, R164, R163 ;  /* 0x000000a3a461723e */ /* 0x000fe200000010ff */
[----:B------:R-:W-:Y:S01]  /*e760*/  STSM.16.M88.4 [R46], R76 ;  /* 0x0000004c2e007844 */ /* 0x000fe20000000200 */
[----:B------:R-:W-:-:S02]  /*e770*/  F2FP.BF16.F32.PACK_AB R98, R101, R100 ;  /* 0x000000646562723e */ /* 0x000fc400000010ff */
[----:B------:R-:W-:Y:S02]  /*e780*/  F2FP.BF16.F32.PACK_AB R99, R166, R165 ;  /* 0x000000a5a663723e */ /* 0x000fe400000010ff */
[----:B------:R-:W-:Y:S02]  /*e790*/  F2FP.BF16.F32.PACK_AB R105, R107, R106 ;  /* 0x0000006a6b69723e */ /* 0x000fe400000010ff */
[----:B------:R-:W-:Y:S01]  /*e7a0*/  LOP3.LUT R6, R103, R168, RZ, 0x3c, !PT ;  /* 0x000000a867067212 */ /* 0x000fe200078e3cff */
[----:B------:R-:W-:Y:S01]  /*e7b0*/  STSM.16.M88.4 [R54], R96 ;  /* 0x0000006036007844 */ /* 0x000fe20000000200 */
[----:B------:R-:W-:Y:S02]  /*e7c0*/  MOV R62, R62 ;  /* 0x0000003e003e7202 */ /* 0x000fe40000000f00 */
[----:B------:R-:W-:Y:S02]  /*e7d0*/  F2FP.BF16.F32.PACK_AB R106, R109, R108 ;  /* 0x0000006c6d6a723e */ /* 0x000fe400000010ff */
[----:B------:R-:W-:-:S02]  /*e7e0*/  F2FP.BF16.F32.PACK_AB R107, R111, R110 ;  /* 0x0000006e6f6b723e */ /* 0x000fc400000010ff */
[----:B------:R-:W-:Y:S02]  /*e7f0*/  F2FP.BF16.F32.PACK_AB R113, R115, R114 ;  /* 0x000000727371723e */ /* 0x000fe400000010ff */
[----:B------:R-:W-:Y:S01]  /*e800*/  MOV R70, R70 ;  /* 0x0000004600467202 */ /* 0x000fe20000000f00 */
[----:B------:R-:W-:Y:S01]  /*e810*/  STSM.16.M88.4 [R62], R104 ;  /* 0x000000683e007844 */ /* 0x000fe20000000200 */
[----:B------:R-:W-:Y:S02]  /*e820*/  F2FP.BF16.F32.PACK_AB R114, R117, R116 ;  /* 0x000000747572723e */ /* 0x000fe400000010ff */
[----:B------:R-:W-:Y:S02]  /*e830*/  F2FP.BF16.F32.PACK_AB R115, R119, R118 ;  /* 0x000000767773723e */ /* 0x000fe400000010ff */
[----:B------:R-:W-:Y:S02]  /*e840*/  F2FP.BF16.F32.PACK_AB R121, R123, R122 ;  /* 0x0000007a7b79723e */ /* 0x000fe400000010ff */
[----:B------:R-:W-:Y:S01]  /*e850*/  MOV R94, R94 ;  /* 0x0000005e005e7202 */ /* 0x000fe20000000f00 */
[----:B------:R-:W-:Y:S01]  /*e860*/  STSM.16.M88.4 [R70], R112 ;  /* 0x0000007046007844 */ /* 0x000fe20000000200 */
[----:B------:R-:W-:-:S02]  /*e870*/  F2FP.BF16.F32.PACK_AB R122, R125, R124 ;  /* 0x0000007c7d7a723e */ /* 0x000fc400000010ff */
[----:B------:R-:W-:Y:S02]  /*e880*/  F2FP.BF16.F32.PACK_AB R123, R127, R126 ;  /* 0x0000007e7f7b723e */ /* 0x000fe400000010ff */
[----:B------:R-:W-:Y:S02]  /*e890*/  F2FP.BF16.F32.PACK_AB R129, R131, R130 ;  /* 0x000000828381723e */ /* 0x000fe400000010ff */
[----:B------:R-:W-:Y:S01]  /*e8a0*/  F2FP.BF16.F32.PACK_AB R130, R133, R132 ;  /* 0x000000848582723e */ /* 0x000fe200000010ff */
[----:B------:R-:W-:Y:S01]  /*e8b0*/  STSM.16.M88.4 [R94], R120 ;  /* 0x000000785e007844 */ /* 0x000fe20000000200 */
[----:B------:R-:W-:Y:S02]  /*e8c0*/  F2FP.BF16.F32.PACK_AB R131, R135, R134 ;  /* 0x000000868783723e */ /* 0x000fe400000010ff */
[----:B------:R-:W-:Y:S02]  /*e8d0*/  F2FP.BF16.F32.PACK_AB R137, R139, R138 ;  /* 0x0000008a8b89723e */ /* 0x000fe400000010ff */
[----:B------:R-:W-:Y:S01]  /*e8e0*/  MOV R10, R6 ;  /* 0x00000006000a7202 */ /* 0x000fe20000000f00 */
[----:B------:R-:W-:Y:S01]  /*e8f0*/  STSM.16.M88.4 [R11], R128 ;  /* 0x000000800b007844 */ /* 0x000fe20000000200 */
[----:B------:R-:W-:Y:S01]  /*e900*/  F2FP.BF16.F32.PACK_AB R138, R141, R140 ;  /* 0x0000008c8d8a723e */ /* 0x000fe200000010ff */
[----:B------:R-:W-:Y:S01]  /*e910*/  IMAD.U32 R6, RZ, RZ, UR8 ;  /* 0x00000008ff067e24 */ /* 0x000fe2000f8e00ff */
[----:B------:R-:W-:Y:S01]  /*e920*/  F2FP.BF16.F32.PACK_AB R139, R143, R142 ;  /* 0x0000008e8f8b723e */ /* 0x000fe200000010ff */
[----:B------:R-:W-:Y:S01]  /*e930*/  IMAD.U32 R7, RZ, RZ, UR9 ;  /* 0x00000009ff077e24 */ /* 0x000fe2000f8e00ff */
[----:B------:R-:W-:Y:S01]  /*e940*/  F2FP.BF16.F32.PACK_AB R145, R147, R146 ;  /* 0x000000929391723e */ /* 0x000fe200000010ff */
[----:B------:R-:W-:Y:S01]  /*e950*/  ULDC.64 UR8, c[0x0][0xc08] ;  /* 0x0003020000087ab9 */ /* 0x000fe20000000a00 */
[----:B------:R-:W-:Y:S01]  /*e960*/  MOV R8, R8 ;  /* 0x0000000800087202 */ /* 0x000fe20000000f00 */
[----:B------:R2:W-:Y:S01]  /*e970*/  STSM.16.M88.4 [R10], R136 ;  /* 0x000000880a007844 */ /* 0x0005e20000000200 */
[----:B------:R-:W-:-:S02]  /*e980*/  F2FP.BF16.F32.PACK_AB R146, R149, R148 ;  /* 0x000000949592723e */ /* 0x000fc400000010ff */
[----:B------:R-:W-:Y:S02]  /*e990*/  F2FP.BF16.F32.PACK_AB R147, R151, R150 ;  /* 0x000000969793723e */ /* 0x000fe400000010ff */
[----:B------:R-:W-:-:S03]  /*e9a0*/  PLOP3.LUT P0, PT, PT, PT, UP0, 0x80, 0x0 ;  /* 0x000000000000781c */ /* 0x000fc60003f0f008 */
[----:B------:R3:W-:Y:S01]  /*e9b0*/  STSM.16.M88.4 [R8], R144 ;  /* 0x0000009008007844 */ /* 0x0007e20000000200 */
[----:B------:R-:W-:Y:S09]  /*e9c0*/  BAR.SYNC.DEFER_BLOCKING 0x1, 0x100 ;  /* 0x0044000000007b1d */ /* 0x000ff20000010000 */
[----:B------:R-:W4:Y:S01]  /*e9d0*/  @P0 LDG.E R3, desc[UR36][R6.64] ;  /* 0x0000002406030981 */ /* 0x000f22000c1e1900 */
[----:B------:R-:W-:Y:S01]  /*e9e0*/  UISETP.NE.U32.AND UP1, UPT, UR8, URZ, UPT ;  /* 0x0000003f0800728c */ /* 0x000fe2000bf25070 */
[----:B-1----:R-:W-:-:S03]  /*e9f0*/  ISETP.NE.AND P1, PT, R18, 0x1, PT ;  /* 0x000000011200780c */ /* 0x002fc60003f25270 */
[----:B------:R-:W-:-:S06]  /*ea00*/  UISETP.NE.AND.EX UP1, UPT, UR9, URZ, UPT, UP1 ;  /* 0x0000003f0900728c */ /* 0x000fcc000bf25310 */
[----:B------:R-:W-:-:S04]  /*ea10*/  PLOP3.LUT P2, PT, PT, PT, UP1, 0x80, 0x0 ;  /* 0x000000000000781c */ /* 0x000fc80003f4f018 */
[----:B------:R-:W1:Y:S01]  /*ea20*/  @P1 LDC R9, c[0x0][0xbec] ;  /* 0x0002fb00ff091b82 */ /* 0x000e620000000800 */
[----:B------:R-:W-:Y:S02]  /*ea30*/  @UP1 ULDC.64 UR8, c[0x0][0xc08] ;  /* 0x0003020000081ab9 */ /* 0x000fe40000000a00 */
[----:B------:R-:W-:-:S03]  /*ea40*/  @UP1 UIMAD.WIDE UR8, UR4, 0x4, UR8 ;  /* 0x00000004040818a5 */ /* 0x000fc6000f8e0208 */
[----:B------:R-:W-:Y:S02]  /*ea50*/  UMOV UR4, URZ ;  /* 0x0000003f00047c82 */ /* 0x000fe40008000000 */
[----:B0-----:R-:W0:Y:S01]  /*ea60*/  @P1 LDC R12, c[0x0][0xbf0] ;  /* 0x0002fc00ff0c1b82 */ /* 0x001e220000000800 */
[----:B--2---:R-:W-:Y:S02]  /*ea70*/  IMAD.U32 R10, RZ, RZ, UR8 ;  /* 0x00000008ff0a7e24 */ /* 0x004fe4000f8e00ff */
[----:B------:R-:W-:Y:S01]  /*ea80*/  IMAD.U32 R11, RZ, RZ, UR9 ;  /* 0x00000009ff0b7e24 */ /* 0x000fe2000f8e00ff */
[----:B----4-:R-:W-:Y:S01]  /*ea90*/  @P0 R2UR UR4, R3 ;  /* 0x00000000030402ca */ /* 0x010fe200000e0000 */
[----:B------:R-:W-:-:S06]  /*eaa0*/  IMAD.U32 R3, RZ, RZ, UR10 ;  /* 0x0000000aff037e24 */ /* 0x000fcc000f8e00ff */
[----:B------:R3:W5:Y:S01]  /*eab0*/  @P2 LDG.E R3, desc[UR36][R10.64] ;  /* 0x000000240a032981 */ /* 0x000762000c1e1900 */
[----:B01----:R-:W-:Y:S07]  /*eac0*/  @P2 BRA `(.L_x_1334) ;  /* 0x0000000000102947 */ /* 0x003fee0003800000 */
[----:B------:R-:W-:Y:S05]  /*ead0*/  @!P0 BRA `(.L_x_1334) ;  /* 0x00000000000c8947 */ /* 0x000fea0003800000 */
[----:B---3--:R-:W2:Y:S04]  /*eae0*/  LDG.E R8, desc[UR36][R6.64] ;  /* 0x0000002406087981 */ /* 0x008ea8000c1e1900 */
[----:B-----5:R-:W2:Y:S02]  /*eaf0*/  LDG.E R3, desc[UR36][R6.64+0x4] ;  /* 0x0000042406037981 */ /* 0x020ea4000c1e1900 */
[----:B--2---:R-:W-:-:S07]  /*eb00*/  IMAD.IADD R3, R3, 0x1, -R8 ;  /* 0x0000000103037824 */ /* 0x004fce00078e0a08 */
.L_x_1334:
[----:B------:R-:W-:Y:S01]  /*eb10*/  R2UR UR19, R206 ;  /* 0x00000000ce1372ca */ /* 0x000fe200000e0000 */
[----:B------:R-:W-:Y:S01]  /*eb20*/  USHF.R.S32.HI UR9, URZ, 0x1f, UR4 ;  /* 0x0000001f3f097899 */ /* 0x000fe20008011404 */
[----:B------:R-:W-:Y:S01]  /*eb30*/  R2UR UR13, R208 ;  /* 0x00000000d00d72ca */ /* 0x000fe200000e0000 */
[----:B------:R-:W-:Y:S01]  /*eb40*/  ULDC.64 UR14, c[0x0][0xb90] ;  /* 0x0002e400000e7ab9 */ /* 0x000fe20000000a00 */
[----:B---3--:R-:W-:Y:S01]  /*eb50*/  IADD3 R8, R200, UR61, RZ ;  /* 0x0000003dc8087c10 */ /* 0x008fe2000fffe0ff */
[----:B------:R-:W-:Y:S01]  /*eb60*/  UMOV UR8, UR4 ;  /* 0x0000000400087c82 */ /* 0x000fe20008000000 */
[----:B------:R-:W-:Y:S01]  /*eb70*/  IADD3 R26, R212, UR61, RZ ;  /* 0x0000003dd41a7c10 */ /* 0x000fe2000fffe0ff */
[----:B-----5:R-:W-:Y:S02]  /*eb80*/  IMAD R79, R3, R18, RZ ;  /* 0x00000012034f7224 */ /* 0x020fe400078e02ff */
[----:B------:R-:W-:-:S04]  /*eb90*/  @P1 IMAD.HI.U32 R7, R8, R9, RZ ;  /* 0x0000000908071227 */ /* 0x000fc800078e00ff */
[----:B------:R-:W-:Y:S01]  /*eba0*/  USHF.R.S32.HI UR16, URZ, 0x1f, UR19 ;  /* 0x0000001f3f107899 */ /* 0x000fe20008011413 */
[----:B------:R-:W-:Y:S01]  /*ebb0*/  IMAD.MOV.U32 R6, RZ, RZ, R8 ;  /* 0x000000ffff067224 */ /* 0x000fe200078e0008 */
[----:B------:R-:W-:Y:S01]  /*ebc0*/  UIMAD.WIDE.U32 UR10, UR19, UR14, UR8 ;  /* 0x0000000e130a72a5 */ /* 0x000fe2000f8e0008 */
[----:B------:R-:W-:Y:S01]  /*ebd0*/  @P1 SHF.R.U32.HI R6, RZ, R12, R7 ;  /* 0x0000000cff061219 */ /* 0x000fe20000011607 */
[----:B------:R-:W-:Y:S01]  /*ebe0*/  USHF.R.S32.HI UR8, URZ, 0x1f, UR13 ;  /* 0x0000001f3f087899 */ /* 0x000fe2000801140d */
[----:B------:R-:W-:Y:S01]  /*ebf0*/  IMAD R7, R207, 0x40, R23 ;  /* 0x00000040cf077824 */ /* 0x000fe200078e0217 */
[----:B------:R-:W-:Y:S02]  /*ec00*/  UIMAD UR12, UR16, UR14, URZ ;  /* 0x0000000e100c72a4 */ /* 0x000fe4000f8e023f */
[----:B------:R-:W-:Y:S01]  /*ec10*/  USEL UR18, UR8, URZ, !UP0 ;  /* 0x0000003f08127287 */ /* 0x000fe2000c000000 */
[----:B------:R-:W-:Y:S01]  /*ec20*/  IMAD.MOV R9, RZ, RZ, -R6 ;  /* 0x000000ffff097224 */ /* 0x000fe200078e0a06 */
[----:B------:R-:W-:Y:S01]  /*ec30*/  UIMAD UR12, UR19, UR15, UR12 ;  /* 0x0000000f130c72a4 */ /* 0x000fe2000f8e020c */
[----:B------:R-:W-:Y:S01]  /*ec40*/  IMAD.WIDE R4, R7, 0x2, R4 ;  /* 0x0000000207047825 */ /* 0x000fe200078e0204 */
[----:B------:R-:W-:Y:S01]  /*ec50*/  USEL UR17, UR13, URZ, !UP0 ;  /* 0x0000003f0d117287 */ /* 0x000fe2000c000000 */
[----:B------:R-:W-:Y:S01]  /*ec60*/  SHF.R.S32.HI R7, RZ, 0x1f, R6 ;  /* 0x0000001fff077819 */ /* 0x000fe20000011406 */
[----:B------:R-:W-:Y:S01]  /*ec70*/  ULDC.64 UR14, c[0x0][0xb98] ;  /* 0x0002e600000e7ab9 */ /* 0x000fe20000000a00 */
[----:B------:R-:W-:Y:S01]  /*ec80*/  UIADD3 UR11, UR11, UR12, URZ ;  /* 0x0000000c0b0b7290 */ /* 0x000fe2000fffe03f */
[----:B------:R-:W-:Y:S01]  /*ec90*/  IMAD R9, R18, R9, R8 ;  /* 0x0000000912097224 */ /* 0x000fe200078e0208 */
[----:B------:R-:W-:Y:S01]  /*eca0*/  UIMAD UR8, UR18, UR14, URZ ;  /* 0x0000000e120872a4 */ /* 0x000fe2000f8e023f */
[C---:B------:R-:W-:Y:S01]  /*ecb0*/  IADD3 R11, P5, R4.reuse, 0x1000, RZ ;  /* 0x00001000040b7810 */ /* 0x040fe20007fbe0ff */
[----:B------:R-:W-:Y:S01]  /*ecc0*/  UIMAD.WIDE.U32 UR10, UR17, UR14, UR10 ;  /* 0x0000000e110a72a5 */ /* 0x000fe2000f8e000a */
[C---:B------:R-:W-:Y:S01]  /*ecd0*/  IADD3 R53, P3, R4.reuse, 0x4000, RZ ;  /* 0x0000400004357810 */ /* 0x040fe20007f7e0ff */
[----:B------:R-:W-:Y:S01]  /*ece0*/  UIMAD UR8, UR17, UR15, UR8 ;  /* 0x0000000f110872a4 */ /* 0x000fe2000f8e0208 */
[----:B------:R-:W-:Y:S01]  /*ecf0*/  SHF.R.S32.HI R8, RZ, 0x1f, R9 ;  /* 0x0000001fff087819 */ /* 0x000fe20000011409 */
[----:B------:R-:W-:Y:S01]  /*ed00*/  ULDC.64 UR12, c[0x0][0xaa0] ;  /* 0x0002a800000c7ab9 */ /* 0x000fe20000000a00 */
[----:B------:R-:W-:-:S02]  /*ed10*/  IADD3 R29, P2, R4, 0x5000, RZ ;  /* 0x00005000041d7810 */ /* 0x000fc40007f5e0ff */
[----:B------:R-:W-:Y:S01]  /*ed20*/  IADD3 R6, P0, R6, UR10, RZ ;  /* 0x0000000a06067c10 */ /* 0x000fe2000ff1e0ff */
[----:B------:R-:W-:Y:S01]  /*ed30*/  IMAD.U32 R10, RZ, RZ, UR8 ;  /* 0x00000008ff0a7e24 */ /* 0x000fe2000f8e00ff */
[----:B------:R-:W-:Y:S02]  /*ed40*/  LOP3.LUT R52, R53, 0x380, RZ, 0xc0, !PT ;  /* 0x0000038035347812 */ /* 0x000fe400078ec0ff */
[----:B------:R-:W-:Y:S02]  /*ed50*/  LOP3.LUT R28, R29, 0x380, RZ, 0xc0, !PT ;  /* 0x000003801d1c7812 */ /* 0x000fe400078ec0ff */
[----:B------:R-:W-:Y:S01]  /*ed60*/  IADD3.X R7, R7, UR11, R10, P0, !PT ;  /* 0x0000000b07077c10 */ /* 0x000fe200087fe40a */
[----:B------:R-:W-:Y:S01]  /*ed70*/  ULDC.64 UR10, c[0x0][0xb88] ;  /* 0x0002e200000a7ab9 */ /* 0x000fe20000000a00 */
[----:B------:R-:W-:Y:S01]  /*ed80*/  SHF.R.U64 R52, R52, 0x3, RZ ;  /* 0x0000000334347819 */ /* 0x000fe200000012ff */
[----:B------:R-:W-:Y:S01]  /*ed90*/  IMAD R10, R8, UR10, RZ ;  /* 0x0000000a080a7c24 */ /* 0x000fe2000f8e02ff */
[----:B------:R-:W-:Y:S01]  /*eda0*/  LOP3.LUT R8, R11, 0x380, RZ, 0xc0, !PT ;  /* 0x000003800b087812 */ /* 0x000fe200078ec0ff */
[----:B------:R-:W-:Y:S01]  /*edb0*/  IMAD.WIDE.U32 R6, R9, UR10, R6 ;  /* 0x0000000a09067c25 */ /* 0x000fe2000f8e0006 */
[----:B------:R-:W-:-:S02]  /*edc0*/  SHF.R.U64 R28, R28, 0x3, RZ ;  /* 0x000000031c1c7819 */ /* 0x000fc400000012ff */
[----:B------:R-:W-:Y:S01]  /*edd0*/  SHF.R.U64 R8, R8, 0x3, RZ ;  /* 0x0000000308087819 */ /* 0x000fe200000012ff */
[----:B------:R-:W-:Y:S01]  /*ede0*/  IMAD R15, R9, UR11, R10 ;  /* 0x0000000b090f7c24 */ /* 0x000fe2000f8e020a */
[----:B------:R-:W-:Y:S01]  /*edf0*/  ULDC.64 UR10, c[0x0][0xb50] ;  /* 0x0002d400000a7ab9 */ /* 0x000fe20000000a00 */
[----:B------:R-:W-:Y:S01]  /*ee00*/  LOP3.LUT R52, R52, R53, RZ, 0x3c, !PT ;  /* 0x0000003534347212 */ /* 0x000fe200078e3cff */
[----:B------:R-:W-:Y:S01]  /*ee10*/  IMAD.X R53, RZ, RZ, R5, P3 ;  /* 0x000000ffff357224 */ /* 0x000fe200018e0605 */
[----:B------:R-:W-:Y:S01]  /*ee20*/  LEA R14, P0, R6, UR10, 0x2 ;  /* 0x0000000a060e7c11 */ /* 0x000fe2000f8010ff */
[----:B------:R-:W-:Y:S01]  /*ee30*/  IMAD.IADD R7, R7, 0x1, R15 ;  /* 0x0000000107077824 */ /* 0x000fe200078e020f */
[----:B------:R-:W-:Y:S01]  /*ee40*/  LOP3.LUT R8, R8, R11, RZ, 0x3c, !PT ;  /* 0x0000000b08087212 */ /* 0x000fe200078e3cff */
[----:B------:R-:W-:Y:S01]  /*ee50*/  IMAD.X R9, RZ, RZ, R5, P5 ;  /* 0x000000ffff097224 */ /* 0x000fe200028e0605 */
[----:B------:R-:W-:Y:S01]  /*ee60*/  IADD3 R41, P3, R4, 0xa000, RZ ;  /* 0x0000a00004297810 */ /* 0x000fe20007f7e0ff */
[----:B------:R-:W-:Y:S01]  /*ee70*/  SHFL.IDX PT, R16, R14, RZ, 0x1c1f ;  /* 0x001c1fff0e107589 */ /* 0x000fe200000e0000 */
[----:B------:R-:W-:Y:S01]  /*ee80*/  LEA.HI.X R11, R6, UR11, R7, 0x2, P0 ;  /* 0x0000000b060b7c11 */ /* 0x000fe200080f1407 */
[----:B------:R-:W-:Y:S01]  /*ee90*/  VIADD R6, R26, 0x8 ;  /* 0x000000081a067836 */ /* 0x000fe20000000000 */
[----:B------:R-:W-:Y:S01]  /*eea0*/  IADD3 R25, P0, R4, 0x3000, RZ ;  /* 0x0000300004197810 */ /* 0x000fe20007f1e0ff */
[----:B------:R-:W-:Y:S01]  /*eeb0*/  SHFL.IDX PT, R20, R14, 0x1, 0x1c1f ;  /* 0x003c1f000e147f89 */ /* 0x000fe200000e0000 */
[----:B------:R-:W-:Y:S01]  /*eec0*/  LOP3.LUT R28, R28, R29, RZ, 0x3c, !PT ;  /* 0x0000001d1c1c7212 */ /* 0x000fe200078e3cff */
[----:B------:R-:W-:Y:S01]  /*eed0*/  IMAD.X R29, RZ, RZ, R5, P2 ;  /* 0x000000ffff1d7224 */ /* 0x000fe200010e0605 */
[----:B------:R-:W-:Y:S01]  /*eee0*/  LOP3.LUT R24, R25, 0x380, RZ, 0xc0, !PT ;  /* 0x0000038019187812 */ /* 0x000fe200078ec0ff */
[----:B------:R-:W0:Y:S01]  /*eef0*/  SHFL.IDX PT, R17, R11, RZ, 0x1c1f ;  /* 0x001c1fff0b117589 */ /* 0x000e2200000e0000 */
[----:B------:R-:W-:-:S02]  /*ef00*/  LOP3.LUT R40, R41, 0x380, RZ, 0xc0, !PT ;  /* 0x0000038029287812 */ /* 0x000fc400078ec0ff */
[----:B------:R-:W-:Y:S01]  /*ef10*/  SHF.R.U64 R24, R24, 0x3, RZ ;  /* 0x0000000318187819 */ /* 0x000fe200000012ff */
[----:B------:R-:W1:Y:S01]  /*ef20*/  SHFL.IDX PT, R21, R11, 0x1, 0x1c1f ;  /* 0x003c1f000b157f89 */ /* 0x000e6200000e0000 */
[----:B------:R-:W-:Y:S02]  /*ef30*/  IADD3 R45, P2, R4, 0xb000, RZ ;  /* 0x0000b000042d7810 */ /* 0x000fe40007f5e0ff */
[----:B------:R-:W-:Y:S01]  /*ef40*/  LOP3.LUT R24, R24, R25, RZ, 0x3c, !PT ;  /* 0x0000001918187212 */ /* 0x000fe200078e3cff */
[----:B------:R-:W-:Y:S01]  /*ef50*/  IMAD.X R25, RZ, RZ, R5, P0 ;  /* 0x000000ffff197224 */ /* 0x000fe200000e0605 */
[----:B------:R-:W-:Y:S02]  /*ef60*/  IADD3 R57, P0, R4, 0x9000, RZ ;  /* 0x0000900004397810 */ /* 0x000fe40007f1e0ff */
[----:B------:R-:W-:Y:S02]  /*ef70*/  SHF.R.U64 R40, R40, 0x3, RZ ;  /* 0x0000000328287819 */ /* 0x000fe400000012ff */
[----:B------:R-:W-:-:S02]  /*ef80*/  LOP3.LUT R56, R57, 0x380, RZ, 0xc0, !PT ;  /* 0x0000038039387812 */ /* 0x000fc400078ec0ff */
[----:B------:R-:W-:Y:S02]  /*ef90*/  LOP3.LUT R44, R45, 0x380, RZ, 0xc0, !PT ;  /* 0x000003802d2c7812 */ /* 0x000fe400078ec0ff */
[----:B------:R-:W-:Y:S02]  /*efa0*/  SHF.R.U64 R56, R56, 0x3, RZ ;  /* 0x0000000338387819 */ /* 0x000fe400000012ff */
[----:B------:R-:W-:Y:S01]  /*efb0*/  LOP3.LUT R40, R40, R41, RZ, 0x3c, !PT ;  /* 0x0000002928287212 */ /* 0x000fe200078e3cff */
[--C-:B------:R-:W-:Y:S01]  /*efc0*/  IMAD.X R41, RZ, RZ, R5.reuse, P3 ;  /* 0x000000ffff297224 */ /* 0x100fe200018e0605 */
[----:B------:R-:W-:Y:S01]  /*efd0*/  LOP3.LUT R56, R56, R57, RZ, 0x3c, !PT ;  /* 0x0000003938387212 */ /* 0x000fe200078e3cff */
[----:B------:R-:W-:Y:S01]  /*efe0*/  IMAD.X R57, RZ, RZ, R5, P0 ;  /* 0x000000ffff397224 */ /* 0x000fe200000e0605 */
[----:B------:R-:W-:Y:S02]  /*eff0*/  SHF.R.U64 R44, R44, 0x3, RZ ;  /* 0x000000032c2c7819 */ /* 0x000fe400000012ff */
[----:B------:R-:W-:-:S02]  /*f000*/  LOP3.LUT P0, RZ, R210, 0x3, RZ, 0xc0, !PT ;  /* 0x00000003d2ff7812 */ /* 0x000fc4000780c0ff */
[----:B------:R-:W-:Y:S02]  /*f010*/  IADD3 R10, P3, R4, 0xf000, RZ ;  /* 0x0000f000040a7810 */ /* 0x000fe40007f7e0ff */
[----:B------:R-:W-:Y:S01]  /*f020*/  LOP3.LUT R44, R44, R45, RZ, 0x3c, !PT ;  /* 0x0000002d2c2c7212 */ /* 0x000fe200078e3cff */
[--C-:B------:R-:W-:Y:S01]  /*f030*/  IMAD.X R45, RZ, RZ, R5.reuse, P2 ;  /* 0x000000ffff2d7224 */ /* 0x100fe200010e0605 */
[-C--:B------:R-:W-:Y:S02]  /*f040*/  ISETP.GE.OR P2, PT, R26, R79.reuse, P0 ;  /* 0x0000004f1a00720c */ /* 0x080fe40000746670 */
[----:B------:R-:W-:Y:S01]  /*f050*/  IADD3 R13, P4, R4, 0x2000, RZ ;  /* 0x00002000040d7810 */ /* 0x000fe20007f9e0ff */
[----:B------:R-:W-:Y:S01]  /*f060*/  UIMAD UR10, UR9, UR12, URZ ;  /* 0x0000000c090a72a4 */ /* 0x000fe2000f8e023f */
[----:B------:R-:W-:Y:S01]  /*f070*/  LOP3.LUT R3, R10, 0x380, RZ, 0xc0, !PT ;  /* 0x000003800a037812 */ /* 0x000fe200078ec0ff */
[----:B------:R-:W-:Y:S01]  /*f080*/  IMAD.X R49, RZ, RZ, R5, P3 ;  /* 0x000000ffff317224 */ /* 0x000fe200018e0605 */
[----:B------:R-:W-:-:S02]  /*f090*/  ISETP.GE.OR P0, PT, R6, R79, P0 ;  /* 0x0000004f0600720c */ /* 0x000fc40000706670 */
[----:B------:R-:W-:Y:S02]  /*f0a0*/  SHF.R.U64 R3, R3, 0x3, RZ ;  /* 0x0000000303037819 */ /* 0x000fe400000012ff */
        /* <DEDUP_REMOVED lines=8> */
[----:B------:R-:W-:Y:S02]  /*f130*/  IADD3.X R13, RZ, R5, RZ, P4, !PT ;  /* 0x00000005ff0d7210 */ /* 0x000fe400027fe4ff */
[C---:B------:R-:W-:Y:S01]  /*f140*/  IADD3 R37, P5, R4.reuse, 0x7000, RZ ;  /* 0x0000700004257810 */ /* 0x040fe20007fbe0ff */
[----:B------:R-:W-:Y:S01]  /*f150*/  UIMAD.WIDE.U32 UR8, UR4, UR12, URZ ;  /* 0x0000000c040872a5 */ /* 0x000fe2000f8e003f */
[----:B------:R-:W-:Y:S01]  /*f160*/  IADD3 R65, P4, R4, 0x8000, RZ ;  /* 0x0000800004417810 */ /* 0x000fe20007f9e0ff */
[----:B------:R-:W-:Y:S01]  /*f170*/  UIMAD UR10, UR4, UR13, UR10 ;  /* 0x0000000d040a72a4 */ /* 0x000fe2000f8e020a */
[----:B------:R-:W-:Y:S01]  /*f180*/  LOP3.LUT R32, R33, 0x380, RZ, 0xc0, !PT ;  /* 0x0000038021207812 */ /* 0x000fe200078ec0ff */
[----:B0-----:R-:W-:Y:S01]  /*f190*/  IMAD R0, R205, 0x20, R207 ;  /* 0x00000020cd007824 */ /* 0x001fe200078e02cf */
[----:B------:R-:W-:Y:S01]  /*f1a0*/  LOP3.LUT R36, R37, 0x380, RZ, 0xc0, !PT ;  /* 0x0000038025247812 */ /* 0x000fe200078ec0ff */
[----:B-1----:R-:W0:Y:S01]  /*f1b0*/  @P1 LDC R21, c[0x0][0xbf0] ;  /* 0x0002fc00ff151b82 */ /* 0x002e220000000800 */
[----:B------:R-:W-:Y:S01]  /*f1c0*/  LOP3.LUT R64, R65, 0x380, RZ, 0xc0, !PT ;  /* 0x0000038041407812 */ /* 0x000fe200078ec0ff */
[----:B------:R-:W-:Y:S01]  /*f1d0*/  ULDC.64 UR12, c[0x0][0xae8] ;  /* 0x0002ba00000c7ab9 */ /* 0x000fe20000000a00 */
[----:B------:R-:W-:Y:S01]  /*f1e0*/  SHF.R.U64 R32, R32, 0x3, RZ ;  /* 0x0000000320207819 */ /* 0x000fe200000012ff */
[----:B------:R-:W-:Y:S01]  /*f1f0*/  UIADD3 UR9, UR9, UR10, URZ ;  /* 0x0000000a09097290 */ /* 0x000fe2000fffe03f */
[----:B------:R-:W-:Y:S01]  /*f200*/  SHF.R.U64 R36, R36, 0x3, RZ ;  /* 0x0000000324247819 */ /* 0x000fe200000012ff */
[----:B------:R-:W-:Y:S01]  /*f210*/  UIMAD UR4, UR16, UR12, URZ ;  /* 0x0000000c100472a4 */ /* 0x000fe2000f8e023f */
[----:B------:R-:W-:Y:S01]  /*f220*/  SHF.R.U64 R64, R64, 0x3, RZ ;  /* 0x0000000340407819 */ /* 0x000fe200000012ff */
[----:B------:R-:W-:Y:S01]  /*f230*/  VIADD R16, R0, UR61 ;  /* 0x0000003d00107c36 */ /* 0x000fe20008000000 */
[----:B------:R-:W-:Y:S01]  /*f240*/  LOP3.LUT R32, R32, R33, RZ, 0x3c, !PT ;  /* 0x0000002120207212 */ /* 0x000fe200078e3cff */
[--C-:B------:R-:W-:Y:S01]  /*f250*/  IMAD.X R33, RZ, RZ, R5.reuse, P6 ;  /* 0x000000ffff217224 */ /* 0x100fe200030e0605 */
[----:B------:R-:W-:Y:S01]  /*f260*/  LOP3.LUT R36, R36, R37, RZ, 0x3c, !PT ;  /* 0x0000002524247212 */ /* 0x000fe200078e3cff */
[--C-:B------:R-:W-:Y:S01]  /*f270*/  IMAD.X R37, RZ, RZ, R5.reuse, P5 ;  /* 0x000000ffff257224 */ /* 0x100fe200028e0605 */
[----:B------:R-:W-:Y:S01]  /*f280*/  LOP3.LUT R64, R64, R65, RZ, 0x3c, !PT ;  /* 0x0000004140407212 */ /* 0x000fe200078e3cff */
[----:B------:R-:W-:Y:S01]  /*f290*/  IMAD.X R65, RZ, RZ, R5, P4 ;  /* 0x000000ffff417224 */ /* 0x000fe200020e0605 */
[----:B------:R-:W-:Y:S01]  /*f2a0*/  UIMAD UR4, UR19, UR13, UR4 ;  /* 0x0000000d130472a4 */ /* 0x000fe2000f8e0204 */
[C---:B------:R-:W-:Y:S01]  /*f2b0*/  IADD3 R73, P6, R4.reuse, 0xc000, RZ ;  /* 0x0000c00004497810 */ /* 0x040fe20007fde0ff */
[----:B------:R-:W-:Y:S01]  /*f2c0*/  UIMAD.WIDE.U32 UR8, UR19, UR12, UR8 ;  /* 0x0000000c130872a5 */ /* 0x000fe2000f8e0008 */
[C---:B------:R-:W-:Y:S01]  /*f2d0*/  IADD3 R69, P5, R4.reuse, 0xd000, RZ ;  /* 0x0000d00004457810 */ /* 0x040fe20007fbe0ff */
[----:B------:R-:W-:Y:S01]  /*f2e0*/  ULDC.64 UR10, c[0x0][0xaf0] ;  /* 0x0002bc00000a7ab9 */ /* 0x000fe20000000a00 */
[----:B------:R-:W-:Y:S01]  /*f2f0*/  IADD3 R61, P4, R4, 0xe000, RZ ;  /* 0x0000e000043d7810 */ /* 0x000fe20007f9e0ff */
[----:B--2---:R-:W-:Y:S01]  /*f300*/  @P1 IMAD.HI.U32 R0, R16, R3, RZ ;  /* 0x0000000310001227 */ /* 0x004fe200078e00ff */
[----:B------:R-:W-:Y:S01]  /*f310*/  UIADD3 UR9, UR9, UR4, URZ ;  /* 0x0000000409097290 */ /* 0x000fe2000fffe03f */
[----:B------:R-:W-:Y:S01]  /*f320*/  LOP3.LUT R72, R73, 0x380, RZ, 0xc0, !PT ;  /* 0x0000038049487812 */ /* 0x000fe200078ec0ff */
[----:B------:R-:W-:Y:S01]  /*f330*/  UIMAD UR4, UR18, UR10, URZ ;  /* 0x0000000a120472a4 */ /* 0x000fe2000f8e023f */
[----:B------:R-:W-:Y:S01]  /*f340*/  LOP3.LUT R68, R69, 0x380, RZ, 0xc0, !PT ;  /* 0x0000038045447812 */ /* 0x000fe200078ec0ff */
[----:B------:R-:W-:Y:S01]  /*f350*/  IMAD.MOV.U32 R17, RZ, RZ, R16 ;  /* 0x000000ffff117224 */ /* 0x000fe200078e0010 */
[----:B------:R-:W-:-:S02]  /*f360*/  LOP3.LUT R60, R61, 0x380, RZ, 0xc0, !PT ;  /* 0x000003803d3c7812 */ /* 0x000fc400078ec0ff */
[----:B------:R-:W-:Y:S01]  /*f370*/  LOP3.LUT R7, R4, 0x380, RZ, 0xc0, !PT ;  /* 0x0000038004077812 */ /* 0x000fe200078ec0ff */
[----:B------:R-:W-:Y:S01]  /*f380*/  UIMAD UR4, UR17, UR11, UR4 ;  /* 0x0000000b110472a4 */ /* 0x000fe2000f8e0204 */
[----:B0-----:R-:W-:Y:S01]  /*f390*/  @P1 SHF.R.U32.HI R17, RZ, R21, R0 ;  /* 0x00000015ff111219 */ /* 0x001fe20000011600 */
[----:B------:R-:W-:Y:S01]  /*f3a0*/  UIMAD.WIDE.U32 UR8, UR17, UR10, UR8 ;  /* 0x0000000a110872a5 */ /* 0x000fe2000f8e0008 */
[----:B------:R-:W-:Y:S01]  /*f3b0*/  SHF.R.U64 R72, R72, 0x3, RZ ;  /* 0x0000000348487819 */ /* 0x000fe200000012ff */
[----:B------:R-:W5:Y:S01]  /*f3c0*/  LD.E.128 R8, desc[UR36][R8.64] ;  /* 0x0000002408087980 */ /* 0x000f62000c101d00 */
[----:B------:R-:W-:Y:S02]  /*f3d0*/  SHF.R.U64 R68, R68, 0x3, RZ ;  /* 0x0000000344447819 */ /* 0x000fe400000012ff */
[----:B------:R-:W-:Y:S01]  /*f3e0*/  SHF.R.U64 R60, R60, 0x3, RZ ;  /* 0x000000033c3c7819 */ /* 0x000fe200000012ff */
[----:B------:R-:W5:Y:S01]  /*f3f0*/  LD.E.128 R12, desc[UR36][R12.64] ;  /* 0x000000240c0c7980 */ /* 0x000f62000c101d00 */
[----:B------:R-:W-:Y:S01]  /*f400*/  SHF.R.U64 R7, R7, 0x3, RZ ;  /* 0x0000000307077819 */ /* 0x000fe200000012ff */
[----:B------:R-:W-:Y:S01]  /*f410*/  UIADD3 UR4, UR9, UR4, URZ ;  /* 0x0000000409047290 */ /* 0x000fe2000fffe03f */
[--C-:B------:R-:W-:Y:S01]  /*f420*/  SHF.R.S32.HI R0, RZ, 0x1f, R17.reuse ;  /* 0x0000001fff007819 */ /* 0x100fe20000011411 */
[----:B------:R-:W-:Y:S01]  /*f430*/  IMAD.MOV R21, RZ, RZ, -R17 ;  /* 0x000000ffff157224 */ /* 0x000fe200078e0a11 */
[----:B------:R-:W-:Y:S01]  /*f440*/  LOP3.LUT R72, R72, R73, RZ, 0x3c, !PT ;  /* 0x0000004948487212 */ /* 0x000fe200078e3cff */
[--C-:B------:R-:W-:Y:S01]  /*f450*/  IMAD.X R73, RZ, RZ, R5.reuse, P6 ;  /* 0x000000ffff497224 */ /* 0x100fe200030e0605 */
[----:B------:R-:W-:Y:S01]  /*f460*/  LOP3.LUT R68, R68, R69, RZ, 0x3c, !PT ;  /* 0x0000004544447212 */ /* 0x000fe200078e3cff */
[----:B------:R-:W-:Y:S01]  /*f470*/  IMAD.X R69, RZ, RZ, R5, P5 ;  /* 0x000000ffff457224 */ /* 0x000fe200028e0605 */
[----:B------:R-:W-:Y:S01]  /*f480*/  LOP3.LUT R60, R60, R61, RZ, 0x3c, !PT ;  /* 0x0000003d3c3c7212 */ /* 0x000fe200078e3cff */
[----:B------:R-:W-:Y:S01]  /*f490*/  ULDC.64 UR10, c[0x0][0xae0] ;  /* 0x0002b800000a7ab9 */ /* 0x000fe20000000a00 */
[----:B------:R-:W-:Y:S01]  /*f4a0*/  LOP3.LUT R4, R7, R4, RZ, 0x3c, !PT ;  /* 0x0000000407047212 */ /* 0x000fe200078e3cff */
[----:B------:R-:W-:Y:S01]  /*f4b0*/  IMAD R21, R18, R21, R16 ;  /* 0x0000001512157224 */ /* 0x000fe200078e0210 */
[----:B------:R-:W-:Y:S01]  /*f4c0*/  IADD3.X R61, RZ, R5, RZ, P4, !PT ;  /* 0x00000005ff3d7210 */ /* 0x000fe200027fe4ff */
[----:B------:R-:W-:Y:S01]  /*f4d0*/  IMAD R0, R0, UR10, RZ ;  /* 0x0000000a00007c24 */ /* 0x000fe2000f8e02ff */
[----:B------:R-:W-:Y:S01]  /*f4e0*/  MOV R3, UR9 ;  /* 0x0000000900037c02 */ /* 0x000fe20008000f00 */
[----:B------:R-:W-:Y:S01]  /*f4f0*/  IMAD.U32 R2, RZ, RZ, UR8 ;  /* 0x00000008ff027e24 */ /* 0x000fe2000f8e00ff */
[----:B------:R-:W5:Y:S01]  /*f500*/  LD.E.128 R4, desc[UR36][R4.64] ;  /* 0x0000002404047980 */ /* 0x000f62000c101d00 */
[----:B------:R-:W-:Y:S01]  /*f510*/  IMAD.U32 R3, RZ, RZ, UR4 ;  /* 0x00000004ff037e24 */ /* 0x000fe2000f8e00ff */
[----:B------:R-:W-:Y:S01]  /*f520*/  ULDC.64 UR8, c[0x0][0xad8] ;  /* 0x0002b60000087ab9 */ /* 0x000fe20000000a00 */
[----:B------:R-:W-:Y:S01]  /*f530*/  IMAD R77, R17, UR11, R0 ;  /* 0x0000000b114d7c24 */ /* 0x000fe2000f8e0200 */
[----:B------:R-:W5:Y:S01]  /*f540*/  LD.E.128 R24, desc[UR36][R24.64] ;  /* 0x0000002418187980 */ /* 0x000f62000c101d00 */
[----:B------:R-:W-:-:S03]  /*f550*/  SHF.R.S32.HI R0, RZ, 0x1f, R21 ;  /* 0x0000001fff007819 */ /* 0x000fc60000011415 */
[----:B------:R-:W5:Y:S01]  /*f560*/  LD.E.128 R52, desc[UR36][R52.64] ;  /* 0x0000002434347980 */ /* 0x000f62000c101d00 */
[----:B------:R-:W-:-:S03]  /*f570*/  IMAD.WIDE.U32 R2, R17, UR10, R2 ;  /* 0x0000000a11027c25 */ /* 0x000fc6000f8e0002 */
[----:B------:R-:W5:Y:S04]  /*f580*/  LD.E.128 R28, desc[UR36][R28.64] ;  /* 0x000000241c1c7980 */ /* 0x000f68000c101d00 */
        /* <DEDUP_REMOVED lines=18> */
[----:B------:R-:W-:Y:S02]  /*f6b0*/  VIADD R80, R207, UR61 ;  /* 0x0000003dcf507c36 */ /* 0x000fe40008000000 */
[C---:B------:R-:W-:Y:S02]  /*f6c0*/  IMAD R17, R21.reuse, UR9, R16 ;  /* 0x0000000915117c24 */ /* 0x040fe4000f8e0210 */
[----:B------:R-:W-:Y:S01]  /*f6d0*/  IMAD.WIDE.U32 R2, R21, UR8, R2 ;  /* 0x0000000815027c25 */ /* 0x000fe2000f8e0002 */
[C---:B------:R-:W-:Y:S01]  /*f6e0*/  ISETP.GE.AND P2, PT, R80.reuse, R79, PT ;  /* 0x0000004f5000720c */ /* 0x040fe20003f46270 */
[----:B------:R-:W-:Y:S02]  /*f6f0*/  ULDC.64 UR8, c[0x0][0xa80] ;  /* 0x0002a00000087ab9 */ /* 0x000fe40000000a00 */
[----:B------:R-:W-:Y:S01]  /*f700*/  VIADD R0, R80, 0x20 ;  /* 0x0000002050007836 */ /* 0x000fe20000000000 */
[----:B------:R-:W-:Y:S01]  /*f710*/  IADD3 R3, R3, R17, RZ ;  /* 0x0000001103037210 */ /* 0x000fe20007ffe0ff */
[----:B------:R-:W-:Y:S01]  /*f720*/  VIADD R22, R22, 0x30820 ;  /* 0x0003082016167836 */ /* 0x000fe20000000000 */
[----:B------:R-:W-:-:S02]  /*f730*/  LEA R18, P3, R2, UR8, 0x1 ;  /* 0x0000000802127c11 */ /* 0x000fc4000f8608ff */
[-C--:B------:R-:W-:Y:S01]  /*f740*/  ISETP.GE.AND P1, PT, R0, R79.reuse, PT ;  /* 0x0000004f0000720c */ /* 0x080fe20003f26270 */
[----:B------:R-:W-:Y:S01]  /*f750*/  VIADD R0, R80, 0x40 ;  /* 0x0000004050007836 */ /* 0x000fe20000000000 */
[----:B------:R-:W-:Y:S02]  /*f760*/  LEA.HI.X R78, R2, UR9, R3, 0x1, P3 ;  /* 0x00000009024e7c11 */ /* 0x000fe400098f0c03 */
[----:B------:R-:W-:Y:S01]  /*f770*/  PRMT R22, RZ, 0x654, R22 ;  /* 0x00000654ff167816 */ /* 0x000fe20000000016 */
[----:B0-----:R0:W1:Y:S01]  /*f780*/  SHFL.IDX PT, R76, R18, RZ, 0x181f ;  /* 0x00181fff124c7589 */ /* 0x00106200000e0000 */
[----:B------:R-:W-:Y:S01]  /*f790*/  ISETP.GE.AND P0, PT, R0, R79, PT ;  /* 0x0000004f0000720c */ /* 0x000fe20003f06270 */
[----:B------:R-:W-:Y:S01]  /*f7a0*/  BSSY B1, `(.L_x_1335) ;  /* 0x0000015000017945 */ /* 0x000fe20003800000 */
[----:B------:R0:W-:Y:S01]  /*f7b0*/  SYNCS.ARRIVE.TRANS64.RED.A1T0 RZ, [R22+URZ], RZ ;  /* 0x000000ff16ff79a7 */ /* 0x0001e2000810043f */
[----:B------:R0:W2:Y:S02]  /*f7c0*/  SHFL.IDX PT, R0, R78, RZ, 0x181f ;  /* 0x00181fff4e007589 */ /* 0x0000a400000e0000 */
[----:B------:R-:W-:Y:S08]  /*f7d0*/  @P2 BRA `(.L_x_1336) ;  /* 0x0000000000442947 */ /* 0x000ff00003800000 */
        /* <DEDUP_REMOVED lines=17> */
.L_x_1336:
[----:B------:R-:W-:Y:S05]  /*f8f0*/  BSYNC B1 ;  /* 0x0000000000017941 */ /* 0x000fea0003800000 */
.L_x_1335:
        /* <DEDUP_REMOVED lines=21> */
.L_x_1338:
[----:B------:R-:W-:Y:S05]  /*fa50*/  BSYNC B1 ;  /* 0x0000000000017941 */ /* 0x000fea0003800000 */
.L_x_1337:
        /* <DEDUP_REMOVED lines=21> */
.L_x_1340:
[----:B------:R-:W-:Y:S05]  /*fbb0*/  BSYNC B1 ;  /* 0x0000000000017941 */ /* 0x000fea0003800000 */
.L_x_1339:
        /* <DEDUP_REMOVED lines=20> */
[----:B----4-:R-:W-:-:S04]  /*fd00*/  LEA R2, P0, R204, R18, 0x1 ;  /* 0x00000012cc027211 */ /* 0x010fc800078008ff */
[----:B------:R-:W-:-:S05]  /*fd10*/  LEA.HI.X R3, R204, R78, R215, 0x1, P0 ;  /* 0x0000004ecc037211 */ /* 0x000fca00000f0cd7 */
[----:B------:R0:W-:Y:S01]  /*fd20*/  ST.E.128 desc[UR36][R2.64], R48 ;  /* 0x0000003002007985 */ /* 0x0001e2000c101d24 */
[----:B------:R-:W-:Y:S05]  /*fd30*/  BRA `(.L_x_1341) ;  /* 0x0000000c00747947 */ /* 0x000fea0003800000 */
.L_x_1333:
        /* <DEDUP_REMOVED lines=19> */
[----:B------:R-:W-:Y:S02]  /*fe70*/  IMAD.U32 R0, RZ, RZ, UR4 ;  /* 0x00000004ff007e24 */ /* 0x000fe4000f8e00ff */
[----:B------:R-:W-:Y:S02]  /*fe80*/  IMAD.U32 R4, RZ, RZ, UR8 ;  /* 0x00000008ff047e24 */ /* 0x000fe4000f8e00ff */
[----:B------:R-:W-:-:S05]  /*fe90*/  IMAD.U32 R5, RZ, RZ, UR9 ;  /* 0x00000009ff057e24 */ /* 0x000fca000f8e00ff */
[----:B------:R1:W5:Y:S01]  /*fea0*/  @P3 LDG.E R0, desc[UR36][R4.64] ;  /* 0x0000002404003981 */ /* 0x000362000c1e1900 */
[----:B0-----:R-:W-:Y:S01]  /*feb0*/  ISETP.NE.AND P0, PT, R11, 0x1, PT ;  /* 0x000000010b00780c */ /* 0x001fe20003f05270 */
[----:B------:R-:W-:Y:S01]  /*fec0*/  UMOV UR4, URZ ;  /* 0x0000003f00047c82 */ /* 0x000fe20008000000 */
[----:B------:R-:W-:Y:S01]  /*fed0*/  USHF.R.S32.HI UR12, URZ, 0x1f, UR10 ;  /* 0x0000001f3f0c7899 */ /* 0x000fe2000801140a */
[----:B------:R-:W-:-:S10]  /*fee0*/  ISETP.GE.AND P1, PT, R219, 0x80, PT ;  /* 0x00000080db00780c */ /* 0x000fd40003f26270 */
[----:B------:R-:W0:Y:S01]  /*fef0*/  @P0 LDC R9, c[0x0][0xbec] ;  /* 0x0002fb00ff090b82 */ /* 0x000e220000000800 */
[----:B--2---:R-:W-:Y:S01]  /*ff00*/  @P2 R2UR UR4, R6 ;  /* 0x00000000060422ca */ /* 0x004fe200000e0000 */
[----:B01----:R-:W-:-:S14]  /*ff10*/  @P3 BRA `(.L_x_1342) ;  /* 0x0000000000103947 */ /* 0x003fdc0003800000 */
[----:B------:R-:W-:Y:S05]  /*ff20*/  @!P2 BRA `(.L_x_1342) ;  /* 0x00000000000ca947 */ /* 0x000fea0003800000 */
[----:B------:R-:W2:Y:S04]  /*ff30*/  LDG.E R5, desc[UR36][R2.64] ;  /* 0x0000002402057981 */ /* 0x000ea8000c1e1900 */
[----:B-----5:R-:W2:Y:S02]  /*ff40*/  LDG.E R0, desc[UR36][R2.64+0x4] ;  /* 0x0000042402007981 */ /* 0x020ea4000c1e1900 */
[----:B--2---:R-:W-:-:S07]  /*ff50*/  IADD3 R0, -R5, R0, RZ ;  /* 0x0000000005007210 */ /* 0x004fce0007ffe1ff */
.L_x_1342:
[----:B------:R-:W-:Y:S01]  /*ff60*/  R2UR UR9, R208 ;  /* 0x00000000d00972ca */ /* 0x000fe200000e0000 */
[----:B------:R-:W-:Y:S01]  /*ff70*/  USHF.R.S32.HI UR11, URZ, 0x1f, UR4 ;  /* 0x0000001f3f0b7899 */ /* 0x000fe20008011404 */
[----:B------:R-:W-:Y:S11]  /*ff80*/  BSSY B1, `(.L_x_1343) ;  /* 0x000002f000017945 */ /* 0x000ff60003800000 */
[----:B------:R-:W-:-:S02]  /*ff90*/  USHF.R.S32.HI UR8, URZ, 0x1f, UR9 ;  /* 0x0000001f3f087899 */ /* 0x000fc40008011409 */
[----:B------:R-:W-:Y:S02]  /*ffa0*/  USEL UR13, UR9, URZ, !UP0 ;  /* 0x0000003f090d7287 */ /* 0x000fe4000c000000 */
[----:B------:R-:W-:Y:S01]  /*ffb0*/  USEL UR14, UR8, URZ, !UP0 ;  /* 0x0000003f080e7287 */ /* 0x000fe2000c000000 */
[----:B------:R-:W-:Y:S11]  /*ffc0*/  @P1 BRA `(.L_x_1344) ;  /* 0x0000000000a81947 */ /* 0x000ff60003800000 */
[----:B------:R-:W0:Y:S01]  /*ffd0*/  S2R R4, SR_TID.X ;  /* 0x0000000000047919 */ /* 0x000e220000002100 */
[----:B------:R-:W1:Y:S01]  /*ffe0*/  LDC R7, c[0x0][0xbe8] ;  /* 0x0002fa00ff077b82 */ /* 0x000e620000000800 */
[----:B------:R-:W-:Y:S02]  /*fff0*/  IMAD.U32 R3, RZ, RZ, UR61 ;  /* 0x0000003dff037e24 */ /* 0x000fe4000f8e00ff */
[----:B-1---5:R-:W-:-:S03]  /*10000*/  IMAD R2, R0, R7, RZ ;  /* 0x0000000700027224 */ /* 0x022fc600078e02ff */
[----:B0-----:R-:W-:-:S04]  /*10010*/  IADD3 R4, R3, -0x80, R4 ;  /* 0xffffff8003047810 */ /* 0x001fc80007ffe004 */
[----:B------:R-:W-:-:S13]  /*10020*/  ISETP.GE.AND P1, PT, R4, R2, PT ;  /* 0x000000020400720c */ /* 0x000fda0003f26270 */
[----:B------:R-:W-:Y:S05]  /*10030*/  @P1 BRA `(.L_x_1344) ;  /* 0x00000000008c1947 */ /* 0x000fea0003800000 */
[----:B------:R-:W-:Y:S01]  /*10040*/  ISETP.NE.AND P1, PT, R7, 0x1, PT ;  /* 0x000000010700780c */ /* 0x000fe20003f25270 */
[----:B------:R-:W-:Y:S01]  /*10050*/  ULDC.64 UR16, c[0x0][0xb90] ;  /* 0x0002e40000107ab9 */ /* 0x000fe20000000a00 */
[----:B------:R-:W-:Y:S01]  /*10060*/  R2UR UR15, R206 ;  /* 0x00000000ce0f72ca */ /* 0x000fe200000e0000 */
[----:B------:R-:W-:Y:S01]  /*10070*/  UIMAD UR10, UR12, UR16, URZ ;  /* 0x000000100c0a72a4 */ /* 0x000fe2000f8e023f */
[----:B------:R-:W-:Y:S01]  /*10080*/  IMAD.MOV.U32 R2, RZ, RZ, R4 ;  /* 0x000000ffff027224 */ /* 0x000fe200078e0004 */
        /* <DEDUP_REMOVED lines=30> */
.L_x_1344:
[----:B------:R-:W-:Y:S05]  /*10270*/  BSYNC B1 ;  /* 0x0000000000017941 */ /* 0x000fea0003800000 */
.L_x_1343:
[----:B0-----:R-:W0:Y:S01]  /*10280*/  @P0 LDC R3, c[0x0][0xbf0] ;  /* 0x0002fc00ff030b82 */ /* 0x001e220000000800 */
[----:B------:R-:W-:Y:S01]  /*10290*/  ULDC.64 UR16, c[0x0][0xaa0] ;  /* 0x0002a80000107ab9 */ /* 0x000fe20000000a00 */
[----:B------:R-:W-:Y:S01]  /*102a0*/  R2UR UR15, R206 ;  /* 0x00000000ce0f72ca */ /* 0x000fe200000e0000 */
[----:B------:R-:W-:Y:S01]  /*102b0*/  UIMAD UR10, UR11, UR16, URZ ;  /* 0x000000100b0a72a4 */ /* 0x000fe2000f8e023f */
[----:B------:R-:W-:Y:S01]  /*102c0*/  LEA R2, R205, R207, 0x5 ;  /* 0x000000cfcd027211 */ /* 0x000fe200078e28ff */
[----:B------:R-:W-:Y:S01]  /*102d0*/  UIMAD.WIDE.U32 UR8, UR4, UR16, URZ ;  /* 0x00000010040872a5 */ /* 0x000fe2000f8e003f */
[----:B------:R-:W-:Y:S01]  /*102e0*/  BSSY B1, `(.L_x_1345) ;  /* 0x0000040000017945 */ /* 0x000fe20003800000 */
[----:B------:R-:W-:Y:S02]  /*102f0*/  UIMAD UR10, UR4, UR17, UR10 ;  /* 0x00000011040a72a4 */ /* 0x000fe4000f8e020a */
[----:B------:R-:W-:Y:S01]  /*10300*/  VIADD R6, R2, UR61 ;  /* 0x0000003d02067c36 */ /* 0x000fe20008000000 */
[----:B------:R-:W-:Y:S01]  /*10310*/  ULDC.64 UR16, c[0x0][0xae8] ;  /* 0x0002ba0000107ab9 */ /* 0x000fe20000000a00 */
[----:B------:R-:W-:-:S02]  /*10320*/  UIADD3 UR9, UR9, UR10, URZ ;  /* 0x0000000a09097290 */ /* 0x000fc4000fffe03f */
[----:B------:R-:W-:Y:S01]  /*10330*/  UIMAD UR4, UR12, UR16, URZ ;  /* 0x000000100c0472a4 */ /* 0x000fe2000f8e023f */
[----:B------:R-:W-:Y:S01]  /*10340*/  @P0 IMAD.HI.U32 R2, R6, R9, RZ ;  /* 0x0000000906020227 */ /* 0x000fe200078e00ff */
[----:B------:R-:W-:Y:S02]  /*10350*/  UIMAD.WIDE.U32 UR8, UR15, UR16, UR8 ;  /* 0x000000100f0872a5 */ /* 0x000fe4000f8e0008 */
[----:B------:R-:W-:Y:S01]  /*10360*/  UIMAD UR4, UR15, UR17, UR4 ;  /* 0x000000110f0472a4 */ /* 0x000fe2000f8e0204 */
[----:B------:R-:W-:Y:S01]  /*10370*/  IMAD.MOV.U32 R5, RZ, RZ, R6 ;  /* 0x000000ffff057224 */ /* 0x000fe200078e0006 */
[----:B------:R-:W-:Y:S02]  /*10380*/  ULDC.64 UR10, c[0x0][0xaf0] ;  /* 0x0002bc00000a7ab9 */ /* 0x000fe40000000a00 */
[----:B------:R-:W-:Y:S02]  /*10390*/  UIADD3 UR9, UR9, UR4, URZ ;  /* 0x0000000409097290 */ /* 0x000fe4000fffe03f */
[----:B------:R-:W-:Y:S01]  /*103a0*/  UIMAD UR4, UR14, UR10, URZ ;  /* 0x0000000a0e0472a4 */ /* 0x000fe2000f8e023f */
        /* <DEDUP_REMOVED lines=9> */
[----:B------:R-:W-:Y:S01]  /*10440*/  IMAD.U32 R2, RZ, RZ, UR8 ;  /* 0x00000008ff027e24 */ /* 0x000fe2000f8e00ff */
[----:B------:R-:W-:Y:S01]  /*10450*/  ULDC.64 UR8, c[0x0][0xad8] ;  /* 0x0002b60000087ab9 */ /* 0x000fe20000000a00 */
[----:B------:R-:W-:-:S02]  /*10460*/  IMAD.U32 R3, RZ, RZ, UR4 ;  /* 0x00000004ff037e24 */ /* 0x000fc4000f8e00ff */
[----:B------:R-:W-:Y:S02]  /*10470*/  IMAD R7, R11, R7, R6 ;  /* 0x000000070b077224 */ /* 0x000fe400078e0206 */
[C---:B------:R-:W-:Y:S02]  /*10480*/  IMAD R9, R5.reuse, UR11, R4 ;  /* 0x0000000b05097c24 */ /* 0x040fe4000f8e0204 */
[----:B------:R-:W-:Y:S01]  /*10490*/  IMAD.WIDE.U32 R2, R5, UR10, R2 ;  /* 0x0000000a05027c25 */ /* 0x000fe2000f8e0002 */
[----:B------:R-:W-:-:S03]  /*104a0*/  SHF.R.S32.HI R4, RZ, 0x1f, R7 ;  /* 0x0000001fff047819 */ /* 0x000fc60000011407 */
[----:B------:R-:W-:Y:S01]  /*104b0*/  VIADD R6, R207, UR61 ;  /* 0x0000003dcf067c36 */ /* 0x000fe20008000000 */
[----:B------:R-:W-:Y:S01]  /*104c0*/  IADD3 R3, R3, R9, RZ ;  /* 0x0000000903037210 */ /* 0x000fe20007ffe0ff */
[----:B------:R-:W-:Y:S02]  /*104d0*/  IMAD R4, R4, UR8, RZ ;  /* 0x0000000804047c24 */ /* 0x000fe4000f8e02ff */
[----:B-----5:R-:W-:Y:S02]  /*104e0*/  IMAD R11, R0, R11, RZ ;  /* 0x0000000b000b7224 */ /* 0x020fe400078e02ff */
[C---:B------:R-:W-:Y:S02]  /*104f0*/  IMAD R5, R7.reuse, UR9, R4 ;  /* 0x0000000907057c24 */ /* 0x040fe4000f8e0204 */
[----:B------:R-:W-:Y:S01]  /*10500*/  IMAD.WIDE.U32 R2, R7, UR8, R2 ;  /* 0x0000000807027c25 */ /* 0x000fe2000f8e0002 */
[----:B------:R-:W-:Y:S01]  /*10510*/  ISETP.GE.AND P2, PT, R6, R11, PT ;  /* 0x0000000b0600720c */ /* 0x000fe20003f46270 */
[----:B------:R-:W-:-:S02]  /*10520*/  ULDC.64 UR8, c[0x0][0xa80] ;  /* 0x0002a00000087ab9 */ /* 0x000fc40000000a00 */
        /* <DEDUP_REMOVED lines=27> */
.L_x_1346:
[----:B------:R-:W-:Y:S05]  /*106e0*/  BSYNC B1 ;  /* 0x0000000000017941 */ /* 0x000fea0003800000 */
.L_x_1345:
        /* <DEDUP_REMOVED lines=21> */
.L_x_1348:
[----:B------:R-:W-:Y:S05]  /*10840*/  BSYNC B1 ;  /* 0x0000000000017941 */ /* 0x000fea0003800000 */
.L_x_1347:
        /* <DEDUP_REMOVED lines=21> */
.L_x_1350:
[----:B------:R-:W-:Y:S05]  /*109a0*/  BSYNC B1 ;  /* 0x0000000000017941 */ /* 0x000fea0003800000 */
.L_x_1349:
        /* <DEDUP_REMOVED lines=22> */
.L_x_1341:
[----:B------:R-:W-:Y:S05]  /*10b10*/  BSYNC B0 ;  /* 0x0000000000007941 */ /* 0x000fea0003800000 */
.L_x_1332:
[----:B------:R-:W-:Y:S02]  /*10b20*/  ULDC UR4, c[0x0][0xc3c] ;  /* 0x00030f0000047ab9 */ /* 0x000fe40000000800 */
[----:B------:R-:W-:-:S06]  /*10b30*/  UISETP.GE.AND UP0, UPT, UR6, UR4, UPT ;  /* 0x000000040600728c */ /* 0x000fcc000bf06270 */
[----:B------:R-:W-:-:S13]  /*10b40*/  PLOP3.LUT P0, PT, PT, PT, UP0, 0x80, 0x0 ;  /* 0x000000000000781c */ /* 0x000fda0003f0f008 */
[----:B------:R-:W-:Y:S05]  /*10b50*/  @!P0 BRA `(.L_x_1351) ;  /* 0xffffff0000908947 */ /* 0x000fea000383ffff */
[----:B------:R-:W-:Y:S05]  /*10b60*/  EXIT ;  /* 0x000000000000794d */ /* 0x000fea0003800000 */
.L_x_1242:
[----:B------:R-:W-:-:S08]  /*10b70*/  NOP ;  /* 0x0000000000007918 */ /* 0x000fd00000000000 */
[----:B0-----:R-:W0:-:S00]  /*10b80*/  USETMAXREG.DEALLOC.CTAPOOL 0x28 ;  /* 0x00000028000079c8 */ /* 0x001e0000080e0500 */
        /* <DEDUP_REMOVED lines=14> */
.L_x_1352:
[----:B------:R-:W-:Y:S01]  /*10c70*/  LOP3.LUT R5, R0, 0x1f, RZ, 0xc0, !PT ;  /* 0x0000001f00057812 */ /* 0x000fe200078ec0ff */
[----:B------:R-:W-:Y:S01]  /*10c80*/  ULDC UR4, c[0x0][0xc3c] ;  /* 0x00030f0000047ab9 */ /* 0x000fe20000000800 */
[----:B------:R-:W0:Y:S01]  /*10c90*/  S2UR UR6, SR_CTAID.X ;  /* 0x00000000000679c3 */ /* 0x000e220000002500 */
[----:B------:R-:W-:Y:S01]  /*10ca0*/  ULDC UR5, c[0x0][0xc38] ;  /* 0x00030e0000057ab9 */ /* 0x000fe20000000800 */
[----:B------:R-:W-:-:S04]  /*10cb0*/  ISETP.NE.AND P0, PT, R5, 0x1f, PT ;  /* 0x0000001f0500780c */ /* 0x000fc80003f05270 */
[----:B------:R-:W-:-:S13]  /*10cc0*/  ISETP.GE.OR P1, PT, R5, UR4, !P0 ;  /* 0x0000000405007c0c */ /* 0x000fda000c726670 */
[----:B------:R-:W1:Y:S02]  /*10cd0*/  @!P1 LDC.64 R2, c[0x0][0xc80] ;  /* 0x00032000ff029b82 */ /* 0x000e640000000a00 */
[----:B-1----:R-:W-:-:S05]  /*10ce0*/  @!P1 IMAD.WIDE.U32 R2, R5, 0x4, R2 ;  /* 0x0000000405029825 */ /* 0x002fca00078e0002 */
        /* <DEDUP_REMOVED lines=8> */
[----:B--2---:R-:W1:Y:S02]  /*10d70*/  SHFL.UP PT, R6, R4, 0x1, RZ ;  /* 0x0420000004067989 */ /* 0x004e6400000e00ff */
[----:B-1----:R-:W-:-:S04]  /*10d80*/  SEL R7, R6, RZ, P1 ;  /* 0x000000ff06077207 */ /* 0x002fc80000800000 */
[----:B------:R-:W-:-:S05]  /*10d90*/  IADD3 R7, R4, R7, RZ ;  /* 0x0000000704077210 */ /* 0x000fca0007ffe0ff */
        /* <DEDUP_REMOVED lines=17> */
[----:B------:R-:W-:Y:S01]  /*10eb0*/  MOV R6, R3 ;  /* 0x0000000300067202 */ /* 0x000fe20000000f00 */
[----:B------:R-:W-:Y:S01]  /*10ec0*/  UMOV UR4, URZ ;  /* 0x0000003f00047c82 */ /* 0x000fe20008000000 */
[----:B------:R-:W-:-:S05]  /*10ed0*/  ULDC UR5, c[0x0][0xc38] ;  /* 0x00030e0000057ab9 */ /* 0x000fca0000000800 */
.L_x_1358:
[----:B------:R-:W0:Y:S01]  /*10ee0*/  LDC R2, c[0x0][0xc3c] ;  /* 0x00030f00ff027b82 */ /* 0x000e220000000800 */
[----:B------:R-:W-:-:S06]  /*10ef0*/  UIADD3 UR4, UR4, 0x1f, URZ ;  /* 0x0000001f04047890 */ /* 0x000fcc000fffe03f */
[----:B0-----:R-:W-:-:S13]  /*10f00*/  ISETP.LE.AND P6, PT, R2, UR4, PT ;  /* 0x0000000402007c0c */ /* 0x001fda000bfc3270 */
[----:B------:R-:W-:Y:S05]  /*10f10*/  @P6 BRA `(.L_x_1355) ;  /* 0x0000000400b06947 */ /* 0x000fea0003800000 */
[----:B------:R-:W-:Y:S01]  /*10f20*/  VIADD R7, R5, UR4 ;  /* 0x0000000405077c36 */ /* 0x000fe20008000000 */
[----:B------:R-:W-:Y:S01]  /*10f30*/  BSSY B0, `(.L_x_1356) ;  /* 0x0000007000007945 */ /* 0x000fe20003800000 */
[----:B------:R-:W-:-:S03]  /*10f40*/  IMAD.MOV.U32 R4, RZ, RZ, RZ ;  /* 0x000000ffff047224 */ /* 0x000fc600078e00ff */
[----:B------:R-:W-:-:S13]  /*10f50*/  ISETP.GE.OR P6, PT, R7, R2, !P0 ;  /* 0x000000020700720c */ /* 0x000fda00047c6670 */
[----:B------:R-:W-:Y:S05]  /*10f60*/  @P6 BRA `(.L_x_1357) ;  /* 0x00000000000c6947 */ /* 0x000fea0003800000 */
[----:B------:R-:W0:Y:S02]  /*10f70*/  LDC.64 R2, c[0x0][0xc80] ;  /* 0x00032000ff027b82 */ /* 0x000e240000000a00 */
[----:B0-----:R-:W-:-:S05]  /*10f80*/  IMAD.WIDE R2, R7, 0x4, R2 ;  /* 0x0000000407027825 */ /* 0x001fca00078e0202 */
[----:B------:R0:W5:Y:S02]  /*10f90*/  LDG.E R4, desc[UR36][R2.64] ;  /* 0x0000002402047981 */ /* 0x000164000c1e1900 */
.L_x_1357:
[----:B------:R-:W-:Y:S05]  /*10fa0*/  BSYNC B0 ;  /* 0x0000000000007941 */ /* 0x000fea0003800000 */
.L_x_1356:
        /* <DEDUP_REMOVED lines=15> */
[----:B------:R-:W0:Y:S02]  /*110a0*/  SHFL.IDX PT, R3, R8, 0x1f, 0x1f ;  /* 0x03e01f0008037f89 */ /* 0x000e2400000e0000 */
[----:B0-----:R-:W-:-:S04]  /*110b0*/  IMAD R3, R3, UR5, RZ ;  /* 0x0000000503037c24 */ /* 0x001fc8000f8e02ff */
[----:B------:R-:W-:-:S05]  /*110c0*/  IMAD.IADD R6, R3, 0x1, R6 ;  /* 0x0000000103067824 */ /* 0x000fca00078e0206 */
[----:B------:R-:W-:-:S13]  /*110d0*/  ISETP.GT.AND P6, PT, R6, UR6, PT ;  /* 0x0000000606007c0c */ /* 0x000fda000bfc4270 */
[----:B------:R-:W-:Y:S05]  /*110e0*/  @!P6 BRA `(.L_x_1358) ;  /* 0xfffffffc007ce947 */ /* 0x000fea000383ffff */
.L_x_1354:
[----:B------:R-:W-:-:S04]  /*110f0*/  IMAD.IADD R13, R6, 0x1, -R3 ;  /* 0x00000001060d7824 */ /* 0x000fc800078e0a03 */
[----:B------:R-:W-:-:S05]  /*11100*/  IMAD R2, R8, UR5, R13 ;  /* 0x0000000508027c24 */ /* 0x000fca000f8e020d */
[----:B------:R-:W-:Y:S02]  /*11110*/  ISETP.GT.AND P0, PT, R2, UR6, PT ;  /* 0x0000000602007c0c */ /* 0x000fe4000bf04270 */
[----:B------:R-:W0:Y:S11]  /*11120*/  LDC.64 R2, c[0x0][0xc90] ;  /* 0x00032400ff027b82 */ /* 0x000e360000000a00 */
[----:B------:R-:W-:-:S04]  /*11130*/  VOTE.ANY R9, PT, !P0 ;  /* 0x0000000000097806 */ /* 0x000fc800040e0100 */
[----:B------:R-:W1:Y:S02]  /*11140*/  POPC R15, R9 ;  /* 0x00000009000f7309 */ /* 0x000e640000000000 */
[----:B-1----:R-:W-:-:S04]  /*11150*/  VIADD R19, R15, UR4 ;  /* 0x000000040f137c36 */ /* 0x002fc80008000000 */
[----:B0-----:R-:W-:-:S05]  /*11160*/  IMAD.WIDE R2, R19, 0x4, R2 ;  /* 0x0000000413027825 */ /* 0x001fca00078e0202 */
[----:B------:R-:W2:Y:S01]  /*11170*/  LDG.E R7, desc[UR36][R2.64] ;  /* 0x0000002402077981 */ /* 0x000ea2000c1e1900 */
[----:B------:R-:W-:-:S03]  /*11180*/  ISETP.NE.AND P0, PT, R9, RZ, PT ;  /* 0x000000ff0900720c */ /* 0x000fc60003f05270 */
[----:B------:R-:W2:Y:S02]  /*11190*/  SHFL.IDX PT, R4, R4, R15, 0x1f ;  /* 0x00001f0f04047589 */ /* 0x000ea400000e0000 */
[----:B--2---:R-:W-:-:S05]  /*111a0*/  IMAD R6, R4, R7, RZ ;  /* 0x0000000704067224 */ /* 0x004fca00078e02ff */
[----:B------:R-:W-:-:S04]  /*111b0*/  IABS R12, R6 ;  /* 0x00000006000c7213 */ /* 0x000fc80000000000 */
[----:B------:R-:W0:Y:S08]  /*111c0*/  I2F.RP R10, R12 ;  /* 0x0000000c000a7306 */ /* 0x000e300000209400 */
[----:B0-----:R-:W0:Y:S02]  /*111d0*/  MUFU.RCP R10, R10 ;  /* 0x0000000a000a7308 */ /* 0x001e240000001000 */
[----:B0-----:R-:W-:-:S06]  /*111e0*/  VIADD R11, R10, 0xffffffe ;  /* 0x0ffffffe0a0b7836 */ /* 0x001fcc0000000000 */
[----:B------:R0:W1:Y:S01]  /*111f0*/  F2I.FTZ.U32.TRUNC.NTZ R3, R11 ;  /* 0x0000000b00037305 */ /* 0x000062000021f000 */
[----:B------:R-:W-:Y:S05]  /*11200*/  @!P0 BRA `(.L_x_1359) ;  /* 0x0000000000088947 */ /* 0x000fea0003800000 */
[----:B------:R-:W-:-:S05]  /*11210*/  VIADD R9, R15, 0xffffffff ;  /* 0xffffffff0f097836 */ /* 0x000fca0000000000 */
[----:B------:R2:W3:Y:S02]  /*11220*/  SHFL.IDX PT, R16, R8, R9, 0x1f ;  /* 0x00001f0908107589 */ /* 0x0004e400000e0000 */
.L_x_1359:
[----:B---3--:R-:W-:Y:S01]  /*11230*/  IMAD R16, R16, UR5, R13 ;  /* 0x0000000510107c24 */ /* 0x008fe2000f8e020d */
[----:B------:R-:W-:Y:S01]  /*11240*/  IABS R2, R6 ;  /* 0x0000000600027213 */ /* 0x000fe20000000000 */
[----:B01----:R-:W-:-:S03]  /*11250*/  IMAD.MOV R11, RZ, RZ, -R3 ;  /* 0x000000ffff0b7224 */ /* 0x003fc600078e0a03 */
[----:B--2---:R-:W-:Y:S01]  /*11260*/  IADD3 R9, -R16, UR6, RZ ;  /* 0x0000000610097c10 */ /* 0x004fe2000fffe1ff */
[----:B------:R-:W-:Y:S01]  /*11270*/  IMAD R11, R11, R12, RZ ;  /* 0x0000000c0b0b7224 */ /* 0x000fe200078e02ff */
        /* <DEDUP_REMOVED lines=16> */
[----:B------:R-:W-:Y:S02]  /*11380*/  @!P2 IADD3 R2, -R2, RZ, RZ ;  /* 0x000000ff0202a210 */ /* 0x000fe40007ffe1ff */
[----:B------:R-:W-:-:S05]  /*11390*/  @!P1 LOP3.LUT R2, RZ, R6, RZ, 0x33, !PT ;  /* 0x00000006ff029212 */ /* 0x000fca00078e33ff */
[----:B------:R-:W-:Y:S02]  /*113a0*/  IMAD R13, R7, R2, RZ ;  /* 0x00000002070d7224 */ /* 0x000fe400078e02ff */
[----:B------:R-:W-:Y:S02]  /*113b0*/  IMAD.MOV R2, RZ, RZ, -R2 ;  /* 0x000000ffff027224 */ /* 0x000fe400078e0a02 */
[----:B------:R-:W-:Y:S02]  /*113c0*/  IMAD.MOV R8, RZ, RZ, -R13 ;  /* 0x000000ffff087224 */ /* 0x000fe400078e0a0d */
[----:B------:R-:W-:Y:S02]  /*113d0*/  IMAD R6, R6, R2, R9 ;  /* 0x0000000206067224 */ /* 0x000fe400078e0209 */
[----:B------:R-:W-:Y:S01]  /*113e0*/  IMAD.MOV.U32 R2, RZ, RZ, RZ ;  /* 0x000000ffff027224 */ /* 0x000fe200078e00ff */
[----:B------:R-:W-:Y:S02]  /*113f0*/  VIADDMNMX R15, R8, UR5, R7, PT ;  /* 0x00000005080f7c46 */ /* 0x000fe4000b800107 */
[----:B------:R-:W-:-:S02]  /*11400*/  IABS R11, R6 ;  /* 0x00000006000b7213 */ /* 0x000fc40000000000 */
[----:B------:R-:W-:Y:S01]  /*11410*/  IABS R8, R15 ;  /* 0x0000000f00087213 */ /* 0x000fe20000000000 */
[----:B------:R-:W-:-:S03]  /*11420*/  IMAD.MOV R18, RZ, RZ, -R15 ;  /* 0x000000ffff127224 */ /* 0x000fc600078e0a0f */
[----:B------:R-:W0:Y:S08]  /*11430*/  I2F.RP R7, R8 ;  /* 0x0000000800077306 */ /* 0x000e300000209400 */
[----:B0-----:R-:W0:Y:S02]  /*11440*/  MUFU.RCP R7, R7 ;  /* 0x0000000700077308 */ /* 0x001e240000001000 */
[----:B0-----:R-:W-:-:S06]  /*11450*/  VIADD R3, R7, 0xffffffe ;  /* 0x0ffffffe07037836 */ /* 0x001fcc0000000000 */
[----:B------:R-:W0:Y:S02]  /*11460*/  F2I.FTZ.U32.TRUNC.NTZ R3, R3 ;  /* 0x0000000300037305 */ /* 0x000e24000021f000 */
[----:B0-----:R-:W-:-:S04]  /*11470*/  IMAD.MOV R10, RZ, RZ, -R3 ;  /* 0x000000ffff0a7224 */ /* 0x001fc800078e0a03 */
[----:B------:R-:W-:Y:S01]  /*11480*/  IMAD.MOV.U32 R9, RZ, RZ, R10 ;  /* 0x000000ffff097224 */ /* 0x000fe200078e000a */
[----:B------:R-:W-:-:S03]  /*11490*/  IABS R10, R15 ;  /* 0x0000000f000a7213 */ /* 0x000fc60000000000 */
[----:B------:R-:W-:-:S04]  /*114a0*/  IMAD R9, R9, R8, RZ ;  /* 0x0000000809097224 */ /* 0x000fc800078e02ff */
[----:B------:R-:W-:Y:S01]  /*114b0*/  IMAD.HI.U32 R2, R3, R9, R2 ;  /* 0x0000000903027227 */ /* 0x000fe200078e0002 */
[----:B------:R-:W-:-:S05]  /*114c0*/  IADD3 R3, RZ, -R10, RZ ;  /* 0x8000000aff037210 */ /* 0x000fca0007ffe0ff */
        /* <DEDUP_REMOVED lines=8> */
[----:B------:R-:W-:Y:S01]  /*11550*/  ISETP.GE.AND P2, PT, R3, RZ, PT ;  /* 0x000000ff0300720c */ /* 0x000fe20003f46270 */
[----:B------:R-:W-:-:S06]  /*11560*/  IMAD.IADD R3, R6, 0x1, R13 ;  /* 0x0000000106037824 */ /* 0x000fcc00078e020d */
[----:B------:R-:W-:-:S06]  /*11570*/  @P0 VIADD R2, R2, 0x1 ;  /* 0x0000000102020836 */ /* 0x000fcc0000000000 */
[----:B------:R-:W-:Y:S01]  /*11580*/  @!P2 IMAD.MOV R2, RZ, RZ, -R2 ;  /* 0x000000ffff02a224 */ /* 0x000fe200078e0a02 */
[----:B------:R-:W-:-:S04]  /*11590*/  @!P1 LOP3.LUT R2, RZ, R15, RZ, 0x33, !PT ;  /* 0x0000000fff029212 */ /* 0x000fc800078e33ff */
[----:B------:R-:W-:Y:S01]  /*115a0*/  LOP3.LUT R17, RZ, R2, RZ, 0x33, !PT ;  /* 0x00000002ff117212 */ /* 0x000fe200078e33ff */
[----:B------:R-:W-:-:S03]  /*115b0*/  IMAD R18, R2, R18, R3 ;  /* 0x0000001202127224 */ /* 0x000fc600078e0203 */
[----:B------:R-:W-:Y:S01]  /*115c0*/  IADD3 R17, R4, R17, RZ ;  /* 0x0000001104117210 */ /* 0x000fe20007ffe0ff */
[----:B------:R-:W-:Y:S06]  /*115d0*/  BRA `(.L_x_1360) ;  /* 0x0000000000147947 */ /* 0x000fec0003800000 */
.L_x_1355:
[----:B------:R-:W-:Y:S01]  /*115e0*/  ULDC UR4, c[0x0][0xc3c] ;  /* 0x00030f0000047ab9 */ /* 0x000fe20000000800 */
[----:B------:R-:W-:Y:S02]  /*115f0*/  IMAD.MOV.U32 R17, RZ, RZ, RZ ;  /* 0x000000ffff117224 */ /* 0x000fe400078e00ff */
[----:B------:R-:W-:Y:S02]  /*11600*/  IMAD.U32 R16, RZ, RZ, UR6 ;  /* 0x00000006ff107e24 */ /* 0x000fe4000f8e00ff */
[----:B------:R-:W-:Y:S02]  /*11610*/  IMAD.MOV.U32 R18, RZ, RZ, RZ ;  /* 0x000000ffff127224 */ /* 0x000fe400078e00ff */
[----:B------:R-:W-:-:S07]  /*11620*/  IMAD.U32 R19, RZ, RZ, UR4 ;  /* 0x00000004ff137e24 */ /* 0x000fce000f8e00ff */
.L_x_1360:
[----:B------:R-:W-:-:S13]  /*11630*/  ISETP.NE.AND P0, PT, R5, RZ, PT ;  /* 0x000000ff0500720c */ /* 0x000fda0003f05270 */
[----:B------:R-:W0:Y:S01]  /*11640*/  @!P0 S2R R3, SR_CgaCtaId ;  /* 0x0000000000038919 */ /* 0x000e220000008800 */
[----:B------:R-:W-:-:S04]  /*11650*/  @!P0 MOV R2, 0x400 ;  /* 0x0000040000028802 */ /* 0x000fc80000000f00 */
[----:B0-----:R-:W-:-:S05]  /*11660*/  @!P0 LEA R2, R3, R2, 0x18 ;  /* 0x0000000203028211 */ /* 0x001fca00078ec0ff */
[----:B------:R1:W-:Y:S01]  /*11670*/  @!P0 STS.128 [R2+0x308d0], R16 ;  /* 0x0308d01002008388 */ /* 0x0003e20000000c00 */
[----:B------:R-:W-:Y:S06]  /*11680*/  BAR.ARV 0x5, 0x180 ;  /* 0x0146000000007b1d */ /* 0x000fec0000002000 */
.L_x_1353:
[----:B------:R2:W-:Y:S01]  /*11690*/  STL [R1+0x1c], RZ ;  /* 0x00001cff01007387 */ /* 0x0005e20000100800 */
[----:B------:R-:W-:Y:S01]  /*116a0*/  ULDC UR4, c[0x0][0xc3c] ;  /* 0x00030f0000047ab9 */ /* 0x000fe20000000800 */
[----:B------:R-:W-:Y:S01]  /*116b0*/  IMAD.MOV.U32 R28, RZ, RZ, 0x1 ;  /* 0x00000001ff1c7424 */ /* 0x000fe200078e00ff */
[----:B0-----:R-:W-:Y:S01]  /*116c0*/  ISETP.GE.AND P0, PT, R19, UR4, PT ;  /* 0x0000000413007c0c */ /* 0x001fe2000bf06270 */
[----:B------:R-:W-:-:S12]  /*116d0*/  IMAD.MOV.U32 R25, RZ, RZ, RZ ;  /* 0x000000ffff197224 */ /* 0x000fd800078e00ff */
[----:B--2---:R-:W-:Y:S05]  /*116e0*/  @P0 BRA `(.L_x_1361) ;  /* 0x0000004800c80947 */ /* 0x004fea0003800000 */
[----:B-1----:R-:W2:Y:S01]  /*116f0*/  LDL R2, [R1+0x20] ;  /* 0x0000200001027983 */ /* 0x002ea20000100800 */
[----:B------:R-:W0:Y:S01]  /*11700*/  S2UR UR5, SR_CgaCtaId ;  /* 0x00000000000579c3 */ /* 0x000e220000008800 */
[----:B------:R-:W-:Y:S01]  /*11710*/  SHF.L.U32 R34, R0, 0x3, RZ ;  /* 0x0000000300227819 */ /* 0x000fe200000006ff */
[----:B------:R-:W-:Y:S01]  /*11720*/  BSSY B8, `(.L_x_1361) ;  /* 0x00004ae000087945 */ /* 0x000fe20003800000 */
[----:B------:R1:W-:Y:S01]  /*11730*/  STL [R1+0x1c], RZ ;  /* 0x00001cff01007387 */ /* 0x0003e20000100800 */
[----:B------:R-:W-:Y:S01]  /*11740*/  IMAD.MOV.U32 R28, RZ, RZ, 0x1 ;  /* 0x00000001ff1c7424 */ /* 0x000fe200078e00ff */
[----:B------:R-:W-:Y:S01]  /*11750*/  LOP3.LUT R3, R34, 0x1f8, RZ, 0xc0, !PT ;  /* 0x000001f822037812 */ /* 0x000fe200078ec0ff */
[----:B------:R-:W-:Y:S01]  /*11760*/  IMAD.MOV.U32 R25, RZ, RZ, RZ ;  /* 0x000000ffff197224 */ /* 0x000fe200078e00ff */
[----:B------:R-:W-:Y:S02]  /*11770*/  ULDC UR39, c[0x0][0xc] ;  /* 0x0000030000277ab9 */ /* 0x000fe40000000800 */
[----:B------:R-:W-:-:S04]  /*11780*/  LOP3.LUT R3, R3, 0x38, R0, 0x78, !PT ;  /* 0x0000003803037812 */ /* 0x000fc800078e7800 */
[----:B------:R-:W-:Y:S02]  /*11790*/  LOP3.LUT R32, R3, 0x200, R34, 0xf8, !PT ;  /* 0x0000020003207812 */ /* 0x000fe400078ef822 */
[----:B------:R-:W-:-:S04]  /*117a0*/  LOP3.LUT R34, R34, 0x38, RZ, 0xc0, !PT ;  /* 0x0000003822227812 */ /* 0x000fc800078ec0ff */
[C---:B------:R-:W-:Y:S02]  /*117b0*/  LOP3.LUT R37, R34.reuse, 0x80, RZ, 0xfc, !PT ;  /* 0x0000008022257812 */ /* 0x040fe400078efcff */
[----:B------:R-:W-:Y:S02]  /*117c0*/  LOP3.LUT R36, R34, 0xc0, RZ, 0xfc, !PT ;  /* 0x000000c022247812 */ /* 0x000fe400078efcff */
[----:B--2---:R-:W-:Y:S02]  /*117d0*/  R2UR UR4, R2 ;  /* 0x00000000020472ca */ /* 0x004fe400000e0000 */
[C---:B------:R-:W-:Y:S01]  /*117e0*/  LOP3.LUT R2, R0.reuse, 0x7f, RZ, 0xc0, !PT ;  /* 0x0000007f00027812 */ /* 0x040fe200078ec0ff */
[----:B------:R-:W-:-:S03]  /*117f0*/  IMAD.SHL.U32 R0, R0, 0x10, RZ ;  /* 0x0000001000007824 */ /* 0x000fc600078e00ff */
[----:B------:R-:W-:-:S04]  /*11800*/  SHF.R.U32.HI R2, RZ, 0x3, R2 ;  /* 0x00000003ff027819 */ /* 0x000fc80000011602 */
[----:B------:R-:W-:Y:S02]  /*11810*/  LOP3.LUT R2, R2, 0x70, R0, 0xf8, !PT ;  /* 0x0000007002027812 */ /* 0x000fe400078ef800 */
[----:B------:R-:W-:Y:S01]  /*11820*/  LOP3.LUT R0, R34, 0x40, RZ, 0xfc, !PT ;  /* 0x0000004022007812 */ /* 0x000fe200078efcff */
[----:B------:R-:W-:-:S03]  /*11830*/  ULOP3.LUT UR38, UR4, 0x2, URZ, 0xfc, !UPT ;  /* 0x0000000204267892 */ /* 0x000fc6000f8efc3f */
[----:B------:R-:W-:Y:S02]  /*11840*/  UMOV UR4, 0x400 ;  /* 0x0000040000047882 */ /* 0x000fe40000000000 */
[----:B0-----:R-:W-:-:S06]  /*11850*/  ULEA UR4, UR5, UR4, 0x18 ;  /* 0x0000000405047291 */ /* 0x001fcc000f8ec03f */
[----:B------:R-:W-:-:S04]  /*11860*/  IMAD.U32 R22, RZ, RZ, UR4 ;  /* 0x00000004ff167e24 */ /* 0x000fc8000f8e00ff */
[----:B-1----:R-:W-:-:S07]  /*11870*/  IMAD R33, R32, 0x2, R22 ;  /* 0x0000000220217824 */ /* 0x002fce00078e0216 */
.L_x_1432:
[----:B------:R-:W-:Y:S05]  /*11880*/  YIELD ;  /* 0x0000000000007946 */ /* 0x000fea0003800000 */
[----:B------:R-:W-:Y:S01]  /*11890*/  ULDC.64 UR4, c[0x0][0xa28] ;  /* 0x00028a0000047ab9 */ /* 0x000fe20000000a00 */
[----:B------:R-:W-:Y:S01]  /*118a0*/  IMAD.MOV.U32 R24, RZ, RZ, RZ ;  /* 0x000000ffff187224 */ /* 0x000fe200078e00ff */
[----:B------:R-:W-:-:S04]  /*118b0*/  ISETP.NE.U32.AND P0, PT, RZ, UR4, PT ;  /* 0x00000004ff007c0c */ /* 0x000fc8000bf05070 */
[----:B------:R-:W-:Y:S01]  /*118c0*/  ISETP.NE.AND.EX P0, PT, RZ, UR5, PT, P0 ;  /* 0x00000005ff007c0c */ /* 0x000fe2000bf05300 */
[----:B------:R-:W-:-:S12]  /*118d0*/  ULDC.64 UR4, c[0x0][0xa18] ;  /* 0x0002860000047ab9 */ /* 0x000fd80000000a00 */
[----:B0-----:R-:W0:Y:S02]  /*118e0*/  @P0 LDC.64 R2, c[0x0][0xa28] ;  /* 0x00028a00ff020b82 */ /* 0x001e240000000a00 */
[----:B0-----:R-:W-:-:S05]  /*118f0*/  @P0 IMAD.WIDE R2, R19, 0x4, R2 ;  /* 0x0000000413020825 */ /* 0x001fca00078e0202 */
[----:B------:R0:W2:Y:S01]  /*11900*/  @P0 LDG.E R24, desc[UR36][R2.64] ;  /* 0x0000002402180981 */ /* 0x0000a2000c1e1900 */
[----:B------:R-:W-:Y:S02]  /*11910*/  ISETP.NE.U32.AND P0, PT, RZ, UR4, PT ;  /* 0x00000004ff007c0c */ /* 0x000fe4000bf05070 */
[----:B------:R-:W-:Y:S02]  /*11920*/  MOV R35, RZ ;  /* 0x000000ff00237202 */ /* 0x000fe40000000f00 */
[----:B------:R-:W-:Y:S01]  /*11930*/  ISETP.NE.AND.EX P1, PT, RZ, UR5, PT, P0 ;  /* 0x00000005ff007c0c */ /* 0x000fe2000bf25300 */
[----:B------:R-:W-:Y:S01]  /*11940*/  ULDC.64 UR4, c[0x0][0xa00] ;  /* 0x0002800000047ab9 */ /* 0x000fe20000000a00 */
[----:B------:R-:W-:Y:S02]  /*11950*/  LOP3.LUT R23, R23, 0xfffffeff, RZ, 0xc0, !PT ;  /* 0xfffffeff17177812 */ /* 0x000fe400078ec0ff */
[----:B------:R-:W-:Y:S01]  /*11960*/  ISETP.NE.U32.AND P0, PT, RZ, UR4, PT ;  /* 0x00000004ff007c0c */ /* 0x000fe2000bf05070 */
[----:B0-----:R-:W0:Y:S03]  /*11970*/  LDC.64 R2, c[0x0][0xa00] ;  /* 0x00028000ff027b82 */ /* 0x001e260000000a00 */
[----:B------:R-:W-:Y:S01]  /*11980*/  ISETP.NE.AND.EX P2, PT, RZ, UR5, PT, P0 ;  /* 0x00000005ff007c0c */ /* 0x000fe2000bf45300 */
[----:B------:R-:W-:-:S04]  /*11990*/  ULDC.64 UR4, c[0x0][0x418] ;  /* 0x0001060000047ab9 */ /* 0x000fc80000000a00 */
[----:B-1----:R-:W1:Y:S08]  /*119a0*/  @P1 LDC.64 R4, c[0x0][0xa18] ;  /* 0x00028600ff041b82 */ /* 0x002e700000000a00 */
[----:B------:R-:W-:Y:S01]  /*119b0*/  @P2 LOP3.LUT R23, R23, 0x100, RZ, 0xfc, !PT ;  /* 0x0000010017172812 */ /* 0x000fe200078efcff */
[----:B0-----:R-:W-:-:S05]  /*119c0*/  IMAD.WIDE R2, R19, 0x4, R2 ;  /* 0x0000000413027825 */ /* 0x001fca00078e0202 */
[----:B------:R0:W5:Y:S01]  /*119d0*/  @P2 LDG.E R35, desc[UR36][R2.64] ;  /* 0x0000002402232981 */ /* 0x000162000c1e1900 */
[----:B-1----:R-:W-:-:S05]  /*119e0*/  @P1 IMAD.WIDE R4, R19, 0x4, R4 ;  /* 0x0000000413041825 */ /* 0x002fca00078e0204 */
[----:B------:R0:W5:Y:S01]  /*119f0*/  @P1 LDG.E R29, desc[UR36][R4.64] ;  /* 0x00000024041d1981 */ /* 0x000162000c1e1900 */
[----:B------:R-:W-:-:S03]  /*11a00*/  UISETP.NE.U32.AND UP0, UPT, UR4, URZ, UPT ;  /* 0x0000003f0400728c */ /* 0x000fc6000bf05070 */
[----:B------:R-:W-:Y:S01]  /*11a10*/  ULDC UR4, c[0x0][0x424] ;  /* 0x0001090000047ab9 */ /* 0x000fe20000000800 */
[----:B------:R-:W-:-:S03]  /*11a20*/  UISETP.NE.AND.EX UP0, UPT, UR5, URZ, UPT, UP0 ;  /* 0x0000003f0500728c */ /* 0x000fc6000bf05300 */
[----:B------:R-:W-:Y:S01]  /*11a30*/  ULDC UR5, c[0x0][0x2f0] ;  /* 0x0000bc0000057ab9 */ /* 0x000fe20000000800 */
[----:B------:R-:W-:-:S04]  /*11a40*/  USEL UR4, UR4, 0x1, UP0 ;  /* 0x0000000104047887 */ /* 0x000fc80008000000 */
[----:B------:R-:W-:-:S06]  /*11a50*/  UIMAD UR4, UR4, UR5, URZ ;  /* 0x00000005040472a4 */ /* 0x000fcc000f8e023f */
[----:B------:R-:W-:Y:S01]  /*11a60*/  IMAD.U32 R0, RZ, RZ, UR4 ;  /* 0x00000004ff007e24 */ /* 0x000fe2000f8e00ff */
[----:B--2---:R0:W-:Y:S01]  /*11a70*/  STL [R1+0x4], R24 ;  /* 0x0000041801007387 */ /* 0x0041e20000100800 */
[----:B---3--:R-:W-:Y:S05]  /*11a80*/  @P1 BRA `(.L_x_1362) ;  /* 0x0000000000181947 */ /* 0x008fea0003800000 */
[----:B------:R-:W-:Y:S02]  /*11a90*/  ULDC UR4, c[0x0][0x288] ;  /* 0x0000a20000047ab9 */ /* 0x000fe40000000800 */
[----:B-----5:R-:W-:Y:S01]  /*11aa0*/  IMAD.U32 R29, RZ, RZ, UR4 ;  /* 0x00000004ff1d7e24 */ /* 0x020fe2000f8e00ff */
[----:B------:R-:W-:Y:S06]  /*11ab0*/  @!P2 BRA `(.L_x_1362) ;  /* 0x00000000000ca947 */ /* 0x000fec0003800000 */
[----:B0-----:R-:W2:Y:S04]  /*11ac0*/  LDG.E R4, desc[UR36][R2.64] ;  /* 0x0000002402047981 */ /* 0x001ea8000c1e1900 */
[----:B------:R-:W2:Y:S02]  /*11ad0*/  LDG.E R29, desc[UR36][R2.64+0x4] ;  /* 0x00000424021d7981 */ /* 0x000ea4000c1e1900 */
[----:B--2---:R-:W-:-:S07]  /*11ae0*/  IMAD.IADD R29, R29, 0x1, -R4 ;  /* 0x000000011d1d7824 */ /* 0x004fce00078e0a04 */
.L_x_1362:
[----:B------:R-:W-:Y:S02]  /*11af0*/  ULDC.64 UR4, c[0x0][0xa20] ;  /* 0x0002880000047ab9 */ /* 0x000fe40000000a00 */
[----:B------:R-:W-:-:S04]  /*11b00*/  ISETP.NE.U32.AND P0, PT, RZ, UR4, PT ;  /* 0x00000004ff007c0c */ /* 0x000fc8000bf05070 */
[----:B------:R-:W-:-:S13]  /*11b10*/  ISETP.NE.AND.EX P0, PT, RZ, UR5, PT, P0 ;  /* 0x00000005ff007c0c */ /* 0x000fda000bf05300 */
[----:B------:R-:W-:Y:S05]  /*11b20*/  @!P0 BRA `(.L_x_1363) ;  /* 0x0000000000108947 */ /* 0x000fea0003800000 */
[----:B0-----:R-:W0:Y:S02]  /*11b30*/  LDC.64 R2, c[0x0][0xa20] ;  /* 0x00028800ff027b82 */ /* 0x001e240000000a00 */
[----:B0-----:R-:W-:-:S05]  /*11b40*/  IMAD.WIDE R2, R19, 0x4, R2 ;  /* 0x0000000413027825 */ /* 0x001fca00078e0202 */
[----:B------:R0:W5:Y:S01]  /*11b50*/  LDG.E R0, desc[UR36][R2.64] ;  /* 0x0000002402007981 */ /* 0x000162000c1e1900 */
[----:B------:R-:W-:Y:S05]  /*11b60*/  BRA `(.L_x_1364) ;  /* 0x0000000000247947 */ /* 0x000fea0003800000 */
.L_x_1363:
[----:B------:R-:W-:Y:S02]  /*11b70*/  ULDC.64 UR4, c[0x0][0xa08] ;  /* 0x0002820000047ab9 */ /* 0x000fe40000000a00 */
[----:B------:R-:W-:-:S04]  /*11b80*/  ISETP.NE.U32.AND P0, PT, RZ, UR4, PT ;  /* 0x00000004ff007c0c */ /* 0x000fc8000bf05070 */
[----:B------:R-:W-:-:S13]  /*11b90*/  ISETP.NE.AND.EX P0, PT, RZ, UR5, PT, P0 ;  /* 0x00000005ff007c0c */ /* 0x000fda000bf05300 */
[----:B------:R-:W-:Y:S05]  /*11ba0*/  @!P0 BRA `(.L_x_1364) ;  /* 0x0000000000148947 */ /* 0x000fea0003800000 */
[----:B0-----:R-:W0:Y:S02]  /*11bb0*/  LDC.64 R2, c[0x0][0xa08] ;  /* 0x00028200ff027b82 */ /* 0x001e240000000a00 */
[----:B0-----:R-:W-:-:S05]  /*11bc0*/  IMAD.WIDE R2, R19, 0x4, R2 ;  /* 0x0000000413027825 */ /* 0x001fca00078e0202 */
[----:B------:R-:W2:Y:S04]  /*11bd0*/  LDG.E R0, desc[UR36][R2.64] ;  /* 0x0000002402007981 */ /* 0x000ea8000c1e1900 */
[----:B------:R-:W2:Y:S02]  /*11be0*/  LDG.E R5, desc[UR36][R2.64+0x4] ;  /* 0x0000042402057981 */ /* 0x000ea4000c1e1900 */
[----:B--2---:R-:W-:-:S07]  /*11bf0*/  IMAD.IADD R0, R5, 0x1, -R0 ;  /* 0x0000000105007824 */ /* 0x004fce00078e0a00 */
.L_x_1364:
[----:B0-----:R-:W0:Y:S01]  /*11c00*/  LDC R2, c[0x0][0x448] ;  /* 0x00011200ff027b82 */ /* 0x001e220000000800 */
[----:B-----5:R-:W-:Y:S01]  /*11c10*/  IADD3 R26, -R24, R0, RZ ;  /* 0x00000000181a7210 */ /* 0x020fe20007ffe1ff */
[----:B------:R-:W-:Y:S01]  /*11c20*/  IMAD.SHL.U32 R27, R17, 0x80, RZ ;  /* 0x00000080111b7824 */ /* 0x000fe200078e00ff */
[----:B------:R-:W-:-:S03]  /*11c30*/  LOP3.LUT R23, R23, 0xffffff7f, RZ, 0xc0, !PT ;  /* 0xffffff7f17177812 */ /* 0x000fc600078ec0ff */
[----:B------:R1:W-:Y:S01]  /*11c40*/  STL [R1], R26 ;  /* 0x0000001a01007387 */ /* 0x0003e20000100800 */
[----:B------:R-:W-:Y:S01]  /*11c50*/  VIADD R4, R27, 0x7f ;  /* 0x0000007f1b047836 */ /* 0x000fe20000000000 */
[----:B0-----:R-:W-:Y:S02]  /*11c60*/  ISETP.NE.AND P2, PT, R2, 0x1, PT ;  /* 0x000000010200780c */ /* 0x001fe40003f45270 */
[----:B------:R-:W0:Y:S11]  /*11c70*/  LDC.64 R2, c[0x0][0x9e0] ;  /* 0x00027800ff027b82 */ /* 0x000e360000000a00 */
[----:B------:R-:W2:Y:S01]  /*11c80*/  @P2 LDC R5, c[0x0][0x44c] ;  /* 0x00011300ff052b82 */ /* 0x000ea20000000800 */
[----:B------:R-:W-:-:S07]  /*11c90*/  @P2 LOP3.LUT R23, R23, 0x80, RZ, 0xfc, !PT ;  /* 0x0000008017172812 */ /* 0x000fce00078efcff */
[----:B------:R-:W3:Y:S01]  /*11ca0*/  @P2 LDC R6, c[0x0][0x450] ;  /* 0x00011400ff062b82 */ /* 0x000ee20000000800 */
[----:B0-----:R-:W-:Y:S01]  /*11cb0*/  ISETP.GE.AND P1, PT, R3, 0x1, PT ;  /* 0x000000010300780c */ /* 0x001fe20003f26270 */
[----:B--2---:R-:W-:-:S05]  /*11cc0*/  @P2 IMAD.HI.U32 R5, R4, R5, RZ ;  /* 0x0000000504052227 */ /* 0x004fca00078e00ff */
[----:B---3--:R-:W-:Y:S02]  /*11cd0*/  @P2 SHF.R.U32.HI R4, RZ, R6, R5 ;  /* 0x00000006ff042219 */ /* 0x008fe40000011605 */
[----:B------:R-:W-:-:S05]  /*11ce0*/  IADD3 R5, R26, 0x1, -R29 ;  /* 0x000000011a057810 */ /* 0x000fca0007ffe81d */
[----:B------:R-:W-:-:S04]  /*11cf0*/  IMAD.IADD R7, R5, 0x1, R4 ;  /* 0x0000000105077824 */ /* 0x000fc800078e0204 */
[----:B------:R-:W-:Y:S01]  /*11d00*/  IMAD.IADD R2, R7, 0x1, R2 ;  /* 0x0000000107027824 */ /* 0x000fe200078e0202 */
[----:B-1----:R-:W-:Y:S06]  /*11d10*/  @!P1 BRA `(.L_x_1365) ;  /* 0x0000000000489947 */ /* 0x002fec0003800000 */
[C---:B------:R-:W-:Y:S01]  /*11d20*/  ISETP.GT.AND P0, PT, R7.reuse, RZ, PT ;  /* 0x000000ff0700720c */ /* 0x040fe20003f04270 */
[----:B------:R-:W-:Y:S01]  /*11d30*/  BSSY B0, `(.L_x_1366) ;  /* 0x000000e000007945 */ /* 0x000fe20003800000 */
[----:B------:R-:W-:-:S11]  /*11d40*/  VIADD R0, R7, 0xffffffff ;  /* 0xffffffff07007836 */ /* 0x000fd60000000000 */
[----:B------:R-:W-:Y:S05]  /*11d50*/  @P0 BRA `(.L_x_1367) ;  /* 0x00000000001c0947 */ /* 0x000fea0003800000 */
[----:B------:R-:W-:Y:S01]  /*11d60*/  ISETP.NE.AND P0, PT, R3, 0x1, PT ;  /* 0x000000010300780c */ /* 0x000fe20003f05270 */
[----:B------:R-:W-:-:S12]  /*11d70*/  IMAD.MOV R7, RZ, RZ, -R7 ;  /* 0x000000ffff077224 */ /* 0x000fd800078e0a07 */
[----:B------:R-:W0:Y:S02]  /*11d80*/  @P0 LDC.64 R4, c[0x0][0x9e8] ;  /* 0x00027a00ff040b82 */ /* 0x000e240000000a00 */
[----:B0-----:R-:W-:-:S05]  /*11d90*/  @P0 IMAD.HI.U32 R4, R7, R4, RZ ;  /* 0x0000000407040227 */ /* 0x001fca00078e00ff */
[----:B------:R-:W-:-:S04]  /*11da0*/  @P0 SHF.R.U32.HI R7, RZ, R5, R4 ;  /* 0x00000005ff070219 */ /* 0x000fc80000011604 */
[----:B------:R-:W-:Y:S01]  /*11db0*/  LOP3.LUT R0, RZ, R7, RZ, 0x33, !PT ;  /* 0x00000007ff007212 */ /* 0x000fe200078e33ff */
[----:B------:R-:W-:Y:S06]  /*11dc0*/  BRA `(.L_x_1368) ;  /* 0x0000000000107947 */ /* 0x000fec0003800000 */
.L_x_1367:
[----:B------:R-:W-:-:S13]  /*11dd0*/  ISETP.NE.AND P0, PT, R3, 0x1, PT ;  /* 0x000000010300780c */ /* 0x000fda0003f05270 */
[----:B------:R-:W0:Y:S02]  /*11de0*/  @P0 LDC.64 R4, c[0x0][0x9e8] ;  /* 0x00027a00ff040b82 */ /* 0x000e240000000a00 */
[----:B0-----:R-:W-:-:S05]  /*11df0*/  @P0 IMAD.HI.U32 R4, R0, R4, RZ ;  /* 0x0000000400040227 */ /* 0x001fca00078e00ff */
[----:B------:R-:W-:-:S07]  /*11e00*/  @P0 SHF.R.U32.HI R0, RZ, R5, R4 ;  /* 0x00000005ff000219 */ /* 0x000fce0000011604 */
.L_x_1368:
[----:B------:R-:W-:Y:S05]  /*11e10*/  BSYNC B0 ;  /* 0x0000000000007941 */ /* 0x000fea0003800000 */
.L_x_1366:
[----:B------:R-:W-:-:S05]  /*11e20*/  IMAD R5, R0, R3, R3 ;  /* 0x0000000300057224 */ /* 0x000fca00078e0203 */
[----:B------:R-:W-:-:S07]  /*11e30*/  VIMNMX R2, R2, R5, PT ;  /* 0x0000000502027248 */ /* 0x000fce0003fe0100 */
.L_x_1365:
[----:B------:R-:W0:Y:S01]  /*11e40*/  @P2 LDC R4, c[0x0][0x44c] ;  /* 0x00011300ff042b82 */ /* 0x000e220000000800 */
[----:B------:R-:W-:Y:S01]  /*11e50*/  VIADD R2, R2, 0x3f ;  /* 0x0000003f02027836 */ /* 0x000fe20000000000 */
[----:B------:R-:W-:Y:S01]  /*11e60*/  ULDC UR4, c[0x0][0x9dc] ;  /* 0x0002770000047ab9 */ /* 0x000fe20000000800 */
[----:B------:R-:W-:-:S05]  /*11e70*/  IMAD.MOV.U32 R0, RZ, RZ, R27 ;  /* 0x000000ffff007224 */ /* 0x000fca00078e001b */
[----:B------:R-:W1:Y:S01]  /*11e80*/  @P2 LDC R5, c[0x0][0x450] ;  /* 0x00011400ff052b82 */ /* 0x000e620000000800 */
[----:B0-----:R-:W-:-:S05]  /*11e90*/  @P2 IMAD.HI.U32 R4, R27, R4, RZ ;  /* 0x000000041b042227 */ /* 0x001fca00078e00ff */
[----:B-1----:R-:W-:Y:S02]  /*11ea0*/  @P2 SHF.R.U32.HI R0, RZ, R5, R4 ;  /* 0x00000005ff002219 */ /* 0x002fe40000011604 */
[----:B------:R-:W-:-:S04]  /*11eb0*/  SHF.R.S32.HI R5, RZ, 0x1f, R2 ;  /* 0x0000001fff057819 */ /* 0x000fc80000011402 */
[----:B------:R-:W-:Y:S02]  /*11ec0*/  LEA.HI R4, R5, R2, RZ, 0x6 ;  /* 0x0000000205047211 */ /* 0x000fe400078f30ff */
[----:B------:R-:W-:Y:S02]  /*11ed0*/  IADD3 R2, R26, 0x3f, RZ ;  /* 0x0000003f1a027810 */ /* 0x000fe40007ffe0ff */
[----:B------:R-:W-:Y:S02]  /*11ee0*/  SHF.R.S32.HI R4, RZ, 0x6, R4 ;  /* 0x00000006ff047819 */ /* 0x000fe40000011404 */
[----:B------:R-:W-:-:S04]  /*11ef0*/  SHF.R.S32.HI R5, RZ, 0x1f, R2 ;  /* 0x0000001fff057819 */ /* 0x000fc80000011402 */
[----:B------:R-:W-:Y:S02]  /*11f00*/  LEA.HI R5, R5, R2, RZ, 0x6 ;  /* 0x0000000205057211 */ /* 0x000fe400078f30ff */
[----:B------:R-:W-:Y:S02]  /*11f10*/  IADD3 R2, R0, R26, -R29 ;  /* 0x0000001a00027210 */ /* 0x000fe40007ffe81d */
[----:B------:R-:W-:-:S03]  /*11f20*/  SHF.R.S32.HI R5, RZ, 0x6, R5 ;  /* 0x00000006ff057819 */ /* 0x000fc60000011405 */
[----:B------:R-:W-:Y:S01]  /*11f30*/  VIADD R0, R2, -UR4 ;  /* 0x8000000402007c36 */ /* 0x000fe20008000000 */
[----:B------:R-:W-:-:S05]  /*11f40*/  VIMNMX R30, R5, R4, PT ;  /* 0x00000004051e7248 */ /* 0x000fca0003fe0100 */
[----:B------:R0:W-:Y:S01]  /*11f50*/  STL [R1+0x18], R30 ;  /* 0x0000181e01007387 */ /* 0x0001e20000100800 */
[----:B------:R-:W-:Y:S05]  /*11f60*/  @!P1 BRA `(.L_x_1369) ;  /* 0x0000000000449947 */ /* 0x000fea0003800000 */
[----:B------:R-:W-:Y:S01]  /*11f70*/  ISETP.GT.AND P0, PT, R2, -0x1, PT ;  /* 0xffffffff0200780c */ /* 0x000fe20003f04270 */
[----:B------:R-:W-:-:S12]  /*11f80*/  BSSY B0, `(.L_x_1370) ;  /* 0x000000d000007945 */ /* 0x000fd80003800000 */
[----:B------:R-:W-:Y:S05]  /*11f90*/  @P0 BRA `(.L_x_1371) ;  /* 0x00000000001c0947 */ /* 0x000fea0003800000 */
[----:B------:R-:W-:Y:S02]  /*11fa0*/  ISETP.NE.AND P0, PT, R3, 0x1, PT ;  /* 0x000000010300780c */ /* 0x000fe40003f05270 */
[----:B------:R-:W-:-:S11]  /*11fb0*/  LOP3.LUT R7, RZ, R2, RZ, 0x33, !PT ;  /* 0x00000002ff077212 */ /* 0x000fd600078e33ff */
[----:B------:R-:W1:Y:S02]  /*11fc0*/  @P0 LDC.64 R4, c[0x0][0x9e8] ;  /* 0x00027a00ff040b82 */ /* 0x000e640000000a00 */
[----:B-1----:R-:W-:-:S05]  /*11fd0*/  @P0 IMAD.HI.U32 R4, R7, R4, RZ ;  /* 0x0000000407040227 */ /* 0x002fca00078e00ff */
[----:B------:R-:W-:-:S04]  /*11fe0*/  @P0 SHF.R.U32.HI R7, RZ, R5, R4 ;  /* 0x00000005ff070219 */ /* 0x000fc80000011604 */
[----:B------:R-:W-:Y:S01]  /*11ff0*/  LOP3.LUT R2, RZ, R7, RZ, 0x33, !PT ;  /* 0x00000007ff027212 */ /* 0x000fe200078e33ff */
[----:B------:R-:W-:Y:S06]  /*12000*/  BRA `(.L_x_1372) ;  /* 0x0000000000107947 */ /* 0x000fec0003800000 */
.L_x_1371:
[----:B------:R-:W-:-:S13]  /*12010*/  ISETP.NE.AND P0, PT, R3, 0x1, PT ;  /* 0x000000010300780c */ /* 0x000fda0003f05270 */
[----:B------:R-:W1:Y:S02]  /*12020*/  @P0 LDC.64 R4, c[0x0][0x9e8] ;  /* 0x00027a00ff040b82 */ /* 0x000e640000000a00 */
[----:B-1----:R-:W-:-:S05]  /*12030*/  @P0 IMAD.HI.U32 R4, R2, R4, RZ ;  /* 0x0000000402040227 */ /* 0x002fca00078e00ff */
[----:B------:R-:W-:-:S07]  /*12040*/  @P0 SHF.R.U32.HI R2, RZ, R5, R4 ;  /* 0x00000005ff020219 */ /* 0x000fce0000011604 */
.L_x_1372:
[----:B------:R-:W-:Y:S05]  /*12050*/  BSYNC B0 ;  /* 0x0000000000007941 */ /* 0x000fea0003800000 */
.L_x_1370:
[----:B------:R-:W-:-:S05]  /*12060*/  IMAD R3, R2, R3, RZ ;  /* 0x0000000302037224 */ /* 0x000fca00078e02ff */
[----:B------:R-:W-:-:S07]  /*12070*/  VIMNMX R0, R0, R3, !PT ;  /* 0x0000000300007248 */ /* 0x000fce0007fe0100 */
.L_x_1369:
[----:B------:R-:W-:Y:S01]  /*12080*/  SHF.R.S32.HI R3, RZ, 0x1f, R0 ;  /* 0x0000001fff037819 */ /* 0x000fe20000011400 */
[----:B------:R-:W-:Y:S03]  /*12090*/  BSSY B7, `(.L_x_1373) ;  /* 0x0000355000077945 */ /* 0x000fe60003800000 */
[----:B------:R-:W-:-:S04]  /*120a0*/  LEA.HI R3, R3, R0, RZ, 0x6 ;  /* 0x0000000003037211 */ /* 0x000fc800078f30ff */
[----:B------:R-:W-:-:S04]  /*120b0*/  SHF.R.S32.HI R3, RZ, 0x6, R3 ;  /* 0x00000006ff037819 */ /* 0x000fc80000011403 */
[----:B------:R-:W-:-:S04]  /*120c0*/  VIMNMX R2, RZ, R3, !PT ;  /* 0x00000003ff027248 */ /* 0x000fc80007fe0100 */
[----:B------:R-:W-:Y:S01]  /*120d0*/  ISETP.GT.AND P0, PT, R30, R2, PT ;  /* 0x000000021e00720c */ /* 0x000fe20003f04270 */
[----:B------:R1:W-:-:S12]  /*120e0*/  STL [R1+0x8], R2 ;  /* 0x0000080201007387 */ /* 0x0003d80000100800 */
[----:B-1----:R-:W-:Y:S05]  /*120f0*/  @P0 BRA `(.L_x_1374) ;  /* 0x0000000000440947 */ /* 0x002fea0003800000 */
[----:B------:R-:W1:Y:S02]  /*12100*/  S2R R2, SR_TID.X ;  /* 0x0000000000027919 */ /* 0x000e640000002100 */
        /* <DEDUP_REMOVED lines=10> */
[----:B------:R-:W1:Y:S02]  /*121b0*/  S2R R4, SR_LTMASK ;  /* 0x0000000000047919 */ /* 0x000e640000003900 */
[----:B-1----:R-:W-:-:S04]  /*121c0*/  LOP3.LUT R4, R4, UR4, RZ, 0xc0, !PT ;  /* 0x0000000404047c12 */ /* 0x002fc8000f8ec0ff */
[----:B------:R-:W1:Y:S01]  /*121d0*/  POPC R7, R4 ;  /* 0x0000000400077309 */ /* 0x000e620000000000 */
[----:B--2---:R-:W1:Y:S02]  /*121e0*/  SHFL.IDX PT, R0, R3, R0, 0x1f ;  /* 0x00001f0003007589 */ /* 0x004e6400000e0000 */
[----:B-1----:R-:W-:Y:S01]  /*121f0*/  IADD3 R16, R0, UR39, R7 ;  /* 0x0000002700107c10 */ /* 0x002fe2000fffe007 */
[----:B------:R-:W-:Y:S06]  /*12200*/  BRA `(.L_x_1375) ;  /* 0x0000003000f47947 */ /* 0x000fec0003800000 */
.L_x_1374:
        /* <DEDUP_REMOVED lines=19> */
[----:B01----:R-:W-:Y:S05]  /*12340*/  CALL.ABS.NOINC R2 ;  /* 0x0000000002007343 */ /* 0x003fea0003c00000 */
.L_x_1377:
[----:B------:R-:W-:Y:S05]  /*12350*/  BSYNC B6 ;  /* 0x0000000000067941 */ /* 0x000fea0003800000 */
.L_x_1376:
        /* <DEDUP_REMOVED lines=10> */
[----:B------:R-:W-:Y:S01]  /*12400*/  MOV R5, UR7 ;  /* 0x0000000700057c02 */ /* 0x000fe20008000f00 */
[----:B------:R-:W-:Y:S01]  /*12410*/  IMAD.U32 R6, RZ, RZ, UR8 ;  /* 0x00000008ff067e24 */ /* 0x000fe2000f8e00ff */
[----:B------:R-:W-:Y:S01]  /*12420*/  MOV R13, RZ ;  /* 0x000000ff000d7202 */ /* 0x000fe20000000f00 */
[----:B------:R-:W-:Y:S02]  /*12430*/  IMAD.U32 R7, RZ, RZ, UR9 ;  /* 0x00000009ff077e24 */ /* 0x000fe4000f8e00ff */
[----:B------:R-:W-:-:S02]  /*12440*/  IMAD.U32 R10, RZ, RZ, UR4 ;  /* 0x00000004ff0a7e24 */ /* 0x000fc4000f8e00ff */
[----:B------:R-:W-:Y:S02]  /*12450*/  IMAD.U32 R11, RZ, RZ, UR5 ;  /* 0x00000005ff0b7e24 */ /* 0x000fe4000f8e00ff */
[----:B------:R-:W-:Y:S02]  /*12460*/  IMAD.MOV.U32 R8, RZ, RZ, 0x70 ;  /* 0x00000070ff087424 */ /* 0x000fe400078e00ff */
[----:B-1----:R-:W-:-:S07]  /*12470*/  IMAD.MOV.U32 R12, RZ, RZ, 0x1 ;  /* 0x00000001ff0c7424 */ /* 0x002fce00078e00ff */
[----:B------:R-:W-:-:S07]  /*12480*/  LEPC R20, `(.L_x_1380) ;  /* 0x000000001014794e */ /* 0x000fce0000000000 */
[----:B0-2---:R-:W-:Y:S05]  /*12490*/  CALL.ABS.NOINC R2 ;  /* 0x0000000002007343 */ /* 0x005fea0003c00000 */
.L_x_1380:
[----:B------:R0:W1:Y:S01]  /*124a0*/  LDC.64 R2, c[0x4][R17] ;  /* 0x0100000011027b82 */ /* 0x0000620000000a00 */
[----:B------:R-:W-:Y:S01]  /*124b0*/  ULDC.64 UR6, c[0x4][0xa8] ;  /* 0x01002a0000067ab9 */ /* 0x000fe20000000a00 */
[----:B------:R-:W-:Y:S01]  /*124c0*/  ULDC.64 UR8, c[0x4][0xb0] ;  /* 0x01002c0000087ab9 */ /* 0x000fe20000000a00 */
[----:B------:R-:W-:Y:S01]  /*124d0*/  ULDC.64 UR4, c[0x4][0x40] ;  /* 0x0100100000047ab9 */ /* 0x000fe20000000a00 */
[----:B------:R-:W-:Y:S01]  /*124e0*/  IMAD.U32 R4, RZ, RZ, UR6 ;  /* 0x00000006ff047e24 */ /* 0x000fe2000f8e00ff */
[----:B------:R-:W-:Y:S01]  /*124f0*/  MOV R8, 0x70 ;  /* 0x0000007000087802 */ /* 0x000fe20000000f00 */
[----:B------:R-:W-:Y:S02]  /*12500*/  IMAD.U32 R5, RZ, RZ, UR7 ;  /* 0x00000007ff057e24 */ /* 0x000fe4000f8e00ff */
[----:B------:R-:W-:Y:S02]  /*12510*/  IMAD.U32 R6, RZ, RZ, UR8 ;  /* 0x00000008ff067e24 */ /* 0x000fe4000f8e00ff */
[----:B------:R-:W-:-:S02]  /*12520*/  IMAD.U32 R7, RZ, RZ, UR9 ;  /* 0x00000009ff077e24 */ /* 0x000fc4000f8e00ff */
[----:B------:R-:W-:Y:S02]  /*12530*/  IMAD.U32 R10, RZ, RZ, UR4 ;  /* 0x00000004ff0a7e24 */ /* 0x000fe4000f8e00ff */
[----:B------:R-:W-:Y:S02]  /*12540*/  IMAD.U32 R11, RZ, RZ, UR5 ;  /* 0x00000005ff0b7e24 */ /* 0x000fe4000f8e00ff */
[----:B------:R-:W-:Y:S02]  /*12550*/  IMAD.MOV.U32 R12, RZ, RZ, 0x1 ;  /* 0x00000001ff0c7424 */ /* 0x000fe400078e00ff */
[----:B0-----:R-:W-:-:S07]  /*12560*/  IMAD.MOV.U32 R13, RZ, RZ, RZ ;  /* 0x000000ffff0d7224 */ /* 0x001fce00078e00ff */
[----:B------:R-:W-:-:S07]  /*12570*/  LEPC R20, `(.L_x_1379) ;  /* 0x000000001014794e */ /* 0x000fce0000000000 */
[----:B-1----:R-:W-:Y:S05]  /*12580*/  CALL.ABS.NOINC R2 ;  /* 0x0000000002007343 */ /* 0x002fea0003c00000 */
.L_x_1379:
[----:B------:R-:W-:Y:S05]  /*12590*/  BSYNC B6 ;  /* 0x0000000000067941 */ /* 0x000fea0003800000 */
.L_x_1378:
[----:B------:R-:W-:Y:S01]  /*125a0*/  ULDC.64 UR4, c[0x0][0x9f8] ;  /* 0x00027e0000047ab9 */ /* 0x000fe20000000a00 */
[----:B------:R-:W-:Y:S01]  /*125b0*/  IMAD.MOV.U32 R31, RZ, RZ, R19 ;  /* 0x000000ffff1f7224 */ /* 0x000fe200078e0013 */
[----:B------:R-:W-:Y:S01]  /*125c0*/  ISETP.NE.U32.AND P0, PT, RZ, UR4, PT ;  /* 0x00000004ff007c0c */ /* 0x000fe2000bf05070 */
[----:B------:R-:W-:Y:S01]  /*125d0*/  ULDC UR4, c[0x0][0x2f4] ;  /* 0x0000bd0000047ab9 */ /* 0x000fe20000000800 */
[----:B------:R-:W1:Y:S02]  /*125e0*/  LDC R10, c[0x0][0x430] ;  /* 0x00010c00ff0a7b82 */ /* 0x000e640000000800 */
[----:B------:R-:W-:-:S13]  /*125f0*/  ISETP.NE.AND.EX P0, PT, RZ, UR5, PT, P0 ;  /* 0x00000005ff007c0c */ /* 0x000fda000bf05300 */
[----:B------:R-:W2:Y:S01]  /*12600*/  @P0 LDC.64 R2, c[0x0][0x9f8] ;  /* 0x00027e00ff020b82 */ /* 0x000ea20000000a00 */
[----:B------:R-:W-:Y:S02]  /*12610*/  LOP3.LUT R17, R34, 0x40, RZ, 0xfc, !PT ;  /* 0x0000004022117812 */ /* 0x000fe400078efcff */
[----:B------:R-:W-:Y:S02]  /*12620*/  LOP3.LUT R23, R23, 0xffffffef, RZ, 0xc0, !PT ;  /* 0xffffffef17177812 */ /* 0x000fe400078ec0ff */
[----:B------:R-:W-:Y:S01]  /*12630*/  ISETP.GE.AND P2, PT, R17, UR4, PT ;  /* 0x0000000411007c0c */ /* 0x000fe2000bf46270 */
[----:B--2---:R-:W-:-:S05]  /*12640*/  @P0 IMAD.WIDE R2, R19, 0x4, R2 ;  /* 0x0000000413020825 */ /* 0x004fca00078e0202 */
[----:B------:R2:W5:Y:S01]  /*12650*/  @P0 LDG.E R31, desc[UR36][R2.64] ;  /* 0x00000024021f0981 */ /* 0x000562000c1e1900 */
[----:B------:R-:W-:Y:S01]  /*12660*/  ISETP.GE.AND P0, PT, R34, UR4, PT ;  /* 0x0000000422007c0c */ /* 0x000fe2000bf06270 */
[----:B------:R-:W-:Y:S01]  /*12670*/  UMOV UR5, 0xffffffff ;  /* 0xffffffff00057882 */ /* 0x000fe20000000000 */
[----:B------:R-:W-:Y:S01]  /*12680*/  ISETP.GE.AND P1, PT, R37, UR4, PT ;  /* 0x0000000425007c0c */ /* 0x000fe2000bf26270 */
[----:B------:R-:W-:-:S10]  /*12690*/  VIADD R7, R30, 0xffffffff ;  /* 0xffffffff1e077836 */ /* 0x000fd40000000000 */
[----:B------:R-:W-:Y:S02]  /*126a0*/  @P0 LOP3.LUT R23, R23, 0x10, RZ, 0xfc, !PT ;  /* 0x0000001017170812 */ /* 0x000fe400078efcff */
[----:B------:R-:W-:Y:S02]  /*126b0*/  ISETP.GE.AND P0, PT, R36, UR4, PT ;  /* 0x0000000424007c0c */ /* 0x000fe4000bf06270 */
[----:B------:R-:W-:-:S04]  /*126c0*/  LOP3.LUT R23, R23, 0xfffffff7, RZ, 0xc0, !PT ;  /* 0xfffffff717177812 */ /* 0x000fc800078ec0ff */
[----:B------:R-:W-:-:S04]  /*126d0*/  @P2 LOP3.LUT R23, R23, 0x8, RZ, 0xfc, !PT ;  /* 0x0000000817172812 */ /* 0x000fc800078efcff */
[----:B------:R-:W-:-:S04]  /*126e0*/  LOP3.LUT R23, R23, 0xfffffffb, RZ, 0xc0, !PT ;  /* 0xfffffffb17177812 */ /* 0x000fc800078ec0ff */
[----:B------:R-:W-:-:S04]  /*126f0*/  @P1 LOP3.LUT R23, R23, 0x4, RZ, 0xfc, !PT ;  /* 0x0000000417171812 */ /* 0x000fc800078efcff */
[----:B------:R-:W-:-:S04]  /*12700*/  LOP3.LUT R23, R23, 0xfffffffd, RZ, 0xc0, !PT ;  /* 0xfffffffd17177812 */ /* 0x000fc800078ec0ff */
[----:B------:R-:W-:Y:S01]  /*12710*/  @P0 LOP3.LUT R23, R23, 0x2, RZ, 0xfc, !PT ;  /* 0x0000000217170812 */ /* 0x000fe200078efcff */
[----:B-12---:R-:W-:Y:S06]  /*12720*/  BRA.DIV UR5, `(.L_x_1381) ;  /* 0x00000042057c7947 */ /* 0x006fec000b800000 */
.L_x_1449:
[----:B------:R-:W1:Y:S01]  /*12730*/  S2R R0, SR_TID.X ;  /* 0x0000000000007919 */ /* 0x000e620000002100 */
[----:B------:R-:W-:Y:S02]  /*12740*/  ISETP.NE.AND P1, PT, R10, 0x1, PT ;  /* 0x000000010a00780c */ /* 0x000fe40003f25270 */
[----:B-----5:R-:W-:Y:S01]  /*12750*/  SHF.R.S32.HI R11, RZ, 0x1f, R31 ;  /* 0x0000001fff0b7819 */ /* 0x020fe2000001141f */
[----:B------:R-:W2:Y:S01]  /*12760*/  S2R R9, SR_TID.X ;  /* 0x0000000000097919 */ /* 0x000ea20000002100 */
[----:B------:R-:W-:-:S03]  /*12770*/  LOP3.LUT R23, R23, 0xffffffbf, RZ, 0xc0, !PT ;  /* 0xffffffbf17177812 */ /* 0x000fc600078ec0ff */
[----:B------:R3:W-:Y:S06]  /*12780*/  STL [R1+0xc], R11 ;  /* 0x00000c0b01007387 */ /* 0x0007ec0000100800 */
[----:B------:R-:W4:Y:S01]  /*12790*/  @P1 LDC R5, c[0x0][0x434] ;  /* 0x00010d00ff051b82 */ /* 0x000f220000000800 */
[----:B------:R-:W-:Y:S02]  /*127a0*/  @P1 LOP3.LUT R23, R23, 0x40, RZ, 0xfc, !PT ;  /* 0x0000004017171812 */ /* 0x000fe400078efcff */
[----:B-1----:R-:W-:Y:S01]  /*127b0*/  LOP3.LUT R0, R0, 0x7f, RZ, 0xc0, !PT ;  /* 0x0000007f00007812 */ /* 0x002fe200078ec0ff */
[----:B--2---:R-:W-:-:S03]  /*127c0*/  IMAD.SHL.U32 R9, R9, 0x10, RZ ;  /* 0x0000001009097824 */ /* 0x004fc600078e00ff */
[----:B------:R-:W-:-:S04]  /*127d0*/  SHF.R.U32.HI R0, RZ, 0x3, R0 ;  /* 0x00000003ff007819 */ /* 0x000fc80000011600 */
[----:B------:R-:W-:Y:S02]  /*127e0*/  LOP3.LUT R9, R0, 0x70, R9, 0xf8, !PT ;  /* 0x0000007000097812 */ /* 0x000fe400078ef809 */
[----:B------:R-:W1:Y:S03]  /*127f0*/  @P1 LDC R0, c[0x0][0x438] ;  /* 0x00010e00ff001b82 */ /* 0x000e660000000800 */
[----:B------:R-:W-:-:S05]  /*12800*/  IMAD R6, R7, 0x40, R9 ;  /* 0x0000004007067824 */ /* 0x000fca00078e0209 */
[C---:B------:R-:W-:Y:S02]  /*12810*/  ISETP.GE.AND P0, PT, R6.reuse, R26, PT ;  /* 0x0000001a0600720c */ /* 0x040fe40003f06270 */
[----:B------:R-:W-:Y:S02]  /*12820*/  IADD3 R6, R6, R24, RZ ;  /* 0x0000001806067210 */ /* 0x000fe40007ffe0ff */
[----:B------:R-:W-:-:S03]  /*12830*/  ISETP.GT.U32.OR P0, PT, R9, 0x3f, P0 ;  /* 0x0000003f0900780c */ /* 0x000fc60000704470 */
[----:B----4-:R-:W-:-:S04]  /*12840*/  @P1 IMAD.HI.U32 R5, R6, R5, RZ ;  /* 0x0000000506051227 */ /* 0x010fc800078e00ff */
[----:B------:R-:W-:Y:S01]  /*12850*/  IMAD.MOV.U32 R8, RZ, RZ, R6 ;  /* 0x000000ffff087224 */ /* 0x000fe200078e0006 */
[----:B-1----:R-:W-:-:S05]  /*12860*/  @P1 SHF.R.U32.HI R8, RZ, R0, R5 ;  /* 0x00000000ff081219 */ /* 0x002fca0000011605 */
[----:B------:R-:W1:Y:S01]  /*12870*/  @!P0 LDC.64 R2, c[0x0][0x428] ;  /* 0x00010a00ff028b82 */ /* 0x000e620000000a00 */
[--C-:B------:R-:W-:Y:S01]  /*12880*/  @!P0 SHF.R.S32.HI R5, RZ, 0x1f, R8.reuse ;  /* 0x0000001fff058819 */ /* 0x100fe20000011408 */
[----:B------:R-:W-:Y:S02]  /*12890*/  @!P0 IMAD.MOV.U32 R4, RZ, RZ, R8 ;  /* 0x000000ffff048224 */ /* 0x000fe400078e0008 */
[-C--:B-1----:R-:W-:Y:S02]  /*128a0*/  @!P0 IMAD R0, R11, R2.reuse, RZ ;  /* 0x000000020b008224 */ /* 0x082fe400078e02ff */
[----:B------:R-:W-:-:S04]  /*128b0*/  @!P0 IMAD.WIDE.U32 R4, R31, R2, R4 ;  /* 0x000000021f048225 */ /* 0x000fc800078e0004 */
[----:B------:R-:W-:Y:S02]  /*128c0*/  @!P0 IMAD R0, R31, R3, R0 ;  /* 0x000000031f008224 */ /* 0x000fe400078e0200 */
[----:B------:R-:W1:Y:S02]  /*128d0*/  @!P0 LDC.64 R2, c[0x0][0x418] ;  /* 0x00010600ff028b82 */ /* 0x000e640000000a00 */
[----:B------:R-:W-:Y:S02]  /*128e0*/  @!P0 IMAD.IADD R0, R5, 0x1, R0 ;  /* 0x0000000105008824 */ /* 0x000fe400078e0200 */
[----:B------:R-:W-:Y:S01]  /*128f0*/  IMAD.MOV R5, RZ, RZ, -R8 ;  /* 0x000000ffff057224 */ /* 0x000fe200078e0a08 */
[----:B-1----:R-:W-:-:S04]  /*12900*/  @!P0 LEA R2, P1, R4, R2, 0x2 ;  /* 0x0000000204028211 */ /* 0x002fc800078210ff */
[----:B------:R-:W-:Y:S01]  /*12910*/  @!P0 LEA.HI.X R3, R4, R3, R0, 0x2, P1 ;  /* 0x0000000304038211 */ /* 0x000fe200008f1400 */
[----:B------:R-:W-:Y:S02]  /*12920*/  IMAD R4, R10, R5, R6 ;  /* 0x000000050a047224 */ /* 0x000fe400078e0206 */
[----:B------:R-:W-:Y:S02]  /*12930*/  IMAD.U32 R5, RZ, RZ, UR38 ;  /* 0x00000026ff057e24 */ /* 0x000fe4000f8e00ff */
[----:B------:R-:W-:-:S03]  /*12940*/  IMAD.MOV.U32 R0, RZ, RZ, RZ ;  /* 0x000000ffff007224 */ /* 0x000fc600078e00ff */
[----:B------:R-:W-:-:S03]  /*12950*/  ISETP.NE.AND P2, PT, R5, 0x3, PT ;  /* 0x000000030500780c */ /* 0x000fc60003f45270 */
[----:B------:R3:W5:Y:S01]  /*12960*/  @!P0 LDG.E R0, desc[UR36][R2.64] ;  /* 0x0000002402008981 */ /* 0x000762000c1e1900 */
[----:B------:R-:W-:Y:S02]  /*12970*/  ISETP.GT.U32.AND P0, PT, R9, 0x3f, PT ;  /* 0x0000003f0900780c */ /* 0x000fe40003f04070 */
[----:B------:R-:W-:Y:S02]  /*12980*/  LOP3.LUT R23, R23, 0xffffffdf, RZ, 0xc0, !PT ;  /* 0xffffffdf17177812 */ /* 0x000fe400078ec0ff */
[----:B0-----:R-:W-:Y:S02]  /*12990*/  SHF.R.S32.HI R30, RZ, 0x1f, R18 ;  /* 0x0000001fff1e7819 */ /* 0x001fe40000011412 */
[----:B------:R-:W-:-:S03]  /*129a0*/  MOV R26, R7 ;  /* 0x00000007001a7202 */ /* 0x000fc60000000f00 */
[----:B------:R-:W-:-:S04]  /*129b0*/  @P2 LOP3.LUT R23, R23, 0x20, RZ, 0xfc, !PT ;  /* 0x0000002017172812 */ /* 0x000fc800078efcff */
[----:B------:R-:W-:-:S04]  /*129c0*/  LOP3.LUT R23, R23, 0xfffffffe, RZ, 0xc0, !PT ;  /* 0xfffffffe17177812 */ /* 0x000fc800078ec0ff */
[----:B------:R-:W-:Y:S01]  /*129d0*/  @P0 LOP3.LUT R23, R23, 0x1, RZ, 0xfc, !PT ;  /* 0x0000000117170812 */ /* 0x000fe200078efcff */
[----:B---3--:R-:W-:Y:S06]  /*129e0*/  @!P2 BRA `(.L_x_1382) ;  /* 0x000000000004a947 */ /* 0x008fec0003800000 */
[----:B------:R-:W-:Y:S01]  /*129f0*/  BPT.TRAP 0x1 ;  /* 0x000000040000795c */ /* 0x000fe20000300000 */
.L_x_1382:
        /* <DEDUP_REMOVED lines=25> */
.L_x_1450:
[----:B------:R-:W-:Y:S05]  /*12b90*/  BSYNC B0 ;  /* 0x0000000000007941 */ /* 0x000fea0003800000 */
.L_x_1383:
[----:B------:R-:W2:Y:S01]  /*12ba0*/  LDL R10, [R1] ;  /* 0x00000000010a7983 */ /* 0x000ea20000100800 */
[----:B------:R-:W-:Y:S01]  /*12bb0*/  ULDC.64 UR4, c[0x0][0x300] ;  /* 0x0000c00000047ab9 */ /* 0x000fe20000000a00 */
[----:B------:R-:W-:Y:S01]  /*12bc0*/  LOP3.LUT P5, RZ, R23, 0x10, RZ, 0xc0, !PT ;  /* 0x0000001017ff7812 */ /* 0x000fe200078ac0ff */
[----:B------:R-:W-:Y:S01]  /*12bd0*/  IMAD R5, R5, UR4, RZ ;  /* 0x0000000405057c24 */ /* 0x000fe2000f8e02ff */
[----:B------:R-:W1:Y:S01]  /*12be0*/  S2R R9, SR_TID.X ;  /* 0x0000000000097919 */ /* 0x000e620000002100 */
[C---:B0-----:R-:W-:Y:S01]  /*12bf0*/  IMAD.WIDE.U32 R2, R4.reuse, UR4, RZ ;  /* 0x0000000404027c25 */ /* 0x041fe2000f8e00ff */
[C---:B------:R-:W-:Y:S02]  /*12c00*/  LOP3.LUT P4, RZ, R23.reuse, 0x8, RZ, 0xc0, !PT ;  /* 0x0000000817ff7812 */ /* 0x040fe4000788c0ff */
[C---:B------:R-:W-:Y:S01]  /*12c10*/  LOP3.LUT P3, RZ, R23.reuse, 0x4, RZ, 0xc0, !PT ;  /* 0x0000000417ff7812 */ /* 0x040fe2000786c0ff */
[----:B------:R-:W-:Y:S01]  /*12c20*/  IMAD R5, R4, UR5, R5 ;  /* 0x0000000504057c24 */ /* 0x000fe2000f8e0205 */
[----:B------:R-:W-:Y:S01]  /*12c30*/  ULDC.64 UR4, c[0x0][0x310] ;  /* 0x0000c40000047ab9 */ /* 0x000fe20000000a00 */
[----:B------:R-:W-:Y:S01]  /*12c40*/  LOP3.LUT P2, RZ, R23, 0x2, RZ, 0xc0, !PT ;  /* 0x0000000217ff7812 */ /* 0x000fe2000784c0ff */
[----:B------:R-:W-:-:S02]  /*12c50*/  IMAD R8, R8, UR4, RZ ;  /* 0x0000000408087c24 */ /* 0x000fc4000f8e02ff */
        /* <DEDUP_REMOVED lines=9> */
[C---:B------:R-:W-:Y:S01]  /*12cf0*/  LEA R4, P0, R2.reuse, UR4, 0x1 ;  /* 0x0000000402047c11 */ /* 0x040fe2000f8008ff */
[----:B------:R-:W-:Y:S01]  /*12d00*/  UMOV UR4, 0xffffffff ;  /* 0xffffffff00047882 */ /* 0x000fe20000000000 */
[----:B------:R-:W-:Y:S02]  /*12d10*/  IADD3 R0, R3, R0, RZ ;  /* 0x0000000003007210 */ /* 0x000fe40007ffe0ff */
[----:B-1----:R-:W-:Y:S02]  /*12d20*/  LOP3.LUT R9, R9, 0x7f, RZ, 0xc0, !PT ;  /* 0x0000007f09097812 */ /* 0x002fe400078ec0ff */
[----:B------:R-:W-:Y:S02]  /*12d30*/  LEA.HI.X R0, R2, UR5, R0, 0x1, P0 ;  /* 0x0000000502007c11 */ /* 0x000fe400080f0c00 */
[----:B------:R-:W-:Y:S01]  /*12d40*/  SHF.R.U32.HI R9, RZ, 0x3, R9 ;  /* 0x00000003ff097819 */ /* 0x000fe20000011609 */
[----:B--2---:R-:W-:-:S02]  /*12d50*/  IMAD R5, R7, -0x40, R10 ;  /* 0xffffffc007057824 */ /* 0x004fc400078e020a */
[----:B------:R-:W-:Y:S02]  /*12d60*/  IMAD R7, R25, 0x4000, R32 ;  /* 0x0000400019077824 */ /* 0x000fe400078e0220 */
[----:B------:R-:W-:-:S05]  /*12d70*/  IMAD.IADD R5, R5, 0x1, -R9 ;  /* 0x0000000105057824 */ /* 0x000fca00078e0a09 */
[----:B------:R-:W-:Y:S01]  /*12d80*/  ISETP.GE.AND P0, PT, R5, 0x1, PT ;  /* 0x000000010500780c */ /* 0x000fe20003f06270 */
[----:B------:R-:W-:-:S12]  /*12d90*/  BRA.DIV UR4, `(.L_x_1385) ;  /* 0x0000003e04287947 */ /* 0x000fd8000b800000 */
[----:B------:R-:W0:Y:S01]  /*12da0*/  SHFL.IDX PT, R3, R4, RZ, 0x181f ;  /* 0x00181fff04037589 */ /* 0x000e2200000e0000 */
[----:B------:R-:W-:-:S03]  /*12db0*/  @P0 IMAD R9, R7, 0x2, R22 ;  /* 0x0000000207090824 */ /* 0x000fc600078e0216 */
[----:B------:R-:W1:Y:S04]  /*12dc0*/  SHFL.IDX PT, R2, R0, RZ, 0x181f ;  /* 0x00181fff00027589 */ /* 0x000e6800000e0000 */
[----:B------:R-:W-:Y:S01]  /*12dd0*/  SHFL.IDX PT, R8, R0, 0x1, 0x181f ;  /* 0x00381f0000087f89 */ /* 0x000fe200000e0000 */
[----:B0-----:R-:W-:-:S05]  /*12de0*/  @P0 LEA R3, P1, R34, R3, 0x1 ;  /* 0x0000000322030211 */ /* 0x001fca00078208ff */
[----:B-1----:R-:W-:-:S05]  /*12df0*/  @P0 IMAD.X R2, RZ, RZ, R2, P1 ;  /* 0x000000ffff020224 */ /* 0x002fca00008e0602 */
        /* <DEDUP_REMOVED lines=20> */
[----:B0-----:R-:W-:-:S04]  /*12f40*/  @P0 LEA R2, P1, R34, R2, 0x1 ;  /* 0x0000000222020211 */ /* 0x001fc800078208ff */
[----:B------:R-:W-:Y:S02]  /*12f50*/  @P0 IADD3.X R3, RZ, R8, RZ, P1, !PT ;  /* 0x00000008ff030210 */ /* 0x000fe40000ffe4ff */
[----:B------:R0:W1:Y:S04]  /*12f60*/  SHFL.IDX PT, R8, R0, 0x3, 0x181f ;  /* 0x00781f0000087f89 */ /* 0x00006800000e0000 */
[----:B------:R-:W-:Y:S04]  /*12f70*/  @P0 LDGSTS.E.BYPASS.LTC128B.128 [R9+0x21400], desc[UR36][R2.64], !P5 ;  /* 0x2140000002090fae */ /* 0x000fe8000e901d64 */
[----:B------:R-:W-:Y:S04]  /*12f80*/  @P0 LDGSTS.E.BYPASS.LTC128B.128 [R9+0x23400], desc[UR36][R2.64+0x80], !P4 ;  /* 0x2340008002090fae */ /* 0x000fe8000e101d64 */
[----:B------:R-:W-:Y:S04]  /*12f90*/  @P0 LDGSTS.E.BYPASS.LTC128B.128 [R9+0x25400], desc[UR36][R2.64+0x100], !P3 ;  /* 0x2540010002090fae */ /* 0x000fe8000d901d64 */
[----:B------:R2:W-:Y:S04]  /*12fa0*/  @P0 LDGSTS.E.BYPASS.LTC128B.128 [R9+0x27400], desc[UR36][R2.64+0x180], !P2 ;  /* 0x2740018002090fae */ /* 0x0005e8000d101d64 */
[----:B-12---:R0:W2:Y:S02]  /*12fb0*/  SHFL.IDX PT, R2, R4, 0x3, 0x181f ;  /* 0x00781f0004027f89 */ /* 0x0060a400000e0000 */
.L_x_1460:
[----:B------:R-:W-:-:S13]  /*12fc0*/  ISETP.GE.AND P0, PT, R5, 0x31, PT ;  /* 0x000000310500780c */ /* 0x000fda0003f06270 */
[----:B--2---:R-:W-:Y:S01]  /*12fd0*/  @P0 LEA R2, P1, R34, R2, 0x1 ;  /* 0x0000000222020211 */ /* 0x004fe200078208ff */
[----:B------:R-:W-:-:S04]  /*12fe0*/  @P0 IMAD R7, R7, 0x2, R22 ;  /* 0x0000000207070824 */ /* 0x000fc800078e0216 */
        /* <DEDUP_REMOVED lines=10> */
.L_x_1386:
        /* <DEDUP_REMOVED lines=10> */
.L_x_1387:
[----:B------:R2:W-:Y:S02]  /*13130*/  SYNCS.ARRIVE.TRANS64.A1T0 RZ, [R6+URZ+0x30830], RZ ;  /* 0x030830ff06ff79a7 */ /* 0x0005e4000810003f */
[----:B------:R-:W-:Y:S05]  /*13140*/  WARPSYNC.ALL ;  /* 0x0000000000007948 */ /* 0x000fea0003800000 */
[----:B------:R-:W-:Y:S01]  /*13150*/  ULDC.64 UR4, c[0x0][0x298] ;  /* 0x0000a60000047ab9 */ /* 0x000fe20000000a00 */
[----:B-1----:R-:W-:Y:S01]  /*13160*/  VIADD R2, R22, 0x10400 ;  /* 0x0001040016027836 */ /* 0x002fe20000000000 */
[----:B0-----:R-:W-:Y:S01]  /*13170*/  SHF.R.S32.HI R0, RZ, 0x1f, R35 ;  /* 0x0000001fff007819 */ /* 0x001fe20000011423 */
[----:B------:R-:W-:Y:S01]  /*13180*/  IMAD.WIDE.U32 R4, R35, UR4, RZ ;  /* 0x0000000423047c25 */ /* 0x000fe2000f8e00ff */
[----:B------:R-:W-:Y:S01]  /*13190*/  BSSY B6, `(.L_x_1388) ;  /* 0x0000018000067945 */ /* 0x000fe20003800000 */
[----:B------:R-:W-:Y:S01]  /*131a0*/  BAR.SYNC.DEFER_BLOCKING 0x8, 0x180 ;  /* 0x0206000000007b1d */ /* 0x000fe20000010000 */
[----:B------:R-:W-:Y:S01]  /*131b0*/  LOP3.LUT P0, RZ, R2, 0x3ff, RZ, 0xc0, !PT ;  /* 0x000003ff02ff7812 */ /* 0x000fe2000780c0ff */
[----:B------:R-:W-:-:S04]  /*131c0*/  IMAD R0, R0, UR4, RZ ;  /* 0x0000000400007c24 */ /* 0x000fc8000f8e02ff */
[----:B------:R-:W-:Y:S01]  /*131d0*/  IMAD R0, R35, UR5, R0 ;  /* 0x0000000523007c24 */ /* 0x000fe2000f8e0200 */
[----:B------:R0:W-:Y:S03]  /*131e0*/  STL.64 [R1+0x10], R4 ;  /* 0x0000100401007387 */ /* 0x0001e60000100a00 */
[----:B------:R-:W-:-:S04]  /*131f0*/  IMAD.IADD R35, R5, 0x1, R0 ;  /* 0x0000000105237824 */ /* 0x000fc800078e0200 */
        /* <DEDUP_REMOVED lines=8> */
[----:B--2---:R-:W-:Y:S01]  /*13280*/  IMAD.U32 R6, RZ, RZ, UR8 ;  /* 0x00000008ff067e24 */ /* 0x004fe2000f8e00ff */
        /* <DEDUP_REMOVED lines=8> */
.L_x_1389:
[----:B------:R-:W-:Y:S05]  /*13310*/  BSYNC B6 ;  /* 0x0000000000067941 */ /* 0x000fea0003800000 */
.L_x_1388:
[----:B------:R-:W3:Y:S01]  /*13320*/  LDL.LU.64 R20, [R1+0x10] ;  /* 0x0000100001147983 */ /* 0x000ee20000300a00 */
[----:B------:R-:W-:Y:S01]  /*13330*/  ULDC.64 UR4, c[0x0][0x2d8] ;  /* 0x0000b60000047ab9 */ /* 0x000fe20000000a00 */
[----:B------:R-:W-:Y:S01]  /*13340*/  LOP3.LUT P6, RZ, R23, 0x100, RZ, 0xc0, !PT ;  /* 0x0000010017ff7812 */ /* 0x000fe200078cc0ff */
[----:B------:R-:W-:Y:S01]  /*13350*/  IMAD R0, R30, UR4, RZ ;  /* 0x000000041e007c24 */ /* 0x000fe2000f8e02ff */
[----:B------:R-:W-:Y:S01]  /*13360*/  LOP3.LUT R7, R34, 0x40, RZ, 0xfc, !PT ;  /* 0x0000004022077812 */ /* 0x000fe200078efcff */
[----:B------:R-:W-:Y:S01]  /*13370*/  IMAD.MOV.U32 R3, RZ, RZ, R35 ;  /* 0x000000ffff037224 */ /* 0x000fe200078e0023 */
[----:B0-----:R-:W-:Y:S01]  /*13380*/  SEL R4, R19, RZ, !P6 ;  /* 0x000000ff13047207 */ /* 0x001fe20007000000 */
[----:B------:R-:W-:Y:S01]  /*13390*/  IMAD R5, R18, UR5, R0 ;  /* 0x0000000512057c24 */ /* 0x000fe2000f8e0200 */
[----:B------:R-:W-:-:S04]  /*133a0*/  SHF.R.S32.HI R0, RZ, 0x1f, R19 ;  /* 0x0000001fff007819 */ /* 0x000fc80000011413 */
[----:B------:R-:W-:Y:S01]  /*133b0*/  SEL R0, R0, RZ, !P6 ;  /* 0x000000ff00007207 */ /* 0x000fe20007000000 */
[----:B---3--:R-:W-:Y:S01]  /*133c0*/  IMAD.MOV.U32 R2, RZ, RZ, R20 ;  /* 0x000000ffff027224 */ /* 0x008fe200078e0014 */
[----:B------:R-:W0:Y:S01]  /*133d0*/  LDC R21, c[0x0][0x448] ;  /* 0x00011200ff157b82 */ /* 0x000e220000000800 */
[----:B------:R-:W1:Y:S02]  /*133e0*/  S2R R20, SR_TID.X ;  /* 0x0000000000147919 */ /* 0x000e640000002100 */
[----:B------:R-:W-:Y:S01]  /*133f0*/  IMAD.WIDE.U32 R2, R18, UR4, R2 ;  /* 0x0000000412027c25 */ /* 0x000fe2000f8e0002 */
[----:B------:R-:W-:-:S03]  /*13400*/  ULDC.64 UR4, c[0x0][0x2e0] ;  /* 0x0000b80000047ab9 */ /* 0x000fc60000000a00 */
[----:B------:R-:W-:Y:S02]  /*13410*/  IMAD.IADD R3, R3, 0x1, R5 ;  /* 0x0000000103037824 */ /* 0x000fe400078e0205 */
[----:B------:R-:W-:Y:S02]  /*13420*/  IMAD R0, R0, UR4, RZ ;  /* 0x0000000400007c24 */ /* 0x000fe4000f8e02ff */
[----:B------:R-:W-:-:S04]  /*13430*/  IMAD.WIDE.U32 R2, R4, UR4, R2 ;  /* 0x0000000404027c25 */ /* 0x000fc8000f8e0002 */
[----:B------:R-:W-:Y:S01]  /*13440*/  IMAD R0, R4, UR5, R0 ;  /* 0x0000000504007c24 */ /* 0x000fe2000f8e0200 */
[----:B------:R-:W-:-:S03]  /*13450*/  ULDC.64 UR4, c[0x0][0x2d0] ;  /* 0x0000b40000047ab9 */ /* 0x000fc60000000a00 */
[----:B------:R-:W-:Y:S01]  /*13460*/  IMAD.IADD R3, R3, 0x1, R0 ;  /* 0x0000000103037824 */ /* 0x000fe200078e0200 */
[----:B0-----:R-:W-:Y:S02]  /*13470*/  ISETP.NE.AND P6, PT, R21, 0x1, PT ;  /* 0x000000011500780c */ /* 0x001fe40003fc5270 */
[----:B-1----:R-:W-:-:S04]  /*13480*/  LOP3.LUT R20, R20, 0x7f, RZ, 0xc0, !PT ;  /* 0x0000007f14147812 */ /* 0x002fc800078ec0ff */
[----:B------:R-:W-:-:S07]  /*13490*/  SHF.R.U32.HI R21, RZ, 0x3, R20 ;  /* 0x00000003ff157819 */ /* 0x000fce0000011614 */
[----:B--2---:R-:W0:Y:S01]  /*134a0*/  @P6 LDC R6, c[0x0][0x44c] ;  /* 0x00011300ff066b82 */ /* 0x004e220000000800 */
[----:B------:R-:W1:Y:S07]  /*134b0*/  S2R R20, SR_TID.X ;  /* 0x0000000000147919 */ /* 0x000e6e0000002100 */
[----:B------:R-:W2:Y:S01]  /*134c0*/  @P6 LDC R5, c[0x0][0x450] ;  /* 0x00011400ff056b82 */ /* 0x000ea20000000800 */
[----:B-1----:R-:W-:-:S05]  /*134d0*/  IMAD.SHL.U32 R20, R20, 0x10, RZ ;  /* 0x0000001014147824 */ /* 0x002fca00078e00ff */
[----:B------:R-:W-:-:S05]  /*134e0*/  LOP3.LUT R20, R21, 0x70, R20, 0xf8, !PT ;  /* 0x0000007015147812 */ /* 0x000fca00078ef814 */
[----:B------:R-:W-:Y:S02]  /*134f0*/  IMAD.IADD R0, R20, 0x1, R27 ;  /* 0x0000000114007824 */ /* 0x000fe400078e021b */
[----:B------:R-:W1:Y:S02]  /*13500*/  S2R R20, SR_TID.X ;  /* 0x0000000000147919 */ /* 0x000e640000002100 */
[----:B0-----:R-:W-:Y:S01]  /*13510*/  @P6 IMAD.HI.U32 R6, R0, R6, RZ ;  /* 0x0000000600066227 */ /* 0x001fe200078e00ff */
[----:B------:R-:W-:-:S04]  /*13520*/  MOV R4, R0 ;  /* 0x0000000000047202 */ /* 0x000fc80000000f00 */
[----:B--2---:R-:W-:Y:S02]  /*13530*/  @P6 SHF.R.U32.HI R4, RZ, R5, R6 ;  /* 0x00000005ff046219 */ /* 0x004fe40000011606 */
[----:B------:R-:W0:Y:S03]  /*13540*/  LDC R6, c[0x0][0x448] ;  /* 0x00011200ff067b82 */ /* 0x000e260000000800 */
[----:B------:R-:W-:Y:S02]  /*13550*/  IMAD.MOV R5, RZ, RZ, -R4 ;  /* 0x000000ffff057224 */ /* 0x000fe400078e0a04 */
[----:B------:R-:W-:Y:S01]  /*13560*/  IMAD.WIDE.U32 R2, R4, UR4, R2 ;  /* 0x0000000404027c25 */ /* 0x000fe2000f8e0002 */
[----:B-1----:R-:W-:-:S03]  /*13570*/  LOP3.LUT R20, R20, 0x7f, RZ, 0xc0, !PT ;  /* 0x0000007f14147812 */ /* 0x002fc600078ec0ff */
[----:B0-----:R-:W-:Y:S01]  /*13580*/  IMAD R0, R6, R5, R0 ;  /* 0x0000000506007224 */ /* 0x001fe200078e0200 */
[----:B------:R-:W-:Y:S02]  /*13590*/  SHF.R.S32.HI R5, RZ, 0x1f, R4 ;  /* 0x0000001fff057819 */ /* 0x000fe40000011404 */
[----:B------:R-:W-:-:S03]  /*135a0*/  SHF.R.U32.HI R8, RZ, 0x3, R20 ;  /* 0x00000003ff087819 */ /* 0x000fc60000011614 */
        /* <DEDUP_REMOVED lines=10> */
[----:B------:R-:W-:Y:S01]  /*13650*/  IMAD.IADD R0, R3, 0x1, R5 ;  /* 0x0000000103007824 */ /* 0x000fe200078e0205 */
[----:B------:R-:W-:Y:S02]  /*13660*/  ULDC UR4, c[0x0][0x2b8] ;  /* 0x0000ae0000047ab9 */ /* 0x000fe40000000800 */
[----:B------:R-:W-:Y:S02]  /*13670*/  ISETP.GE.AND P4, PT, R34, UR4, PT ;  /* 0x0000000422007c0c */ /* 0x000fe4000bf86270 */
[----:B------:R-:W-:Y:S01]  /*13680*/  LEA.HI.X R0, R2, UR5, R0, 0x1, P0 ;  /* 0x0000000502007c11 */ /* 0x000fe200080f0c00 */
[----:B------:R-:W-:Y:S01]  /*13690*/  UMOV UR5, 0xffffffff ;  /* 0xffffffff00057882 */ /* 0x000fe20000000000 */
[----:B------:R-:W-:-:S02]  /*136a0*/  ISETP.GE.AND P3, PT, R7, UR4, PT ;  /* 0x0000000407007c0c */ /* 0x000fc4000bf66270 */
[----:B------:R-:W-:Y:S02]  /*136b0*/  ISETP.GE.AND P2, PT, R37, UR4, PT ;  /* 0x0000000425007c0c */ /* 0x000fe4000bf46270 */
[----:B------:R-:W-:Y:S01]  /*136c0*/  ISETP.GE.AND P1, PT, R36, UR4, PT ;  /* 0x0000000424007c0c */ /* 0x000fe2000bf26270 */
[----:B------:R-:W-:-:S12]  /*136d0*/  BRA.DIV UR5, `(.L_x_1390) ;  /* 0x0000003a05347947 */ /* 0x000fd8000b800000 */
[----:B------:R-:W0:Y:S01]  /*136e0*/  SHFL.IDX PT, R3, R4, RZ, 0x181f ;  /* 0x00181fff04037589 */ /* 0x000e2200000e0000 */
[----:B------:R-:W-:Y:S02]  /*136f0*/  IMAD R5, R29, R6, RZ ;  /* 0x000000061d057224 */ /* 0x000fe400078e02ff */
[----:B------:R-:W-:Y:S01]  /*13700*/  IMAD.IADD R27, R8, 0x1, R27 ;  /* 0x00000001081b7824 */ /* 0x000fe200078e021b */
[----:B------:R-:W1:Y:S04]  /*13710*/  SHFL.IDX PT, R2, R0, RZ, 0x181f ;  /* 0x00181fff00027589 */ /* 0x000e6800000e0000 */
[----:B------:R-:W-:Y:S01]  /*13720*/  ISETP.GE.AND P0, PT, R27, R5, PT ;  /* 0x000000051b00720c */ /* 0x000fe20003f06270 */
[----:B------:R-:W-:-:S12]  /*13730*/  SHFL.IDX PT, R14, R4, 0x7, 0x181f ;  /* 0x00f81f00040e7f89 */ /* 0x000fd800000e0000 */
[----:B0-----:R-:W-:-:S05]  /*13740*/  @!P0 LEA R6, P5, R34, R3, 0x1 ;  /* 0x0000000322068211 */ /* 0x001fca00078a08ff */
[----:B-1----:R-:W-:Y:S02]  /*13750*/  @!P0 IMAD.X R3, RZ, RZ, R2, P5 ;  /* 0x000000ffff038224 */ /* 0x002fe400028e0602 */
[----:B------:R-:W-:Y:S01]  /*13760*/  @!P0 IMAD.MOV.U32 R2, RZ, RZ, R6 ;  /* 0x000000ffff028224 */ /* 0x000fe200078e0006 */
[----:B------:R-:W-:-:S04]  /*13770*/  IADD3 R6, R27, 0x10, RZ ;  /* 0x000000101b067810 */ /* 0x000fc80007ffe0ff */
        /* <DEDUP_REMOVED lines=22> */
[----:B------:R-:W-:Y:S01]  /*138e0*/  VIADD R6, R27, 0x30 ;  /* 0x000000301b067836 */ /* 0x000fe20000000000 */
[----:B------:R-:W-:-:S05]  /*138f0*/  @!P0 MOV R3, R7 ;  /* 0x0000000700038202 */ /* 0x000fca0000000f00 */
        /* <DEDUP_REMOVED lines=43> */
[----:B0-----:R-:W-:-:S04]  /*13bb0*/  @!P0 LEA R6, P5, R34, R3, 0x1 ;  /* 0x0000000322068211 */ /* 0x001fc800078a08ff */
[----:B-1----:R-:W-:Y:S01]  /*13bc0*/  @!P0 IADD3.X R7, RZ, R2, RZ, P5, !PT ;  /* 0x00000002ff078210 */ /* 0x002fe20002ffe4ff */
[----:B------:R-:W-:Y:S02]  /*13bd0*/  @!P0 IMAD.MOV.U32 R2, RZ, RZ, R6 ;  /* 0x000000ffff028224 */ /* 0x000fe400078e0006 */
[----:B------:R0:W1:Y:S02]  /*13be0*/  SHFL.IDX PT, R6, R0, 0x7, 0x181f ;  /* 0x00f81f0000067f89 */ /* 0x00006400000e0000 */
[----:B------:R-:W-:-:S05]  /*13bf0*/  @!P0 IMAD.MOV.U32 R3, RZ, RZ, R7 ;  /* 0x000000ffff038224 */ /* 0x000fca00078e0007 */
[----:B------:R0:W-:Y:S04]  /*13c00*/  @!P0 LDGSTS.E.BYPASS.LTC128B.128 [R33+0x13400], desc[UR36][R2.64], !P4 ;  /* 0x1340000002218fae */ /* 0x0001e8000e101d64 */
[----:B------:R0:W-:Y:S04]  /*13c10*/  @!P0 LDGSTS.E.BYPASS.LTC128B.128 [R33+0x17400], desc[UR36][R2.64+0x80], !P3 ;  /* 0x1740008002218fae */ /* 0x0001e8000d901d64 */
[----:B------:R0:W-:Y:S04]  /*13c20*/  @!P0 LDGSTS.E.BYPASS.LTC128B.128 [R33+0x1b400], desc[UR36][R2.64+0x100], !P2 ;  /* 0x1b40010002218fae */ /* 0x0001e8000d101d64 */
[----:B------:R0:W-:Y:S02]  /*13c30*/  @!P0 LDGSTS.E.BYPASS.LTC128B.128 [R33+0x1f400], desc[UR36][R2.64+0x180], !P1 ;  /* 0x1f40018002218fae */ /* 0x0001e4000c901d64 */
.L_x_1477:
[----:B0-----:R-:W-:Y:S01]  /*13c40*/  VIADD R0, R27, 0x70 ;  /* 0x000000701b007836 */ /* 0x001fe20000000000 */
[----:B------:R-:W-:Y:S04]  /*13c50*/  BSSY B0, `(.L_x_1391) ;  /* 0x000000c000007945 */ /* 0x000fe80003800000 */
[----:B------:R-:W-:-:S13]  /*13c60*/  ISETP.GE.AND P0, PT, R0, R5, PT ;  /* 0x000000050000720c */ /* 0x000fda0003f06270 */
[----:B------:R-:W-:Y:S05]  /*13c70*/  @P0 BRA `(.L_x_1392) ;  /* 0x0000000000240947 */ /* 0x000fea0003800000 */
[----:B------:R-:W-:-:S05]  /*13c80*/  LEA R2, P0, R34, R14, 0x1 ;  /* 0x0000000e22027211 */ /* 0x000fca00078008ff */
        /* <DEDUP_REMOVED lines=8> */
.L_x_1392:
[----:B------:R-:W-:Y:S05]  /*13d10*/  BSYNC B0 ;  /* 0x0000000000007941 */ /* 0x000fea0003800000 */
.L_x_1391:
[----:B------:R-:W-:Y:S01]  /*13d20*/  NOP ;  /* 0x0000000000007918 */ /* 0x000fe20000000000 */
[----:B------:R-:W-:-:S13]  /*13d30*/  PLOP3.LUT P0, PT, PT, PT, PT, 0x80, 0x0 ;  /* 0x000000000000781c */ /* 0x000fda0003f0f070 */
.L_x_1393:
[----:B------:R-:W-:Y:S02]  /*13d40*/  PLOP3.LUT P1, PT, P1, P0, PT, 0xa2, 0x0 ;  /* 0x000000000000781c */ /* 0x000fe40000f21472 */
[----:B------:R-:W-:-:S08]  /*13d50*/  @P0 R2UR P1, UR4, R22 ;  /* 0x00000000160402ca */ /* 0x000fd00000020000 */
[----:B------:R-:W-:-:S05]  /*13d60*/  @P0 PLOP3.LUT P0, PT, P1, PT, PT, 0x80, 0x0 ;  /* 0x000000000000081c */ /* 0x000fca0000f0f070 */
[----:B------:R-:W-:Y:S01]  /*13d70*/  @!P1 SYNCS.ARRIVE.TRANS64.RED.A0T1 RZ, [UR4+0x30800], RZ ;  /* 0x030800ffffff99a7 */ /* 0x000fe20008200404 */
[----:B------:R-:W-:Y:S07]  /*13d80*/  @!P1 ARRIVES.LDGSTSBAR.64.TRANSCNT [UR4+0x30800] ;  /* 0x03080000ff0099b0 */ /* 0x000fee0008000a84 */
[----:B------:R-:W-:Y:S05]  /*13d90*/  @P0 BRA.U.ANY `(.L_x_1393) ;  /* 0xfffffffd00e80947 */ /* 0x000fea000393ffff */
[----:B0-----:R-:W2:Y:S04]  /*13da0*/  LDL.LU R3, [R1+0x1c] ;  /* 0x00001c0001037983 */ /* 0x001ea80000300800 */
[----:B------:R-:W3:Y:S01]  /*13db0*/  LDL.LU R2, [R1+0x18] ;  /* 0x0000180001027983 */ /* 0x000ee20000300800 */
[----:B--2---:R-:W-:Y:S01]  /*13dc0*/  VIADD R3, R3, 0x1 ;  /* 0x0000000103037836 */ /* 0x004fe20000000000 */
[----:B---3--:R-:W-:-:S04]  /*13dd0*/  IADD3 R7, R2, -0x2, RZ ;  /* 0xfffffffe02077810 */ /* 0x008fc80007ffe0ff */
[----:B------:R0:W-:Y:S01]  /*13de0*/  STL [R1+0x1c], R3 ;  /* 0x00001c0301007387 */ /* 0x0001e20000100800 */
[----:B------:R-:W-:-:S04]  /*13df0*/  LEA.HI R0, R3, R3, RZ, 0x1 ;  /* 0x0000000303007211 */ /* 0x000fc800078f08ff */
[----:B------:R-:W-:-:S05]  /*13e00*/  LOP3.LUT R0, R0, 0xfffffffe, RZ, 0xc0, !PT ;  /* 0xfffffffe00007812 */ /* 0x000fca00078ec0ff */
[----:B------:R-:W-:-:S05]  /*13e10*/  IMAD.IADD R0, R3, 0x1, -R0 ;  /* 0x0000000103007824 */ /* 0x000fca00078e0a00 */
[----:B0-----:R-:W-:Y:S01]  /*13e20*/  SHF.L.U32 R3, R0, 0x1f, RZ ;  /* 0x0000001f00037819 */ /* 0x001fe200000006ff */
[----:B------:R-:W-:Y:S01]  /*13e30*/  NOP ;  /* 0x0000000000007918 */ /* 0x000fe20000000000 */
[----:B------:R0:W-:Y:S01]  /*13e40*/  SYNCS.ARRIVE.TRANS64.A1T0 RZ, [R22+URZ+0x30800], RZ ;  /* 0x030800ff16ff79a7 */ /* 0x0001e2000810003f */
[----:B------:R-:W-:Y:S01]  /*13e50*/  BSSY B0, `(.L_x_1394) ;  /* 0x0000003000007945 */ /* 0x000fe20003800000 */
[----:B------:R-:W2:Y:S03]  /*13e60*/  SYNCS.PHASECHK.TRANS64.TRYWAIT P0, [R22+URZ+0x30820], R3 ;  /* 0x03082003160075a7 */ /* 0x000ea6000800017f */
[----:B0-2---:R-:W-:Y:S05]  /*13e70*/  @!P0 BRA `(.L_x_1395) ;  /* 0x0000003c00208947 */ /* 0x005fea0003800000 */
.L_x_1478:
[----:B------:R-:W-:Y:S05]  /*13e80*/  BSYNC B0 ;  /* 0x0000000000007941 */ /* 0x000fea0003800000 */
.L_x_1394:
[----:B------:R-:W2:Y:S01]  /*13e90*/  LDL R0, [R1+0x8] ;  /* 0x0000080001007983 */ /* 0x000ea20000100800 */
[----:B------:R-:W-:Y:S01]  /*13ea0*/  BSSY B0, `(.L_x_1396) ;  /* 0x0000102000007945 */ /* 0x000fe20003800000 */
[----:B--2---:R-:W-:-:S13]  /*13eb0*/  ISETP.GE.AND P0, PT, R7, R0, PT ;  /* 0x000000000700720c */ /* 0x004fda0003f06270 */
[----:B------:R-:W-:Y:S05]  /*13ec0*/  @!P0 BRA `(.L_x_1397) ;  /* 0x0000000c00fc8947 */ /* 0x000fea0003800000 */
[C---:B------:R-:W-:Y:S01]  /*13ed0*/  LOP3.LUT R0, R34.reuse, 0x40, RZ, 0xfc, !PT ;  /* 0x0000004022007812 */ /* 0x040fe200078efcff */
[----:B------:R-:W-:Y:S01]  /*13ee0*/  ULDC UR4, c[0x0][0x2f4] ;  /* 0x0000bd0000047ab9 */ /* 0x000fe20000000800 */
[----:B-1----:R-:W-:Y:S01]  /*13ef0*/  IMAD.MOV.U32 R6, RZ, RZ, R25 ;  /* 0x000000ffff067224 */ /* 0x002fe200078e0019 */
[----:B------:R-:W-:Y:S01]  /*13f00*/  ISETP.GE.AND P4, PT, R34, UR4, PT ;  /* 0x0000000422007c0c */ /* 0x000fe2000bf86270 */
[----:B------:R-:W-:Y:S01]  /*13f10*/  IMAD.MOV.U32 R10, RZ, RZ, R28 ;  /* 0x000000ffff0a7224 */ /* 0x000fe200078e001c */
[----:B------:R-:W-:Y:S01]  /*13f20*/  ISETP.GE.AND P3, PT, R0, UR4, PT ;  /* 0x0000000400007c0c */ /* 0x000fe2000bf66270 */
[----:B------:R-:W-:Y:S01]  /*13f30*/  IMAD.MOV.U32 R29, RZ, RZ, R26 ;  /* 0x000000ffff1d7224 */ /* 0x000fe200078e001a */
[----:B------:R-:W-:Y:S02]  /*13f40*/  ISETP.GE.AND P2, PT, R37, UR4, PT ;  /* 0x0000000425007c0c */ /* 0x000fe4000bf46270 */
[----:B------:R-:W-:-:S13]  /*13f50*/  ISETP.GE.AND P1, PT, R36, UR4, PT ;  /* 0x0000000424007c0c */ /* 0x000fda000bf26270 */
.L_x_1410:
[----:B------:R-:W2:Y:S04]  /*13f60*/  LDL R0, [R1+0x4] ;  /* 0x0000040001007983 */ /* 0x000ea80000100800 */
[----:B------:R-:W3:Y:S01]  /*13f70*/  LDL R8, [R1+0xc] ;  /* 0x00000c0001087983 */ /* 0x000ee20000100800 */
[----:B------:R-:W1:Y:S01]  /*13f80*/  S2R R2, SR_TID.X ;  /* 0x0000000000027919 */ /* 0x000e620000002100 */
[----:B------:R-:W4:Y:S01]  /*13f90*/  S2R R9, SR_TID.X ;  /* 0x0000000000097919 */ /* 0x000f220000002100 */
[----:B-1----:R-:W-:-:S04]  /*13fa0*/  LOP3.LUT R2, R2, 0x7f, RZ, 0xc0, !PT ;  /* 0x0000007f02027812 */ /* 0x002fc800078ec0ff */
[----:B0-----:R-:W-:Y:S02]  /*13fb0*/  SHF.R.U32.HI R3, RZ, 0x3, R2 ;  /* 0x00000003ff037819 */ /* 0x001fe40000011602 */
[----:B------:R-:W0:Y:S01]  /*13fc0*/  LDC R2, c[0x0][0x430] ;  /* 0x00010c00ff027b82 */ /* 0x000e220000000800 */
[----:B----4-:R-:W-:-:S05]  /*13fd0*/  IMAD.SHL.U32 R9, R9, 0x10, RZ ;  /* 0x0000001009097824 */ /* 0x010fca00078e00ff */
[----:B------:R-:W-:-:S04]  /*13fe0*/  LOP3.LUT R9, R3, 0x70, R9, 0xf8, !PT ;  /* 0x0000007003097812 */ /* 0x000fc800078ef809 */
[----:B------:R-:W-:-:S13]  /*13ff0*/  ISETP.GT.U32.AND P6, PT, R9, 0x3f, PT ;  /* 0x0000003f0900780c */ /* 0x000fda0003fc4070 */
[----:B------:R-:W1:Y:S01]  /*14000*/  @!P6 LDC.64 R4, c[0x0][0x428] ;  /* 0x00010a00ff04eb82 */ /* 0x000e620000000a00 */
[----:B0-----:R-:W-:-:S13]  /*14010*/  ISETP.NE.AND P0, PT, R2, 0x1, PT ;  /* 0x000000010200780c */ /* 0x001fda0003f05270 */
[----:B------:R-:W0:Y:S08]  /*14020*/  @P0 LDC R3, c[0x0][0x434] ;  /* 0x00010d00ff030b82 */ /* 0x000e300000000800 */
[----:B------:R-:W4:Y:S01]  /*14030*/  @P0 LDC R2, c[0x0][0x438] ;  /* 0x00010e00ff020b82 */ /* 0x000f220000000800 */
[----:B------:R-:W-:Y:S05]  /*14040*/  YIELD ;  /* 0x0000000000007946 */ /* 0x000fea0003800000 */
[----:B------:R-:W-:Y:S01]  /*14050*/  ULDC UR4, c[0x0][0x430] ;  /* 0x00010c0000047ab9 */ /* 0x000fe20000000800 */
[----:B--2---:R-:W-:-:S04]  /*14060*/  IMAD R0, R7, 0x40, R0 ;  /* 0x0000004007007824 */ /* 0x004fc800078e0200 */
[----:B------:R-:W-:-:S04]  /*14070*/  IMAD.IADD R0, R9, 0x1, R0 ;  /* 0x0000000109007824 */ /* 0x000fc800078e0200 */
[----:B0-----:R-:W-:Y:S01]  /*14080*/  @P0 IMAD.HI.U32 R3, R0, R3, RZ ;  /* 0x0000000300030227 */ /* 0x001fe200078e00ff */
[----:B------:R-:W-:-:S04]  /*14090*/  MOV R11, R0 ;  /* 0x00000000000b7202 */ /* 0x000fc80000000f00 */
[----:B----4-:R-:W-:-:S04]  /*140a0*/  @P0 SHF.R.U32.HI R11, RZ, R2, R3 ;  /* 0x00000002ff0b0219 */ /* 0x010fc80000011603 */
[--C-:B------:R-:W-:Y:S01]  /*140b0*/  @!P6 SHF.R.S32.HI R3, RZ, 0x1f, R11.reuse ;  /* 0x0000001fff03e819 */ /* 0x100fe2000001140b */
[----:B------:R-:W-:-:S04]  /*140c0*/  @!P6 IMAD.MOV.U32 R2, RZ, RZ, R11 ;  /* 0x000000ffff02e224 */ /* 0x000fc800078e000b */
[----:B-1----:R-:W-:-:S04]  /*140d0*/  @!P6 IMAD.WIDE.U32 R2, R31, R4, R2 ;  /* 0x000000041f02e225 */ /* 0x002fc800078e0002 */
[----:B---3--:R-:W-:Y:S02]  /*140e0*/  @!P6 IMAD R4, R8, R4, RZ ;  /* 0x000000040804e224 */ /* 0x008fe400078e02ff */
[----:B------:R-:W0:Y:S02]  /*140f0*/  @!P6 LDC.64 R8, c[0x0][0x418] ;  /* 0x00010600ff08eb82 */ /* 0x000e240000000a00 */
[----:B------:R-:W-:-:S04]  /*14100*/  @!P6 IMAD R5, R31, R5, R4 ;  /* 0x000000051f05e224 */ /* 0x000fc800078e0204 */
[----:B------:R-:W-:Y:S02]  /*14110*/  @!P6 IMAD.IADD R3, R5, 0x1, R3 ;  /* 0x000000010503e824 */ /* 0x000fe400078e0203 */
[----:B------:R-:W-:-:S04]  /*14120*/  IMAD.MOV R5, RZ, RZ, -R11 ;  /* 0x000000ffff057224 */ /* 0x000fc800078e0a0b */
[----:B------:R-:W-:Y:S02]  /*14130*/  IMAD R5, R5, UR4, R0 ;  /* 0x0000000405057c24 */ /* 0x000fe4000f8e0200 */
[----:B------:R-:W-:Y:S01]  /*14140*/  IMAD.MOV.U32 R0, RZ, RZ, RZ ;  /* 0x000000ffff007224 */ /* 0x000fe200078e00ff */
[----:B0-----:R-:W-:-:S04]  /*14150*/  @!P6 LEA R8, P0, R2, R8, 0x2 ;  /* 0x000000080208e211 */ /* 0x001fc800078010ff */
[----:B------:R-:W-:-:S05]  /*14160*/  @!P6 LEA.HI.X R9, R2, R9, R3, 0x2, P0 ;  /* 0x000000090209e211 */ /* 0x000fca00000f1403 */
[----:B------:R0:W5:Y:S01]  /*14170*/  @!P6 LDG.E R0, desc[UR36][R8.64] ;  /* 0x000000240800e981 */ /* 0x000162000c1e1900 */
[----:B------:R-:W-:Y:S01]  /*14180*/  LOP3.LUT P5, RZ, R23, 0x20, RZ, 0xc0, !PT ;  /* 0x0000002017ff7812 */ /* 0x000fe200078ac0ff */
[----:B------:R-:W-:-:S05]  /*14190*/  VIADD R25, R6, 0x1 ;  /* 0x0000000106197836 */ /* 0x000fca0000000000 */
[----:B------:R-:W-:-:S04]  /*141a0*/  ISETP.NE.AND P0, PT, R25, 0x2, PT ;  /* 0x000000021900780c */ /* 0x000fc80003f05270 */
[----:B------:R-:W-:Y:S01]  /*141b0*/  SEL R28, RZ, 0x1, P0 ;  /* 0x00000001ff1c7807 */ /* 0x000fe20000000000 */
[----:B------:R-:W-:Y:S01]  /*141c0*/  IMAD.MOV.U32 R26, RZ, RZ, R7 ;  /* 0x000000ffff1a7224 */ /* 0x000fe200078e0007 */
[----:B------:R-:W-:Y:S02]  /*141d0*/  SEL R25, R25, RZ, P0 ;  /* 0x000000ff19197207 */ /* 0x000fe40000000000 */
[----:B------:R-:W-:Y:S01]  /*141e0*/  LOP3.LUT R28, R10, R28, RZ, 0x3c, !PT ;  /* 0x0000001c0a1c7212 */ /* 0x000fe200078e3cff */
[----:B0-----:R-:W-:Y:S06]  /*141f0*/  @!P5 BRA `(.L_x_1398) ;  /* 0x000000000004d947 */ /* 0x001fec0003800000 */
[----:B------:R-:W-:Y:S01]  /*14200*/  BPT.TRAP 0x1 ;  /* 0x000000040000795c */ /* 0x000fe20000300000 */
.L_x_1398:
[----:B------:R-:W-:Y:S01]  /*14210*/  LEA R7, R25, R22, 0x3 ;  /* 0x0000001619077211 */ /* 0x000fe200078e18ff */
[----:B------:R-:W-:Y:S01]  /*14220*/  BSSY B1, `(.L_x_1399) ;  /* 0x0000004000017945 */ /* 0x000fe20003800000 */
[----:B------:R-:W-:-:S04]  /*14230*/  SHF.L.U32 R2, R28, 0x1f, RZ ;  /* 0x0000001f1c027819 */ /* 0x000fc800000006ff */
[----:B------:R-:W0:Y:S02]  /*14240*/  SYNCS.PHASECHK.TRANS64.TRYWAIT P0, [R7+URZ+0x30840], R2 ;  /* 0x03084002070075a7 */ /* 0x000e24000800017f */
[----:B0-----:R-:W-:Y:S05]  /*14250*/  @!P0 BRA `(.L_x_1400) ;  /* 0x00000038003c8947 */ /* 0x001fea0003800000 */
.L_x_1479:
[----:B------:R-:W-:Y:S05]  /*14260*/  BSYNC B1 ;  /* 0x0000000000017941 */ /* 0x000fea0003800000 */
.L_x_1399:
        /* <DEDUP_REMOVED lines=27> */
[----:B------:R-:W-:Y:S01]  /*14420*/  LEA R20, R20, R22, 0x1 ;  /* 0x0000001614147211 */ /* 0x000fe200078e08ff */
[----:B------:R-:W1:Y:S01]  /*14430*/  SHFL.IDX PT, R3, R27, RZ, 0x181f ;  /* 0x00181fff1b037589 */ /* 0x000e6200000e0000 */
[----:B------:R-:W-:-:S03]  /*14440*/  @P2 LOP3.LUT R23, R23, 0x1000, RZ, 0xfc, !PT ;  /* 0x0000100017172812 */ /* 0x000fc600078efcff */
        /* <DEDUP_REMOVED lines=31> */
.L_x_1489:
        /* <DEDUP_REMOVED lines=17> */
.L_x_1402:
        /* <DEDUP_REMOVED lines=10> */
.L_x_1403:
[----:B------:R2:W-:Y:S01]  /*147f0*/  SYNCS.ARRIVE.TRANS64.A1T0 RZ, [R7+URZ+0x30830], RZ ;  /* 0x030830ff07ff79a7 */ /* 0x0005e2000810003f */
[----:B------:R-:W-:Y:S05]  /*14800*/  @!P6 BRA `(.L_x_1404) ;  /* 0x000000000004e947 */ /* 0x000fea0003800000 */
[----:B------:R-:W-:Y:S01]  /*14810*/  BPT.TRAP 0x1 ;  /* 0x000000040000795c */ /* 0x000fe20000300000 */
.L_x_1404:
[----:B-1----:R-:W-:Y:S01]  /*14820*/  SHF.L.U32 R2, R10, 0x1f, RZ ;  /* 0x0000001f0a027819 */ /* 0x002fe200000006ff */
[----:B--2---:R-:W-:Y:S01]  /*14830*/  IMAD R7, R6, 0x8, R22 ;  /* 0x0000000806077824 */ /* 0x004fe200078e0216 */
[----:B------:R-:W-:Y:S03]  /*14840*/  BSSY B1, `(.L_x_1405) ;  /* 0x0000003000017945 */ /* 0x000fe60003800000 */
[----:B------:R-:W1:Y:S02]  /*14850*/  SYNCS.PHASECHK.TRANS64.TRYWAIT P0, [R7+URZ+0x30860], R2 ;  /* 0x03086002070075a7 */ /* 0x000e64000800017f */
[----:B-1----:R-:W-:Y:S05]  /*14860*/  @!P0 BRA `(.L_x_1406) ;  /* 0x0000003800408947 */ /* 0x002fea0003800000 */
.L_x_1490:
[----:B------:R-:W-:Y:S05]  /*14870*/  BSYNC B1 ;  /* 0x0000000000017941 */ /* 0x000fea0003800000 */
.L_x_1405:
        /* <DEDUP_REMOVED lines=11> */
[----:B------:R-:W1:Y:S01]  /*14930*/  SHFL.IDX PT, R3, R24, RZ, 0x181f ;  /* 0x00181fff18037589 */ /* 0x000e6200000e0000 */
[----:B0-----:R-:W-:-:S04]  /*14940*/  IADD3 R2, P0, R2, R4, RZ ;  /* 0x0000000402027210 */ /* 0x001fc80007f1e0ff */
[----:B-1----:R-:W-:Y:S02]  /*14950*/  IADD3.X R3, RZ, R3, RZ, P0, !PT ;  /* 0x00000003ff037210 */ /* 0x002fe400007fe4ff */
        /* <DEDUP_REMOVED lines=35> */
.L_x_1500:
[----:B-1----:R-:W-:Y:S01]  /*14b90*/  IADD3 R2, P0, R2, R4, RZ ;  /* 0x0000000402027210 */ /* 0x002fe20007f1e0ff */
        /* <DEDUP_REMOVED lines=15> */
[----:B-1----:R-:W-:Y:S01]  /*14c90*/  IMAD.WIDE.U32 R2, R5, UR4, RZ ;  /* 0x0000000405027c25 */ /* 0x002fe2000f8e00ff */
[----:B------:R-:W-:-:S03]  /*14ca0*/  ULDC.64 UR4, c[0x0][0x338] ;  /* 0x0000ce0000047ab9 */ /* 0x000fc60000000a00 */
[----:B------:R-:W-:Y:S02]  /*14cb0*/  IMAD.IADD R3, R3, 0x1, R9 ;  /* 0x0000000103037824 */ /* 0x000fe400078e0209 */
[----:B------:R-:W-:Y:S02]  /*14cc0*/  IMAD R21, R21, UR4, RZ ;  /* 0x0000000415157c24 */ /* 0x000fe4000f8e02ff */
[----:B------:R-:W-:-:S04]  /*14cd0*/  IMAD.WIDE.U32 R2, R0, UR4, R2 ;  /* 0x0000000400027c25 */ /* 0x000fc8000f8e0002 */
[----:B------:R-:W-:Y:S01]  /*14ce0*/  IMAD R21, R0, UR5, R21 ;  /* 0x0000000500157c24 */ /* 0x000fe2000f8e0215 */
[----:B------:R-:W-:Y:S01]  /*14cf0*/  ULDC.64 UR4, c[0x0][0x330] ;  /* 0x0000cc0000047ab9 */ /* 0x000fe20000000a00 */
[----:B------:R-:W-:Y:S01]  /*14d00*/  NOP ;  /* 0x0000000000007918 */ /* 0x000fe20000000000 */
[----:B------:R-:W-:Y:S02]  /*14d10*/  IMAD R5, R30, UR4, RZ ;  /* 0x000000041e057c24 */ /* 0x000fe4000f8e02ff */
[----:B------:R-:W-:Y:S02]  /*14d20*/  IMAD.IADD R3, R3, 0x1, R21 ;  /* 0x0000000103037824 */ /* 0x000fe400078e0215 */
[C---:B------:R-:W-:Y:S02]  /*14d30*/  IMAD R5, R18.reuse, UR5, R5 ;  /* 0x0000000512057c24 */ /* 0x040fe4000f8e0205 */
[----:B------:R-:W-:Y:S01]  /*14d40*/  IMAD.WIDE.U32 R2, R18, UR4, R2 ;  /* 0x0000000412027c25 */ /* 0x000fe2000f8e0002 */
[----:B------:R-:W-:-:S04]  /*14d50*/  ULDC.64 UR4, c[0x0][0x318] ;  /* 0x0000c60000047ab9 */ /* 0x000fc80000000a00 */
[----:B------:R-:W-:Y:S02]  /*14d60*/  IADD3 R3, R5, R3, RZ ;  /* 0x0000000305037210 */ /* 0x000fe40007ffe0ff */
[----:B0-----:R-:W-:-:S04]  /*14d70*/  LEA R17, P0, R2, UR4, 0x1 ;  /* 0x0000000402117c11 */ /* 0x001fc8000f8008ff */
[----:B------:R-:W-:Y:S02]  /*14d80*/  LEA.HI.X R24, R2, UR5, R3, 0x1, P0 ;  /* 0x0000000502187c11 */ /* 0x000fe400080f0c03 */
[----:B------:R-:W-:-:S13]  /*14d90*/  PLOP3.LUT P0, PT, PT, PT, PT, 0x80, 0x0 ;  /* 0x000000000000781c */ /* 0x000fda0003f0f070 */
.L_x_1408:
        /* <DEDUP_REMOVED lines=10> */
.L_x_1409:
[----:B------:R-:W2:Y:S01]  /*14e40*/  LDL R0, [R1+0x8] ;  /* 0x0000080001007983 */ /* 0x000ea20000100800 */
[----:B------:R0:W-:Y:S01]  /*14e50*/  SYNCS.ARRIVE.TRANS64.A1T0 RZ, [R7+URZ+0x30850], RZ ;  /* 0x030850ff07ff79a7 */ /* 0x0001e2000810003f */
[----:B------:R-:W-:Y:S02]  /*14e60*/  IMAD.MOV.U32 R6, RZ, RZ, R25 ;  /* 0x000000ffff067224 */ /* 0x000fe400078e0019 */
[----:B------:R-:W-:Y:S02]  /*14e70*/  IMAD.MOV.U32 R10, RZ, RZ, R28 ;  /* 0x000000ffff0a7224 */ /* 0x000fe400078e001c */
[----:B------:R-:W-:Y:S02]  /*14e80*/  IMAD.MOV.U32 R29, RZ, RZ, R26 ;  /* 0x000000ffff1d7224 */ /* 0x000fe400078e001a */
[C---:B0-----:R-:W-:Y:S01]  /*14e90*/  VIADD R7, R26.reuse, 0xffffffff ;  /* 0xffffffff1a077836 */ /* 0x041fe20000000000 */
[----:B--2---:R-:W-:-:S13]  /*14ea0*/  ISETP.GT.AND P0, PT, R26, R0, PT ;  /* 0x000000001a00720c */ /* 0x004fda0003f04270 */
[----:B------:R-:W-:Y:S05]  /*14eb0*/  @P0 BRA `(.L_x_1410) ;  /* 0xfffffff000280947 */ /* 0x000fea000383ffff */
.L_x_1397:
[----:B------:R-:W-:Y:S05]  /*14ec0*/  BSYNC B0 ;  /* 0x0000000000007941 */ /* 0x000fea0003800000 */
.L_x_1396:
        /* <DEDUP_REMOVED lines=8> */
[----:B------:R-:W2:Y:S02]  /*14f50*/  FLO.U32 R0, UR4 ;  /* 0x0000000400007d00 */ /* 0x000ea400080e0000 */
[----:B--2---:R-:W-:-:S06]  /*14f60*/  ISETP.EQ.U32.AND P0, PT, R0, R5, PT ;  /* 0x000000050000720c */ /* 0x004fcc0003f02070 */
[----:B------:R-:W0:Y:S07]  /*14f70*/  POPC R5, UR4 ;  /* 0x0000000400057d09 */ /* 0x000e2e0008000000 */
[----:B0-----:R-:W2:Y:S01]  /*14f80*/  @P0 ATOMG.E.ADD.STRONG.GPU PT, R3, desc[UR36][R2.64], R5 ;  /* 0x00000005020309a8 */ /* 0x001ea200081ee1e4 */
[----:B------:R-:W0:Y:S02]  /*14f90*/  S2R R4, SR_LTMASK ;  /* 0x0000000000047919 */ /* 0x000e240000003900 */
[----:B0-----:R-:W-:-:S04]  /*14fa0*/  LOP3.LUT R4, R4, UR4, RZ, 0xc0, !PT ;  /* 0x0000000404047c12 */ /* 0x001fc8000f8ec0ff */
[----:B------:R-:W0:Y:S01]  /*14fb0*/  POPC R7, R4 ;  /* 0x0000000400077309 */ /* 0x000e220000000000 */
[----:B--2---:R-:W0:Y:S02]  /*14fc0*/  SHFL.IDX PT, R0, R3, R0, 0x1f ;  /* 0x00001f0003007589 */ /* 0x004e2400000e0000 */
[----:B0-----:R-:W-:-:S07]  /*14fd0*/  IADD3 R16, R0, UR39, R7 ;  /* 0x0000002700107c10 */ /* 0x001fce000fffe007 */
.L_x_1412:
[----:B------:R-:W-:Y:S05]  /*14fe0*/  BSYNC B0 ;  /* 0x0000000000007941 */ /* 0x000fea0003800000 */
.L_x_1411:
[----:B------:R-:W-:-:S13]  /*14ff0*/  LOP3.LUT P0, RZ, R23, 0x20, RZ, 0xc0, !PT ;  /* 0x0000002017ff7812 */ /* 0x000fda000780c0ff */
[----:B------:R-:W-:Y:S05]  /*15000*/  @!P0 BRA `(.L_x_1413) ;  /* 0x0000000000048947 */ /* 0x000fea0003800000 */
[----:B------:R-:W-:Y:S01]  /*15010*/  BPT.TRAP 0x1 ;  /* 0x000000040000795c */ /* 0x000fe20000300000 */
.L_x_1413:
[----:B------:R-:W2:Y:S01]  /*15020*/  LDL.LU R2, [R1] ;  /* 0x0000000001027983 */ /* 0x000ea20000300800 */
[----:B------:R-:W-:Y:S01]  /*15030*/  IMAD R0, R25, 0x8, R22 ;  /* 0x0000000819007824 */ /* 0x000fe200078e0216 */
[----:B0-----:R-:W-:Y:S01]  /*15040*/  SHF.L.U32 R3, R28, 0x1f, RZ ;  /* 0x0000001f1c037819 */ /* 0x001fe200000006ff */
[----:B------:R-:W-:Y:S03]  /*15050*/  BSSY B0, `(.L_x_1414) ;  /* 0x0000004000007945 */ /* 0x000fe60003800000 */
[----:B------:R-:W0:Y:S01]  /*15060*/  SYNCS.PHASECHK.TRANS64.TRYWAIT P0, [R0+URZ+0x30860], R3 ;  /* 0x03086003000075a7 */ /* 0x000e22000800017f */
[----:B--2---:R-:W-:Y:S01]  /*15070*/  IMAD R5, R26, -0x40, R2 ;  /* 0xffffffc01a057824 */ /* 0x004fe200078e0202 */
[----:B0-----:R-:W-:Y:S06]  /*15080*/  @!P0 BRA `(.L_x_1415) ;  /* 0x0000003400c88947 */ /* 0x001fec0003800000 */
.L_x_1501:
[----:B------:R-:W-:Y:S05]  /*15090*/  BSYNC B0 ;  /* 0x0000000000007941 */ /* 0x000fea0003800000 */
.L_x_1414:
[----:B------:R-:W2:Y:S01]  /*150a0*/  S2R R2, SR_TID.X ;  /* 0x0000000000027919 */ /* 0x000ea20000002100 */
[----:B------:R-:W-:Y:S01]  /*150b0*/  UMOV UR4, 0xffffffff ;  /* 0xffffffff00047882 */ /* 0x000fe20000000000 */
[----:B------:R-:W-:Y:S02]  /*150c0*/  LEA R7, R25, R32, 0xe ;  /* 0x0000002019077211 */ /* 0x000fe400078e70ff */
[----:B--2---:R-:W-:-:S04]  /*150d0*/  LOP3.LUT R2, R2, 0x7f, RZ, 0xc0, !PT ;  /* 0x0000007f02027812 */ /* 0x004fc800078ec0ff */
[----:B------:R-:W-:-:S05]  /*150e0*/  SHF.R.U32.HI R2, RZ, 0x3, R2 ;  /* 0x00000003ff027819 */ /* 0x000fca0000011602 */
[----:B------:R-:W-:Y:S01]  /*150f0*/  IMAD.IADD R5, R5, 0x1, -R2 ;  /* 0x0000000105057824 */ /* 0x000fe200078e0a02 */
[----:B------:R-:W-:Y:S06]  /*15100*/  BRA.DIV UR4, `(.L_x_1416) ;  /* 0x0000003604bc7947 */ /* 0x000fec000b800000 */
[----:B------:R-:W2:Y:S01]  /*15110*/  SHFL.IDX PT, R14, R17, RZ, 0x181f ;  /* 0x00181fff110e7589 */ /* 0x000ea200000e0000 */
[----:B------:R-:W-:Y:S01]  /*15120*/  ULDC UR4, c[0x0][0x2f4] ;  /* 0x0000bd0000047ab9 */ /* 0x000fe20000000800 */
[C---:B-1----:R-:W-:Y:S01]  /*15130*/  IMAD.SHL.U32 R6, R34.reuse, 0x2, RZ ;  /* 0x0000000222067824 */ /* 0x042fe200078e00ff */
[C---:B------:R-:W-:Y:S01]  /*15140*/  ISETP.GE.AND P3, PT, R34.reuse, UR4, PT ;  /* 0x0000000422007c0c */ /* 0x040fe2000bf66270 */
[----:B0-----:R-:W0:Y:S01]  /*15150*/  SHFL.IDX PT, R3, R24, RZ, 0x181f ;  /* 0x00181fff18037589 */ /* 0x001e2200000e0000 */
[----:B------:R-:W-:Y:S01]  /*15160*/  LOP3.LUT R8, R34, 0x40, RZ, 0xfc, !PT ;  /* 0x0000004022087812 */ /* 0x000fe200078efcff */
[----:B------:R-:W-:Y:S01]  /*15170*/  IMAD R4, R7, 0x2, R22 ;  /* 0x0000000207047824 */ /* 0x000fe200078e0216 */
[----:B------:R-:W-:Y:S01]  /*15180*/  ISETP.LT.OR P4, PT, R5, 0x1, P3 ;  /* 0x000000010500780c */ /* 0x000fe20001f81670 */
[----:B------:R-:W-:Y:S01]  /*15190*/  SHFL.IDX PT, R7, R24, 0x1, 0x181f ;  /* 0x00381f0018077f89 */ /* 0x000fe200000e0000 */
[----:B------:R-:W-:Y:S02]  /*151a0*/  ISETP.GE.AND P2, PT, R8, UR4, PT ;  /* 0x0000000408007c0c */ /* 0x000fe4000bf46270 */
[----:B------:R-:W-:-:S02]  /*151b0*/  ISETP.GE.AND P1, PT, R37, UR4, PT ;  /* 0x0000000425007c0c */ /* 0x000fc4000bf26270 */
[----:B--2---:R-:W-:Y:S02]  /*151c0*/  IADD3 R2, P0, R14, R6, RZ ;  /* 0x000000060e027210 */ /* 0x004fe40007f1e0ff */
[----:B------:R-:W1:Y:S03]  /*151d0*/  SHFL.IDX PT, R14, R17, 0x1, 0x181f ;  /* 0x00381f00110e7f89 */ /* 0x000e6600000e0000 */
        /* <DEDUP_REMOVED lines=8> */
[----:B------:R1:W-:Y:S02]  /*15260*/  LDGSTS.E.BYPASS.LTC128B.128 [R4+0x6400], desc[UR36][R2.64+0x180], !P4 ;  /* 0x0640018002047fae */ /* 0x0003e4000e101d64 */
[----:B-1----:R-:W-:Y:S02]  /*15270*/  IADD3 R2, P4, R14, R6, RZ ;  /* 0x000000060e027210 */ /* 0x002fe40007f9e0ff */
[----:B------:R-:W0:Y:S03]  /*15280*/  SHFL.IDX PT, R14, R17, 0x2, 0x181f ;  /* 0x00581f00110e7f89 */ /* 0x000e2600000e0000 */
        /* <DEDUP_REMOVED lines=12> */
[----:B------:R0:W3:Y:S03]  /*15350*/  SHFL.IDX PT, R14, R17, 0x3, 0x181f ;  /* 0x00781f00110e7f89 */ /* 0x0000e600000e0000 */
        /* <DEDUP_REMOVED lines=9> */
.L_x_1511:
[C---:B------:R-:W-:Y:S02]  /*153f0*/  ISETP.LT.OR P3, PT, R5.reuse, 0x31, P3 ;  /* 0x000000310500780c */ /* 0x040fe40001f61670 */
[C---:B------:R-:W-:Y:S02]  /*15400*/  ISETP.LT.OR P2, PT, R5.reuse, 0x31, P2 ;  /* 0x000000310500780c */ /* 0x040fe40001741670 */
[C---:B------:R-:W-:Y:S02]  /*15410*/  ISETP.LT.OR P1, PT, R5.reuse, 0x31, P1 ;  /* 0x000000310500780c */ /* 0x040fe40000f21670 */
[----:B01----:R-:W-:Y:S02]  /*15420*/  IADD3 R2, P4, R14, R6, RZ ;  /* 0x000000060e027210 */ /* 0x003fe40007f9e0ff */
        /* <DEDUP_REMOVED lines=11> */
.L_x_1417:
        /* <DEDUP_REMOVED lines=10> */
.L_x_1418:
[----:B------:R1:W-:Y:S01]  /*15580*/  SYNCS.ARRIVE.TRANS64.A1T0 RZ, [R0+URZ+0x30850], RZ ;  /* 0x030850ff00ff79a7 */ /* 0x0003e2000810003f */
[----:B------:R-:W-:-:S04]  /*15590*/  IADD3 R25, R25, 0x1, RZ ;  /* 0x0000000119197810 */ /* 0x000fc80007ffe0ff */
[----:B------:R-:W-:-:S04]  /*155a0*/  ISETP.NE.AND P0, PT, R25, 0x2, PT ;  /* 0x000000021900780c */ /* 0x000fc80003f05270 */
[----:B0-----:R-:W-:Y:S02]  /*155b0*/  SEL R3, RZ, 0x1, P0 ;  /* 0x00000001ff037807 */ /* 0x001fe40000000000 */
[----:B------:R-:W-:Y:S02]  /*155c0*/  SEL R25, R25, RZ, P0 ;  /* 0x000000ff19197207 */ /* 0x000fe40000000000 */
[----:B-1----:R-:W-:-:S07]  /*155d0*/  LOP3.LUT R28, R28, R3, RZ, 0x3c, !PT ;  /* 0x000000031c1c7212 */ /* 0x002fce00078e3cff */
.L_x_1375:
[----:B------:R-:W-:Y:S05]  /*155e0*/  BSYNC B7 ;  /* 0x0000000000077941 */ /* 0x000fea0003800000 */
.L_x_1373:
        /* <DEDUP_REMOVED lines=8> */
[----:B------:R1:W2:Y:S01]  /*15670*/  LDS.128 R16, [R22+0x308d0] ;  /* 0x0308d00016107984 */ /* 0x0002a20000000c00 */
[----:B------:R-:W-:Y:S06]  /*15680*/  BAR.ARV 0x4, 0x180 ;  /* 0x0106000000007b1d */ /* 0x000fec0000002000 */
[----:B------:R-:W-:Y:S05]  /*15690*/  BRA `(.L_x_1420) ;  /* 0x0000000800cc7947 */ /* 0x000fea0003800000 */
.L_x_1419:
        /* <DEDUP_REMOVED lines=11> */
[----:B------:R-:W-:Y:S01]  /*15750*/  IMAD.MOV.U32 R5, RZ, RZ, RZ ;  /* 0x000000ffff057224 */ /* 0x000fe200078e00ff */
[C---:B------:R-:W-:Y:S02]  /*15760*/  ISETP.GE.U32.AND P2, PT, R8.reuse, 0x2, PT ;  /* 0x000000020800780c */ /* 0x040fe40003f46070 */
[C---:B------:R-:W-:Y:S01]  /*15770*/  ISETP.GE.U32.AND P3, PT, R8.reuse, 0x4, PT ;  /* 0x000000040800780c */ /* 0x040fe20003f66070 */
[----:B------:R-:W-:Y:S01]  /*15780*/  SHFL.IDX PT, R0, R16, RZ, 0x1f ;  /* 0x00001fff10007589 */ /* 0x000fe200000e0000 */
[C---:B------:R-:W-:Y:S02]  /*15790*/  ISETP.GE.U32.AND P4, PT, R8.reuse, 0x8, PT ;  /* 0x000000080800780c */ /* 0x040fe40003f86070 */
[C---:B------:R-:W-:Y:S01]  /*157a0*/  ISETP.GE.U32.AND P5, PT, R8.reuse, 0x10, PT ;  /* 0x000000100800780c */ /* 0x040fe20003fa6070 */
[----:B------:R-:W-:Y:S01]  /*157b0*/  SHFL.IDX PT, R4, R16, 0x1, 0x1f ;  /* 0x00201f0010047f89 */ /* 0x000fe200000e0000 */
[----:B--2---:R-:W-:Y:S01]  /*157c0*/  @!P1 IMAD.MOV.U32 R5, RZ, RZ, R2 ;  /* 0x000000ffff059224 */ /* 0x004fe200078e0002 */
[----:B------:R-:W-:-:S04]  /*157d0*/  ISETP.NE.AND P1, PT, R8, RZ, PT ;  /* 0x000000ff0800720c */ /* 0x000fc80003f25270 */
[----:B------:R-:W1:Y:S02]  /*157e0*/  SHFL.UP PT, R14, R5, 0x1, RZ ;  /* 0x04200000050e7989 */ /* 0x000e6400000e00ff */
[----:B-1----:R-:W-:-:S05]  /*157f0*/  SEL R6, R14, RZ, P1 ;  /* 0x000000ff0e067207 */ /* 0x002fca0000800000 */
[----:B------:R-:W-:-:S05]  /*15800*/  IMAD.IADD R6, R5, 0x1, R6 ;  /* 0x0000000105067824 */ /* 0x000fca00078e0206 */
[----:B------:R-:W1:Y:S02]  /*15810*/  SHFL.UP PT, R14, R6, 0x2, RZ ;  /* 0x04400000060e7989 */ /* 0x000e6400000e00ff */
[----:B-1----:R-:W-:-:S05]  /*15820*/  SEL R7, R14, RZ, P2 ;  /* 0x000000ff0e077207 */ /* 0x002fca0001000000 */
[----:B------:R-:W-:-:S05]  /*15830*/  IMAD.IADD R7, R6, 0x1, R7 ;  /* 0x0000000106077824 */ /* 0x000fca00078e0207 */
[----:B------:R-:W1:Y:S02]  /*15840*/  SHFL.UP PT, R14, R7, 0x4, RZ ;  /* 0x04800000070e7989 */ /* 0x000e6400000e00ff */
        /* <DEDUP_REMOVED lines=8> */
[----:B------:R1:W2:Y:S02]  /*158d0*/  SHFL.IDX PT, R14, R6, 0x1f, 0x1f ;  /* 0x03e01f00060e7f89 */ /* 0x0002a400000e0000 */
.L_x_1521:
[----:B------:R-:W-:Y:S02]  /*158e0*/  ULDC UR4, c[0x0][0xc38] ;  /* 0x00030e0000047ab9 */ /* 0x000fe40000000800 */
[----:B------:R-:W-:-:S04]  /*158f0*/  IMAD.U32 R7, RZ, RZ, UR4 ;  /* 0x00000004ff077e24 */ /* 0x000fc8000f8e00ff */
[----:B--2---:R-:W-:-:S04]  /*15900*/  IMAD R14, R14, R7, RZ ;  /* 0x000000070e0e7224 */ /* 0x004fc800078e02ff */
[----:B------:R-:W-:-:S05]  /*15910*/  IMAD.IADD R9, R4, 0x1, R14 ;  /* 0x0000000104097824 */ /* 0x000fca00078e020e */
[----:B------:R-:W-:-:S13]  /*15920*/  ISETP.GT.AND P6, PT, R9, R0, PT ;  /* 0x000000000900720c */ /* 0x000fda0003fc4270 */
[----:B------:R-:W-:Y:S05]  /*15930*/  @P6 BRA `(.L_x_1422) ;  /* 0x00000000009c6947 */ /* 0x000fea0003800000 */
.L_x_1427:
[----:B------:R-:W2:Y:S01]  /*15940*/  LDC R2, c[0x0][0xc3c] ;  /* 0x00030f00ff027b82 */ /* 0x000ea20000000800 */
[----:B------:R-:W-:-:S05]  /*15950*/  VIADD R19, R19, 0x1f ;  /* 0x0000001f13137836 */ /* 0x000fca0000000000 */
[----:B--2---:R-:W-:-:S13]  /*15960*/  ISETP.GE.AND P6, PT, R19, R2, PT ;  /* 0x000000021300720c */ /* 0x004fda0003fc6270 */
[----:B------:R-:W-:Y:S05]  /*15970*/  @P6 BRA `(.L_x_1423) ;  /* 0x0000000400d06947 */ /* 0x000fea0003800000 */
[----:B------:R-:W2:Y:S01]  /*15980*/  S2R R3, SR_TID.X ;  /* 0x0000000000037919 */ /* 0x000ea20000002100 */
[----:B------:R-:W-:Y:S01]  /*15990*/  BSSY B0, `(.L_x_1424) ;  /* 0x0000009000007945 */ /* 0x000fe20003800000 */
[----:B------:R-:W-:Y:S02]  /*159a0*/  MOV R5, RZ ;  /* 0x000000ff00057202 */ /* 0x000fe40000000f00 */
[----:B--2---:R-:W-:-:S05]  /*159b0*/  LOP3.LUT R3, R3, 0x1f, RZ, 0xc0, !PT ;  /* 0x0000001f03037812 */ /* 0x004fca00078ec0ff */
[----:B------:R-:W-:-:S05]  /*159c0*/  IMAD.IADD R7, R19, 0x1, R3 ;  /* 0x0000000113077824 */ /* 0x000fca00078e0203 */
[----:B------:R-:W-:-:S13]  /*159d0*/  ISETP.GE.OR P6, PT, R7, R2, !P0 ;  /* 0x000000020700720c */ /* 0x000fda00047c6670 */
[----:B------:R-:W-:Y:S05]  /*159e0*/  @P6 BRA `(.L_x_1425) ;  /* 0x00000000000c6947 */ /* 0x000fea0003800000 */
[----:B------:R-:W2:Y:S02]  /*159f0*/  LDC.64 R2, c[0x0][0xc80] ;  /* 0x00032000ff027b82 */ /* 0x000ea40000000a00 */
[----:B--2---:R-:W-:-:S05]  /*15a00*/  IMAD.WIDE R2, R7, 0x4, R2 ;  /* 0x0000000407027825 */ /* 0x004fca00078e0202 */
[----:B------:R2:W5:Y:S02]  /*15a10*/  LDG.E R5, desc[UR36][R2.64] ;  /* 0x0000002402057981 */ /* 0x000564000c1e1900 */
.L_x_1425:
[----:B------:R-:W-:Y:S05]  /*15a20*/  BSYNC B0 ;  /* 0x0000000000007941 */ /* 0x000fea0003800000 */
.L_x_1424:
[----:B------:R-:W-:-:S03]  /*15a30*/  UMOV UR4, 0xffffffff ;  /* 0xffffffff00047882 */ /* 0x000fc60000000000 */
[----:B------:R-:W-:Y:S05]  /*15a40*/  BRA.DIV UR4, `(.L_x_1426) ;  /* 0x0000003a04307947 */ /* 0x000fea000b800000 */
[----:B-----5:R-:W3:Y:S02]  /*15a50*/  SHFL.UP PT, R14, R5, 0x1, RZ ;  /* 0x04200000050e7989 */ /* 0x020ee400000e00ff */
[----:B---3--:R-:W-:-:S05]  /*15a60*/  SEL R14, R14, RZ, P1 ;  /* 0x000000ff0e0e7207 */ /* 0x008fca0000800000 */
[----:B------:R-:W-:-:S05]  /*15a70*/  IMAD.IADD R13, R5, 0x1, R14 ;  /* 0x00000001050d7824 */ /* 0x000fca00078e020e */
[----:B------:R-:W2:Y:S02]  /*15a80*/  SHFL.UP PT, R14, R13, 0x2, RZ ;  /* 0x044000000d0e7989 */ /* 0x000ea400000e00ff */
[----:B--2---:R-:W-:-:S05]  /*15a90*/  SEL R2, R14, RZ, P2 ;  /* 0x000000ff0e027207 */ /* 0x004fca0001000000 */
        /* <DEDUP_REMOVED lines=9> */
[----:B-1----:R-:W-:-:S05]  /*15b30*/  IMAD.IADD R6, R4, 0x1, R7 ;  /* 0x0000000104067824 */ /* 0x002fca00078e0207 */
[----:B------:R1:W2:Y:S02]  /*15b40*/  SHFL.IDX PT, R14, R6, 0x1f, 0x1f ;  /* 0x03e01f00060e7f89 */ /* 0x0002a400000e0000 */
.L_x_1529:
[----:B------:R-:W-:Y:S02]  /*15b50*/  ULDC UR4, c[0x0][0xc38] ;  /* 0x00030e0000047ab9 */ /* 0x000fe40000000800 */
[----:B------:R-:W-:-:S04]  /*15b60*/  IMAD.U32 R7, RZ, RZ, UR4 ;  /* 0x00000004ff077e24 */ /* 0x000fc8000f8e00ff */
[----:B--2---:R-:W-:-:S05]  /*15b70*/  IMAD R14, R14, R7, RZ ;  /* 0x000000070e0e7224 */ /* 0x004fca00078e02ff */
[----:B------:R-:W-:-:S04]  /*15b80*/  IADD3 R9, R14, R9, RZ ;  /* 0x000000090e097210 */ /* 0x000fc80007ffe0ff */
[----:B------:R-:W-:-:S13]  /*15b90*/  ISETP.GT.AND P6, PT, R9, R0, PT ;  /* 0x000000000900720c */ /* 0x000fda0003fc4270 */
[----:B------:R-:W-:Y:S05]  /*15ba0*/  @!P6 BRA `(.L_x_1427) ;  /* 0xfffffffc0064e947 */ /* 0x000fea000383ffff */
.L_x_1422:
[----:B------:R-:W-:Y:S01]  /*15bb0*/  IMAD.IADD R16, R9, 0x1, -R14 ;  /* 0x0000000109107824 */ /* 0x000fe200078e0a0e */
[----:B------:R-:W-:-:S03]  /*15bc0*/  UMOV UR4, 0xffffffff ;  /* 0xffffffff00047882 */ /* 0x000fc60000000000 */
[----:B------:R-:W-:-:S05]  /*15bd0*/  IMAD R3, R6, R7, R16 ;  /* 0x0000000706037224 */ /* 0x000fca00078e0210 */
[----:B------:R-:W-:Y:S01]  /*15be0*/  ISETP.GT.AND P6, PT, R3, R0, PT ;  /* 0x000000000300720c */ /* 0x000fe20003fc4270 */
[----:B------:R-:W-:-:S12]  /*15bf0*/  BRA.DIV UR4, `(.L_x_1428) ;  /* 0x0000003a04807947 */ /* 0x000fd8000b800000 */
[----:B------:R-:W-:-:S04]  /*15c00*/  VOTE.ANY R2, PT, !P6 ;  /* 0x0000000000027806 */ /* 0x000fc800070e0100 */
[----:B------:R-:W2:Y:S02]  /*15c10*/  POPC R4, R2 ;  /* 0x0000000200047309 */ /* 0x000ea40000000000 */
[----:B--2---:R2:W3:Y:S02]  /*15c20*/  SHFL.IDX PT, R5, R5, R4, 0x1f ;  /* 0x00001f0405057589 */ /* 0x0044e400000e0000 */
.L_x_1533:
[----:B------:R-:W-:Y:S01]  /*15c30*/  ISETP.NE.AND P0, PT, R2, RZ, PT ;  /* 0x000000ff0200720c */ /* 0x000fe20003f05270 */
[----:B------:R-:W-:-:S12]  /*15c40*/  IMAD.MOV.U32 R14, RZ, RZ, RZ ;  /* 0x000000ffff0e7224 */ /* 0x000fd800078e00ff */
[----:B------:R-:W-:Y:S05]  /*15c50*/  @!P0 BRA `(.L_x_1429) ;  /* 0x0000000000108947 */ /* 0x000fea0003800000 */
[----:B------:R-:W-:Y:S01]  /*15c60*/  UMOV UR4, 0xffffffff ;  /* 0xffffffff00047882 */ /* 0x000fe20000000000 */
[----:B------:R-:W-:Y:S02]  /*15c70*/  VIADD R12, R4, 0xffffffff ;  /* 0xffffffff040c7836 */ /* 0x000fe40000000000 */
[----:B------:R-:W-:Y:S05]  /*15c80*/  BRA.DIV UR4, `(.L_x_1430) ;  /* 0x0000003a04a47947 */ /* 0x000fea000b800000 */
[----:B------:R4:W0:Y:S02]  /*15c90*/  SHFL.IDX PT, R14, R6, R12, 0x1f ;  /* 0x00001f0c060e7589 */ /* 0x00082400000e0000 */
.L_x_1429:
[----:B------:R-:W5:Y:S01]  /*15ca0*/  LDC.64 R2, c[0x0][0xc90] ;  /* 0x00032400ff027b82 */ /* 0x000f620000000a00 */
[----:B------:R-:W-:-:S04]  /*15cb0*/  IMAD.IADD R19, R4, 0x1, R19 ;  /* 0x0000000104137824 */ /* 0x000fc800078e0213 */
[----:B-----5:R-:W-:-:S05]  /*15cc0*/  IMAD.WIDE R2, R19, 0x4, R2 ;  /* 0x0000000413027825 */ /* 0x020fca00078e0202 */
[----:B-1--4-:R1:W2:Y:S01]  /*15cd0*/  LDG.E R6, desc[UR36][R2.64] ;  /* 0x0000002402067981 */ /* 0x0122a2000c1e1900 */
[----:B0-----:R-:W-:Y:S01]  /*15ce0*/  IMAD R16, R14, R7, R16 ;  /* 0x000000070e107224 */ /* 0x001fe200078e0210 */
[----:B-1----:R-:W-:Y:S01]  /*15cf0*/  MOV R2, RZ ;  /* 0x000000ff00027202 */ /* 0x002fe20000000f00 */
[----:B--23--:R-:W-:-:S05]  /*15d00*/  IMAD R4, R5, R6, RZ ;  /* 0x0000000605047224 */ /* 0x00cfca00078e02ff */
[----:B------:R-:W-:-:S04]  /*15d10*/  IABS R8, R4 ;  /* 0x0000000400087213 */ /* 0x000fc80000000000 */
[----:B------:R-:W0:Y:S08]  /*15d20*/  I2F.RP R10, R8 ;  /* 0x00000008000a7306 */ /* 0x000e300000209400 */
[----:B0-----:R-:W0:Y:S02]  /*15d30*/  MUFU.RCP R10, R10 ;  /* 0x0000000a000a7308 */ /* 0x001e240000001000 */
[----:B0-----:R-:W-:-:S06]  /*15d40*/  VIADD R11, R10, 0xffffffe ;  /* 0x0ffffffe0a0b7836 */ /* 0x001fcc0000000000 */
[----:B------:R-:W0:Y:S02]  /*15d50*/  F2I.FTZ.U32.TRUNC.NTZ R3, R11 ;  /* 0x0000000b00037305 */ /* 0x000e24000021f000 */
[----:B0-----:R-:W-:-:S04]  /*15d60*/  IMAD.MOV R9, RZ, RZ, -R3 ;  /* 0x000000ffff097224 */ /* 0x001fc800078e0a03 */
[----:B------:R-:W-:-:S04]  /*15d70*/  IMAD R9, R9, R8, RZ ;  /* 0x0000000809097224 */ /* 0x000fc800078e02ff */
[----:B------:R-:W-:-:S04]  /*15d80*/  IMAD.HI.U32 R2, R3, R9, R2 ;  /* 0x0000000903027227 */ /* 0x000fc800078e0002 */
[----:B------:R-:W-:Y:S01]  /*15d90*/  IMAD.IADD R9, R0, 0x1, -R16 ;  /* 0x0000000100097824 */ /* 0x000fe200078e0a10 */
[----:B------:R-:W-:-:S04]  /*15da0*/  IABS R0, R4 ;  /* 0x0000000400007213 */ /* 0x000fc80000000000 */
[----:B------:R-:W-:Y:S01]  /*15db0*/  IABS R3, R9 ;  /* 0x0000000900037213 */ /* 0x000fe20000000000 */
[----:B------:R-:W-:-:S04]  /*15dc0*/  IMAD.MOV R0, RZ, RZ, -R0 ;  /* 0x000000ffff007224 */ /* 0x000fc800078e0a00 */
        /* <DEDUP_REMOVED lines=12> */
[----:B------:R-:W-:Y:S02]  /*15e90*/  IMAD R0, R6, R2, RZ ;  /* 0x0000000206007224 */ /* 0x000fe400078e02ff */
[----:B------:R-:W-:-:S03]  /*15ea0*/  IMAD.MOV R2, RZ, RZ, -R2 ;  /* 0x000000ffff027224 */ /* 0x000fc600078e0a02 */
[----:B------:R-:W-:Y:S01]  /*15eb0*/  IADD3 R3, -R0, RZ, RZ ;  /* 0x000000ff00037210 */ /* 0x000fe20007ffe1ff */
[----:B------:R-:W-:-:S03]  /*15ec0*/  IMAD R9, R4, R2, R9 ;  /* 0x0000000204097224 */ /* 0x000fc600078e0209 */
[----:B------:R-:W-:-:S04]  /*15ed0*/  VIADDMNMX R6, R3, R7, R6, PT ;  /* 0x0000000703067246 */ /* 0x000fc80003800106 */
[-C--:B------:R-:W-:Y:S02]  /*15ee0*/  IABS R7, R6.reuse ;  /* 0x0000000600077213 */ /* 0x080fe40000000000 */
[----:B------:R-:W-:Y:S02]  /*15ef0*/  IABS R4, R6 ;  /* 0x0000000600047213 */ /* 0x000fe40000000000 */
[----:B------:R-:W0:Y:S03]  /*15f00*/  I2F.RP R8, R7 ;  /* 0x0000000700087306 */ /* 0x000e260000209400 */
[----:B------:R-:W-:-:S05]  /*15f10*/  IMAD.MOV R4, RZ, RZ, -R4 ;  /* 0x000000ffff047224 */ /* 0x000fca00078e0a04 */
[----:B0-----:R-:W0:Y:S02]  /*15f20*/  MUFU.RCP R8, R8 ;  /* 0x0000000800087308 */ /* 0x001e240000001000 */
[----:B0-----:R-:W-:-:S06]  /*15f30*/  VIADD R3, R8, 0xffffffe ;  /* 0x0ffffffe08037836 */ /* 0x001fcc0000000000 */
[----:B------:R-:W0:Y:S02]  /*15f40*/  F2I.FTZ.U32.TRUNC.NTZ R3, R3 ;  /* 0x0000000300037305 */ /* 0x000e24000021f000 */
[----:B0-----:R-:W-:-:S04]  /*15f50*/  IMAD.MOV R2, RZ, RZ, -R3 ;  /* 0x000000ffff027224 */ /* 0x001fc800078e0a03 */
[----:B------:R-:W-:Y:S02]  /*15f60*/  IMAD R11, R2, R7, RZ ;  /* 0x00000007020b7224 */ /* 0x000fe400078e02ff */
[----:B------:R-:W-:-:S04]  /*15f70*/  IMAD.MOV.U32 R2, RZ, RZ, RZ ;  /* 0x000000ffff027224 */ /* 0x000fc800078e00ff */
[----:B------:R-:W-:Y:S01]  /*15f80*/  IMAD.HI.U32 R2, R3, R11, R2 ;  /* 0x0000000b03027227 */ /* 0x000fe200078e0002 */
[----:B------:R-:W-:Y:S02]  /*15f90*/  IABS R11, R9 ;  /* 0x00000009000b7213 */ /* 0x000fe40000000000 */
[C---:B------:R-:W-:Y:S01]  /*15fa0*/  LOP3.LUT R3, R9.reuse, R6, RZ, 0x3c, !PT ;  /* 0x0000000609037212 */ /* 0x040fe200078e3cff */
[----:B------:R-:W-:Y:S02]  /*15fb0*/  IMAD.IADD R9, R9, 0x1, R0 ;  /* 0x0000000109097824 */ /* 0x000fe400078e0200 */
[----:B------:R-:W-:Y:S01]  /*15fc0*/  IMAD.HI.U32 R2, R2, R11, RZ ;  /* 0x0000000b02027227 */ /* 0x000fe200078e00ff */
[----:B------:R-:W-:-:S03]  /*15fd0*/  ISETP.GE.AND P2, PT, R3, RZ, PT ;  /* 0x000000ff0300720c */ /* 0x000fc60003f46270 */
[----:B------:R-:W-:-:S05]  /*15fe0*/  IMAD R4, R2, R4, R11 ;  /* 0x0000000402047224 */ /* 0x000fca00078e020b */
[----:B------:R-:W-:-:S13]  /*15ff0*/  ISETP.GT.U32.AND P1, PT, R7, R4, PT ;  /* 0x000000040700720c */ /* 0x000fda0003f24070 */
[----:B------:R-:W-:Y:S01]  /*16000*/  @!P1 IMAD.IADD R4, R4, 0x1, -R7 ;  /* 0x0000000104049824 */ /* 0x000fe200078e0a07 */
[----:B------:R-:W-:Y:S02]  /*16010*/  @!P1 IADD3 R2, R2, 0x1, RZ ;  /* 0x0000000102029810 */ /* 0x000fe40007ffe0ff */
[----:B------:R-:W-:Y:S02]  /*16020*/  ISETP.NE.AND P1, PT, R6, RZ, PT ;  /* 0x000000ff0600720c */ /* 0x000fe40003f25270 */
[----:B------:R-:W-:-:S13]  /*16030*/  ISETP.GE.U32.AND P0, PT, R4, R7, PT ;  /* 0x000000070400720c */ /* 0x000fda0003f06070 */
[----:B------:R-:W-:-:S04]  /*16040*/  @P0 VIADD R2, R2, 0x1 ;  /* 0x0000000102020836 */ /* 0x000fc80000000000 */
[----:B------:R-:W-:Y:S01]  /*16050*/  @!P2 IMAD.MOV R2, RZ, RZ, -R2 ;  /* 0x000000ffff02a224 */ /* 0x000fe200078e0a02 */
[----:B------:R-:W-:Y:S01]  /*16060*/  @!P1 LOP3.LUT R2, RZ, R6, RZ, 0x33, !PT ;  /* 0x00000006ff029212 */ /* 0x000fe200078e33ff */
[----:B------:R-:W-:-:S04]  /*16070*/  IMAD.MOV R6, RZ, RZ, -R6 ;  /* 0x000000ffff067224 */ /* 0x000fc800078e0a06 */
[----:B------:R-:W-:Y:S01]  /*16080*/  IMAD R18, R2, R6, R9 ;  /* 0x0000000602127224 */ /* 0x000fe200078e0209 */
[----:B------:R-:W-:-:S05]  /*16090*/  LOP3.LUT R2, RZ, R2, RZ, 0x33, !PT ;  /* 0x00000002ff027212 */ /* 0x000fca00078e33ff */
[----:B------:R-:W-:Y:S01]  /*160a0*/  IMAD.IADD R17, R5, 0x1, R2 ;  /* 0x0000000105117824 */ /* 0x000fe200078e0202 */
[----:B------:R-:W-:Y:S06]  /*160b0*/  BRA `(.L_x_1431) ;  /* 0x00000000001c7947 */ /* 0x000fec0003800000 */
.L_x_1423:
[----:B------:R-:W-:Y:S01]  /*160c0*/  UMOV UR4, URZ ;  /* 0x0000003f00047c82 */ /* 0x000fe20008000000 */
[----:B------:R-:W-:Y:S01]  /*160d0*/  UMOV UR5, URZ ;  /* 0x0000003f00057c82 */ /* 0x000fe20008000000 */
[----:B------:R-:W-:Y:S01]  /*160e0*/  ULDC UR6, c[0x0][0xc3c] ;  /* 0x00030f0000067ab9 */ /* 0x000fe20000000800 */
[----:B------:R-:W-:Y:S01]  /*160f0*/  IMAD.MOV.U32 R16, RZ, RZ, R0 ;  /* 0x000000ffff107224 */ /* 0x000fe200078e0000 */
[----:B------:R-:W-:Y:S01]  /*16100*/  MOV R17, UR4 ;  /* 0x0000000400117c02 */ /* 0x000fe20008000f00 */
[----:B------:R-:W-:Y:S02]  /*16110*/  IMAD.U32 R18, RZ, RZ, UR5 ;  /* 0x00000005ff127e24 */ /* 0x000fe4000f8e00ff */
[----:B------:R-:W-:-:S07]  /*16120*/  IMAD.U32 R19, RZ, RZ, UR6 ;  /* 0x00000006ff137e24 */ /* 0x000fce000f8e00ff */
.L_x_1431:
[----:B------:R-:W2:Y:S01]  /*16130*/  S2R R0, SR_TID.X ;  /* 0x0000000000007919 */ /* 0x000ea20000002100 */
[----:B------:R-:W-:Y:S05]  /*16140*/  WARPSYNC.ALL ;  /* 0x0000000000007948 */ /* 0x000fea0003800000 */
[----:B------:R-:W-:Y:S01]  /*16150*/  BAR.SYNC.DEFER_BLOCKING 0x4, 0x180 ;  /* 0x0106000000007b1d */ /* 0x000fe20000010000 */
[----:B--2---:R-:W-:-:S04]  /*16160*/  LOP3.LUT R0, R0, 0x1f, RZ, 0xc0, !PT ;  /* 0x0000001f00007812 */ /* 0x004fc800078ec0ff */
[----:B------:R-:W-:-:S13]  /*16170*/  ISETP.NE.AND P0, PT, R0, RZ, PT ;  /* 0x000000ff0000720c */ /* 0x000fda0003f05270 */
[----:B------:R-:W2:Y:S01]  /*16180*/  @!P0 S2R R3, SR_CgaCtaId ;  /* 0x0000000000038919 */ /* 0x000ea20000008800 */
[----:B------:R-:W-:-:S04]  /*16190*/  @!P0 MOV R0, 0x400 ;  /* 0x0000040000008802 */ /* 0x000fc80000000f00 */
[----:B--2---:R-:W-:-:S05]  /*161a0*/  @!P0 LEA R22, R3, R0, 0x18 ;  /* 0x0000000003168211 */ /* 0x004fca00078ec0ff */
[----:B------:R3:W-:Y:S01]  /*161b0*/  @!P0 STS.128 [R22+0x308d0], R16 ;  /* 0x0308d01016008388 */ /* 0x0007e20000000c00 */
[----:B------:R-:W-:Y:S06]  /*161c0*/  BAR.ARV 0x5, 0x180 ;  /* 0x0146000000007b1d */ /* 0x000fec0000002000 */
.L_x_1420:
[----:B------:R-:W-:Y:S02]  /*161d0*/  ULDC UR4, c[0x0][0xc3c] ;  /* 0x00030f0000047ab9 */ /* 0x000fe40000000800 */
[----:B--2---:R-:W-:-:S13]  /*161e0*/  ISETP.GE.AND P0, PT, R19, UR4, PT ;  /* 0x0000000413007c0c */ /* 0x004fda000bf06270 */
[----:B------:R-:W-:Y:S05]  /*161f0*/  @!P0 BRA `(.L_x_1432) ;  /* 0xffffffb400a08947 */ /* 0x000fea000383ffff */
[----:B------:R-:W-:Y:S05]  /*16200*/  BSYNC B8 ;  /* 0x0000000000087941 */ /* 0x000fea0003800000 */
.L_x_1361:
[----:B------:R-:W2:Y:S01]  /*16210*/  LDL.LU R0, [R1+0x1c] ;  /* 0x00001c0001007983 */ /* 0x000ea20000300800 */
[----:B------:R-:W-:Y:S01]  /*16220*/  BSSY B0, `(.L_x_1433) ;  /* 0x000000b000007945 */ /* 0x000fe20003800000 */
[----:B------:R-:W4:Y:S01]  /*16230*/  S2R R5, SR_CgaCtaId ;  /* 0x0000000000057919 */ /* 0x000f220000008800 */
[----:B--2---:R-:W-:-:S05]  /*16240*/  VIADD R0, R0, 0x1 ;  /* 0x0000000100007836 */ /* 0x004fca0000000000 */
[----:B-1----:R-:W-:-:S04]  /*16250*/  LEA.HI R2, R0, R0, RZ, 0x1 ;  /* 0x0000000000027211 */ /* 0x002fc800078f08ff */
[----:B------:R-:W-:Y:S02]  /*16260*/  LOP3.LUT R3, R2, 0xfffffffe, RZ, 0xc0, !PT ;  /* 0xfffffffe02037812 */ /* 0x000fe400078ec0ff */
[----:B------:R-:W-:-:S03]  /*16270*/  MOV R2, 0x400 ;  /* 0x0000040000027802 */ /* 0x000fc60000000f00 */
[----:B------:R-:W-:Y:S01]  /*16280*/  IMAD.IADD R0, R0, 0x1, -R3 ;  /* 0x0000000100007824 */ /* 0x000fe200078e0a03 */
[----:B----4-:R-:W-:-:S04]  /*16290*/  LEA R4, R5, R2, 0x18 ;  /* 0x0000000205047211 */ /* 0x010fc800078ec0ff */
[----:B------:R-:W-:-:S04]  /*162a0*/  SHF.L.U32 R0, R0, 0x1f, RZ ;  /* 0x0000001f00007819 */ /* 0x000fc800000006ff */
[----:B------:R-:W1:Y:S02]  /*162b0*/  SYNCS.PHASECHK.TRANS64.TRYWAIT P0, [R4+URZ+0x30820], R0 ;  /* 0x03082000040075a7 */ /* 0x000e64000800017f */
[----:B-1----:R-:W-:Y:S05]  /*162c0*/  @!P0 BRA `(.L_x_1434) ;  /* 0x0000003400388947 */ /* 0x002fea0003800000 */
.L_x_1536:
[----:B------:R-:W-:Y:S05]  /*162d0*/  BSYNC B0 ;  /* 0x0000000000007941 */ /* 0x000fea0003800000 */
.L_x_1433:
[----:B------:R-:W-:-:S03]  /*162e0*/  UMOV UR4, 0xffffffff ;  /* 0xffffffff00047882 */ /* 0x000fc60000000000 */
[----:B------:R-:W-:Y:S05]  /*162f0*/  BRA.DIV UR4, `(.L_x_1435) ;  /* 0x0000003604407947 */ /* 0x000fea000b800000 */
[----:B-1----:R-:W1:Y:S02]  /*16300*/  S2R R0, SR_TID.X ;  /* 0x0000000000007919 */ /* 0x002e640000002100 */
[----:B-1----:R-:W-:-:S04]  /*16310*/  SHF.R.U32.HI R0, RZ, 0x5, R0 ;  /* 0x00000005ff007819 */ /* 0x002fc80000011600 */
[----:B------:R-:W-:-:S05]  /*16320*/  LOP3.LUT R0, R0, 0x3, RZ, 0xc0, !PT ;  /* 0x0000000300007812 */ /* 0x000fca00078ec0ff */
[----:B------:R1:W2:Y:S02]  /*16330*/  SHFL.IDX PT, R14, R0, RZ, 0x1f ;  /* 0x00001fff000e7589 */ /* 0x0002a400000e0000 */
.L_x_1539:
[----:B--2---:R-:W-:Y:S01]  /*16340*/  ISETP.NE.AND P0, PT, R14, RZ, PT ;  /* 0x000000ff0e00720c */ /* 0x004fe20003f05270 */
[----:B------:R-:W-:-:S12]  /*16350*/  BSSY B0, `(.L_x_1436) ;  /* 0x0000026000007945 */ /* 0x000fd80003800000 */
[----:B------:R-:W-:Y:S05]  /*16360*/  @P0 BRA `(.L_x_1437) ;  /* 0x0000000000900947 */ /* 0x000fea0003800000 */
[----:B------:R-:W-:-:S03]  /*16370*/  UMOV UR4, 0xffffffff ;  /* 0xffffffff00047882 */ /* 0x000fc60000000000 */
[----:B------:R-:W-:Y:S05]  /*16380*/  BRA.DIV UR4, `(.L_x_1438) ;  /* 0x0000003604507947 */ /* 0x000fea000b800000 */
[----:B------:R-:W-:-:S13]  /*16390*/  ELECT P6, URZ, PT ;  /* 0x00000000003f782f */ /* 0x000fda00038c0000 */
.L_x_1542:
        /* <DEDUP_REMOVED lines=8> */
.L_x_1439:
[C---:B------:R-:W-:Y:S01]  /*16420*/  IMAD R5, R25.reuse, 0x8, R4 ;  /* 0x0000000819057824 */ /* 0x040fe200078e0204 */
[----:B------:R-:W-:Y:S02]  /*16430*/  SHF.L.U32 R0, R28, 0x1f, RZ ;  /* 0x0000001f1c007819 */ /* 0x000fe400000006ff */
[----:B------:R-:W-:Y:S02]  /*16440*/  IADD3 R25, R25, 0x1, RZ ;  /* 0x0000000119197810 */ /* 0x000fe40007ffe0ff */
[----:B------:R-:W1:Y:S02]  /*16450*/  SYNCS.PHASECHK.TRANS64.TRYWAIT P1, [R5+URZ+0x30840], R0 ;  /* 0x03084000050075a7 */ /* 0x000e64000802017f */
[----:B------:R-:W-:-:S04]  /*16460*/  ISETP.NE.AND P2, PT, R25, 0x2, PT ;  /* 0x000000021900780c */ /* 0x000fc80003f45270 */
[----:B------:R-:W-:Y:S01]  /*16470*/  SEL R3, RZ, 0x1, P2 ;  /* 0x00000001ff037807 */ /* 0x000fe20001000000 */
[----:B-1----:R-:W-:Y:S08]  /*16480*/  @!P1 BRA `(.L_x_1440) ;  /* 0x0000003400309947 */ /* 0x002ff00003800000 */
.L_x_1543:
[----:B------:R-:W-:Y:S02]  /*16490*/  SEL R25, R25, RZ, P2 ;  /* 0x000000ff19197207 */ /* 0x000fe40001000000 */
[----:B------:R-:W-:Y:S01]  /*164a0*/  LOP3.LUT R2, R28, R3, RZ, 0x3c, !PT ;  /* 0x000000031c027212 */ /* 0x000fe200078e3cff */
[----:B------:R-:W-:Y:S06]  /*164b0*/  @!P0 BRA `(.L_x_1441) ;  /* 0x0000000000048947 */ /* 0x000fec0003800000 */
[----:B------:R-:W-:Y:S01]  /*164c0*/  BPT.TRAP 0x1 ;  /* 0x000000040000795c */ /* 0x000fe20000300000 */
.L_x_1441:
[----:B------:R-:W-:Y:S01]  /*164d0*/  IMAD R25, R25, 0x8, R4 ;  /* 0x0000000819197824 */ /* 0x000fe200078e0204 */
[----:B------:R-:W-:-:S04]  /*164e0*/  SHF.L.U32 R2, R2, 0x1f, RZ ;  /* 0x0000001f02027819 */ /* 0x000fc800000006ff */
[----:B------:R-:W2:Y:S02]  /*164f0*/  SYNCS.PHASECHK.TRANS64.TRYWAIT P1, [R25+URZ+0x30840], R2 ;  /* 0x03084002190075a7 */ /* 0x000ea4000802017f */
[----:B--2---:R-:W-:Y:S05]  /*16500*/  @!P1 BRA `(.L_x_1442) ;  /* 0x0000003400249947 */ /* 0x004fea0003800000 */
.L_x_1544:
[----:B------:R-:W-:Y:S05]  /*16510*/  @!P0 BRA `(.L_x_1443) ;  /* 0x0000000000048947 */ /* 0x000fea0003800000 */
[----:B------:R-:W-:Y:S01]  /*16520*/  BPT.TRAP 0x1 ;  /* 0x000000040000795c */ /* 0x000fe20000300000 */
.L_x_1443:
[----:B------:R-:W4:Y:S02]  /*16530*/  SYNCS.PHASECHK.TRANS64.TRYWAIT P1, [R5+URZ+0x30860], R0 ;  /* 0x03086000050075a7 */ /* 0x000f24000802017f */
[----:B----4-:R-:W-:Y:S05]  /*16540*/  @!P1 BRA `(.L_x_1444) ;  /* 0x0000003400289947 */ /* 0x010fea0003800000 */
.L_x_1545:
[----:B------:R-:W-:Y:S05]  /*16550*/  @!P0 BRA `(.L_x_1445) ;  /* 0x0000000000048947 */ /* 0x000fea0003800000 */
[----:B------:R-:W-:Y:S01]  /*16560*/  BPT.TRAP 0x1 ;  /* 0x000000040000795c */ /* 0x000fe20000300000 */
.L_x_1445:
[----:B------:R0:W0:Y:S02]  /*16570*/  SYNCS.PHASECHK.TRANS64.TRYWAIT P0, [R25+URZ+0x30860], R2 ;  /* 0x03086002190075a7 */ /* 0x000024000800017f */
[----:B0-----:R-:W-:Y:S05]  /*16580*/  @!P0 NANOSLEEP.SYNCS 0x989680 ;  /* 0x009896800000895d */ /* 0x001fea0003900000 */
[----:B------:R-:W0:Y:S02]  /*16590*/  @!P0 SYNCS.PHASECHK.TRANS64 P0, [R25+URZ+0x30860], R2 ;  /* 0x03086002190085a7 */ /* 0x000e24000800007f */
[----:B0-----:R-:W-:Y:S05]  /*165a0*/  @!P0 BRA `(.L_x_1445) ;  /* 0xfffffffc00f08947 */ /* 0x001fea000383ffff */
.L_x_1437:
[----:B------:R-:W-:Y:S05]  /*165b0*/  BSYNC B0 ;  /* 0x0000000000007941 */ /* 0x000fea0003800000 */
.L_x_1436:
[----:B------:R-:W-:Y:S05]  /*165c0*/  EXIT ;  /* 0x000000000000794d */ /* 0x000fea0003800000 */
.L_x_1255:
[----:B0-----:R-:W-:-:S04]  /*165d0*/  IMAD.U32 R3, RZ, RZ, UR40 ;  /* 0x00000028ff037e24 */ /* 0x001fc8000f8e00ff */
[----:B------:R0:W1:Y:S03]  /*165e0*/  SYNCS.PHASECHK.TRANS64.TRYWAIT P1, [R3+URZ+0x30800], R0 ;  /* 0x03080000030075a7 */ /* 0x000066000802017f */
[----:B-1----:R-:W-:Y:S05]  /*165f0*/  @!P1 NANOSLEEP.SYNCS 0x989680 ;  /* 0x009896800000995d */ /* 0x002fea0003900000 */
[----:B------:R-:W1:Y:S02]  /*16600*/  @!P1 SYNCS.PHASECHK.TRANS64 P1, [R3+URZ+0x30800], R0 ;  /* 0x03080000030095a7 */ /* 0x000e64000802007f */
[----:B-1----:R-:W-:Y:S05]  /*16610*/  @!P1 BRA `(.L_x_1255) ;  /* 0xfffffffc00ec9947 */ /* 0x002fea000383ffff */
[----:B------:R-:W-:Y:S05]  /*16620*/  BRA `(.L_x_1446) ;  /* 0xfffffeb400f87947 */ /* 0x000fea000383ffff */
.L_x_1259:
[----:B-1----:R1:W2:Y:S02]  /*16630*/  SYNCS.PHASECHK.TRANS64.TRYWAIT P1, [R3+URZ+0x30830], R0 ;  /* 0x03083000030075a7 */ /* 0x0022a4000802017f */
[----:B--2---:R-:W-:Y:S05]  /*16640*/  @!P1 NANOSLEEP.SYNCS 0x989680 ;  /* 0x009896800000995d */ /* 0x004fea0003900000 */
[----:B------:R-:W2:Y:S02]  /*16650*/  @!P1 SYNCS.PHASECHK.TRANS64 P1, [R3+URZ+0x30830], R0 ;  /* 0x03083000030095a7 */ /* 0x000ea4000802007f */
[----:B--2---:R-:W-:Y:S05]  /*16660*/  @!P1 BRA `(.L_x_1259) ;  /* 0xfffffffc00f09947 */ /* 0x004fea000383ffff */
[----:B------:R-:W-:Y:S05]  /*16670*/  BRA `(.L_x_1258) ;  /* 0xfffffeb800147947 */ /* 0x000fea000383ffff */
.L_x_1276:
[----:B-1----:R-:W-:-:S04]  /*16680*/  IMAD.U32 R4, RZ, RZ, UR7 ;  /* 0x00000007ff047e24 */ /* 0x002fc8000f8e00ff */
[----:B------:R1:W2:Y:S03]  /*16690*/  SYNCS.PHASECHK.TRANS64.TRYWAIT P1, [R4+URZ+0x30830], R3 ;  /* 0x03083003040075a7 */ /* 0x0002a6000802017f */
[----:B--2---:R-:W-:Y:S05]  /*166a0*/  @!P1 NANOSLEEP.SYNCS 0x989680 ;  /* 0x009896800000995d */ /* 0x004fea0003900000 */
[----:B------:R-:W2:Y:S02]  /*166b0*/  @!P1 SYNCS.PHASECHK.TRANS64 P1, [R4+URZ+0x30830], R3 ;  /* 0x03083003040095a7 */ /* 0x000ea4000802007f */
[----:B--2---:R-:W-:Y:S05]  /*166c0*/  @!P1 BRA `(.L_x_1276) ;  /* 0xfffffffc00ec9947 */ /* 0x004fea000383ffff */
[----:B------:R-:W-:Y:S05]  /*166d0*/  BRA `(.L_x_1275) ;  /* 0xfffffee400407947 */ /* 0x000fea000383ffff */
.L_x_1280:
[----:B01----:R-:W-:-:S04]  /*166e0*/  IMAD.U32 R3, RZ, RZ, UR14 ;  /* 0x0000000eff037e24 */ /* 0x003fc8000f8e00ff */
[----:B------:R0:W1:Y:S03]  /*166f0*/  SYNCS.PHASECHK.TRANS64.TRYWAIT P1, [R3+URZ+0x30850], R0 ;  /* 0x03085000030075a7 */ /* 0x000066000802017f */
[----:B-1----:R-:W-:Y:S05]  /*16700*/  @!P1 NANOSLEEP.SYNCS 0x989680 ;  /* 0x009896800000995d */ /* 0x002fea0003900000 */
[----:B------:R-:W1:Y:S02]  /*16710*/  @!P1 SYNCS.PHASECHK.TRANS64 P1, [R3+URZ+0x30850], R0 ;  /* 0x03085000030095a7 */ /* 0x000e64000802007f */
[----:B-1----:R-:W-:Y:S05]  /*16720*/  @!P1 BRA `(.L_x_1280) ;  /* 0xfffffffc00ec9947 */ /* 0x002fea000383ffff */
[----:B------:R-:W-:Y:S05]  /*16730*/  BRA `(.L_x_1279) ;  /* 0xfffffef000e47947 */ /* 0x000fea000383ffff */
.L_x_1299:
[----:B-1----:R-:W-:-:S04]  /*16740*/  IMAD.U32 R4, RZ, RZ, UR7 ;  /* 0x00000007ff047e24 */ /* 0x002fc8000f8e00ff */
[----:B------:R1:W2:Y:S03]  /*16750*/  SYNCS.PHASECHK.TRANS64.TRYWAIT P1, [R4+URZ+0x30830], R3 ;  /* 0x03083003040075a7 */ /* 0x0002a6000802017f */
[----:B--2---:R-:W-:Y:S05]  /*16760*/  @!P1 NANOSLEEP.SYNCS 0x989680 ;  /* 0x009896800000995d */ /* 0x004fea0003900000 */
[----:B------:R-:W2:Y:S02]  /*16770*/  @!P1 SYNCS.PHASECHK.TRANS64 P1, [R4+URZ+0x30830], R3 ;  /* 0x03083003040095a7 */ /* 0x000ea4000802007f */
[----:B--2---:R-:W-:Y:S05]  /*16780*/  @!P1 BRA `(.L_x_1299) ;  /* 0xfffffffc00ec9947 */ /* 0x004fea000383ffff */
[----:B------:R-:W-:Y:S05]  /*16790*/  BRA `(.L_x_1298) ;  /* 0xffffff1000dc7947 */ /* 0x000fea000383ffff */
.L_x_1303:
[----:B01----:R-:W-:-:S04]  /*167a0*/  IMAD.U32 R3, RZ, RZ, UR14 ;  /* 0x0000000eff037e24 */ /* 0x003fc8000f8e00ff */
[----:B------:R0:W1:Y:S03]  /*167b0*/  SYNCS.PHASECHK.TRANS64.TRYWAIT P1, [R3+URZ+0x30850], R0 ;  /* 0x03085000030075a7 */ /* 0x000066000802017f */
[----:B-1----:R-:W-:Y:S05]  /*167c0*/  @!P1 NANOSLEEP.SYNCS 0x989680 ;  /* 0x009896800000995d */ /* 0x002fea0003900000 */
[----:B------:R-:W1:Y:S02]  /*167d0*/  @!P1 SYNCS.PHASECHK.TRANS64 P1, [R3+URZ+0x30850], R0 ;  /* 0x03085000030095a7 */ /* 0x000e64000802007f */
[----:B-1----:R-:W-:Y:S05]  /*167e0*/  @!P1 BRA `(.L_x_1303) ;  /* 0xfffffffc00ec9947 */ /* 0x002fea000383ffff */
[----:B------:R-:W-:Y:S05]  /*167f0*/  BRA `(.L_x_1302) ;  /* 0xffffff2000807947 */ /* 0x000fea000383ffff */
.L_x_1311:
[----:B-1----:R-:W-:-:S04]  /*16800*/  MOV R4, UR6 ;  /* 0x0000000600047c02 */ /* 0x002fc80008000f00 */
[----:B------:R1:W2:Y:S03]  /*16810*/  SYNCS.PHASECHK.TRANS64.TRYWAIT P1, [R4+URZ+0x30830], R3 ;  /* 0x03083003040075a7 */ /* 0x0002a6000802017f */
[----:B--2---:R-:W-:Y:S05]  /*16820*/  @!P1 NANOSLEEP.SYNCS 0x989680 ;  /* 0x009896800000995d */ /* 0x004fea0003900000 */
[----:B------:R-:W2:Y:S02]  /*16830*/  @!P1 SYNCS.PHASECHK.TRANS64 P1, [R4+URZ+0x30830], R3 ;  /* 0x03083003040095a7 */ /* 0x000ea4000802007f */
[----:B--2---:R-:W-:Y:S05]  /*16840*/  @!P1 BRA `(.L_x_1311) ;  /* 0xfffffffc00ec9947 */ /* 0x004fea000383ffff */
[----:B------:R-:W-:Y:S05]  /*16850*/  BRA `(.L_x_1310) ;  /* 0xffffff3400147947 */ /* 0x000fea000383ffff */
.L_x_1315:
[----:B01----:R-:W-:-:S04]  /*16860*/  IMAD.U32 R3, RZ, RZ, UR10 ;  /* 0x0000000aff037e24 */ /* 0x003fc8000f8e00ff */
[----:B------:R0:W1:Y:S03]  /*16870*/  SYNCS.PHASECHK.TRANS64.TRYWAIT P1, [R3+URZ+0x30850], R0 ;  /* 0x03085000030075a7 */ /* 0x000066000802017f */
[----:B-1----:R-:W-:Y:S05]  /*16880*/  @!P1 NANOSLEEP.SYNCS 0x989680 ;  /* 0x009896800000995d */ /* 0x002fea0003900000 */
[----:B------:R-:W1:Y:S02]  /*16890*/  @!P1 SYNCS.PHASECHK.TRANS64 P1, [R3+URZ+0x30850], R0 ;  /* 0x03085000030095a7 */ /* 0x000e64000802007f */
[----:B-1----:R-:W-:Y:S05]  /*168a0*/  @!P1 BRA `(.L_x_1315) ;  /* 0xfffffffc00ec9947 */ /* 0x002fea000383ffff */
[----:B------:R-:W-:Y:S05]  /*168b0*/  BRA `(.L_x_1314) ;  /* 0xffffff4000b87947 */ /* 0x000fea000383ffff */
.L_x_1330:
[----:B-1----:R-:W-:-:S04]  /*168c0*/  IMAD.U32 R7, RZ, RZ, UR5 ;  /* 0x00000005ff077e24 */ /* 0x002fc8000f8e00ff */
[----:B------:R1:W2:Y:S03]  /*168d0*/  SYNCS.PHASECHK.TRANS64.TRYWAIT P1, [R7+URZ+0x30850], R0 ;  /* 0x03085000070075a7 */ /* 0x0002a6000802017f */
[----:B--2---:R-:W-:Y:S05]  /*168e0*/  @!P1 NANOSLEEP.SYNCS 0x989680 ;  /* 0x009896800000995d */ /* 0x004fea0003900000 */
[----:B------:R-:W2:Y:S02]  /*168f0*/  @!P1 SYNCS.PHASECHK.TRANS64 P1, [R7+URZ+0x30850], R0 ;  /* 0x03085000070095a7 */ /* 0x000ea4000802007f */
[----:B--2---:R-:W-:Y:S05]  /*16900*/  @!P1 BRA `(.L_x_1330) ;  /* 0xfffffffc00ec9947 */ /* 0x004fea000383ffff */
[----:B------:R-:W-:Y:S05]  /*16910*/  BRA `(.L_x_1329) ;  /* 0xffffff6400e47947 */ /* 0x000fea000383ffff */
.L_x_1381:
        /* <DEDUP_REMOVED lines=8> */
[----:B0----5:R-:W-:Y:S05]  /*169a0*/  WARPSYNC.COLLECTIVE R15, `(.L_x_1448) ;  /* 0x000000000f087348 */ /* 0x021fea0003c00000 */
[----:B------:R1:W2:Y:S02]  /*169b0*/  SHFL.IDX P6, R14, R13, R12, R11 ;  /* 0x0000000c0d0e7389 */ /* 0x0002a400000c000b */
[----:B012--5:R-:W-:Y:S01]  /*169c0*/  ENDCOLLECTIVE ;  /* 0x000000000000791b */ /* 0x027fe20003800000 */
.L_x_1448:
[----:B------:R-:W-:Y:S05]  /*169d0*/  BSYNC B0 ;  /* 0x0000000000007941 */ /* 0x000fea0003800000 */
.L_x_1447:
[----:B------:R-:W-:Y:S05]  /*169e0*/  BRA `(.L_x_1449) ;  /* 0xffffffbc00507947 */ /* 0x000fea000383ffff */
.L_x_1384:
[----:B0-----:R0:W1:Y:S02]  /*169f0*/  SYNCS.PHASECHK.TRANS64.TRYWAIT P0, [R6+URZ+0x30840], R2 ;  /* 0x03084002060075a7 */ /* 0x001064000800017f */
[----:B-1----:R-:W-:Y:S05]  /*16a00*/  @!P0 NANOSLEEP.SYNCS 0x989680 ;  /* 0x009896800000895d */ /* 0x002fea0003900000 */
[----:B------:R-:W1:Y:S02]  /*16a10*/  @!P0 SYNCS.PHASECHK.TRANS64 P0, [R6+URZ+0x30840], R2 ;  /* 0x03084002060085a7 */ /* 0x000e64000800007f */
[----:B-1----:R-:W-:Y:S05]  /*16a20*/  @!P0 BRA `(.L_x_1384) ;  /* 0xfffffffc00f08947 */ /* 0x002fea000383ffff */
[----:B------:R-:W-:Y:S05]  /*16a30*/  BRA `(.L_x_1450) ;  /* 0xffffffc000547947 */ /* 0x000fea000383ffff */
.L_x_1385:
        /* <DEDUP_REMOVED lines=8> */
.L_x_1452:
[----:B------:R-:W-:Y:S05]  /*16ac0*/  BSYNC B0 ;  /* 0x0000000000007941 */ /* 0x000fea0003800000 */
.L_x_1451:
[----:B------:R-:W-:Y:S01]  /*16ad0*/  IMAD.MOV.U32 R13, RZ, RZ, R4 ;  /* 0x000000ffff0d7224 */ /* 0x000fe200078e0004 */
[----:B------:R-:W-:Y:S01]  /*16ae0*/  MOV R11, 0x181f ;  /* 0x0000181f000b7802 */ /* 0x000fe20000000f00 */
[----:B------:R-:W-:Y:S02]  /*16af0*/  IMAD.MOV.U32 R12, RZ, RZ, RZ ;  /* 0x000000ffff0c7224 */ /* 0x000fe400078e00ff */
[----:B------:R-:W-:Y:S02]  /*16b00*/  IMAD.MOV.U32 R15, RZ, RZ, -0x1 ;  /* 0xffffffffff0f7424 */ /* 0x000fe400078e00ff */
[----:B------:R-:W-:Y:S02]  /*16b10*/  IMAD.MOV.U32 R2, RZ, RZ, R14 ;  /* 0x000000ffff027224 */ /* 0x000fe400078e000e */
[----:B------:R-:W-:-:S07]  /*16b20*/  @P0 IMAD R9, R7, 0x2, R22 ;  /* 0x0000000207090824 */ /* 0x000fce00078e0216 */
[----:B------:R-:W-:Y:S05]  /*16b30*/  WARPSYNC.COLLECTIVE R15, `(.L_x_1453) ;  /* 0x000000000f087348 */ /* 0x000fea0003c00000 */
[----:B------:R0:W1:Y:S02]  /*16b40*/  SHFL.IDX P6, R14, R13, R12, R11 ;  /* 0x0000000c0d0e7389 */ /* 0x00006400000c000b */
[----:B01----:R-:W-:Y:S01]  /*16b50*/  ENDCOLLECTIVE ;  /* 0x000000000000791b */ /* 0x003fe20003800000 */
.L_x_1453:
[----:B------:R-:W-:Y:S02]  /*16b60*/  IMAD.MOV.U32 R13, RZ, RZ, R0 ;  /* 0x000000ffff0d7224 */ /* 0x000fe400078e0000 */
[----:B------:R-:W-:Y:S02]  /*16b70*/  IMAD.MOV.U32 R12, RZ, RZ, 0x1 ;  /* 0x00000001ff0c7424 */ /* 0x000fe400078e00ff */
[----:B------:R-:W-:-:S07]  /*16b80*/  IMAD.MOV.U32 R3, RZ, RZ, R14 ;  /* 0x000000ffff037224 */ /* 0x000fce00078e000e */
[----:B------:R-:W-:Y:S05]  /*16b90*/  WARPSYNC.COLLECTIVE R15, `(.L_x_1454) ;  /* 0x000000000f087348 */ /* 0x000fea0003c00000 */
[----:B------:R0:W1:Y:S02]  /*16ba0*/  SHFL.IDX P6, R14, R13, R12, R11 ;  /* 0x0000000c0d0e7389 */ /* 0x00006400000c000b */
[----:B01----:R-:W-:Y:S01]  /*16bb0*/  ENDCOLLECTIVE ;  /* 0x000000000000791b */ /* 0x003fe20003800000 */
.L_x_1454:
[----:B------:R-:W-:-:S05]  /*16bc0*/  @P0 LEA R3, P1, R34, R3, 0x1 ;  /* 0x0000000322030211 */ /* 0x000fca00078208ff */
[----:B------:R-:W-:-:S05]  /*16bd0*/  @P0 IMAD.X R2, RZ, RZ, R2, P1 ;  /* 0x000000ffff020224 */ /* 0x000fca00008e0602 */
[----:B------:R-:W-:Y:S01]  /*16be0*/  @P0 LOP3.LUT R3, R3, R2, RZ, 0x3c, !PT ;  /* 0x0000000203030212 */ /* 0x000fe200078e3cff */
[----:B------:R-:W-:-:S03]  /*16bf0*/  IMAD.MOV.U32 R13, RZ, RZ, R4 ;  /* 0x000000ffff0d7224 */ /* 0x000fc600078e0004 */
[----:B------:R-:W-:-:S04]  /*16c00*/  @P0 LOP3.LUT R2, R3, R2, RZ, 0x3c, !PT ;  /* 0x0000000203020212 */ /* 0x000fc800078e3cff */
[----:B------:R-:W-:Y:S02]  /*16c10*/  @P0 LOP3.LUT R3, R3, R2, RZ, 0x3c, !PT ;  /* 0x0000000203030212 */ /* 0x000fe400078e3cff */
[----:B------:R-:W-:-:S07]  /*16c20*/  MOV R8, R14 ;  /* 0x0000000e00087202 */ /* 0x000fce0000000f00 */
[----:B------:R-:W-:Y:S05]  /*16c30*/  WARPSYNC.COLLECTIVE R15, `(.L_x_1455) ;  /* 0x000000000f087348 */ /* 0x000fea0003c00000 */
[----:B------:R0:W1:Y:S02]  /*16c40*/  SHFL.IDX P6, R14, R13, R12, R11 ;  /* 0x0000000c0d0e7389 */ /* 0x00006400000c000b */
[----:B01----:R-:W-:Y:S01]  /*16c50*/  ENDCOLLECTIVE ;  /* 0x000000000000791b */ /* 0x003fe20003800000 */
.L_x_1455:
        /* <DEDUP_REMOVED lines=14> */
.L_x_1456:
[----:B------:R-:W-:Y:S01]  /*16d40*/  @P0 IMAD R21, R7, 0x2, R22 ;  /* 0x0000000207150824 */ /* 0x000fe200078e0216 */
        /* <DEDUP_REMOVED lines=15> */
.L_x_1457:
[----:B------:R-:W-:Y:S02]  /*16e40*/  @P0 IMAD R9, R7, 0x2, R22 ;  /* 0x0000000207090824 */ /* 0x000fe400078e0216 */
[----:B------:R-:W-:Y:S02]  /*16e50*/  IMAD.MOV.U32 R13, RZ, RZ, R0 ;  /* 0x000000ffff0d7224 */ /* 0x000fe400078e0000 */
[----:B------:R-:W-:Y:S02]  /*16e60*/  IMAD.MOV.U32 R12, RZ, RZ, 0x3 ;  /* 0x00000003ff0c7424 */ /* 0x000fe400078e00ff */
[----:B------:R-:W-:-:S07]  /*16e70*/  IMAD.MOV.U32 R2, RZ, RZ, R14 ;  /* 0x000000ffff027224 */ /* 0x000fce00078e000e */
[----:B------:R-:W-:Y:S05]  /*16e80*/  WARPSYNC.COLLECTIVE R15, `(.L_x_1458) ;  /* 0x000000000f087348 */ /* 0x000fea0003c00000 */
[----:B------:R0:W1:Y:S02]  /*16e90*/  SHFL.IDX P6, R14, R13, R12, R11 ;  /* 0x0000000c0d0e7389 */ /* 0x00006400000c000b */
[----:B01----:R-:W-:Y:S01]  /*16ea0*/  ENDCOLLECTIVE ;  /* 0x000000000000791b */ /* 0x003fe20003800000 */
.L_x_1458:
        /* <DEDUP_REMOVED lines=10> */
[----:B------:R0:W-:Y:S04]  /*16f50*/  @P0 LDGSTS.E.BYPASS.LTC128B.128 [R9+0x27400], desc[UR36][R2.64+0x180], !P2 ;  /* 0x2740018002090fae */ /* 0x0001e8000d101d64 */
[----:B0-----:R-:W-:Y:S05]  /*16f60*/  WARPSYNC.COLLECTIVE R15, `(.L_x_1459) ;  /* 0x000000000f087348 */ /* 0x001fea0003c00000 */
[----:B------:R1:W2:Y:S02]  /*16f70*/  SHFL.IDX P6, R14, R13, R12, R11 ;  /* 0x0000000c0d0e7389 */ /* 0x0002a400000c000b */
[----:B012---:R-:W-:Y:S01]  /*16f80*/  ENDCOLLECTIVE ;  /* 0x000000000000791b */ /* 0x007fe20003800000 */
.L_x_1459:
[----:B------:R-:W-:Y:S01]  /*16f90*/  IMAD.MOV.U32 R2, RZ, RZ, R14 ;  /* 0x000000ffff027224 */ /* 0x000fe200078e000e */
[----:B------:R-:W-:Y:S06]  /*16fa0*/  BRA `(.L_x_1460) ;  /* 0xffffffc000047947 */ /* 0x000fec000383ffff */
.L_x_1390:
[----:B------:R-:W-:Y:S02]  /*16fb0*/  IMAD.MOV.U32 R13, RZ, RZ, R0 ;  /* 0x000000ffff0d7224 */ /* 0x000fe400078e0000 */
[----:B------:R-:W-:Y:S02]  /*16fc0*/  IMAD.MOV.U32 R12, RZ, RZ, RZ ;  /* 0x000000ffff0c7224 */ /* 0x000fe400078e00ff */
[----:B------:R-:W-:Y:S02]  /*16fd0*/  IMAD.MOV.U32 R11, RZ, RZ, 0x181f ;  /* 0x0000181fff0b7424 */ /* 0x000fe400078e00ff */
[----:B------:R-:W-:Y:S02]  /*16fe0*/  IMAD.MOV.U32 R15, RZ, RZ, -0x1 ;  /* 0xffffffffff0f7424 */ /* 0x000fe400078e00ff */
[----:B------:R-:W-:Y:S02]  /*16ff0*/  IMAD R5, R29, R6, RZ ;  /* 0x000000061d057224 */ /* 0x000fe400078e02ff */
[----:B------:R-:W-:-:S07]  /*17000*/  IMAD.IADD R27, R8, 0x1, R27 ;  /* 0x00000001081b7824 */ /* 0x000fce00078e021b */
[----:B------:R-:W-:Y:S05]  /*17010*/  WARPSYNC.COLLECTIVE R15, `(.L_x_1461) ;  /* 0x000000000f087348 */ /* 0x000fea0003c00000 */
[----:B------:R0:W1:Y:S02]  /*17020*/  SHFL.IDX P6, R14, R13, R12, R11 ;  /* 0x0000000c0d0e7389 */ /* 0x00006400000c000b */
[----:B01----:R-:W-:Y:S01]  /*17030*/  ENDCOLLECTIVE ;  /* 0x000000000000791b */ /* 0x003fe20003800000 */
.L_x_1461:
[----:B------:R-:W-:Y:S01]  /*17040*/  ISETP.GE.AND P0, PT, R27, R5, PT ;  /* 0x000000051b00720c */ /* 0x000fe20003f06270 */
[----:B------:R-:W-:Y:S01]  /*17050*/  IMAD.MOV.U32 R13, RZ, RZ, R4 ;  /* 0x000000ffff0d7224 */ /* 0x000fe200078e0004 */
[----:B------:R-:W-:-:S11]  /*17060*/  MOV R2, R14 ;  /* 0x0000000e00027202 */ /* 0x000fd60000000f00 */
[----:B------:R-:W-:Y:S05]  /*17070*/  WARPSYNC.COLLECTIVE R15, `(.L_x_1462) ;  /* 0x000000000f087348 */ /* 0x000fea0003c00000 */
[----:B------:R0:W1:Y:S02]  /*17080*/  SHFL.IDX P6, R14, R13, R12, R11 ;  /* 0x0000000c0d0e7389 */ /* 0x00006400000c000b */
[----:B01----:R-:W-:Y:S01]  /*17090*/  ENDCOLLECTIVE ;  /* 0x000000000000791b */ /* 0x003fe20003800000 */
.L_x_1462:
[----:B------:R-:W-:Y:S01]  /*170a0*/  MOV R13, R0 ;  /* 0x00000000000d7202 */ /* 0x000fe20000000f00 */
[----:B------:R-:W-:Y:S02]  /*170b0*/  IMAD.MOV.U32 R12, RZ, RZ, 0x1 ;  /* 0x00000001ff0c7424 */ /* 0x000fe400078e00ff */
[----:B------:R-:W-:-:S07]  /*170c0*/  IMAD.MOV.U32 R3, RZ, RZ, R14 ;  /* 0x000000ffff037224 */ /* 0x000fce00078e000e */
[----:B------:R-:W-:Y:S05]  /*170d0*/  WARPSYNC.COLLECTIVE R15, `(.L_x_1463) ;  /* 0x000000000f087348 */ /* 0x000fea0003c00000 */
[----:B------:R0:W1:Y:S02]  /*170e0*/  SHFL.IDX P6, R14, R13, R12, R11 ;  /* 0x0000000c0d0e7389 */ /* 0x00006400000c000b */
[----:B01----:R-:W-:Y:S01]  /*170f0*/  ENDCOLLECTIVE ;  /* 0x000000000000791b */ /* 0x003fe20003800000 */
.L_x_1463:
[----:B------:R-:W-:-:S05]  /*17100*/  @!P0 LEA R6, P5, R34, R3, 0x1 ;  /* 0x0000000322068211 */ /* 0x000fca00078a08ff */
[----:B------:R-:W-:Y:S02]  /*17110*/  @!P0 IMAD.X R3, RZ, RZ, R2, P5 ;  /* 0x000000ffff038224 */ /* 0x000fe400028e0602 */
[----:B------:R-:W-:Y:S02]  /*17120*/  @!P0 IMAD.MOV.U32 R2, RZ, RZ, R6 ;  /* 0x000000ffff028224 */ /* 0x000fe400078e0006 */
[----:B------:R-:W-:Y:S02]  /*17130*/  VIADD R6, R27, 0x10 ;  /* 0x000000101b067836 */ /* 0x000fe40000000000 */
[----:B------:R-:W-:Y:S01]  /*17140*/  IMAD.MOV.U32 R13, RZ, RZ, R4 ;  /* 0x000000ffff0d7224 */ /* 0x000fe200078e0004 */
[----:B------:R-:W-:Y:S01]  /*17150*/  @!PT LDS RZ, [RZ] ;  /* 0x00000000fffff984 */ /* 0x000fe20000000800 */
[----:B------:R-:W-:Y:S01]  /*17160*/  @!PT LDS RZ, [RZ] ;  /* 0x00000000fffff984 */ /* 0x000fe20000000800 */
[----:B------:R-:W-:Y:S01]  /*17170*/  @!PT LDS RZ, [RZ] ;  /* 0x00000000fffff984 */ /* 0x000fe20000000800 */
[----:B------:R-:W-:Y:S04]  /*17180*/  @!P0 LDGSTS.E.BYPASS.LTC128B.128 [R33+0x10400], desc[UR36][R2.64], !P4 ;  /* 0x1040000002218fae */ /* 0x000fe8000e101d64 */
[----:B------:R-:W-:Y:S04]  /*17190*/  @!P0 LDGSTS.E.BYPASS.LTC128B.128 [R33+0x14400], desc[UR36][R2.64+0x80], !P3 ;  /* 0x1440008002218fae */ /* 0x000fe8000d901d64 */
[----:B------:R-:W-:Y:S04]  /*171a0*/  @!P0 LDGSTS.E.BYPASS.LTC128B.128 [R33+0x18400], desc[UR36][R2.64+0x100], !P2 ;  /* 0x1840010002218fae */ /* 0x000fe8000d101d64 */
[----:B------:R0:W-:Y:S01]  /*171b0*/  @!P0 LDGSTS.E.BYPASS.LTC128B.128 [R33+0x1c400], desc[UR36][R2.64+0x180], !P1 ;  /* 0x1c40018002218fae */ /* 0x0001e2000c901d64 */
[----:B------:R-:W-:Y:S01]  /*171c0*/  ISETP.GE.AND P0, PT, R6, R5, PT ;  /* 0x000000050600720c */ /* 0x000fe20003f06270 */
[----:B0-----:R-:W-:-:S12]  /*171d0*/  IMAD.MOV.U32 R2, RZ, RZ, R14 ;  /* 0x000000ffff027224 */ /* 0x001fd800078e000e */
[----:B------:R-:W-:Y:S05]  /*171e0*/  WARPSYNC.COLLECTIVE R15, `(.L_x_1464) ;  /* 0x000000000f087348 */ /* 0x000fea0003c00000 */
[----:B------:R0:W1:Y:S02]  /*171f0*/  SHFL.IDX P6, R14, R13, R12, R11 ;  /* 0x0000000c0d0e7389 */ /* 0x00006400000c000b */
[----:B01----:R-:W-:Y:S01]  /*17200*/  ENDCOLLECTIVE ;  /* 0x000000000000791b */ /* 0x003fe20003800000 */
.L_x_1464:
[----:B------:R-:W-:Y:S02]  /*17210*/  IMAD.MOV.U32 R13, RZ, RZ, R0 ;  /* 0x000000ffff0d7224 */ /* 0x000fe400078e0000 */
[----:B------:R-:W-:Y:S02]  /*17220*/  IMAD.MOV.U32 R12, RZ, RZ, 0x2 ;  /* 0x00000002ff0c7424 */ /* 0x000fe400078e00ff */
[----:B------:R-:W-:-:S07]  /*17230*/  IMAD.MOV.U32 R3, RZ, RZ, R14 ;  /* 0x000000ffff037224 */ /* 0x000fce00078e000e */
[----:B------:R-:W-:Y:S05]  /*17240*/  WARPSYNC.COLLECTIVE R15, `(.L_x_1465) ;  /* 0x000000000f087348 */ /* 0x000fea0003c00000 */
[----:B------:R0:W1:Y:S02]  /*17250*/  SHFL.IDX P6, R14, R13, R12, R11 ;  /* 0x0000000c0d0e7389 */ /* 0x00006400000c000b */
[----:B01----:R-:W-:Y:S01]  /*17260*/  ENDCOLLECTIVE ;  /* 0x000000000000791b */ /* 0x003fe20003800000 */
.L_x_1465:
[----:B------:R-:W-:-:S05]  /*17270*/  @!P0 LEA R6, P5, R34, R3, 0x1 ;  /* 0x0000000322068211 */ /* 0x000fca00078a08ff */
[----:B------:R-:W-:Y:S02]  /*17280*/  @!P0 IMAD.X R7, RZ, RZ, R2, P5 ;  /* 0x000000ffff078224 */ /* 0x000fe400028e0602 */
[----:B------:R-:W-:Y:S02]  /*17290*/  @!P0 IMAD.MOV.U32 R2, RZ, RZ, R6 ;  /* 0x000000ffff028224 */ /* 0x000fe400078e0006 */
[----:B------:R-:W-:Y:S01]  /*172a0*/  VIADD R6, R27, 0x20 ;  /* 0x000000201b067836 */ /* 0x000fe20000000000 */
[----:B------:R-:W-:Y:S01]  /*172b0*/  @!P0 MOV R3, R7 ;  /* 0x0000000700038202 */ /* 0x000fe20000000f00 */
[----:B------:R-:W-:-:S04]  /*172c0*/  IMAD.MOV.U32 R13, RZ, RZ, R4 ;  /* 0x000000ffff0d7224 */ /* 0x000fc800078e0004 */
        /* <DEDUP_REMOVED lines=12> */
.L_x_1466:
[----:B------:R-:W-:Y:S02]  /*17390*/  IMAD.MOV.U32 R13, RZ, RZ, R0 ;  /* 0x000000ffff0d7224 */ /* 0x000fe400078e0000 */
[----:B------:R-:W-:Y:S02]  /*173a0*/  IMAD.MOV.U32 R12, RZ, RZ, 0x3 ;  /* 0x00000003ff0c7424 */ /* 0x000fe400078e00ff */
[----:B------:R-:W-:-:S07]  /*173b0*/  IMAD.MOV.U32 R3, RZ, RZ, R14 ;  /* 0x000000ffff037224 */ /* 0x000fce00078e000e */
[----:B------:R-:W-:Y:S05]  /*173c0*/  WARPSYNC.COLLECTIVE R15, `(.L_x_1467) ;  /* 0x000000000f087348 */ /* 0x000fea0003c00000 */
[----:B------:R0:W1:Y:S02]  /*173d0*/  SHFL.IDX P6, R14, R13, R12, R11 ;  /* 0x0000000c0d0e7389 */ /* 0x00006400000c000b */
[----:B01----:R-:W-:Y:S01]  /*173e0*/  ENDCOLLECTIVE ;  /* 0x000000000000791b */ /* 0x003fe20003800000 */
.L_x_1467:
[----:B------:R-:W-:-:S04]  /*173f0*/  @!P0 LEA R6, P5, R34, R3, 0x1 ;  /* 0x0000000322068211 */ /* 0x000fc800078a08ff */
[----:B------:R-:W-:Y:S01]  /*17400*/  @!P0 IADD3.X R7, RZ, R2, RZ, P5, !PT ;  /* 0x00000002ff078210 */ /* 0x000fe20002ffe4ff */
[----:B------:R-:W-:Y:S02]  /*17410*/  @!P0 IMAD.MOV.U32 R2, RZ, RZ, R6 ;  /* 0x000000ffff028224 */ /* 0x000fe400078e0006 */
[----:B------:R-:W-:Y:S02]  /*17420*/  VIADD R6, R27, 0x30 ;  /* 0x000000301b067836 */ /* 0x000fe40000000000 */
[----:B------:R-:W-:Y:S01]  /*17430*/  @!P0 IMAD.MOV.U32 R3, RZ, RZ, R7 ;  /* 0x000000ffff038224 */ /* 0x000fe200078e0007 */
[----:B------:R-:W-:-:S04]  /*17440*/  MOV R13, R4 ;  /* 0x00000004000d7202 */ /* 0x000fc80000000f00 */
        /* <DEDUP_REMOVED lines=12> */
.L_x_1468:
[----:B------:R-:W-:Y:S01]  /*17510*/  IMAD.MOV.U32 R13, RZ, RZ, R0 ;  /* 0x000000ffff0d7224 */ /* 0x000fe200078e0000 */
[----:B------:R-:W-:Y:S01]  /*17520*/  MOV R12, 0x4 ;  /* 0x00000004000c7802 */ /* 0x000fe20000000f00 */
[----:B------:R-:W-:-:S07]  /*17530*/  IMAD.MOV.U32 R3, RZ, RZ, R14 ;  /* 0x000000ffff037224 */ /* 0x000fce00078e000e */
[----:B------:R-:W-:Y:S05]  /*17540*/  WARPSYNC.COLLECTIVE R15, `(.L_x_1469) ;  /* 0x000000000f087348 */ /* 0x000fea0003c00000 */
[----:B------:R0:W1:Y:S02]  /*17550*/  SHFL.IDX P6, R14, R13, R12, R11 ;  /* 0x0000000c0d0e7389 */ /* 0x00006400000c000b */
[----:B01----:R-:W-:Y:S01]  /*17560*/  ENDCOLLECTIVE ;  /* 0x000000000000791b */ /* 0x003fe20003800000 */
.L_x_1469:
[----:B------:R-:W-:-:S05]  /*17570*/  @!P0 LEA R6, P5, R34, R3, 0x1 ;  /* 0x0000000322068211 */ /* 0x000fca00078a08ff */
[----:B------:R-:W-:Y:S02]  /*17580*/  @!P0 IMAD.X R7, RZ, RZ, R2, P5 ;  /* 0x000000ffff078224 */ /* 0x000fe400028e0602 */
[----:B------:R-:W-:Y:S02]  /*17590*/  @!P0 IMAD.MOV.U32 R2, RZ, RZ, R6 ;  /* 0x000000ffff028224 */ /* 0x000fe400078e0006 */
[----:B------:R-:W-:Y:S02]  /*175a0*/  @!P0 IMAD.MOV.U32 R3, RZ, RZ, R7 ;  /* 0x000000ffff038224 */ /* 0x000fe400078e0007 */
[----:B------:R-:W-:Y:S02]  /*175b0*/  IMAD.MOV.U32 R13, RZ, RZ, R4 ;  /* 0x000000ffff0d7224 */ /* 0x000fe400078e0004 */
[----:B------:R-:W-:Y:S01]  /*175c0*/  VIADD R6, R27, 0x40 ;  /* 0x000000401b067836 */ /* 0x000fe20000000000 */
        /* <DEDUP_REMOVED lines=12> */
.L_x_1470:
[----:B------:R-:W-:Y:S02]  /*17690*/  IMAD.MOV.U32 R13, RZ, RZ, R0 ;  /* 0x000000ffff0d7224 */ /* 0x000fe400078e0000 */
[----:B------:R-:W-:Y:S02]  /*176a0*/  IMAD.MOV.U32 R12, RZ, RZ, 0x5 ;  /* 0x00000005ff0c7424 */ /* 0x000fe400078e00ff */
[----:B------:R-:W-:-:S07]  /*176b0*/  IMAD.MOV.U32 R3, RZ, RZ, R14 ;  /* 0x000000ffff037224 */ /* 0x000fce00078e000e */
[----:B------:R-:W-:Y:S05]  /*176c0*/  WARPSYNC.COLLECTIVE R15, `(.L_x_1471) ;  /* 0x000000000f087348 */ /* 0x000fea0003c00000 */
[----:B------:R0:W1:Y:S02]  /*176d0*/  SHFL.IDX P6, R14, R13, R12, R11 ;  /* 0x0000000c0d0e7389 */ /* 0x00006400000c000b */
[----:B01----:R-:W-:Y:S01]  /*176e0*/  ENDCOLLECTIVE ;  /* 0x000000000000791b */ /* 0x003fe20003800000 */
.L_x_1471:
[----:B------:R-:W-:-:S05]  /*176f0*/  @!P0 LEA R6, P5, R34, R3, 0x1 ;  /* 0x0000000322068211 */ /* 0x000fca00078a08ff */
[----:B------:R-:W-:Y:S02]  /*17700*/  @!P0 IMAD.X R7, RZ, RZ, R2, P5 ;  /* 0x000000ffff078224 */ /* 0x000fe400028e0602 */
[----:B------:R-:W-:Y:S01]  /*17710*/  @!P0 IMAD.MOV.U32 R2, RZ, RZ, R6 ;  /* 0x000000ffff028224 */ /* 0x000fe200078e0006 */
[----:B------:R-:W-:Y:S01]  /*17720*/  IADD3 R6, R27, 0x50, RZ ;  /* 0x000000501b067810 */ /* 0x000fe20007ffe0ff */
[----:B------:R-:W-:Y:S02]  /*17730*/  @!P0 IMAD.MOV.U32 R3, RZ, RZ, R7 ;  /* 0x000000ffff038224 */ /* 0x000fe400078e0007 */
[----:B------:R-:W-:-:S03]  /*17740*/  IMAD.MOV.U32 R13, RZ, RZ, R4 ;  /* 0x000000ffff0d7224 */ /* 0x000fc600078e0004 */
        /* <DEDUP_REMOVED lines=12> */
.L_x_1472:
[----:B------:R-:W-:Y:S02]  /*17810*/  IMAD.MOV.U32 R13, RZ, RZ, R0 ;  /* 0x000000ffff0d7224 */ /* 0x000fe400078e0000 */
[----:B------:R-:W-:Y:S02]  /*17820*/  IMAD.MOV.U32 R12, RZ, RZ, 0x6 ;  /* 0x00000006ff0c7424 */ /* 0x000fe400078e00ff */
[----:B------:R-:W-:-:S07]  /*17830*/  IMAD.MOV.U32 R3, RZ, RZ, R14 ;  /* 0x000000ffff037224 */ /* 0x000fce00078e000e */
[----:B------:R-:W-:Y:S05]  /*17840*/  WARPSYNC.COLLECTIVE R15, `(.L_x_1473) ;  /* 0x000000000f087348 */ /* 0x000fea0003c00000 */
[----:B------:R0:W1:Y:S02]  /*17850*/  SHFL.IDX P6, R14, R13, R12, R11 ;  /* 0x0000000c0d0e7389 */ /* 0x00006400000c000b */
[----:B01----:R-:W-:Y:S01]  /*17860*/  ENDCOLLECTIVE ;  /* 0x000000000000791b */ /* 0x003fe20003800000 */
.L_x_1473:
[----:B------:R-:W-:-:S05]  /*17870*/  @!P0 LEA R6, P5, R34, R3, 0x1 ;  /* 0x0000000322068211 */ /* 0x000fca00078a08ff */
[----:B------:R-:W-:Y:S01]  /*17880*/  @!P0 IMAD.X R7, RZ, RZ, R2, P5 ;  /* 0x000000ffff078224 */ /* 0x000fe200028e0602 */
[----:B------:R-:W-:Y:S01]  /*17890*/  @!P0 MOV R2, R6 ;  /* 0x0000000600028202 */ /* 0x000fe20000000f00 */
[----:B------:R-:W-:Y:S02]  /*178a0*/  VIADD R6, R27, 0x60 ;  /* 0x000000601b067836 */ /* 0x000fe40000000000 */
        /* <DEDUP_REMOVED lines=14> */
.L_x_1474:
[----:B------:R-:W-:Y:S02]  /*17990*/  IMAD.MOV.U32 R13, RZ, RZ, R0 ;  /* 0x000000ffff0d7224 */ /* 0x000fe400078e0000 */
[----:B------:R-:W-:Y:S01]  /*179a0*/  IMAD.MOV.U32 R12, RZ, RZ, 0x7 ;  /* 0x00000007ff0c7424 */ /* 0x000fe200078e00ff */
[----:B------:R-:W-:-:S07]  /*179b0*/  MOV R3, R14 ;  /* 0x0000000e00037202 */ /* 0x000fce0000000f00 */
[----:B------:R-:W-:Y:S05]  /*179c0*/  WARPSYNC.COLLECTIVE R15, `(.L_x_1475) ;  /* 0x000000000f087348 */ /* 0x000fea0003c00000 */
[----:B------:R0:W1:Y:S02]  /*179d0*/  SHFL.IDX P6, R14, R13, R12, R11 ;  /* 0x0000000c0d0e7389 */ /* 0x00006400000c000b */
[----:B01----:R-:W-:Y:S01]  /*179e0*/  ENDCOLLECTIVE ;  /* 0x000000000000791b */ /* 0x003fe20003800000 */
.L_x_1475:
[----:B------:R-:W-:-:S05]  /*179f0*/  @!P0 LEA R6, P5, R34, R3, 0x1 ;  /* 0x0000000322068211 */ /* 0x000fca00078a08ff */
[----:B------:R-:W-:Y:S02]  /*17a00*/  @!P0 IMAD.X R7, RZ, RZ, R2, P5 ;  /* 0x000000ffff078224 */ /* 0x000fe400028e0602 */
[----:B------:R-:W-:Y:S02]  /*17a10*/  @!P0 IMAD.MOV.U32 R2, RZ, RZ, R6 ;  /* 0x000000ffff028224 */ /* 0x000fe400078e0006 */
[----:B------:R-:W-:Y:S01]  /*17a20*/  @!P0 IMAD.MOV.U32 R3, RZ, RZ, R7 ;  /* 0x000000ffff038224 */ /* 0x000fe200078e0007 */
[----:B------:R-:W-:-:S04]  /*17a30*/  MOV R13, R4 ;  /* 0x00000004000d7202 */ /* 0x000fc80000000f00 */
[----:B------:R-:W-:Y:S01]  /*17a40*/  @!PT LDS RZ, [RZ] ;  /* 0x00000000fffff984 */ /* 0x000fe20000000800 */
[----:B------:R-:W-:Y:S01]  /*17a50*/  @!PT LDS RZ, [RZ] ;  /* 0x00000000fffff984 */ /* 0x000fe20000000800 */
[----:B------:R-:W-:Y:S01]  /*17a60*/  @!PT LDS RZ, [RZ] ;  /* 0x00000000fffff984 */ /* 0x000fe20000000800 */
[----:B------:R0:W-:Y:S04]  /*17a70*/  @!P0 LDGSTS.E.BYPASS.LTC128B.128 [R33+0x13400], desc[UR36][R2.64], !P4 ;  /* 0x1340000002218fae */ /* 0x0001e8000e101d64 */
[----:B------:R0:W-:Y:S04]  /*17a80*/  @!P0 LDGSTS.E.BYPASS.LTC128B.128 [R33+0x17400], desc[UR36][R2.64+0x80], !P3 ;  /* 0x1740008002218fae */ /* 0x0001e8000d901d64 */
[----:B------:R0:W-:Y:S01]  /*17a90*/  @!P0 LDGSTS.E.BYPASS.LTC128B.128 [R33+0x1b400], desc[UR36][R2.64+0x100], !P2 ;  /* 0x1b40010002218fae */ /* 0x0001e2000d101d64 */
[----:B------:R-:W-:-:S03]  /*17aa0*/  IMAD.MOV.U32 R6, RZ, RZ, R14 ;  /* 0x000000ffff067224 */ /* 0x000fc600078e000e */
[----:B------:R0:W-:Y:S04]  /*17ab0*/  @!P0 LDGSTS.E.BYPASS.LTC128B.128 [R33+0x1f400], desc[UR36][R2.64+0x180], !P1 ;  /* 0x1f40018002218fae */ /* 0x0001e8000c901d64 */
[----:B0-----:R-:W-:Y:S05]  /*17ac0*/  WARPSYNC.COLLECTIVE R15, `(.L_x_1476) ;  /* 0x000000000f087348 */ /* 0x001fea0003c00000 */
[----:B------:R1:W2:Y:S02]  /*17ad0*/  SHFL.IDX P6, R14, R13, R12, R11 ;  /* 0x0000000c0d0e7389 */ /* 0x0002a400000c000b */
[----:B012---:R-:W-:Y:S01]  /*17ae0*/  ENDCOLLECTIVE ;  /* 0x000000000000791b */ /* 0x007fe20003800000 */
.L_x_1476:
[----:B------:R-:W-:Y:S05]  /*17af0*/  BRA `(.L_x_1477) ;  /* 0xffffffc000507947 */ /* 0x000fea000383ffff */
.L_x_1395:
[----:B0-----:R0:W2:Y:S02]  /*17b00*/  SYNCS.PHASECHK.TRANS64.TRYWAIT P0, [R22+URZ+0x30820], R3 ;  /* 0x03082003160075a7 */ /* 0x0010a4000800017f */
[----:B--2---:R-:W-:Y:S05]  /*17b10*/  @!P0 NANOSLEEP.SYNCS 0x989680 ;  /* 0x009896800000895d */ /* 0x004fea0003900000 */
[----:B------:R-:W2:Y:S02]  /*17b20*/  @!P0 SYNCS.PHASECHK.TRANS64 P0, [R22+URZ+0x30820], R3 ;  /* 0x03082003160085a7 */ /* 0x000ea4000800007f */
[----:B--2---:R-:W-:Y:S05]  /*17b30*/  @!P0 BRA `(.L_x_1395) ;  /* 0xfffffffc00f08947 */ /* 0x004fea000383ffff */
[----:B------:R-:W-:Y:S05]  /*17b40*/  BRA `(.L_x_1478) ;  /* 0xffffffc000cc7947 */ /* 0x000fea000383ffff */
.L_x_1400:
[----:B0-----:R0:W1:Y:S02]  /*17b50*/  SYNCS.PHASECHK.TRANS64.TRYWAIT P0, [R7+URZ+0x30840], R2 ;  /* 0x03084002070075a7 */ /* 0x001064000800017f */
[----:B-1----:R-:W-:Y:S05]  /*17b60*/  @!P0 NANOSLEEP.SYNCS 0x989680 ;  /* 0x009896800000895d */ /* 0x002fea0003900000 */
[----:B------:R-:W1:Y:S02]  /*17b70*/  @!P0 SYNCS.PHASECHK.TRANS64 P0, [R7+URZ+0x30840], R2 ;  /* 0x03084002070085a7 */ /* 0x000e64000800007f */
[----:B-1----:R-:W-:Y:S05]  /*17b80*/  @!P0 BRA `(.L_x_1400) ;  /* 0xfffffffc00f08947 */ /* 0x002fea000383ffff */
[----:B------:R-:W-:Y:S05]  /*17b90*/  BRA `(.L_x_1479) ;  /* 0xffffffc400b07947 */ /* 0x000fea000383ffff */
.L_x_1401:
        /* <DEDUP_REMOVED lines=8> */
.L_x_1481:
[----:B------:R-:W-:Y:S05]  /*17c20*/  BSYNC B1 ;  /* 0x0000000000017941 */ /* 0x000fea0003800000 */
.L_x_1480:
[----:B------:R-:W-:Y:S01]  /*17c30*/  IMAD.MOV.U32 R13, RZ, RZ, R9 ;  /* 0x000000ffff0d7224 */ /* 0x000fe200078e0009 */
[----:B------:R-:W-:Y:S01]  /*17c40*/  MOV R12, RZ ;  /* 0x000000ff000c7202 */ /* 0x000fe20000000f00 */
[----:B------:R-:W-:Y:S01]  /*17c50*/  IMAD.MOV.U32 R11, RZ, RZ, 0x181f ;  /* 0x0000181fff0b7424 */ /* 0x000fe200078e00ff */
[----:B------:R-:W-:Y:S01]  /*17c60*/  LOP3.LUT R23, R23, 0xffffdfff, RZ, 0xc0, !PT ;  /* 0xffffdfff17177812 */ /* 0x000fe200078ec0ff */
[----:B------:R-:W-:Y:S02]  /*17c70*/  IMAD.MOV.U32 R15, RZ, RZ, -0x1 ;  /* 0xffffffffff0f7424 */ /* 0x000fe400078e00ff */
[----:B------:R-:W-:Y:S01]  /*17c80*/  IMAD.MOV.U32 R3, RZ, RZ, R14 ;  /* 0x000000ffff037224 */ /* 0x000fe200078e000e */
[----:B------:R-:W-:Y:S01]  /*17c90*/  @P3 LOP3.LUT R23, R23, 0x2000, RZ, 0xfc, !PT ;  /* 0x0000200017173812 */ /* 0x000fe200078efcff */
[----:B------:R-:W-:-:S07]  /*17ca0*/  IMAD.SHL.U32 R4, R34, 0x2, RZ ;  /* 0x0000000222047824 */ /* 0x000fce00078e00ff */
[----:B------:R-:W-:Y:S05]  /*17cb0*/  WARPSYNC.COLLECTIVE R15, `(.L_x_1482) ;  /* 0x000000000f087348 */ /* 0x000fea0003c00000 */
[----:B------:R0:W1:Y:S02]  /*17cc0*/  SHFL.IDX P6, R14, R13, R12, R11 ;  /* 0x0000000c0d0e7389 */ /* 0x00006400000c000b */
[----:B01----:R-:W-:Y:S01]  /*17cd0*/  ENDCOLLECTIVE ;  /* 0x000000000000791b */ /* 0x003fe20003800000 */
.L_x_1482:
[----:B------:R-:W-:Y:S01]  /*17ce0*/  IMAD R20, R20, 0x2, R22 ;  /* 0x0000000214147824 */ /* 0x000fe200078e0216 */
[C---:B------:R-:W-:Y:S02]  /*17cf0*/  LOP3.LUT P3, RZ, R23.reuse, 0x10, RZ, 0xc0, !PT ;  /* 0x0000001017ff7812 */ /* 0x040fe4000786c0ff */
[----:B------:R-:W-:-:S04]  /*17d00*/  LOP3.LUT R23, R23, 0xffffefff, RZ, 0xc0, !PT ;  /* 0xffffefff17177812 */ /* 0x000fc800078ec0ff */
[----:B------:R-:W-:-:S04]  /*17d10*/  @P2 LOP3.LUT R23, R23, 0x1000, RZ, 0xfc, !PT ;  /* 0x0000100017172812 */ /* 0x000fc800078efcff */
[C---:B------:R-:W-:Y:S02]  /*17d20*/  LOP3.LUT P2, RZ, R23.reuse, 0x8, RZ, 0xc0, !PT ;  /* 0x0000000817ff7812 */ /* 0x040fe4000784c0ff */
[----:B------:R-:W-:Y:S01]  /*17d30*/  MOV R13, R27 ;  /* 0x0000001b000d7202 */ /* 0x000fe20000000f00 */
[----:B------:R-:W-:Y:S01]  /*17d40*/  IMAD.MOV.U32 R12, RZ, RZ, 0x1 ;  /* 0x00000001ff0c7424 */ /* 0x000fe200078e00ff */
[----:B------:R-:W-:-:S04]  /*17d50*/  LOP3.LUT R23, R23, 0xfffff7ff, RZ, 0xc0, !PT ;  /* 0xfffff7ff17177812 */ /* 0x000fc800078ec0ff */
[----:B------:R-:W-:Y:S01]  /*17d60*/  @P1 LOP3.LUT R23, R23, 0x800, RZ, 0xfc, !PT ;  /* 0x0000080017171812 */ /* 0x000fe200078efcff */
[----:B------:R-:W-:-:S03]  /*17d70*/  IMAD.MOV.U32 R2, RZ, RZ, R14 ;  /* 0x000000ffff027224 */ /* 0x000fc600078e000e */
[----:B------:R-:W-:-:S13]  /*17d80*/  LOP3.LUT P1, RZ, R23, 0x4, RZ, 0xc0, !PT ;  /* 0x0000000417ff7812 */ /* 0x000fda000782c0ff */
[----:B------:R-:W-:Y:S05]  /*17d90*/  WARPSYNC.COLLECTIVE R15, `(.L_x_1483) ;  /* 0x000000000f087348 */ /* 0x000fea0003c00000 */
[----:B------:R0:W1:Y:S02]  /*17da0*/  SHFL.IDX P6, R14, R13, R12, R11 ;  /* 0x0000000c0d0e7389 */ /* 0x00006400000c000b */
[----:B01----:R-:W-:Y:S01]  /*17db0*/  ENDCOLLECTIVE ;  /* 0x000000000000791b */ /* 0x003fe20003800000 */
.L_x_1483:
        /* <DEDUP_REMOVED lines=14> */
.L_x_1484:
[----:B------:R-:W-:Y:S01]  /*17ea0*/  IMAD.MOV.U32 R13, RZ, RZ, R27 ;  /* 0x000000ffff0d7224 */ /* 0x000fe200078e001b */
[----:B------:R-:W-:Y:S01]  /*17eb0*/  MOV R12, 0x2 ;  /* 0x00000002000c7802 */ /* 0x000fe20000000f00 */
[----:B------:R-:W-:-:S07]  /*17ec0*/  IMAD.MOV.U32 R2, RZ, RZ, R14 ;  /* 0x000000ffff027224 */ /* 0x000fce00078e000e */
[----:B------:R-:W-:Y:S05]  /*17ed0*/  WARPSYNC.COLLECTIVE R15, `(.L_x_1485) ;  /* 0x000000000f087348 */ /* 0x000fea0003c00000 */
[----:B------:R0:W1:Y:S02]  /*17ee0*/  SHFL.IDX P6, R14, R13, R12, R11 ;  /* 0x0000000c0d0e7389 */ /* 0x00006400000c000b */
[----:B01----:R-:W-:Y:S01]  /*17ef0*/  ENDCOLLECTIVE ;  /* 0x000000000000791b */ /* 0x003fe20003800000 */
.L_x_1485:
        /* <DEDUP_REMOVED lines=14> */
.L_x_1486:
[----:B------:R-:W-:Y:S02]  /*17fe0*/  IMAD.MOV.U32 R13, RZ, RZ, R27 ;  /* 0x000000ffff0d7224 */ /* 0x000fe400078e001b */
[----:B------:R-:W-:Y:S02]  /*17ff0*/  IMAD.MOV.U32 R12, RZ, RZ, 0x3 ;  /* 0x00000003ff0c7424 */ /* 0x000fe400078e00ff */
[----:B------:R-:W-:-:S07]  /*18000*/  IMAD.MOV.U32 R2, RZ, RZ, R14 ;  /* 0x000000ffff027224 */ /* 0x000fce00078e000e */
[----:B------:R-:W-:Y:S05]  /*18010*/  WARPSYNC.COLLECTIVE R15, `(.L_x_1487) ;  /* 0x000000000f087348 */ /* 0x000fea0003c00000 */
[----:B------:R0:W1:Y:S02]  /*18020*/  SHFL.IDX P6, R14, R13, R12, R11 ;  /* 0x0000000c0d0e7389 */ /* 0x00006400000c000b */
[----:B01----:R-:W-:Y:S01]  /*18030*/  ENDCOLLECTIVE ;  /* 0x000000000000791b */ /* 0x003fe20003800000 */
.L_x_1487:
[----:B------:R-:W-:-:S05]  /*18040*/  IADD3 R2, P0, R2, R4, RZ ;  /* 0x0000000402027210 */ /* 0x000fca0007f1e0ff */
[----:B------:R-:W-:-:S05]  /*18050*/  IMAD.X R3, RZ, RZ, R35, P0 ;  /* 0x000000ffff037224 */ /* 0x000fca00000e0623 */
[----:B------:R-:W-:Y:S01]  /*18060*/  @!PT LDS RZ, [RZ] ;  /* 0x00000000fffff984 */ /* 0x000fe20000000800 */
[----:B------:R-:W-:Y:S01]  /*18070*/  @!PT LDS RZ, [RZ] ;  /* 0x00000000fffff984 */ /* 0x000fe20000000800 */
[----:B------:R-:W-:Y:S01]  /*18080*/  @!PT LDS RZ, [RZ] ;  /* 0x00000000fffff984 */ /* 0x000fe20000000800 */
[----:B------:R0:W-:Y:S01]  /*18090*/  LDGSTS.E.BYPASS.LTC128B.128 [R20+0x21400], desc[UR36][R2.64], !P3 ;  /* 0x2140000002147fae */ /* 0x0001e2000d901d64 */
[----:B------:R-:W-:Y:S01]  /*180a0*/  IMAD.MOV.U32 R13, RZ, RZ, R9 ;  /* 0x000000ffff0d7224 */ /* 0x000fe200078e0009 */
[C---:B------:R-:W-:Y:S02]  /*180b0*/  LOP3.LUT P3, RZ, R23.reuse, 0x2000, RZ, 0xc0, !PT ;  /* 0x0000200017ff7812 */ /* 0x040fe4000786c0ff */
[----:B------:R0:W-:Y:S01]  /*180c0*/  LDGSTS.E.BYPASS.LTC128B.128 [R20+0x23400], desc[UR36][R2.64+0x80], !P2 ;  /* 0x2340008002147fae */ /* 0x0001e2000d101d64 */
[----:B------:R-:W-:-:S03]  /*180d0*/  LOP3.LUT P2, RZ, R23, 0x1000, RZ, 0xc0, !PT ;  /* 0x0000100017ff7812 */ /* 0x000fc6000784c0ff */
[----:B------:R0:W-:Y:S01]  /*180e0*/  LDGSTS.E.BYPASS.LTC128B.128 [R20+0x25400], desc[UR36][R2.64+0x100], !P1 ;  /* 0x2540010002147fae */ /* 0x0001e2000c901d64 */
[----:B------:R-:W-:Y:S02]  /*180f0*/  LOP3.LUT P1, RZ, R23, 0x800, RZ, 0xc0, !PT ;  /* 0x0000080017ff7812 */ /* 0x000fe4000782c0ff */
[----:B------:R-:W-:Y:S01]  /*18100*/  MOV R35, R14 ;  /* 0x0000000e00237202 */ /* 0x000fe20000000f00 */
[----:B------:R0:W-:Y:S10]  /*18110*/  LDGSTS.E.BYPASS.LTC128B.128 [R20+0x27400], desc[UR36][R2.64+0x180], !P5 ;  /* 0x2740018002147fae */ /* 0x0001f4000e901d64 */
[----:B0-----:R-:W-:Y:S05]  /*18120*/  WARPSYNC.COLLECTIVE R15, `(.L_x_1488) ;  /* 0x000000000f087348 */ /* 0x001fea0003c00000 */
[----:B------:R1:W2:Y:S02]  /*18130*/  SHFL.IDX P6, R14, R13, R12, R11 ;  /* 0x0000000c0d0e7389 */ /* 0x0002a400000c000b */
[----:B012---:R-:W-:Y:S01]  /*18140*/  ENDCOLLECTIVE ;  /* 0x000000000000791b */ /* 0x007fe20003800000 */
.L_x_1488:
[----:B------:R-:W-:Y:S01]  /*18150*/  IMAD.MOV.U32 R2, RZ, RZ, R14 ;  /* 0x000000ffff027224 */ /* 0x000fe200078e000e */
[----:B------:R-:W-:Y:S06]  /*18160*/  BRA `(.L_x_1489) ;  /* 0xffffffc400347947 */ /* 0x000fec000383ffff */
.L_x_1406:
[----:B-1----:R1:W2:Y:S02]  /*18170*/  SYNCS.PHASECHK.TRANS64.TRYWAIT P0, [R7+URZ+0x30860], R2 ;  /* 0x03086002070075a7 */ /* 0x0022a4000800017f */
[----:B--2---:R-:W-:Y:S05]  /*18180*/  @!P0 NANOSLEEP.SYNCS 0x989680 ;  /* 0x009896800000895d */ /* 0x004fea0003900000 */
[----:B------:R-:W2:Y:S02]  /*18190*/  @!P0 SYNCS.PHASECHK.TRANS64 P0, [R7+URZ+0x30860], R2 ;  /* 0x03086002070085a7 */ /* 0x000ea4000800007f */
[----:B--2---:R-:W-:Y:S05]  /*181a0*/  @!P0 BRA `(.L_x_1406) ;  /* 0xfffffffc00f08947 */ /* 0x004fea000383ffff */
[----:B------:R-:W-:Y:S05]  /*181b0*/  BRA `(.L_x_1490) ;  /* 0xffffffc400ac7947 */ /* 0x000fea000383ffff */
.L_x_1407:
[----:B------:R-:W-:Y:S01]  /*181c0*/  BSSY B1, `(.L_x_1491) ;  /* 0x0000008000017945 */ /* 0x000fe20003800000 */
[----:B------:R-:W-:Y:S02]  /*181d0*/  IMAD.MOV.U32 R13, RZ, RZ, R24 ;  /* 0x000000ffff0d7224 */ /* 0x000fe400078e0018 */
[----:B------:R-:W-:Y:S02]  /*181e0*/  IMAD.MOV.U32 R12, RZ, RZ, RZ ;  /* 0x000000ffff0c7224 */ /* 0x000fe400078e00ff */
[----:B------:R-:W-:Y:S02]  /*181f0*/  IMAD.MOV.U32 R11, RZ, RZ, 0x181f ;  /* 0x0000181fff0b7424 */ /* 0x000fe400078e00ff */
[----:B------:R-:W-:-:S07]  /*18200*/  IMAD.MOV.U32 R15, RZ, RZ, -0x1 ;  /* 0xffffffffff0f7424 */ /* 0x000fce00078e00ff */
[----:B-1----:R-:W-:Y:S05]  /*18210*/  WARPSYNC.COLLECTIVE R15, `(.L_x_1492) ;  /* 0x000000000f087348 */ /* 0x002fea0003c00000 */
[----:B------:R0:W2:Y:S02]  /*18220*/  SHFL.IDX P6, R14, R13, R12, R11 ;  /* 0x0000000c0d0e7389 */ /* 0x0000a400000c000b */
[----:B012---:R-:W-:Y:S01]  /*18230*/  ENDCOLLECTIVE ;  /* 0x000000000000791b */ /* 0x007fe20003800000 */
.L_x_1492:
[----:B------:R-:W-:Y:S05]  /*18240*/  BSYNC B1 ;  /* 0x0000000000017941 */ /* 0x000fea0003800000 */
.L_x_1491:
[----:B------:R-:W-:Y:S01]  /*18250*/  IMAD.MOV.U32 R13, RZ, RZ, R17 ;  /* 0x000000ffff0d7224 */ /* 0x000fe200078e0011 */
[----:B------:R-:W-:Y:S01]  /*18260*/  MOV R3, R14 ;  /* 0x0000000e00037202 */ /* 0x000fe20000000f00 */
[----:B------:R-:W-:Y:S01]  /*18270*/  IMAD.MOV.U32 R12, RZ, RZ, RZ ;  /* 0x000000ffff0c7224 */ /* 0x000fe200078e00ff */
[----:B------:R-:W-:Y:S01]  /*18280*/  LEA R6, R6, R22, 0x1 ;  /* 0x0000001606067211 */ /* 0x000fe200078e08ff */
[----:B------:R-:W-:Y:S02]  /*18290*/  IMAD.MOV.U32 R11, RZ, RZ, 0x181f ;  /* 0x0000181fff0b7424 */ /* 0x000fe400078e00ff */
[----:B------:R-:W-:-:S07]  /*182a0*/  IMAD.MOV.U32 R15, RZ, RZ, -0x1 ;  /* 0xffffffffff0f7424 */ /* 0x000fce00078e00ff */
[----:B------:R-:W-:Y:S05]  /*182b0*/  WARPSYNC.COLLECTIVE R15, `(.L_x_1493) ;  /* 0x000000000f087348 */ /* 0x000fea0003c00000 */
[----:B------:R0:W1:Y:S02]  /*182c0*/  SHFL.IDX P6, R14, R13, R12, R11 ;  /* 0x0000000c0d0e7389 */ /* 0x00006400000c000b */
[----:B01----:R-:W-:Y:S01]  /*182d0*/  ENDCOLLECTIVE ;  /* 0x000000000000791b */ /* 0x003fe20003800000 */
.L_x_1493:
[----:B------:R-:W-:Y:S02]  /*182e0*/  IMAD.MOV.U32 R13, RZ, RZ, R24 ;  /* 0x000000ffff0d7224 */ /* 0x000fe400078e0018 */
[----:B------:R-:W-:Y:S02]  /*182f0*/  IMAD.MOV.U32 R12, RZ, RZ, 0x1 ;  /* 0x00000001ff0c7424 */ /* 0x000fe400078e00ff */
[----:B------:R-:W-:-:S07]  /*18300*/  IMAD.MOV.U32 R2, RZ, RZ, R14 ;  /* 0x000000ffff027224 */ /* 0x000fce00078e000e */
[----:B------:R-:W-:Y:S05]  /*18310*/  WARPSYNC.COLLECTIVE R15, `(.L_x_1494) ;  /* 0x000000000f087348 */ /* 0x000fea0003c00000 */
[----:B------:R0:W1:Y:S02]  /*18320*/  SHFL.IDX P6, R14, R13, R12, R11 ;  /* 0x0000000c0d0e7389 */ /* 0x00006400000c000b */
[----:B01----:R-:W-:Y:S01]  /*18330*/  ENDCOLLECTIVE ;  /* 0x000000000000791b */ /* 0x003fe20003800000 */
.L_x_1494:
        /* <DEDUP_REMOVED lines=18> */
.L_x_1495:
[----:B------:R-:W-:Y:S01]  /*18460*/  MOV R13, R24 ;  /* 0x00000018000d7202 */ /* 0x000fe20000000f00 */
[----:B------:R-:W-:Y:S02]  /*18470*/  IMAD.MOV.U32 R12, RZ, RZ, 0x2 ;  /* 0x00000002ff0c7424 */ /* 0x000fe400078e00ff */
[----:B------:R-:W-:-:S07]  /*18480*/  IMAD.MOV.U32 R2, RZ, RZ, R14 ;  /* 0x000000ffff027224 */ /* 0x000fce00078e000e */
[----:B------:R-:W-:Y:S05]  /*18490*/  WARPSYNC.COLLECTIVE R15, `(.L_x_1496) ;  /* 0x000000000f087348 */ /* 0x000fea0003c00000 */
[----:B------:R0:W1:Y:S02]  /*184a0*/  SHFL.IDX P6, R14, R13, R12, R11 ;  /* 0x0000000c0d0e7389 */ /* 0x00006400000c000b */
[----:B01----:R-:W-:Y:S01]  /*184b0*/  ENDCOLLECTIVE ;  /* 0x000000000000791b */ /* 0x003fe20003800000 */
.L_x_1496:
        /* <DEDUP_REMOVED lines=18> */
.L_x_1497:
[----:B------:R-:W-:Y:S01]  /*185e0*/  IMAD.MOV.U32 R13, RZ, RZ, R24 ;  /* 0x000000ffff0d7224 */ /* 0x000fe200078e0018 */
[----:B------:R-:W-:Y:S01]  /*185f0*/  MOV R12, 0x3 ;  /* 0x00000003000c7802 */ /* 0x000fe20000000f00 */
[----:B------:R-:W-:-:S07]  /*18600*/  IMAD.MOV.U32 R2, RZ, RZ, R14 ;  /* 0x000000ffff027224 */ /* 0x000fce00078e000e */
[----:B------:R-:W-:Y:S05]  /*18610*/  WARPSYNC.COLLECTIVE R15, `(.L_x_1498) ;  /* 0x000000000f087348 */ /* 0x000fea0003c00000 */
[----:B------:R0:W1:Y:S02]  /*18620*/  SHFL.IDX P6, R14, R13, R12, R11 ;  /* 0x0000000c0d0e7389 */ /* 0x00006400000c000b */
[----:B01----:R-:W-:Y:S01]  /*18630*/  ENDCOLLECTIVE ;  /* 0x000000000000791b */ /* 0x003fe20003800000 */
.L_x_1498:
[----:B------:R-:W-:-:S05]  /*18640*/  IADD3 R2, P0, R2, R4, RZ ;  /* 0x0000000402027210 */ /* 0x000fca0007f1e0ff */
        /* <DEDUP_REMOVED lines=12> */
.L_x_1499:
[----:B------:R-:W-:Y:S01]  /*18710*/  @!PT LDS RZ, [RZ] ;  /* 0x00000000fffff984 */ /* 0x000fe20000000800 */
[----:B------:R-:W-:Y:S01]  /*18720*/  @!PT LDS RZ, [RZ] ;  /* 0x00000000fffff984 */ /* 0x000fe20000000800 */
[----:B------:R-:W-:Y:S01]  /*18730*/  @!PT LDS RZ, [RZ] ;  /* 0x00000000fffff984 */ /* 0x000fe20000000800 */
[----:B------:R-:W-:Y:S01]  /*18740*/  LDGSTS.E.BYPASS.LTC128B.128 [R6+0x3400], desc[UR36][R2.64+0x80], !P0 ;  /* 0x0340008002067fae */ /* 0x000fe2000c101d64 */
[----:B------:R-:W-:-:S13]  /*18750*/  ISETP.LT.OR P0, PT, R9, 0x21, P2 ;  /* 0x000000210900780c */ /* 0x000fda0001701670 */
[----:B------:R-:W-:Y:S01]  /*18760*/  LDGSTS.E.BYPASS.LTC128B.128 [R6+0x5400], desc[UR36][R2.64+0x100], !P0 ;  /* 0x0540010002067fae */ /* 0x000fe2000c101d64 */
[----:B------:R-:W-:-:S13]  /*18770*/  ISETP.LT.OR P0, PT, R9, 0x21, P1 ;  /* 0x000000210900780c */ /* 0x000fda0000f01670 */
[----:B------:R0:W-:Y:S02]  /*18780*/  LDGSTS.E.BYPASS.LTC128B.128 [R6+0x7400], desc[UR36][R2.64+0x180], !P0 ;  /* 0x0740018002067fae */ /* 0x0001e4000c101d64 */
[----:B0-----:R-:W-:Y:S01]  /*18790*/  IMAD.MOV.U32 R2, RZ, RZ, R14 ;  /* 0x000000ffff027224 */ /* 0x001fe200078e000e */
[----:B------:R-:W-:Y:S06]  /*187a0*/  BRA `(.L_x_1500) ;  /* 0xffffffc000f87947 */ /* 0x000fec000383ffff */
.L_x_1415:
[----:B0-----:R0:W2:Y:S02]  /*187b0*/  SYNCS.PHASECHK.TRANS64.TRYWAIT P0, [R0+URZ+0x30860], R3 ;  /* 0x03086003000075a7 */ /* 0x0010a4000800017f */
[----:B--2---:R-:W-:Y:S05]  /*187c0*/  @!P0 NANOSLEEP.SYNCS 0x989680 ;  /* 0x009896800000895d */ /* 0x004fea0003900000 */
[----:B------:R-:W2:Y:S02]  /*187d0*/  @!P0 SYNCS.PHASECHK.TRANS64 P0, [R0+URZ+0x30860], R3 ;  /* 0x03086003000085a7 */ /* 0x000ea4000800007f */
[----:B--2---:R-:W-:Y:S05]  /*187e0*/  @!P0 BRA `(.L_x_1415) ;  /* 0xfffffffc00f08947 */ /* 0x004fea000383ffff */
[----:B------:R-:W-:Y:S05]  /*187f0*/  BRA `(.L_x_1501) ;  /* 0xffffffc800247947 */ /* 0x000fea000383ffff */
.L_x_1416:
[----:B------:R-:W-:Y:S01]  /*18800*/  BSSY B0, `(.L_x_1502) ;  /* 0x0000008000007945 */ /* 0x000fe20003800000 */
[----:B------:R-:W-:Y:S01]  /*18810*/  IMAD.MOV.U32 R13, RZ, RZ, R24 ;  /* 0x000000ffff0d7224 */ /* 0x000fe200078e0018 */
[----:B------:R-:W-:Y:S01]  /*18820*/  MOV R15, 0xffffffff ;  /* 0xffffffff000f7802 */ /* 0x000fe20000000f00 */
[----:B------:R-:W-:Y:S02]  /*18830*/  IMAD.MOV.U32 R12, RZ, RZ, RZ ;  /* 0x000000ffff0c7224 */ /* 0x000fe400078e00ff */
[----:B------:R-:W-:-:S07]  /*18840*/  IMAD.MOV.U32 R11, RZ, RZ, 0x181f ;  /* 0x0000181fff0b7424 */ /* 0x000fce00078e00ff */
[----:B01----:R-:W-:Y:S05]  /*18850*/  WARPSYNC.COLLECTIVE R15, `(.L_x_1503) ;  /* 0x000000000f087348 */ /* 0x003fea0003c00000 */
[----:B------:R2:W3:Y:S02]  /*18860*/  SHFL.IDX P6, R14, R13, R12, R11 ;  /* 0x0000000c0d0e7389 */ /* 0x0004e400000c000b */
[----:B0123--:R-:W-:Y:S01]  /*18870*/  ENDCOLLECTIVE ;  /* 0x000000000000791b */ /* 0x00ffe20003800000 */
.L_x_1503:
[----:B------:R-:W-:Y:S05]  /*18880*/  BSYNC B0 ;  /* 0x0000000000007941 */ /* 0x000fea0003800000 */
.L_x_1502:
[----:B------:R-:W-:Y:S01]  /*18890*/  IMAD.MOV.U32 R13, RZ, RZ, R17 ;  /* 0x000000ffff0d7224 */ /* 0x000fe200078e0011 */
[C---:B------:R-:W-:Y:S01]  /*188a0*/  LOP3.LUT R4, R34.reuse, 0x40, RZ, 0xfc, !PT ;  /* 0x0000004022047812 */ /* 0x040fe200078efcff */
[----:B------:R-:W-:Y:S02]  /*188b0*/  IMAD.MOV.U32 R12, RZ, RZ, RZ ;  /* 0x000000ffff0c7224 */ /* 0x000fe400078e00ff */
[----:B------:R-:W-:Y:S02]  /*188c0*/  IMAD.MOV.U32 R11, RZ, RZ, 0x181f ;  /* 0x0000181fff0b7424 */ /* 0x000fe400078e00ff */
[----:B------:R-:W-:Y:S02]  /*188d0*/  IMAD.MOV.U32 R15, RZ, RZ, -0x1 ;  /* 0xffffffffff0f7424 */ /* 0x000fe400078e00ff */
[----:B------:R-:W-:Y:S02]  /*188e0*/  IMAD.MOV.U32 R3, RZ, RZ, R14 ;  /* 0x000000ffff037224 */ /* 0x000fe400078e000e */
[----:B------:R-:W-:-:S07]  /*188f0*/  IMAD.SHL.U32 R6, R34, 0x2, RZ ;  /* 0x0000000222067824 */ /* 0x000fce00078e00ff */
[----:B------:R-:W-:Y:S05]  /*18900*/  WARPSYNC.COLLECTIVE R15, `(.L_x_1504) ;  /* 0x000000000f087348 */ /* 0x000fea0003c00000 */
[----:B------:R0:W1:Y:S02]  /*18910*/  SHFL.IDX P6, R14, R13, R12, R11 ;  /* 0x0000000c0d0e7389 */ /* 0x00006400000c000b */
[----:B01----:R-:W-:Y:S01]  /*18920*/  ENDCOLLECTIVE ;  /* 0x000000000000791b */ /* 0x003fe20003800000 */
.L_x_1504:
        /* <DEDUP_REMOVED lines=8> */
[----:B------:R-:W-:-:S04]  /*189b0*/  IADD3 R2, P0, R14, R6, RZ ;  /* 0x000000060e027210 */ /* 0x000fc80007f1e0ff */
[----:B------:R-:W-:Y:S02]  /*189c0*/  IADD3.X R3, RZ, R3, RZ, P0, !PT ;  /* 0x00000003ff037210 */ /* 0x000fe400007fe4ff */
[----:B------:R-:W-:-:S03]  /*189d0*/  ISETP.LT.OR P0, PT, R5, 0x1, P2 ;  /* 0x000000010500780c */ /* 0x000fc60001701670 */
[----:B------:R-:W-:Y:S01]  /*189e0*/  @!PT LDS RZ, [RZ] ;  /* 0x00000000fffff984 */ /* 0x000fe20000000800 */
[----:B------:R-:W-:Y:S01]  /*189f0*/  @!PT LDS RZ, [RZ] ;  /* 0x00000000fffff984 */ /* 0x000fe20000000800 */
[----:B------:R-:W-:Y:S01]  /*18a00*/  @!PT LDS RZ, [RZ] ;  /* 0x00000000fffff984 */ /* 0x000fe20000000800 */
[----:B------:R0:W-:Y:S01]  /*18a10*/  LDGSTS.E.BYPASS.LTC128B.128 [R4+0x400], desc[UR36][R2.64], !P4 ;  /* 0x0040000002047fae */ /* 0x0001e2000e101d64 */
[----:B------:R-:W-:-:S09]  /*18a20*/  ISETP.LT.OR P4, PT, R5, 0x1, P1 ;  /* 0x000000010500780c */ /* 0x000fd20000f81670 */
[----:B------:R0:W-:Y:S01]  /*18a30*/  LDGSTS.E.BYPASS.LTC128B.128 [R4+0x2400], desc[UR36][R2.64+0x80], !P0 ;  /* 0x0240008002047fae */ /* 0x0001e2000c101d64 */
[----:B------:R-:W-:-:S13]  /*18a40*/  ISETP.GE.AND P0, PT, R36, UR4, PT ;  /* 0x0000000424007c0c */ /* 0x000fda000bf06270 */
[----:B0-----:R-:W-:Y:S05]  /*18a50*/  WARPSYNC.COLLECTIVE R15, `(.L_x_1505) ;  /* 0x000000000f087348 */ /* 0x001fea0003c00000 */
[----:B------:R1:W2:Y:S02]  /*18a60*/  SHFL.IDX P6, R14, R13, R12, R11 ;  /* 0x0000000c0d0e7389 */ /* 0x0002a400000c000b */
[----:B012---:R-:W-:Y:S01]  /*18a70*/  ENDCOLLECTIVE ;  /* 0x000000000000791b */ /* 0x007fe20003800000 */
.L_x_1505:
[----:B------:R-:W-:Y:S01]  /*18a80*/  @!PT LDS RZ, [RZ] ;  /* 0x00000000fffff984 */ /* 0x000fe20000000800 */
[----:B------:R-:W-:Y:S01]  /*18a90*/  @!PT LDS RZ, [RZ] ;  /* 0x00000000fffff984 */ /* 0x000fe20000000800 */
[----:B------:R-:W-:Y:S01]  /*18aa0*/  @!PT LDS RZ, [RZ] ;  /* 0x00000000fffff984 */ /* 0x000fe20000000800 */
[----:B------:R0:W-:Y:S01]  /*18ab0*/  LDGSTS.E.BYPASS.LTC128B.128 [R4+0x4400], desc[UR36][R2.64+0x100], !P4 ;  /* 0x0440010002047fae */ /* 0x0001e2000e101d64 */
[----:B------:R-:W-:Y:S01]  /*18ac0*/  ISETP.LT.OR P4, PT, R5, 0x1, P0 ;  /* 0x000000010500780c */ /* 0x000fe20000781670 */
[----:B------:R-:W-:-:S12]  /*18ad0*/  IMAD.MOV.U32 R13, RZ, RZ, R17 ;  /* 0x000000ffff0d7224 */ /* 0x000fd800078e0011 */
[----:B------:R0:W-:Y:S01]  /*18ae0*/  LDGSTS.E.BYPASS.LTC128B.128 [R4+0x6400], desc[UR36][R2.64+0x180], !P4 ;  /* 0x0640018002047fae */ /* 0x0001e2000e101d64 */
[----:B------:R-:W-:-:S07]  /*18af0*/  IMAD.MOV.U32 R7, RZ, RZ, R14 ;  /* 0x000000ffff077224 */ /* 0x000fce00078e000e */
[----:B0-----:R-:W-:Y:S05]  /*18b00*/  WARPSYNC.COLLECTIVE R15, `(.L_x_1506) ;  /* 0x000000000f087348 */ /* 0x001fea0003c00000 */
[----:B------:R1:W2:Y:S02]  /*18b10*/  SHFL.IDX P6, R14, R13, R12, R11 ;  /* 0x0000000c0d0e7389 */ /* 0x0002a400000c000b */
[----:B012---:R-:W-:Y:S01]  /*18b20*/  ENDCOLLECTIVE ;  /* 0x000000000000791b */ /* 0x007fe20003800000 */
.L_x_1506:
[----:B------:R-:W-:Y:S01]  /*18b30*/  MOV R13, R24 ;  /* 0x00000018000d7202 */ /* 0x000fe20000000f00 */
[----:B------:R-:W-:Y:S01]  /*18b40*/  IMAD.MOV.U32 R12, RZ, RZ, 0x2 ;  /* 0x00000002ff0c7424 */ /* 0x000fe200078e00ff */
[----:B------:R-:W-:-:S13]  /*18b50*/  IADD3 R2, P4, R14, R6, RZ ;  /* 0x000000060e027210 */ /* 0x000fda0007f9e0ff */
[----:B------:R-:W-:Y:S05]  /*18b60*/  WARPSYNC.COLLECTIVE R15, `(.L_x_1507) ;  /* 0x000000000f087348 */ /* 0x000fea0003c00000 */
[----:B------:R0:W1:Y:S02]  /*18b70*/  SHFL.IDX P6, R14, R13, R12, R11 ;  /* 0x0000000c0d0e7389 */ /* 0x00006400000c000b */
[----:B01----:R-:W-:Y:S01]  /*18b80*/  ENDCOLLECTIVE ;  /* 0x000000000000791b */ /* 0x003fe20003800000 */
.L_x_1507:
        /* <DEDUP_REMOVED lines=12> */
.L_x_1508:
        /* <DEDUP_REMOVED lines=14> */
.L_x_1509:
        /* <DEDUP_REMOVED lines=12> */
.L_x_1510:
        /* <DEDUP_REMOVED lines=9> */
.L_x_1421:
        /* <DEDUP_REMOVED lines=8> */
.L_x_1513:
[----:B------:R-:W-:Y:S05]  /*18f00*/  BSYNC B0 ;  /* 0x0000000000007941 */ /* 0x000fea0003800000 */
.L_x_1512:
[----:B------:R-:W-:Y:S01]  /*18f10*/  MOV R13, R16 ;  /* 0x00000010000d7202 */ /* 0x000fe20000000f00 */
[----:B------:R-:W-:Y:S02]  /*18f20*/  IMAD.MOV.U32 R12, RZ, RZ, 0x1 ;  /* 0x00000001ff0c7424 */ /* 0x000fe400078e00ff */
[----:B------:R-:W-:Y:S02]  /*18f30*/  IMAD.MOV.U32 R11, RZ, RZ, 0x1f ;  /* 0x0000001fff0b7424 */ /* 0x000fe400078e00ff */
[----:B------:R-:W-:Y:S02]  /*18f40*/  IMAD.MOV.U32 R15, RZ, RZ, -0x1 ;  /* 0xffffffffff0f7424 */ /* 0x000fe400078e00ff */
[----:B------:R-:W-:Y:S02]  /*18f50*/  IMAD.IADD R5, R19, 0x1, R8 ;  /* 0x0000000113057824 */ /* 0x000fe400078e0208 */
[----:B------:R-:W-:-:S07]  /*18f60*/  IMAD.MOV.U32 R0, RZ, RZ, R14 ;  /* 0x000000ffff007224 */ /* 0x000fce00078e000e */
[----:B------:R-:W-:Y:S05]  /*18f70*/  WARPSYNC.COLLECTIVE R15, `(.L_x_1514) ;  /* 0x000000000f087348 */ /* 0x000fea0003c00000 */
[----:B------:R0:W1:Y:S02]  /*18f80*/  SHFL.IDX P6, R14, R13, R12, R11 ;  /* 0x0000000c0d0e7389 */ /* 0x00006400000c000b */
[----:B01----:R-:W-:Y:S01]  /*18f90*/  ENDCOLLECTIVE ;  /* 0x000000000000791b */ /* 0x003fe20003800000 */
.L_x_1514:
[----:B------:R-:W-:Y:S02]  /*18fa0*/  ULDC UR4, c[0x0][0xc3c] ;  /* 0x00030f0000047ab9 */ /* 0x000fe40000000800 */
[----:B------:R-:W-:-:S13]  /*18fb0*/  ISETP.GE.OR P1, PT, R5, UR4, !P0 ;  /* 0x0000000405007c0c */ /* 0x000fda000c726670 */
[----:B------:R-:W0:Y:S01]  /*18fc0*/  @!P1 LDC.64 R2, c[0x0][0xc80] ;  /* 0x00032000ff029b82 */ /* 0x000e220000000a00 */
[----:B------:R-:W-:Y:S02]  /*18fd0*/  IMAD.MOV.U32 R11, RZ, RZ, RZ ;  /* 0x000000ffff0b7224 */ /* 0x000fe400078e00ff */
[----:B------:R-:W-:Y:S02]  /*18fe0*/  IMAD.MOV.U32 R4, RZ, RZ, R14 ;  /* 0x000000ffff047224 */ /* 0x000fe400078e000e */
[----:B0-----:R-:W-:-:S06]  /*18ff0*/  @!P1 IMAD.WIDE R2, R5, 0x4, R2 ;  /* 0x0000000405029825 */ /* 0x001fcc00078e0202 */
[----:B------:R-:W2:Y:S01]  /*19000*/  @!P1 LDG.E R2, desc[UR36][R2.64] ;  /* 0x0000002402029981 */ /* 0x000ea2000c1e1900 */
[----:B------:R-:W-:Y:S01]  /*19010*/  IMAD.MOV.U32 R5, RZ, RZ, RZ ;  /* 0x000000ffff057224 */ /* 0x000fe200078e00ff */
[C---:B------:R-:W-:Y:S02]  /*19020*/  ISETP.GE.U32.AND P2, PT, R8.reuse, 0x2, PT ;  /* 0x000000020800780c */ /* 0x040fe40003f46070 */
[C---:B------:R-:W-:Y:S02]  /*19030*/  ISETP.GE.U32.AND P3, PT, R8.reuse, 0x4, PT ;  /* 0x000000040800780c */ /* 0x040fe40003f66070 */
[C---:B------:R-:W-:Y:S02]  /*19040*/  ISETP.GE.U32.AND P4, PT, R8.reuse, 0x8, PT ;  /* 0x000000080800780c */ /* 0x040fe40003f86070 */
[----:B------:R-:W-:Y:S02]  /*19050*/  ISETP.GE.U32.AND P5, PT, R8, 0x10, PT ;  /* 0x000000100800780c */ /* 0x000fe40003fa6070 */
[----:B--2---:R-:W-:-:S02]  /*19060*/  @!P1 MOV R5, R2 ;  /* 0x0000000200059202 */ /* 0x004fc40000000f00 */
[----:B------:R-:W-:-:S03]  /*19070*/  ISETP.NE.AND P1, PT, R8, RZ, PT ;  /* 0x000000ff0800720c */ /* 0x000fc60003f25270 */
[----:B------:R-:W-:-:S10]  /*19080*/  IMAD.MOV.U32 R13, RZ, RZ, R5 ;  /* 0x000000ffff0d7224 */ /* 0x000fd400078e0005 */
[----:B------:R-:W-:Y:S05]  /*19090*/  WARPSYNC.COLLECTIVE R15, `(.L_x_1515) ;  /* 0x000000000f087348 */ /* 0x000fea0003c00000 */
[----:B------:R0:W1:Y:S02]  /*190a0*/  SHFL.UP P6, R14, R13, R12, R11 ;  /* 0x0400000c0d0e7389 */ /* 0x00006400000c000b */
[----:B01----:R-:W-:Y:S01]  /*190b0*/  ENDCOLLECTIVE ;  /* 0x000000000000791b */ /* 0x003fe20003800000 */
.L_x_1515:
[----:B------:R-:W-:Y:S01]  /*190c0*/  IMAD.MOV.U32 R12, RZ, RZ, 0x2 ;  /* 0x00000002ff0c7424 */ /* 0x000fe200078e00ff */
[----:B------:R-:W-:-:S05]  /*190d0*/  SEL R6, R14, RZ, P1 ;  /* 0x000000ff0e067207 */ /* 0x000fca0000800000 */
[----:B------:R-:W-:-:S04]  /*190e0*/  IMAD.IADD R6, R5, 0x1, R6 ;  /* 0x0000000105067824 */ /* 0x000fc800078e0206 */
[----:B------:R-:W-:-:S07]  /*190f0*/  IMAD.MOV.U32 R13, RZ, RZ, R6 ;  /* 0x000000ffff0d7224 */ /* 0x000fce00078e0006 */
[----:B------:R-:W-:Y:S05]  /*19100*/  WARPSYNC.COLLECTIVE R15, `(.L_x_1516) ;  /* 0x000000000f087348 */ /* 0x000fea0003c00000 */
[----:B------:R0:W1:Y:S02]  /*19110*/  SHFL.UP P6, R14, R13, R12, R11 ;  /* 0x0400000c0d0e7389 */ /* 0x00006400000c000b */
[----:B01----:R-:W-:Y:S01]  /*19120*/  ENDCOLLECTIVE ;  /* 0x000000000000791b */ /* 0x003fe20003800000 */
.L_x_1516:
[----:B------:R-:W-:Y:S01]  /*19130*/  IMAD.MOV.U32 R12, RZ, RZ, 0x4 ;  /* 0x00000004ff0c7424 */ /* 0x000fe200078e00ff */
[----:B------:R-:W-:-:S05]  /*19140*/  SEL R7, R14, RZ, P2 ;  /* 0x000000ff0e077207 */ /* 0x000fca0001000000 */
[----:B------:R-:W-:-:S05]  /*19150*/  IMAD.IADD R7, R6, 0x1, R7 ;  /* 0x0000000106077824 */ /* 0x000fca00078e0207 */
[----:B------:R-:W-:-:S07]  /*19160*/  MOV R13, R7 ;  /* 0x00000007000d7202 */ /* 0x000fce0000000f00 */
[----:B------:R-:W-:Y:S05]  /*19170*/  WARPSYNC.COLLECTIVE R15, `(.L_x_1517) ;  /* 0x000000000f087348 */ /* 0x000fea0003c00000 */
[----:B------:R0:W1:Y:S02]  /*19180*/  SHFL.UP P6, R14, R13, R12, R11 ;  /* 0x0400000c0d0e7389 */ /* 0x00006400000c000b */
[----:B01----:R-:W-:Y:S01]  /*19190*/  ENDCOLLECTIVE ;  /* 0x000000000000791b */ /* 0x003fe20003800000 */
.L_x_1517:
[----:B------:R-:W-:Y:S01]  /*191a0*/  IMAD.MOV.U32 R12, RZ, RZ, 0x8 ;  /* 0x00000008ff0c7424 */ /* 0x000fe200078e00ff */
[----:B------:R-:W-:-:S05]  /*191b0*/  SEL R2, R14, RZ, P3 ;  /* 0x000000ff0e027207 */ /* 0x000fca0001800000 */
[----:B------:R-:W-:-:S04]  /*191c0*/  IMAD.IADD R2, R7, 0x1, R2 ;  /* 0x0000000107027824 */ /* 0x000fc800078e0202 */
[----:B------:R-:W-:-:S07]  /*191d0*/  IMAD.MOV.U32 R13, RZ, RZ, R2 ;  /* 0x000000ffff0d7224 */ /* 0x000fce00078e0002 */
[----:B------:R-:W-:Y:S05]  /*191e0*/  WARPSYNC.COLLECTIVE R15, `(.L_x_1518) ;  /* 0x000000000f087348 */ /* 0x000fea0003c00000 */
[----:B------:R0:W1:Y:S02]  /*191f0*/  SHFL.UP P6, R14, R13, R12, R11 ;  /* 0x0400000c0d0e7389 */ /* 0x00006400000c000b */
[----:B01----:R-:W-:Y:S01]  /*19200*/  ENDCOLLECTIVE ;  /* 0x000000000000791b */ /* 0x003fe20003800000 */
.L_x_1518:
[----:B------:R-:W-:Y:S02]  /*19210*/  MOV R12, 0x10 ;  /* 0x00000010000c7802 */ /* 0x000fe40000000f00 */
[----:B------:R-:W-:-:S05]  /*19220*/  SEL R3, R14, RZ, P4 ;  /* 0x000000ff0e037207 */ /* 0x000fca0002000000 */
[----:B------:R-:W-:-:S04]  /*19230*/  IMAD.IADD R3, R2, 0x1, R3 ;  /* 0x0000000102037824 */ /* 0x000fc800078e0203 */
[----:B------:R-:W-:-:S07]  /*19240*/  IMAD.MOV.U32 R13, RZ, RZ, R3 ;  /* 0x000000ffff0d7224 */ /* 0x000fce00078e0003 */
[----:B------:R-:W-:Y:S05]  /*19250*/  WARPSYNC.COLLECTIVE R15, `(.L_x_1519) ;  /* 0x000000000f087348 */ /* 0x000fea0003c00000 */
[----:B------:R0:W1:Y:S02]  /*19260*/  SHFL.UP P6, R14, R13, R12, R11 ;  /* 0x0400000c0d0e7389 */ /* 0x00006400000c000b */
[----:B01----:R-:W-:Y:S01]  /*19270*/  ENDCOLLECTIVE ;  /* 0x000000000000791b */ /* 0x003fe20003800000 */
.L_x_1519:
        /* <DEDUP_REMOVED lines=8> */
.L_x_1520:
[----:B------:R-:W-:Y:S05]  /*19300*/  BRA `(.L_x_1521) ;  /* 0xffffffc400747947 */ /* 0x000fea000383ffff */
.L_x_1426:
[----:B------:R-:W-:Y:S01]  /*19310*/  BSSY B0, `(.L_x_1522) ;  /* 0x0000008000007945 */ /* 0x000fe20003800000 */
[----:B-----5:R-:W-:Y:S01]  /*19320*/  IMAD.MOV.U32 R13, RZ, RZ, R5 ;  /* 0x000000ffff0d7224 */ /* 0x020fe200078e0005 */
[----:B------:R-:W-:Y:S01]  /*19330*/  MOV R11, RZ ;  /* 0x000000ff000b7202 */ /* 0x000fe20000000f00 */
[----:B------:R-:W-:Y:S02]  /*19340*/  IMAD.MOV.U32 R12, RZ, RZ, 0x1 ;  /* 0x00000001ff0c7424 */ /* 0x000fe400078e00ff */
[----:B------:R-:W-:-:S07]  /*19350*/  IMAD.MOV.U32 R15, RZ, RZ, -0x1 ;  /* 0xffffffffff0f7424 */ /* 0x000fce00078e00ff */
[----:B012---:R-:W-:Y:S05]  /*19360*/  WARPSYNC.COLLECTIVE R15, `(.L_x_1523) ;  /* 0x000000000f087348 */ /* 0x007fea0003c00000 */
[----:B------:R3:W4:Y:S02]  /*19370*/  SHFL.UP P6, R14, R13, R12, R11 ;  /* 0x0400000c0d0e7389 */ /* 0x00072400000c000b */
[----:B01234-:R-:W-:Y:S01]  /*19380*/  ENDCOLLECTIVE ;  /* 0x000000000000791b */ /* 0x01ffe20003800000 */
.L_x_1523:
[----:B------:R-:W-:Y:S05]  /*19390*/  BSYNC B0 ;  /* 0x0000000000007941 */ /* 0x000fea0003800000 */
.L_x_1522:
        /* <DEDUP_REMOVED lines=8> */
.L_x_1524:
[----:B------:R-:W-:Y:S01]  /*19420*/  IMAD.MOV.U32 R12, RZ, RZ, 0x4 ;  /* 0x00000004ff0c7424 */ /* 0x000fe200078e00ff */
[----:B------:R-:W-:-:S05]  /*19430*/  SEL R2, R14, RZ, P2 ;  /* 0x000000ff0e027207 */ /* 0x000fca0001000000 */
[----:B------:R-:W-:-:S05]  /*19440*/  IMAD.IADD R2, R13, 0x1, R2 ;  /* 0x000000010d027824 */ /* 0x000fca00078e0202 */
[----:B------:R-:W-:-:S07]  /*19450*/  MOV R13, R2 ;  /* 0x00000002000d7202 */ /* 0x000fce0000000f00 */
[----:B------:R-:W-:Y:S05]  /*19460*/  WARPSYNC.COLLECTIVE R15, `(.L_x_1525) ;  /* 0x000000000f087348 */ /* 0x000fea0003c00000 */
[----:B------:R0:W1:Y:S02]  /*19470*/  SHFL.UP P6, R14, R13, R12, R11 ;  /* 0x0400000c0d0e7389 */ /* 0x00006400000c000b */
[----:B01----:R-:W-:Y:S01]  /*19480*/  ENDCOLLECTIVE ;  /* 0x000000000000791b */ /* 0x003fe20003800000 */
.L_x_1525:
[----:B------:R-:W-:Y:S01]  /*19490*/  IMAD.MOV.U32 R12, RZ, RZ, 0x8 ;  /* 0x00000008ff0c7424 */ /* 0x000fe200078e00ff */
[----:B------:R-:W-:-:S05]  /*194a0*/  SEL R3, R14, RZ, P3 ;  /* 0x000000ff0e037207 */ /* 0x000fca0001800000 */
[----:B------:R-:W-:-:S04]  /*194b0*/  IMAD.IADD R3, R2, 0x1, R3 ;  /* 0x0000000102037824 */ /* 0x000fc800078e0203 */
[----:B------:R-:W-:-:S07]  /*194c0*/  IMAD.MOV.U32 R13, RZ, RZ, R3 ;  /* 0x000000ffff0d7224 */ /* 0x000fce00078e0003 */
[----:B------:R-:W-:Y:S05]  /*194d0*/  WARPSYNC.COLLECTIVE R15, `(.L_x_1526) ;  /* 0x000000000f087348 */ /* 0x000fea0003c00000 */
[----:B------:R0:W1:Y:S02]  /*194e0*/  SHFL.UP P6, R14, R13, R12, R11 ;  /* 0x0400000c0d0e7389 */ /* 0x00006400000c000b */
[----:B01----:R-:W-:Y:S01]  /*194f0*/  ENDCOLLECTIVE ;  /* 0x000000000000791b */ /* 0x003fe20003800000 */
.L_x_1526:
[----:B------:R-:W-:Y:S02]  /*19500*/  MOV R12, 0x10 ;  /* 0x00000010000c7802 */ /* 0x000fe40000000f00 */
[----:B------:R-:W-:-:S05]  /*19510*/  SEL R4, R14, RZ, P4 ;  /* 0x000000ff0e047207 */ /* 0x000fca0002000000 */
[----:B------:R-:W-:-:S04]  /*19520*/  IMAD.IADD R4, R3, 0x1, R4 ;  /* 0x0000000103047824 */ /* 0x000fc800078e0204 */
[----:B------:R-:W-:-:S07]  /*19530*/  IMAD.MOV.U32 R13, RZ, RZ, R4 ;  /* 0x000000ffff0d7224 */ /* 0x000fce00078e0004 */
[----:B------:R-:W-:Y:S05]  /*19540*/  WARPSYNC.COLLECTIVE R15, `(.L_x_1527) ;  /* 0x000000000f087348 */ /* 0x000fea0003c00000 */
[----:B------:R0:W1:Y:S02]  /*19550*/  SHFL.UP P6, R14, R13, R12, R11 ;  /* 0x0400000c0d0e7389 */ /* 0x00006400000c000b */
[----:B01----:R-:W-:Y:S01]  /*19560*/  ENDCOLLECTIVE ;  /* 0x000000000000791b */ /* 0x003fe20003800000 */
.L_x_1527:
        /* <DEDUP_REMOVED lines=8> */
.L_x_1528:
[----:B------:R-:W-:Y:S05]  /*195f0*/  BRA `(.L_x_1529) ;  /* 0xffffffc400547947 */ /* 0x000fea000383ffff */
.L_x_1428:
[----:B------:R-:W-:Y:S01]  /*19600*/  BSSY B0, `(.L_x_1530) ;  /* 0x0000006000007945 */ /* 0x000fe20003800000 */
[----:B------:R-:W-:Y:S01]  /*19610*/  PLOP3.LUT P6, PT, P6, PT, PT, 0x8, 0x0 ;  /* 0x000000000000781c */ /* 0x000fe200037ce170 */
[----:B------:R-:W-:-:S12]  /*19620*/  IMAD.MOV.U32 R15, RZ, RZ, -0x1 ;  /* 0xffffffffff0f7424 */ /* 0x000fd800078e00ff */
[----:B01----:R-:W-:Y:S05]  /*19630*/  WARPSYNC.COLLECTIVE R15, `(.L_x_1531) ;  /* 0x000000000f087348 */ /* 0x003fea0003c00000 */
[----:B------:R-:W-:Y:S01]  /*19640*/  VOTE.ANY R14, PT, P6 ;  /* 0x00000000000e7806 */ /* 0x000fe200030e0100 */
[----:B01----:R-:W-:Y:S06]  /*19650*/  ENDCOLLECTIVE ;  /* 0x000000000000791b */ /* 0x003fec0003800000 */
.L_x_1531:
[----:B------:R-:W-:Y:S05]  /*19660*/  BSYNC B0 ;  /* 0x0000000000007941 */ /* 0x000fea0003800000 */
.L_x_1530:
[----:B------:R-:W-:Y:S01]  /*19670*/  IMAD.MOV.U32 R2, RZ, RZ, R14 ;  /* 0x000000ffff027224 */ /* 0x000fe200078e000e */
[----:B------:R-:W-:Y:S01]  /*19680*/  MOV R13, R5 ;  /* 0x00000005000d7202 */ /* 0x000fe20000000f00 */
[----:B------:R-:W-:Y:S02]  /*19690*/  IMAD.MOV.U32 R11, RZ, RZ, 0x1f ;  /* 0x0000001fff0b7424 */ /* 0x000fe400078e00ff */
[----:B------:R-:W0:Y:S01]  /*196a0*/  POPC R4, R2 ;  /* 0x0000000200047309 */ /* 0x000e220000000000 */
[----:B------:R-:W-:Y:S02]  /*196b0*/  IMAD.MOV.U32 R15, RZ, RZ, -0x1 ;  /* 0xffffffffff0f7424 */ /* 0x000fe400078e00ff */
[----:B0-----:R-:W-:-:S07]  /*196c0*/  IMAD.MOV.U32 R12, RZ, RZ, R4 ;  /* 0x000000ffff0c7224 */ /* 0x001fce00078e0004 */
[----:B------:R-:W-:Y:S05]  /*196d0*/  WARPSYNC.COLLECTIVE R15, `(.L_x_1532) ;  /* 0x000000000f087348 */ /* 0x000fea0003c00000 */
[----:B------:R0:W1:Y:S02]  /*196e0*/  SHFL.IDX P6, R14, R13, R12, R11 ;  /* 0x0000000c0d0e7389 */ /* 0x00006400000c000b */
[----:B01----:R-:W-:Y:S01]  /*196f0*/  ENDCOLLECTIVE ;  /* 0x000000000000791b */ /* 0x003fe20003800000 */
.L_x_1532:
[----:B------:R-:W-:Y:S01]  /*19700*/  IMAD.MOV.U32 R5, RZ, RZ, R14 ;  /* 0x000000ffff057224 */ /* 0x000fe200078e000e */
[----:B------:R-:W-:Y:S06]  /*19710*/  BRA `(.L_x_1533) ;  /* 0xffffffc400447947 */ /* 0x000fec000383ffff */
.L_x_1430:
[----:B------:R-:W-:Y:S01]  /*19720*/  BSSY B0, `(.L_x_1534) ;  /* 0x0000007000007945 */ /* 0x000fe20003800000 */
[----:B------:R-:W-:Y:S01]  /*19730*/  IMAD.MOV.U32 R13, RZ, RZ, R6 ;  /* 0x000000ffff0d7224 */ /* 0x000fe200078e0006 */
[----:B------:R-:W-:Y:S01]  /*19740*/  MOV R15, 0xffffffff ;  /* 0xffffffff000f7802 */ /* 0x000fe20000000f00 */
[----:B------:R-:W-:-:S07]  /*19750*/  IMAD.MOV.U32 R11, RZ, RZ, 0x1f ;  /* 0x0000001fff0b7424 */ /* 0x000fce00078e00ff */
[----:B0123--:R-:W-:Y:S05]  /*19760*/  WARPSYNC.COLLECTIVE R15, `(.L_x_1535) ;  /* 0x000000000f087348 */ /* 0x00ffea0003c00000 */
[----:B------:R4:W0:Y:S02]  /*19770*/  SHFL.IDX P6, R14, R13, R12, R11 ;  /* 0x0000000c0d0e7389 */ /* 0x00082400000c000b */
[----:B01234-:R-:W-:Y:S01]  /*19780*/  ENDCOLLECTIVE ;  /* 0x000000000000791b */ /* 0x01ffe20003800000 */
.L_x_1535:
[----:B------:R-:W-:Y:S05]  /*19790*/  BSYNC B0 ;  /* 0x0000000000007941 */ /* 0x000fea0003800000 */
.L_x_1534:
[----:B------:R-:W-:Y:S05]  /*197a0*/  BRA `(.L_x_1429) ;  /* 0xffffffc4003c7947 */ /* 0x000fea000383ffff */
.L_x_1434:
[----:B-1----:R1:W2:Y:S02]  /*197b0*/  SYNCS.PHASECHK.TRANS64.TRYWAIT P0, [R4+URZ+0x30820], R0 ;  /* 0x03082000040075a7 */ /* 0x0022a4000800017f */
[----:B--2---:R-:W-:Y:S05]  /*197c0*/  @!P0 NANOSLEEP.SYNCS 0x989680 ;  /* 0x009896800000895d */ /* 0x004fea0003900000 */
[----:B------:R-:W2:Y:S02]  /*197d0*/  @!P0 SYNCS.PHASECHK.TRANS64 P0, [R4+URZ+0x30820], R0 ;  /* 0x03082000040085a7 */ /* 0x000ea4000800007f */
[----:B--2---:R-:W-:Y:S05]  /*197e0*/  @!P0 BRA `(.L_x_1434) ;  /* 0xfffffffc00f08947 */ /* 0x004fea000383ffff */
[----:B------:R-:W-:Y:S05]  /*197f0*/  BRA `(.L_x_1536) ;  /* 0xffffffc800b47947 */ /* 0x000fea000383ffff */
.L_x_1435:
[----:B------:R-:W2:Y:S01]  /*19800*/  S2R R2, SR_TID.X ;  /* 0x0000000000027919 */ /* 0x000ea20000002100 */
[----:B------:R-:W-:Y:S01]  /*19810*/  BSSY B0, `(.L_x_1537) ;  /* 0x000000a000007945 */ /* 0x000fe20003800000 */
[----:B------:R-:W-:Y:S02]  /*19820*/  IMAD.MOV.U32 R12, RZ, RZ, RZ ;  /* 0x000000ffff0c7224 */ /* 0x000fe400078e00ff */
[----:B------:R-:W-:Y:S02]  /*19830*/  IMAD.MOV.U32 R11, RZ, RZ, 0x1f ;  /* 0x0000001fff0b7424 */ /* 0x000fe400078e00ff */
[----:B------:R-:W-:Y:S01]  /*19840*/  IMAD.MOV.U32 R15, RZ, RZ, -0x1 ;  /* 0xffffffffff0f7424 */ /* 0x000fe200078e00ff */
[----:B--2---:R-:W-:-:S04]  /*19850*/  SHF.R.U32.HI R2, RZ, 0x5, R2 ;  /* 0x00000005ff027819 */ /* 0x004fc80000011602 */
[----:B------:R-:W-:-:S05]  /*19860*/  LOP3.LUT R2, R2, 0x3, RZ, 0xc0, !PT ;  /* 0x0000000302027812 */ /* 0x000fca00078ec0ff */
[----:B------:R-:W-:-:S07]  /*19870*/  IMAD.MOV.U32 R13, RZ, RZ, R2 ;  /* 0x000000ffff0d7224 */ /* 0x000fce00078e0002 */
[----:B01-3--:R-:W-:Y:S05]  /*19880*/  WARPSYNC.COLLECTIVE R15, `(.L_x_1538) ;  /* 0x000000000f087348 */ /* 0x00bfea0003c00000 */
[----:B------:R2:W4:Y:S02]  /*19890*/  SHFL.IDX P6, R14, R13, R12, R11 ;  /* 0x0000000c0d0e7389 */ /* 0x00052400000c000b */
[----:B01234-:R-:W-:Y:S01]  /*198a0*/  ENDCOLLECTIVE ;  /* 0x000000000000791b */ /* 0x01ffe20003800000 */
.L_x_1538:
[----:B------:R-:W-:Y:S05]  /*198b0*/  BSYNC B0 ;  /* 0x0000000000007941 */ /* 0x000fea0003800000 */
.L_x_1537:
[----:B------:R-:W-:Y:S05]  /*198c0*/  BRA `(.L_x_1539) ;  /* 0xffffffc8009c7947 */ /* 0x000fea000383ffff */
.L_x_1438:
[----:B------:R-:W-:Y:S01]  /*198d0*/  BSSY B1, `(.L_x_1540) ;  /* 0x0000006000017945 */ /* 0x000fe20003800000 */
[----:B------:R-:W-:-:S07]  /*198e0*/  IMAD.MOV.U32 R15, RZ, RZ, -0x1 ;  /* 0xffffffffff0f7424 */ /* 0x000fce00078e00ff */
[----:B01-3--:R-:W-:Y:S05]  /*198f0*/  WARPSYNC.COLLECTIVE R15, `(.L_x_1541) ;  /* 0x000000000f0c7348 */ /* 0x00bfea0003c00000 */
[----:B------:R-:W-:Y:S02]  /*19900*/  ELECT P6, UR62, PT ;  /* 0x00000000003e782f */ /* 0x000fe400038c0000 */
[----:B------:R-:W-:Y:S01]  /*19910*/  MOV R14, UR62 ;  /* 0x0000003e000e7c02 */ /* 0x000fe20008000f00 */
[----:B01-3--:R-:W-:Y:S10]  /*19920*/  ENDCOLLECTIVE ;  /* 0x000000000000791b */ /* 0x00bff40003800000 */
.L_x_1541:
[----:B------:R-:W-:Y:S05]  /*19930*/  BSYNC B1 ;  /* 0x0000000000017941 */ /* 0x000fea0003800000 */
.L_x_1540:
[----:B------:R-:W-:Y:S05]  /*19940*/  BRA `(.L_x_1542) ;  /* 0xffffffc800947947 */ /* 0x000fea000383ffff */
.L_x_1440:
[----:B-1----:R1:W2:Y:S02]  /*19950*/  SYNCS.PHASECHK.TRANS64.TRYWAIT P1, [R5+URZ+0x30840], R0 ;  /* 0x03084000050075a7 */ /* 0x0022a4000802017f */
[----:B--2---:R-:W-:Y:S05]  /*19960*/  @!P1 NANOSLEEP.SYNCS 0x989680 ;  /* 0x009896800000995d */ /* 0x004fea0003900000 */
[----:B------:R-:W2:Y:S02]  /*19970*/  @!P1 SYNCS.PHASECHK.TRANS64 P1, [R5+URZ+0x30840], R0 ;  /* 0x03084000050095a7 */ /* 0x000ea4000802007f */
[----:B--2---:R-:W-:Y:S05]  /*19980*/  @!P1 BRA `(.L_x_1440) ;  /* 0xfffffffc00f09947 */ /* 0x004fea000383ffff */
[----:B------:R-:W-:Y:S05]  /*19990*/  BRA `(.L_x_1543) ;  /* 0xffffffc800bc7947 */ /* 0x000fea000383ffff */
.L_x_1442:
[----:B--2---:R2:W4:Y:S02]  /*199a0*/  SYNCS.PHASECHK.TRANS64.TRYWAIT P1, [R25+URZ+0x30840], R2 ;  /* 0x03084002190075a7 */ /* 0x004524000802017f */
[----:B----4-:R-:W-:Y:S05]  /*199b0*/  @!P1 NANOSLEEP.SYNCS 0x989680 ;  /* 0x009896800000995d */ /* 0x010fea0003900000 */
[----:B------:R-:W4:Y:S02]  /*199c0*/  @!P1 SYNCS.PHASECHK.TRANS64 P1, [R25+URZ+0x30840], R2 ;  /* 0x03084002190095a7 */ /* 0x000f24000802007f */
[----:B----4-:R-:W-:Y:S05]  /*199d0*/  @!P1 BRA `(.L_x_1442) ;  /* 0xfffffffc00f09947 */ /* 0x010fea000383ffff */
[----:B------:R-:W-:Y:S05]  /*199e0*/  BRA `(.L_x_1544) ;  /* 0xffffffc800c87947 */ /* 0x000fea000383ffff */
.L_x_1444:
[----:B----4-:R4:W0:Y:S02]  /*199f0*/  SYNCS.PHASECHK.TRANS64.TRYWAIT P1, [R5+URZ+0x30860], R0 ;  /* 0x03086000050075a7 */ /* 0x010824000802017f */
[----:B0-----:R-:W-:Y:S05]  /*19a00*/  @!P1 NANOSLEEP.SYNCS 0x989680 ;  /* 0x009896800000995d */ /* 0x001fea0003900000 */
[----:B------:R-:W0:Y:S02]  /*19a10*/  @!P1 SYNCS.PHASECHK.TRANS64 P1, [R5+URZ+0x30860], R0 ;  /* 0x03086000050095a7 */ /* 0x000e24000802007f */
[----:B0-----:R-:W-:Y:S05]  /*19a20*/  @!P1 BRA `(.L_x_1444) ;  /* 0xfffffffc00f09947 */ /* 0x001fea000383ffff */
[----:B------:R-:W-:Y:S05]  /*19a30*/  BRA `(.L_x_1545) ;  /* 0xffffffc800c47947 */ /* 0x000fea000383ffff */
.L_x_1546:
        /* <DEDUP_REMOVED lines=12> */
.L_x_3298:


//--------------------- .text._ZN7cutlass13device_kernelIN5flash11enable_sm90INS1_16FlashAttnFwdSm90INS1_25CollectiveMainloopFwdSm90ILi2EN4cute5tupleIJNS5_1CILi1EEES8_S8_EEENS6_IJNS7_ILi128EEENS7_ILi64EEENS7_ILi256EEEEEELi256ENS_10bfloat16_tEfNS_4arch4Sm90ELb0ELb1ELb1ELb1ELb1ELb1ELb0ELb1ELb1ELb1ELb0ELb0EEENS1_21CollectiveEpilogueFwdINS6_IJSA_SC_SB_EEES9_SE_SG_Li256ELb1ELb1ELb0ELb0EEENS1_36VarlenDynamicPersistentTileSchedulerILi128ELi64ELi256ELi128ELb0ELb1ELb1ELb1ELb0ELb1EEEEEEEEEvNT_6ParamsE --------------------------
	.section	.text._ZN7cutlass13device_kernelIN5flash11enable_sm90INS1_16FlashAttnFwdSm90INS1_25CollectiveMainloopFwdSm90ILi2EN4cute5tupleIJNS5_1CILi1EEES8_S8_EEENS6_IJNS7_ILi128EEENS7_ILi64EEENS7_ILi256EEEEEELi256ENS_10bfloat16_tEfNS_4arch4Sm90ELb0ELb1ELb1ELb1ELb1ELb1ELb0ELb1ELb1ELb1ELb0ELb0EEENS1_21CollectiveEpilogueFwdINS6_IJSA_SC_SB_EEES9_SE_SG_Li256ELb1ELb1ELb0ELb0EEENS1_36VarlenDynamicPersistentTileSchedulerILi128ELi64ELi256ELi128ELb0ELb1ELb1ELb1ELb0ELb1EEEEEEEEEvNT_6ParamsE,"ax",@progbits
	.align	128
.text._ZN7cutlass13device_kernelIN5flash11enable_sm90INS1_16FlashAttnFwdSm90INS1_25CollectiveMainloopFwdSm90ILi2EN4cute5tupleIJNS5_1CILi1EEES8_S8_EEENS6_IJNS7_ILi128EEENS7_ILi64EEENS7_ILi256EEEEEELi256ENS_10bfloat16_tEfNS_4arch4Sm90ELb0ELb1ELb1ELb1ELb1ELb1ELb0ELb1ELb1ELb1ELb0ELb0EEENS1_21CollectiveEpilogueFwdINS6_IJSA_SC_SB_EEES9_SE_SG_Li256ELb1ELb1ELb0ELb0EEENS1_36VarlenDynamicPersistentTileSchedulerILi128ELi64ELi256ELi128ELb0ELb1ELb1ELb1ELb0ELb1EEEEEEEEEvNT_6ParamsE:
        .type           _ZN7cutlass13device_kernelIN5flash11enable_sm90INS1_16FlashAttnFwdSm90INS1_25CollectiveMainloopFwdSm90ILi2EN4cute5tupleIJNS5_1CILi1EEES8_S8_EEENS6_IJNS7_ILi128EEENS7_ILi64EEENS7_ILi256EEEEEELi256ENS_10bfloat16_tEfNS_4arch4Sm90ELb0ELb1ELb1ELb1ELb1ELb1ELb0ELb1ELb1ELb1ELb0ELb0EEENS1_21CollectiveEpilogueFwdINS6_IJSA_SC_SB_EEES9_SE_SG_Li256ELb1ELb1ELb0ELb0EEENS1_36VarlenDynamicPersistentTileSchedulerILi128ELi64ELi256ELi128ELb0ELb1ELb1ELb1ELb0ELb1EEEEEEEEEvNT_6ParamsE,@function
        .size           _ZN7cutlass13device_kernelIN5flash11enable_sm90INS1_16FlashAttnFwdSm90INS1_25CollectiveMainloopFwdSm90ILi2EN4cute5tupleIJNS5_1CILi1EEES8_S8_EEENS6_IJNS7_ILi128EEENS7_ILi64EEENS7_ILi256EEEEEELi256ENS_10bfloat16_tEfNS_4arch4Sm90ELb0ELb1ELb1ELb1ELb1ELb1ELb0ELb1ELb1ELb1ELb0ELb0EEENS1_21CollectiveEpilogueFwdINS6_IJSA_SC_SB_EEES9_SE_SG_Li256ELb1ELb1ELb0ELb0EEENS1_36VarlenDynamicPersistentTileSchedulerILi128ELi64ELi256ELi128ELb0ELb1ELb1ELb1ELb0ELb1EEEEEEEEEvNT_6ParamsE,(.L_x_3299 - _ZN7cutlass13device_kernelIN5flash11enable_sm90INS1_16FlashAttnFwdSm90INS1_25CollectiveMainloopFwdSm90ILi2EN4cute5tupleIJNS5_1CILi1EEES8_S8_EEENS6_IJNS7_ILi128EEENS7_ILi64EEENS7_ILi256EEEEEELi256ENS_10bfloat16_tEfNS_4arch4Sm90ELb0ELb1ELb1ELb1ELb1ELb1ELb0ELb1ELb1ELb1ELb0ELb0EEENS1_21CollectiveEpilogueFwdINS6_IJSA_SC_SB_EEES9_SE_SG_Li256ELb1ELb1ELb0ELb0EEENS1_36VarlenDynamicPersistentTileSchedulerILi128ELi64ELi256ELi128ELb0ELb1ELb1ELb1ELb0ELb1EEEEEEEEEvNT_6ParamsE)
        .other          _ZN7cutlass13device_kernelIN5flash11enable_sm90INS1_16FlashAttnFwdSm90INS1_25CollectiveMainloopFwdSm90ILi2EN4cute5tupleIJNS5_1CILi1EEES8_S8_EEENS6_IJNS7_ILi128EEENS7_ILi64EEENS7_ILi256EEEEEELi256ENS_10bfloat16_tEfNS_4arch4Sm90ELb0ELb1ELb1ELb1ELb1ELb1ELb0ELb1ELb1ELb1ELb0ELb0EEENS1_21CollectiveEpilogueFwdINS6_IJSA_SC_SB_EEES9_SE_SG_Li256ELb1ELb1ELb0ELb0EEENS1_36VarlenDynamicPersistentTileSchedulerILi128ELi64ELi256ELi128ELb0ELb1ELb1ELb1ELb0ELb1EEEEEEEEEvNT_6ParamsE,@"STO_CUDA_ENTRY STV_DEFAULT"
_ZN7cutlass13device_kernelIN5flash11enable_sm90INS1_16FlashAttnFwdSm90INS1_25CollectiveMainloopFwdSm90ILi2EN4cute5tupleIJNS5_1CILi1EEES8_S8_EEENS6_IJNS7_ILi128EEENS7_ILi64EEENS7_ILi256EEEEEELi256ENS_10bfloat16_tEfNS_4arch4Sm90ELb0ELb1ELb1ELb1ELb1ELb1ELb0ELb1ELb1ELb1ELb0ELb0EEENS1_21CollectiveEpilogueFwdINS6_IJSA_SC_SB_EEES9_SE_SG_Li256ELb1ELb1ELb0ELb0EEENS1_36VarlenDynamicPersistentTileSchedulerILi128ELi64ELi256ELi128ELb0ELb1ELb1ELb1ELb0ELb1EEEEEEEEEvNT_6ParamsE:
[----:B------:R-:W0:Y:S02]  /*0000*/  LDC R1, c[0x0][0x28] ;  /* 0x00000a00ff017b82 */ /* 0x000e240000000800 */
[----:B0-----:R-:W-:Y:S01]  /*0010*/  VIADD R1, R1, 0xffffff28 ;  /* 0xffffff2801017836 */ /* 0x001fe20000000000 */
[----:B------:R-:W0:Y:S01]  /*0020*/  S2R R0, SR_TID.X ;  /* 0x0000000000007919 */ /* 0x000e220000002100 */
[----:B------:R-:W-:Y:S01]  /*0030*/  ELECT P0, URZ, PT ;  /* 0x00000000003f782f */ /* 0x000fe20003800000 */
[----:B------:R-:W-:Y:S01]  /*0040*/  BSSY B0, `(.L_x_1547) ;  /* 0x000000d000007945 */ /* 0x000fe20003800000 */
[----:B0-----:R-:W-:-:S05]  /*0050*/  SHF.R.U32.HI R2, RZ, 0x5, R0 ;  /* 0x00000005ff027819 */ /* 0x001fca0000011600 */
[----:B------:R-:W0:Y:S02]  /*0060*/  SHFL.IDX PT, R3, R2, RZ, 0x1f ;  /* 0x00001fff02037589 */ /* 0x000e2400000e0000 */
[----:B0-----:R-:W-:-:S13]  /*0070*/  ISETP.EQ.AND P0, PT, R3, RZ, P0 ;  /* 0x000000ff0300720c */ /* 0x001fda0000702270 */
        /* <DEDUP_REMOVED lines=9> */
.L_x_1548:
[----:B------:R-:W-:Y:S05]  /*0110*/  BSYNC B0 ;  /* 0x0000000000007941 */ /* 0x000fea0003800000 */
.L_x_1547:
[----:B------:R-:W-:Y:S01]  /*0120*/  VOTEU.ANY UP0, P0 ;  /* 0x00000000003f7886 */ /* 0x000fe20000000100 */
[----:B------:R-:W0:Y:S01]  /*0130*/  SHFL.IDX PT, R3, R2, RZ, 0x1f ;  /* 0x00001fff02037589 */ /* 0x000e2200000e0000 */
[----:B------:R-:W-:Y:S01]  /*0140*/  UMOV UR4, 0x80 ;  /* 0x0000008000047882 */ /* 0x000fe20000000000 */
[----:B------:R-:W-:Y:S01]  /*0150*/  UMOV UR7, 0x100 ;  /* 0x0000010000077882 */ /* 0x000fe20000000000 */
[----:B------:R-:W-:Y:S01]  /*0160*/  VOTEU.ANY UP1, P0 ;  /* 0x00000000003f7886 */ /* 0x000fe20000020100 */
[----:B------:R-:W1:Y:S01]  /*0170*/  @UP0 S2UR UR8, SR_CgaCtaId ;  /* 0x00000000000809c3 */ /* 0x000e620000008800 */
[----:B------:R-:W-:Y:S01]  /*0180*/  @UP0 UMOV UR6, 0x400 ;  /* 0x0000040000060882 */ /* 0x000fe20000000000 */
[----:B------:R-:W-:-:S04]  /*0190*/  @UP0 UIADD3 UR4, -UR4, 0x100000, URZ ;  /* 0x0010000004040890 */ /* 0x000fc8000fffe13f */
[----:B------:R-:W-:Y:S02]  /*01a0*/  @UP0 USHF.L.U32 UR5, UR4, 0xb, URZ ;  /* 0x0000000b04050899 */ /* 0x000fe4000800063f */
[----:B------:R-:W-:Y:S01]  /*01b0*/  @UP0 USHF.L.U32 UR4, UR4, 0x1, URZ ;  /* 0x0000000104040899 */ /* 0x000fe2000800063f */
[----:B0-----:R-:W-:Y:S02]  /*01c0*/  ISETP.NE.AND P1, PT, R3, RZ, PT ;  /* 0x000000ff0300720c */ /* 0x001fe40003f25270 */
[----:B------:R-:W-:Y:S01]  /*01d0*/  SHF.R.U32.HI R3, RZ, 0x7, R0 ;  /* 0x00000007ff037819 */ /* 0x000fe20000011600 */
[----:B-1----:R-:W-:Y:S02]  /*01e0*/  @UP0 ULEA UR8, UR8, UR6, 0x18 ;  /* 0x0000000608080291 */ /* 0x002fe4000f8ec03f */
[----:B------:R-:W-:-:S04]  /*01f0*/  @UP0 UIADD3 UR6, -UR7, 0x100000, URZ ;  /* 0x0010000007060890 */ /* 0x000fc8000fffe13f */
[----:B------:R-:W-:Y:S02]  /*0200*/  @UP0 USHF.L.U32 UR7, UR6, 0xb, URZ ;  /* 0x0000000b06070899 */ /* 0x000fe4000800063f */
[----:B------:R-:W-:Y:S01]  /*0210*/  @UP0 USHF.L.U32 UR6, UR6, 0x1, URZ ;  /* 0x0000000106060899 */ /* 0x000fe2000800063f */
[----:B------:R-:W-:Y:S01]  /*0220*/  VOTEU.ANY UP0, P0 ;  /* 0x00000000003f7886 */ /* 0x000fe20000000100 */
[----:B------:R-:W0:Y:S04]  /*0230*/  SHFL.IDX PT, R3, R3, RZ, 0x1f ;  /* 0x00001fff03037589 */ /* 0x000e2800000e0000 */
[----:B------:R-:W1:Y:S02]  /*0240*/  FENCE.VIEW.ASYNC.S ;  /* 0x00000000000073c6 */ /* 0x000e640000000000 */
[----:B-1----:R1:W2:Y:S04]  /*0250*/  @UP0 SYNCS.EXCH.64 URZ, [UR8+0x30800], UR4 ;  /* 0x03080004083f05b2 */ /* 0x0022a80008000100 */
[----:B------:R1:W3:Y:S01]  /*0260*/  @UP1 SYNCS.EXCH.64 URZ, [UR8+0x30820], UR6 ;  /* 0x03082006083f15b2 */ /* 0x0002e20008000100 */
[----:B------:R-:W-:Y:S05]  /*0270*/  @P1 BRA `(.L_x_1549) ;  /* 0x0000000000481947 */ /* 0x000fea0003800000 */
[----:B-1----:R-:W1:Y:S01]  /*0280*/  S2UR UR5, SR_CgaCtaId ;  /* 0x00000000000579c3 */ /* 0x002e620000008800 */
[----:B------:R-:W-:Y:S01]  /*0290*/  UMOV UR4, 0x400 ;  /* 0x0000040000047882 */ /* 0x000fe20000000000 */
[----:B------:R-:W-:Y:S01]  /*02a0*/  UMOV UR6, 0x80 ;  /* 0x0000008000067882 */ /* 0x000fe20000000000 */
[----:B------:R-:W-:Y:S01]  /*02b0*/  UMOV UR7, 0x100 ;  /* 0x0000010000077882 */ /* 0x000fe20000000000 */
[----:B------:R-:W-:Y:S01]  /*02c0*/  ELECT P0, URZ, PT ;  /* 0x00000000003f782f */ /* 0x000fe20003800000 */
[----:B-1----:R-:W-:Y:S02]  /*02d0*/  ULEA UR8, UR5, UR4, 0x18 ;  /* 0x0000000405087291 */ /* 0x002fe4000f8ec03f */
[----:B------:R-:W-:-:S04]  /*02e0*/  UIADD3 UR4, -UR6, 0x100000, URZ ;  /* 0x0010000006047890 */ /* 0x000fc8000fffe13f */
[----:B------:R-:W-:Y:S02]  /*02f0*/  USHF.L.U32 UR5, UR4, 0xb, URZ ;  /* 0x0000000b04057899 */ /* 0x000fe4000800063f */
[----:B------:R-:W-:Y:S02]  /*0300*/  USHF.L.U32 UR4, UR4, 0x1, URZ ;  /* 0x0000000104047899 */ /* 0x000fe4000800063f */
[----:B------:R-:W-:-:S04]  /*0310*/  UIADD3 UR6, -UR7, 0x100000, URZ ;  /* 0x0010000007067890 */ /* 0x000fc8000fffe13f */
[----:B------:R-:W-:Y:S02]  /*0320*/  USHF.L.U32 UR7, UR6, 0xb, URZ ;  /* 0x0000000b06077899 */ /* 0x000fe4000800063f */
[----:B------:R-:W-:Y:S01]  /*0330*/  USHF.L.U32 UR6, UR6, 0x1, URZ ;  /* 0x0000000106067899 */ /* 0x000fe2000800063f */
[----:B------:R-:W1:Y:S03]  /*0340*/  FENCE.VIEW.ASYNC.S ;  /* 0x00000000000073c6 */ /* 0x000e660000000000 */
[----:B-1----:R4:W1:Y:S08]  /*0350*/  SYNCS.EXCH.64 URZ, [UR8+0x30830], UR4 ;  /* 0x03083004083f75b2 */ /* 0x0028700008000100 */
[----:B------:R4:W0:Y:S01]  /*0360*/  SYNCS.EXCH.64 URZ, [UR8+0x30840], UR6 ;  /* 0x03084006083f75b2 */ /* 0x0008220008000100 */
[----:B------:R4:W0:Y:S01]  /*0370*/  SYNCS.EXCH.64 URZ, [UR8+0x30838], UR4 ;  /* 0x03083804083f75b2 */ /* 0x0008220008000100 */
[----:B------:R4:W0:Y:S02]  /*0380*/  SYNCS.EXCH.64 URZ, [UR8+0x30848], UR6 ;  /* 0x03084806083f75b2 */ /* 0x0008240008000100 */
[----:B----4-:R-:W-:Y:S01]  /*0390*/  NOP ;  /* 0x0000000000007918 */ /* 0x010fe20000000000 */
.L_x_1549:
[----:B------:R-:W4:Y:S01]  /*03a0*/  SHFL.IDX PT, R4, R2, RZ, 0x1f ;  /* 0x00001fff02047589 */ /* 0x000f2200000e0000 */
[----:B------:R-:W-:Y:S01]  /*03b0*/  NOP ;  /* 0x0000000000007918 */ /* 0x000fe20000000000 */
[----:B----4-:R-:W-:-:S13]  /*03c0*/  ISETP.NE.AND P0, PT, R4, RZ, PT ;  /* 0x000000ff0400720c */ /* 0x010fda0003f05270 */
        /* <DEDUP_REMOVED lines=19> */
.L_x_1550:
[----:B------:R-:W4:Y:S01]  /*0500*/  SHFL.IDX PT, R4, R2, RZ, 0x1f ;  /* 0x00001fff02047589 */ /* 0x000f2200000e0000 */
[----:B------:R-:W-:Y:S01]  /*0510*/  NOP ;  /* 0x0000000000007918 */ /* 0x000fe20000000000 */
[----:B----4-:R-:W-:-:S13]  /*0520*/  ISETP.NE.AND P0, PT, R4, RZ, PT ;  /* 0x000000ff0400720c */ /* 0x010fda0003f05270 */
[----:B------:R-:W-:Y:S05]  /*0530*/  @P0 BRA `(.L_x_1551) ;  /* 0x0000000000380947 */ /* 0x000fea0003800000 */
[----:B-1----:R-:W1:Y:S01]  /*0540*/  S2UR UR5, SR_CgaCtaId ;  /* 0x00000000000579c3 */ /* 0x002e620000008800 */
[----:B------:R-:W-:Y:S01]  /*0550*/  UMOV UR4, 0x400 ;  /* 0x0000040000047882 */ /* 0x000fe20000000000 */
[----:B------:R-:W-:Y:S01]  /*0560*/  UMOV UR7, 0x80 ;  /* 0x0000008000077882 */ /* 0x000fe20000000000 */
[----:B------:R-:W-:Y:S01]  /*0570*/  ELECT P0, URZ, PT ;  /* 0x00000000003f782f */ /* 0x000fe20003800000 */
[----:B-1----:R-:W-:Y:S02]  /*0580*/  ULEA UR6, UR5, UR4, 0x18 ;  /* 0x0000000405067291 */ /* 0x002fe4000f8ec03f */
[----:B------:R-:W-:-:S04]  /*0590*/  UIADD3 UR4, -UR7, 0x100000, URZ ;  /* 0x0010000007047890 */ /* 0x000fc8000fffe13f */
[----:B------:R-:W-:Y:S02]  /*05a0*/  USHF.L.U32 UR5, UR4, 0xb, URZ ;  /* 0x0000000b04057899 */ /* 0x000fe4000800063f */
[----:B------:R-:W-:Y:S01]  /*05b0*/  USHF.L.U32 UR4, UR4, 0x1, URZ ;  /* 0x0000000104047899 */ /* 0x000fe2000800063f */
[----:B------:R-:W1:Y:S11]  /*05c0*/  FENCE.VIEW.ASYNC.S ;  /* 0x00000000000073c6 */ /* 0x000e760000000000 */
[----:B-1----:R4:W1:Y:S01]  /*05d0*/  SYNCS.EXCH.64 URZ, [UR6+0x30870], UR4 ;  /* 0x03087004063f75b2 */ /* 0x0028620008000100 */
[----:B------:R4:W0:Y:S01]  /*05e0*/  SYNCS.EXCH.64 URZ, [UR6+0x30880], UR4 ;  /* 0x03088004063f75b2 */ /* 0x0008220008000100 */
[----:B------:R4:W0:Y:S01]  /*05f0*/  SYNCS.EXCH.64 URZ, [UR6+0x30878], UR4 ;  /* 0x03087804063f75b2 */ /* 0x0008220008000100 */
[----:B------:R4:W0:Y:S02]  /*0600*/  SYNCS.EXCH.64 URZ, [UR6+0x30888], UR4 ;  /* 0x03088804063f75b2 */ /* 0x0008240008000100 */
[----:B----4-:R-:W-:Y:S01]  /*0610*/  NOP ;  /* 0x0000000000007918 */ /* 0x010fe20000000000 */
.L_x_1551:
        /* <DEDUP_REMOVED lines=22> */
.L_x_1552:
        /* <DEDUP_REMOVED lines=22> */
.L_x_1553:
[----:B0-----:R-:W-:Y:S01]  /*08e0*/  ISETP.NE.AND P0, PT, R3, RZ, PT ;  /* 0x000000ff0300720c */ /* 0x001fe20003f05270 */
[----:B------:R-:W-:Y:S01]  /*08f0*/  IMAD.MOV.U32 R3, RZ, RZ, 0x1 ;  /* 0x00000001ff037424 */ /* 0x000fe200078e00ff */
[----:B------:R-:W-:Y:S01]  /*0900*/  NOP ;  /* 0x0000000000007918 */ /* 0x000fe20000000000 */
[----:B------:R-:W-:Y:S01]  /*0910*/  ULDC.64 UR60, c[0x0][0x208] ;  /* 0x00008200003c7ab9 */ /* 0x000fe20000000a00 */
[----:B------:R-:W-:Y:S02]  /*0920*/  BSSY B9, `(.L_x_1554) ;  /* 0x0002a33000097945 */ /* 0x000fe40003800000 */
[----:B------:R-:W-:-:S05]  /*0930*/  SEL R3, R3, 0x2, !P0 ;  /* 0x0000000203037807 */ /* 0x000fca0004000000 */
[----:B------:R0:W-:Y:S01]  /*0940*/  STL [R1+0x20], R3 ;  /* 0x0000200301007387 */ /* 0x0001e20000100800 */
[----:B-123--:R-:W-:Y:S06]  /*0950*/  BAR.SYNC.DEFER_BLOCKING 0x0 ;  /* 0x0000000000007b1d */ /* 0x00efec0000010000 */
[----:B------:R-:W-:Y:S05]  /*0960*/  @!P0 BRA `(.L_x_1555) ;  /* 0x0000022800508947 */ /* 0x000fea0003800000 */
.L_x_1556:
[----:B------:R-:W-:-:S08]  /*0970*/  NOP ;  /* 0x0000000000007918 */ /* 0x000fd00000000000 */
[----:B------:R-:W1:Y:S02]  /*0980*/  USETMAXREG.TRY_ALLOC.CTAPOOL UP0, 0xe8 ;  /* 0x000000e8000079c8 */ /* 0x000e640008000600 */
[----:B-1----:R-:W-:-:S13]  /*0990*/  PLOP3.LUT P0, PT, PT, PT, UP0, 0x80, 0x0 ;  /* 0x000000000000781c */ /* 0x002fda0003f0f008 */
[----:B------:R-:W-:Y:S05]  /*09a0*/  @!P0 BRA `(.L_x_1556) ;  /* 0xfffffffc00f08947 */ /* 0x000fea000383ffff */
[----:B------:R-:W1:Y:S08]  /*09b0*/  S2UR UR4, SR_CgaCtaId ;  /* 0x00000000000479c3 */ /* 0x000e700000008800 */
[----:B------:R-:W-:Y:S06]  /*09c0*/  BAR.ARV 0x8, 0x180 ;  /* 0x0206000000007b1d */ /* 0x000fec0000002000 */
[----:B------:R-:W-:-:S02]  /*09d0*/  MOV R18, 0x400 ;  /* 0x0000040000127802 */ /* 0x000fc40000000f00 */
[----:B------:R-:W-:Y:S01]  /*09e0*/  BAR.SYNC.DEFER_BLOCKING 0x5, 0x180 ;  /* 0x0146000000007b1d */ /* 0x000fe20000010000 */
[----:B-1----:R-:W-:-:S05]  /*09f0*/  IMAD.U32 R2, RZ, RZ, UR4 ;  /* 0x00000004ff027e24 */ /* 0x002fca000f8e00ff */
[----:B------:R-:W-:Y:S01]  /*0a00*/  ULDC UR4, c[0x0][0xc3c] ;  /* 0x00030f0000047ab9 */ /* 0x000fe20000000800 */
[----:B------:R-:W-:Y:S01]  /*0a10*/  LEA R18, R2, R18, 0x18 ;  /* 0x0000001202127211 */ /* 0x000fe200078ec0ff */
[----:B------:R-:W-:Y:S04]  /*0a20*/  STL [R1+0x8], R2 ;  /* 0x0000080201007387 */ /* 0x000fe80000100800 */
[----:B------:R-:W1:Y:S01]  /*0a30*/  LDS.128 R36, [R18+0x308d0] ;  /* 0x0308d00012247984 */ /* 0x000e620000000c00 */
[----:B------:R-:W-:Y:S06]  /*0a40*/  BAR.ARV 0x4, 0x180 ;  /* 0x0106000000007b1d */ /* 0x000fec0000002000 */
[----:B-1----:R-:W-:-:S13]  /*0a50*/  ISETP.GE.AND P0, PT, R39, UR4, PT ;  /* 0x0000000427007c0c */ /* 0x002fda000bf06270 */
[----:B------:R-:W-:Y:S05]  /*0a60*/  @P0 BRA `(.L_x_1557) ;  /* 0x000002a000780947 */ /* 0x000fea0003800000 */
[----:B------:R-:W-:-:S05]  /*0a70*/  VIADD R0, R0, 0xffffff80 ;  /* 0xffffff8000007836 */ /* 0x000fca0000000000 */
[----:B0-----:R-:W-:-:S04]  /*0a80*/  SHF.R.S32.HI R3, RZ, 0x1f, R0 ;  /* 0x0000001fff037819 */ /* 0x001fc80000011400 */
[CC--:B------:R-:W-:Y:S02]  /*0a90*/  LEA.HI R2, R3.reuse, R0.reuse, RZ, 0x4 ;  /* 0x0000000003027211 */ /* 0x0c0fe400078f20ff */
[CC--:B------:R-:W-:Y:S02]  /*0aa0*/  LEA.HI R4, R3.reuse, R0.reuse, RZ, 0x5 ;  /* 0x0000000003047211 */ /* 0x0c0fe400078f28ff */
[----:B------:R-:W-:Y:S02]  /*0ab0*/  LEA.HI R5, R3, R0, RZ, 0x2 ;  /* 0x0000000003057211 */ /* 0x000fe400078f10ff */
[----:B------:R-:W-:Y:S01]  /*0ac0*/  SHF.R.S32.HI R7, RZ, 0x4, R2 ;  /* 0x00000004ff077819 */ /* 0x000fe20000011402 */
[----:B------:R-:W-:Y:S01]  /*0ad0*/  IMAD.SHL.U32 R4, R4, 0x20, RZ ;  /* 0x0000002004047824 */ /* 0x000fe200078e00ff */
[----:B------:R-:W-:Y:S02]  /*0ae0*/  LOP3.LUT R13, R5, 0xfffffffc, RZ, 0xc0, !PT ;  /* 0xfffffffc050d7812 */ /* 0x000fe400078ec0ff */
[----:B------:R-:W-:-:S02]  /*0af0*/  LOP3.LUT R5, R2, 0x3fffff0, RZ, 0xc0, !PT ;  /* 0x03fffff002057812 */ /* 0x000fc400078ec0ff */
[----:B------:R-:W-:Y:S01]  /*0b00*/  LEA.HI R2, R2, R7, RZ, 0x1 ;  /* 0x0000000702027211 */ /* 0x000fe200078f08ff */
[C---:B------:R-:W-:Y:S01]  /*0b10*/  IMAD.IADD R13, R0.reuse, 0x1, -R13 ;  /* 0x00000001000d7824 */ /* 0x040fe200078e0a0d */
[CC--:B------:R-:W-:Y:S01]  /*0b20*/  LEA.HI R6, R3.reuse, R0.reuse, RZ, 0x3 ;  /* 0x0000000003067211 */ /* 0x0c0fe200078f18ff */
[----:B------:R-:W-:Y:S01]  /*0b30*/  IMAD.IADD R5, R0, 0x1, -R5 ;  /* 0x0000000100057824 */ /* 0x000fe200078e0a05 */
[CC--:B------:R-:W-:Y:S02]  /*0b40*/  LEA.HI R8, R3.reuse, R0.reuse, RZ, 0x6 ;  /* 0x0000000003087211 */ /* 0x0c0fe400078f30ff */
[----:B------:R-:W-:Y:S02]  /*0b50*/  LEA.HI R3, R3, R0, RZ, 0x7 ;  /* 0x0000000003037211 */ /* 0x000fe400078f38ff */
[----:B------:R-:W-:Y:S01]  /*0b60*/  LOP3.LUT R4, R4, 0xfffffc00, RZ, 0xc0, !PT ;  /* 0xfffffc0004047812 */ /* 0x000fe200078ec0ff */
[----:B------:R-:W-:Y:S01]  /*0b70*/  IMAD.SHL.U32 R8, R8, 0x8, RZ ;  /* 0x0000000808087824 */ /* 0x000fe200078e00ff */
[----:B------:R-:W-:-:S02]  /*0b80*/  LOP3.LUT R2, R2, 0x1ffffffe, RZ, 0xc0, !PT ;  /* 0x1ffffffe02027812 */ /* 0x000fc400078ec0ff */
[----:B------:R-:W-:Y:S01]  /*0b90*/  LOP3.LUT R9, R6, 0xfffffff8, RZ, 0xc0, !PT ;  /* 0xfffffff806097812 */ /* 0x000fe200078ec0ff */
[----:B------:R-:W-:Y:S01]  /*0ba0*/  IMAD R5, R5, 0x40, R4 ;  /* 0x0000004005057824 */ /* 0x000fe200078e0204 */
[----:B------:R-:W-:Y:S01]  /*0bb0*/  LOP3.LUT R11, R3, 0xffffff80, RZ, 0xc0, !PT ;  /* 0xffffff80030b7812 */ /* 0x000fe200078ec0ff */
[----:B------:R-:W-:Y:S01]  /*0bc0*/  IMAD.IADD R2, R7, 0x1, -R2 ;  /* 0x0000000107027824 */ /* 0x000fe200078e0a02 */
[----:B------:R-:W-:Y:S01]  /*0bd0*/  SHF.R.S32.HI R19, RZ, 0x3, R6 ;  /* 0x00000003ff137819 */ /* 0x000fe20000011406 */
[C---:B------:R-:W-:Y:S01]  /*0be0*/  IMAD.IADD R10, R0.reuse, 0x1, -R9 ;  /* 0x00000001000a7824 */ /* 0x040fe200078e0a09 */
[----:B------:R-:W-:Y:S01]  /*0bf0*/  SHF.R.S32.HI R26, RZ, 0x7, R3 ;  /* 0x00000007ff1a7819 */ /* 0x000fe20000011403 */
[----:B------:R-:W-:Y:S01]  /*0c00*/  IMAD.IADD R21, R0, 0x1, -R11 ;  /* 0x0000000100157824 */ /* 0x000fe200078e0a0b */
[----:B------:R-:W-:Y:S01]  /*0c10*/  LEA.HI R0, R13, R13, RZ, 0x1 ;  /* 0x0000000d0d007211 */ /* 0x000fe200078f08ff */
[----:B------:R-:W-:Y:S01]  /*0c20*/  IMAD R2, R2, 0x8, R5 ;  /* 0x0000000802027824 */ /* 0x000fe200078e0205 */
[----:B------:R-:W-:Y:S01]  /*0c30*/  STL [R1+0x68], R10 ;  /* 0x0000680a01007387 */ /* 0x000fe20000100800 */
[C---:B------:R-:W-:Y:S01]  /*0c40*/  VIADD R25, R19.reuse, 0x20 ;  /* 0x0000002013197836 */ /* 0x040fe20000000000 */
[----:B------:R-:W-:Y:S01]  /*0c50*/  LOP3.LUT R0, R0, 0x1ffffffe, RZ, 0xc0, !PT ;  /* 0x1ffffffe00007812 */ /* 0x000fe200078ec0ff */
[----:B------:R-:W-:Y:S01]  /*0c60*/  VIADD R6, R19, 0x40 ;  /* 0x0000004013067836 */ /* 0x000fe20000000000 */
[----:B------:R-:W-:Y:S01]  /*0c70*/  STL [R1+0x7c], R21 ;  /* 0x00007c1501007387 */ /* 0x000fe20000100800 */
[----:B------:R-:W-:-:S02]  /*0c80*/  IMAD.SHL.U32 R219, R10, 0x4, RZ ;  /* 0x000000040adb7824 */ /* 0x000fc400078e00ff */
[----:B------:R-:W-:Y:S01]  /*0c90*/  IMAD.IADD R13, R13, 0x1, -R0 ;  /* 0x000000010d0d7824 */ /* 0x000fe200078e0a00 */
[----:B------:R-:W-:Y:S01]  /*0ca0*/  STL [R1+0x10], R19 ;  /* 0x0000101301007387 */ /* 0x000fe20000100800 */
[----:B------:R-:W-:Y:S01]  /*0cb0*/  SHF.R.S32.HI R5, RZ, 0x1f, R6 ;  /* 0x0000001fff057819 */ /* 0x000fe20000011406 */
[----:B------:R-:W-:Y:S01]  /*0cc0*/  VIADD R4, R219, 0x40 ;  /* 0x00000040db047836 */ /* 0x000fe20000000000 */
[----:B------:R-:W-:Y:S01]  /*0cd0*/  SHF.R.S32.HI R0, RZ, 0x1f, R21 ;  /* 0x0000001fff007819 */ /* 0x000fe20000011415 */
[----:B------:R0:W-:Y:S01]  /*0ce0*/  STL [R1+0xb0], R2 ;  /* 0x0000b00201007387 */ /* 0x0001e20000100800 */
[----:B------:R-:W-:Y:S01]  /*0cf0*/  LEA.HI R9, R5, R6, RZ, 0x3 ;  /* 0x0000000605097211 */ /* 0x000fe200078f18ff */
[----:B------:R-:W-:Y:S02]  /*0d00*/  IMAD.SHL.U32 R6, R6, 0x40, RZ ;  /* 0x0000004006067824 */ /* 0x000fe400078e00ff */
[----:B------:R1:W-:Y:S01]  /*0d10*/  STL [R1+0x9c], R25 ;  /* 0x00009c1901007387 */ /* 0x0003e20000100800 */
[----:B------:R-:W-:-:S02]  /*0d20*/  IMAD.IADD R219, R219, 0x1, R4 ;  /* 0x00000001dbdb7824 */ /* 0x000fc400078e0204 */
[----:B------:R-:W-:Y:S01]  /*0d30*/  VIADD R12, R19, 0x60 ;  /* 0x00000060130c7836 */ /* 0x000fe20000000000 */
[----:B------:R-:W2:Y:S01]  /*0d40*/  LDL.LU R23, [R1+0x20] ;  /* 0x0000200001177983 */ /* 0x000ea20000300800 */
[----:B------:R-:W-:Y:S01]  /*0d50*/  LOP3.LUT R7, R6, 0x1c0, RZ, 0xc0, !PT ;  /* 0x000001c006077812 */ /* 0x000fe200078ec0ff */
[----:B------:R-:W-:Y:S01]  /*0d60*/  IMAD.SHL.U32 R16, R10, 0x8, RZ ;  /* 0x000000080a107824 */ /* 0x000fe200078e00ff */
[----:B0-----:R-:W-:Y:S01]  /*0d70*/  LEA.HI R2, R0, R21, RZ, 0x2 ;  /* 0x0000001500027211 */ /* 0x001fe200078f10ff */
[----:B------:R-:W-:Y:S01]  /*0d80*/  IMAD.SHL.U32 R10, R9, 0x40, RZ ;  /* 0x00000040090a7824 */ /* 0x000fe200078e00ff */
[----:B------:R-:W-:Y:S02]  /*0d90*/  SHF.R.S32.HI R6, RZ, 0x1f, R219 ;  /* 0x0000001fff067819 */ /* 0x000fe400000114db */
[----:B------:R-:W-:Y:S02]  /*0da0*/  SHF.R.S32.HI R11, RZ, 0x1f, R12 ;  /* 0x0000001fff0b7819 */ /* 0x000fe4000001140c */
[----:B------:R-:W-:-:S02]  /*0db0*/  SHF.R.S32.HI R4, RZ, 0x2, R2 ;  /* 0x00000002ff047819 */ /* 0x000fc40000011402 */
[----:B------:R-:W-:Y:S02]  /*0dc0*/  SHF.R.S32.HI R5, RZ, 0x1f, R2 ;  /* 0x0000001fff057819 */ /* 0x000fe40000011402 */
[----:B------:R-:W-:Y:S02]  /*0dd0*/  LEA.HI R201, R6, R219, RZ, 0x3 ;  /* 0x000000db06c97211 */ /* 0x000fe400078f18ff */
[----:B------:R-:W-:Y:S02]  /*0de0*/  LEA.HI R15, R11, R12, RZ, 0x3 ;  /* 0x0000000c0b0f7211 */ /* 0x000fe400078f18ff */
[----:B------:R-:W-:Y:S02]  /*0df0*/  LEA.HI R5, R5, R4, RZ, 0x3 ;  /* 0x0000000405057211 */ /* 0x000fe400078f18ff */
[----:B------:R-:W-:Y:S01]  /*0e00*/  LOP3.LUT R9, R7, 0x38, R16, 0xf8, !PT ;  /* 0x0000003807097812 */ /* 0x000fe200078ef810 */
[----:B------:R-:W-:Y:S01]  /*0e10*/  IMAD.SHL.U32 R15, R15, 0x40, RZ ;  /* 0x000000400f0f7824 */ /* 0x000fe200078e00ff */
[----:B------:R-:W-:-:S02]  /*0e20*/  SHF.R.U32.HI R11, RZ, 0x3, R7 ;  /* 0x00000003ff0b7819 */ /* 0x000fc40000011607 */
[----:B------:R-:W-:Y:S01]  /*0e30*/  LOP3.LUT R14, R7, 0x38, R201, 0xf8, !PT ;  /* 0x00000038070e7812 */ /* 0x000fe200078ef8c9 */
[----:B------:R-:W-:Y:S01]  /*0e40*/  IMAD.SHL.U32 R7, R12, 0x40, RZ ;  /* 0x000000400c077824 */ /* 0x000fe200078e00ff */
[----:B------:R-:W-:Y:S02]  /*0e50*/  LOP3.LUT R5, R5, 0xfffffff8, RZ, 0xc0, !PT ;  /* 0xfffffff805057812 */ /* 0x000fe400078ec0ff */
[----:B------:R-:W-:Y:S02]  /*0e60*/  LOP3.LUT R10, R10, 0xfffffe00, RZ, 0xc0, !PT ;  /* 0xfffffe000a0a7812 */ /* 0x000fe400078ec0ff */
[----:B------:R-:W-:Y:S01]  /*0e70*/  LOP3.LUT R7, R7, 0x1c0, RZ, 0xc0, !PT ;  /* 0x000001c007077812 */ /* 0x000fe200078ec0ff */
[----:B------:R-:W-:Y:S01]  /*0e80*/  IMAD.IADD R5, R4, 0x1, -R5 ;  /* 0x0000000104057824 */ /* 0x000fe200078e0a05 */
[----:B------:R-:W-:Y:S02]  /*0e90*/  LEA.HI R0, R0, R21, RZ, 0x5 ;  /* 0x0000001500007211 */ /* 0x000fe400078f28ff */
[----:B------:R-:W-:-:S02]  /*0ea0*/  LEA.HI R6, R6, R219, RZ, 0x6 ;  /* 0x000000db06067211 */ /* 0x000fc400078f30ff */
[----:B------:R-:W-:Y:S02]  /*0eb0*/  LOP3.LUT R12, R10, R9, R11, 0xf6, !PT ;  /* 0x000000090a0c7212 */ /* 0x000fe400078ef60b */
[----:B------:R-:W-:Y:S01]  /*0ec0*/  LOP3.LUT R4, R7, 0x38, R16, 0xf8, !PT ;  /* 0x0000003807047812 */ /* 0x000fe200078ef810 */
[----:B------:R-:W-:Y:S01]  /*0ed0*/  IMAD.SHL.U32 R6, R6, 0x80, RZ ;  /* 0x0000008006067824 */ /* 0x000fe200078e00ff */
[----:B------:R-:W-:Y:S02]  /*0ee0*/  SHF.R.U32.HI R9, RZ, 0x3, R7 ;  /* 0x00000003ff097819 */ /* 0x000fe40000011607 */
[----:B------:R-:W-:Y:S02]  /*0ef0*/  LOP3.LUT R15, R15, 0xfffffe00, RZ, 0xc0, !PT ;  /* 0xfffffe000f0f7812 */ /* 0x000fe400078ec0ff */
[----:B------:R-:W-:Y:S02]  /*0f00*/  SHF.R.S32.HI R0, RZ, 0x5, R0 ;  /* 0x00000005ff007819 */ /* 0x000fe40000011400 */
[----:B------:R-:W-:-:S02]  /*0f10*/  LOP3.LUT R20, R15, R4, R9, 0xf6, !PT ;  /* 0x000000040f147212 */ /* 0x000fc400078ef609 */
[----:B------:R-:W-:Y:S01]  /*0f20*/  LOP3.LUT R22, R7, 0x38, R201, 0xf8, !PT ;  /* 0x0000003807167812 */ /* 0x000fe200078ef8c9 */
[----:B------:R-:W-:Y:S01]  /*0f30*/  IMAD R4, R0, 0x10, R5 ;  /* 0x0000001000047824 */ /* 0x000fe200078e0205 */
[----:B------:R-:W-:Y:S01]  /*0f40*/  LOP3.LUT R7, R6, 0xffffe000, RZ, 0xc0, !PT ;  /* 0xffffe00006077812 */ /* 0x000fe200078ec0ff */
[----:B------:R-:W-:Y:S01]  /*0f50*/  IMAD.SHL.U32 R0, R19, 0x40, RZ ;  /* 0x0000004013007824 */ /* 0x000fe200078e00ff */
[----:B------:R-:W-:Y:S01]  /*0f60*/  SHF.R.S32.HI R6, RZ, 0x1f, R25 ;  /* 0x0000001fff067819 */ /* 0x000fe20000011419 */
[----:B------:R-:W-:Y:S01]  /*0f70*/  IMAD.SHL.U32 R5, R25, 0x40, RZ ;  /* 0x0000004019057824 */ /* 0x000fe200078e00ff */
[----:B------:R-:W-:Y:S02]  /*0f80*/  LEA.HI R3, R3, R26, RZ, 0x1 ;  /* 0x0000001a03037211 */ /* 0x000fe400078f08ff */
[----:B------:R-:W-:Y:S02]  /*0f90*/  LOP3.LUT R19, R0, 0x1c0, RZ, 0xc0, !PT ;  /* 0x000001c000137812 */ /* 0x000fe400078ec0ff */
[----:B------:R-:W-:-:S02]  /*0fa0*/  LEA.HI R6, R6, R25, RZ, 0x3 ;  /* 0x0000001906067211 */ /* 0x000fc400078f18ff */
[----:B-1----:R-:W-:Y:S02]  /*0fb0*/  SHF.R.U32.HI R25, RZ, 0x3, R19 ;  /* 0x00000003ff197819 */ /* 0x002fe40000011613 */
[----:B------:R-:W-:Y:S01]  /*0fc0*/  LOP3.LUT R0, R19, 0x38, R201, 0xf8, !PT ;  /* 0x0000003813007812 */ /* 0x000fe200078ef8c9 */
[----:B------:R-:W-:Y:S01]  /*0fd0*/  IMAD.SHL.U32 R6, R6, 0x40, RZ ;  /* 0x0000004006067824 */ /* 0x000fe200078e00ff */
[----:B------:R-:W-:Y:S02]  /*0fe0*/  LOP3.LUT R14, R14, R11, RZ, 0x3c, !PT ;  /* 0x0000000b0e0e7212 */ /* 0x000fe400078e3cff */
[----:B------:R-:W-:Y:S02]  /*0ff0*/  LOP3.LUT R3, R3, 0x3fffffe, RZ, 0xc0, !PT ;  /* 0x03fffffe03037812 */ /* 0x000fe400078ec0ff */
[----:B------:R-:W-:Y:S02]  /*1000*/  LOP3.LUT R24, R8, 0xfffffe00, RZ, 0xc0, !PT ;  /* 0xfffffe0008187812 */ /* 0x000fe400078ec0ff */
[----:B------:R-:W-:-:S02]  /*1010*/  LOP3.LUT R11, R5, 0x1c0, RZ, 0xc0, !PT ;  /* 0x000001c0050b7812 */ /* 0x000fc400078ec0ff */
[----:B------:R-:W-:Y:S02]  /*1020*/  LOP3.LUT R0, R0, R25, RZ, 0x3c, !PT ;  /* 0x0000001900007212 */ /* 0x000fe400078e3cff */
[----:B------:R-:W-:Y:S01]  /*1030*/  LOP3.LUT R22, R22, R9, RZ, 0x3c, !PT ;  /* 0x0000000916167212 */ /* 0x000fe200078e3cff */
[----:B------:R-:W-:Y:S01]  /*1040*/  IMAD.IADD R3, R26, 0x1, -R3 ;  /* 0x000000011a037824 */ /* 0x000fe200078e0a03 */
[----:B------:R-:W-:Y:S02]  /*1050*/  IADD3 R14, R14, R7, R10 ;  /* 0x000000070e0e7210 */ /* 0x000fe40007ffe00a */
[----:B------:R-:W-:Y:S02]  /*1060*/  LOP3.LUT R9, R6, 0xfffffe00, RZ, 0xc0, !PT ;  /* 0xfffffe0006097812 */ /* 0x000fe400078ec0ff */
[----:B------:R-:W-:Y:S02]  /*1070*/  SHF.R.U32.HI R10, RZ, 0x3, R11 ;  /* 0x00000003ff0a7819 */ /* 0x000fe4000001160b */
[----:B------:R-:W-:-:S02]  /*1080*/  LOP3.LUT R5, R11, 0x38, R201, 0xf8, !PT ;  /* 0x000000380b057812 */ /* 0x000fc400078ef8c9 */
[----:B------:R-:W-:Y:S01]  /*1090*/  IADD3 R6, R0, R7, R24 ;  /* 0x0000000700067210 */ /* 0x000fe20007ffe018 */
[----:B------:R-:W-:Y:S01]  /*10a0*/  STL [R1+0xa8], R26 ;  /* 0x0000a81a01007387 */ /* 0x000fe20000100800 */
[----:B------:R-:W-:Y:S01]  /*10b0*/  LOP3.LUT R0, R19, 0x38, R16, 0xf8, !PT ;  /* 0x0000003813007812 */ /* 0x000fe200078ef810 */
[----:B------:R-:W-:Y:S01]  /*10c0*/  IMAD R4, R3, 0x40, R4 ;  /* 0x0000004003047824 */ /* 0x000fe200078e0204 */
[----:B------:R-:W-:Y:S01]  /*10d0*/  LOP3.LUT R2, R2, 0x7ffffffc, RZ, 0xc0, !PT ;  /* 0x7ffffffc02027812 */ /* 0x000fe200078ec0ff */
[----:B------:R-:W-:Y:S01]  /*10e0*/  STL [R1+0x58], R24 ;  /* 0x0000581801007387 */ /* 0x000fe20000100800 */
[----:B------:R-:W-:Y:S02]  /*10f0*/  LOP3.LUT R8, R5, R10, RZ, 0x3c, !PT ;  /* 0x0000000a05087212 */ /* 0x000fe400078e3cff */
[----:B------:R-:W-:Y:S01]  /*1100*/  LOP3.LUT R5, R24, R0, R25, 0xf6, !PT ;  /* 0x0000000018057212 */ /* 0x000fe200078ef619 */
[----:B------:R-:W-:Y:S01]  /*1110*/  STL [R1+0x50], R19 ;  /* 0x0000501301007387 */ /* 0x000fe20000100800 */
[----:B------:R-:W-:-:S03]  /*1120*/  LOP3.LUT R0, R11, 0x38, R16, 0xf8, !PT ;  /* 0x000000380b007812 */ /* 0x000fc600078ef810 */
[----:B------:R-:W-:Y:S01]  /*1130*/  STL [R1+0x4c], R11 ;  /* 0x00004c0b01007387 */ /* 0x000fe20000100800 */
[----:B------:R-:W-:-:S03]  /*1140*/  IMAD.IADD R2, R21, 0x1, -R2 ;  /* 0x0000000115027824 */ /* 0x000fc600078e0a02 */
[----:B------:R-:W-:Y:S01]  /*1150*/  STL [R1+0xa4], R25 ;  /* 0x0000a41901007387 */ /* 0x000fe20000100800 */
[----:B------:R-:W-:-:S03]  /*1160*/  VIADD R3, R18, 0x10400 ;  /* 0x0001040012037836 */ /* 0x000fc60000000000 */
[----:B------:R-:W-:Y:S01]  /*1170*/  STL [R1+0xa0], R10 ;  /* 0x0000a00a01007387 */ /* 0x000fe20000100800 */
[----:B------:R-:W-:-:S03]  /*1180*/  LOP3.LUT R0, R9, R0, R10, 0xf6, !PT ;  /* 0x0000000009007212 */ /* 0x000fc600078ef60a */
[----:B------:R0:W-:Y:S01]  /*1190*/  STL [R1+0x54], R9 ;  /* 0x0000540901007387 */ /* 0x0001e20000100800 */
[----:B------:R-:W-:-:S03]  /*11a0*/  IADD3 R8, R8, R7, R9 ;  /* 0x0000000708087210 */ /* 0x000fc60007ffe009 */
[----:B------:R-:W-:Y:S04]  /*11b0*/  STL [R1+0xac], R4 ;  /* 0x0000ac0401007387 */ /* 0x000fe80000100800 */
[----:B------:R-:W-:Y:S01]  /*11c0*/  STL [R1+0x78], RZ ;  /* 0x000078ff01007387 */ /* 0x000fe20000100800 */
[----:B------:R-:W-:Y:S01]  /*11d0*/  IADD3 R22, R22, R7, R15 ;  /* 0x0000000716167210 */ /* 0x000fe20007ffe00f */
[--C-:B0-----:R-:W-:Y:S02]  /*11e0*/  IMAD R9, R12, 0x2, R3.reuse ;  /* 0x000000020c097824 */ /* 0x101fe400078e0203 */
[----:B------:R-:W-:Y:S01]  /*11f0*/  STL [R1+0x1c], RZ ;  /* 0x00001cff01007387 */ /* 0x000fe20000100800 */
[----:B------:R-:W-:-:S03]  /*1200*/  IMAD R7, R0, 0x2, R3 ;  /* 0x0000000200077824 */ /* 0x000fc600078e0203 */
[----:B------:R-:W-:Y:S01]  /*1210*/  STL [R1+0x6c], R5 ;  /* 0x00006c0501007387 */ /* 0x000fe20000100800 */
[----:B------:R-:W-:-:S03]  /*1220*/  IMAD R0, R6, 0x2, R3 ;  /* 0x0000000206007824 */ /* 0x000fc600078e0203 */
[----:B------:R0:W-:Y:S01]  /*1230*/  STL [R1+0xc], R2 ;  /* 0x00000c0201007387 */ /* 0x0001e20000100800 */
[----:B------:R-:W-:-:S03]  /*1240*/  IMAD R6, R14, 0x2, R3 ;  /* 0x000000020e067824 */ /* 0x000fc600078e0203 */
[----:B------:R-:W-:Y:S01]  /*1250*/  STL [R1+0x8c], R9 ;  /* 0x00008c0901007387 */ /* 0x000fe20000100800 */
[----:B0-----:R-:W-:-:S05]  /*1260*/  IMAD R2, R20, 0x2, R3 ;  /* 0x0000000214027824 */ /* 0x001fca00078e0203 */
[----:B------:R0:W-:Y:S04]  /*1270*/  STL [R1+0x84], R2 ;  /* 0x0000840201007387 */ /* 0x0001e80000100800 */
[----:B------:R-:W-:Y:S04]  /*1280*/  STL [R1+0x94], R7 ;  /* 0x0000940701007387 */ /* 0x000fe80000100800 */
[----:B------:R1:W-:Y:S01]  /*1290*/  STL [R1+0x98], R0 ;  /* 0x0000980001007387 */ /* 0x0003e20000100800 */
[----:B0-----:R-:W-:-:S05]  /*12a0*/  IMAD R2, R8, 0x2, R3 ;  /* 0x0000000208027824 */ /* 0x001fca00078e0203 */
[----:B------:R0:W-:Y:S01]  /*12b0*/  STL [R1+0x90], R2 ;  /* 0x0000900201007387 */ /* 0x0001e20000100800 */
[----:B-1----:R-:W-:-:S03]  /*12c0*/  IMAD R0, R22, 0x2, R3 ;  /* 0x0000000216007824 */ /* 0x002fc600078e0203 */
[----:B------:R-:W-:Y:S04]  /*12d0*/  STL [R1+0x88], R6 ;  /* 0x0000880601007387 */ /* 0x000fe80000100800 */
[----:B------:R1:W-:Y:S01]  /*12e0*/  STL [R1+0x80], R0 ;  /* 0x0000800001007387 */ /* 0x0003e20000100800 */
[----:B0-----:R-:W-:Y:S02]  /*12f0*/  IMAD R2, R5, 0x2, R3 ;  /* 0x0000000205027824 */ /* 0x001fe400078e0203 */
[----:B-1----:R-:W-:-:S03]  /*1300*/  IMAD R0, R13, 0x8, R4 ;  /* 0x000000080d007824 */ /* 0x002fc600078e0204 */
[----:B------:R0:W-:Y:S04]  /*1310*/  STL [R1+0x5c], R2 ;  /* 0x00005c0201007387 */ /* 0x0001e80000100800 */
[----:B------:R0:W-:Y:S01]  /*1320*/  STL [R1+0x60], R0 ;  /* 0x0000600001007387 */ /* 0x0001e20000100800 */
[----:B------:R-:W-:Y:S01]  /*1330*/  VIADD R19, R16, 0x80 ;  /* 0x0000008010137836 */ /* 0x000fe20000000000 */
[----:B------:R-:W-:Y:S01]  /*1340*/  LOP3.LUT R201, R201, 0xfffffff8, RZ, 0xc0, !PT ;  /* 0xfffffff8c9c97812 */ /* 0x000fe200078ec0ff */
[----:B------:R-:W-:Y:S01]  /*1350*/  IMAD.MOV.U32 R200, RZ, RZ, RZ ;  /* 0x000000ffffc87224 */ /* 0x000fe200078e00ff */
[----:B------:R-:W-:Y:S02]  /*1360*/  CS2R R202, SRZ ;  /* 0x0000000000ca7805 */ /* 0x000fe4000001ff00 */
[----:B------:R-:W-:-:S02]  /*1370*/  SHF.R.S32.HI R17, RZ, 0x1f, R16 ;  /* 0x0000001fff117819 */ /* 0x000fc40000011410 */
[----:B------:R-:W-:Y:S02]  /*1380*/  SHF.R.S32.HI R229, RZ, 0x1f, R19 ;  /* 0x0000001fffe57819 */ /* 0x000fe40000011413 */
[----:B------:R-:W-:Y:S02]  /*1390*/  SHF.R.S32.HI R224, RZ, 0x1f, R201 ;  /* 0x0000001fffe07819 */ /* 0x000fe400000114c9 */
[----:B--2---:R-:W-:Y:S01]  /*13a0*/  LOP3.LUT R225, R23, 0x1, RZ, 0xfc, !PT ;  /* 0x0000000117e17812 */ /* 0x004fe200078efcff */
[----:B------:R-:W-:-:S05]  /*13b0*/  VIADD R23, R16, 0xc0 ;  /* 0x000000c010177836 */ /* 0x000fca0000000000 */
[----:B0-----:R-:W-:-:S07]  /*13c0*/  SHF.R.S32.HI R228, RZ, 0x1f, R23 ;  /* 0x0000001fffe47819 */ /* 0x001fce0000011417 */
.L_x_1860:
[----:B------:R-:W-:Y:S01]  /*13d0*/  ULDC.64 UR4, c[0x0][0xa28] ;  /* 0x00028a0000047ab9 */ /* 0x000fe20000000a00 */
[----:B01-34-:R-:W0:Y:S01]  /*13e0*/  LDC.64 R4, c[0x0][0xa08] ;  /* 0x00028200ff047b82 */ /* 0x01be220000000a00 */
[----:B------:R-:W-:Y:S01]  /*13f0*/  ISETP.NE.U32.AND P0, PT, RZ, UR4, PT ;  /* 0x00000004ff007c0c */ /* 0x000fe2000bf05070 */
[----:B------:R-:W-:Y:S01]  /*1400*/  IMAD.MOV.U32 R0, RZ, RZ, RZ ;  /* 0x000000ffff007224 */ /* 0x000fe200078e00ff */
[----:B------:R-:W-:Y:S01]  /*1410*/  ULDC.64 UR6, c[0x0][0xa20] ;  /* 0x0002880000067ab9 */ /* 0x000fe20000000a00 */
[----:B------:R-:W-:Y:S01]  /*1420*/  IMAD.MOV.U32 R26, RZ, RZ, RZ ;  /* 0x000000ffff1a7224 */ /* 0x000fe200078e00ff */
[----:B------:R-:W-:Y:S01]  /*1430*/  ISETP.NE.AND.EX P0, PT, RZ, UR5, PT, P0 ;  /* 0x00000005ff007c0c */ /* 0x000fe2000bf05300 */
[----:B------:R-:W-:Y:S02]  /*1440*/  ULDC.64 UR4, c[0x0][0xa18] ;  /* 0x0002860000047ab9 */ /* 0x000fe40000000a00 */
[----:B------:R-:W-:-:S04]  /*1450*/  ISETP.NE.U32.AND P1, PT, RZ, UR4, PT ;  /* 0x00000004ff007c0c */ /* 0x000fc8000bf25070 */
[----:B------:R-:W-:Y:S01]  /*1460*/  ISETP.NE.AND.EX P1, PT, RZ, UR5, PT, P1 ;  /* 0x00000005ff007c0c */ /* 0x000fe2000bf25310 */
[----:B------:R-:W-:Y:S02]  /*1470*/  ULDC.64 UR4, c[0x0][0xa08] ;  /* 0x0002820000047ab9 */ /* 0x000fe40000000a00 */
[----:B------:R-:W-:-:S03]  /*1480*/  ISETP.NE.U32.AND P3, PT, RZ, UR4, PT ;  /* 0x00000004ff007c0c */ /* 0x000fc6000bf65070 */
[----:B------:R-:W1:Y:S01]  /*1490*/  @P0 LDC.64 R2, c[0x0][0xa28] ;  /* 0x00028a00ff020b82 */ /* 0x000e620000000a00 */
[----:B------:R-:W-:Y:S01]  /*14a0*/  ISETP.NE.AND.EX P3, PT, RZ, UR5, PT, P3 ;  /* 0x00000005ff007c0c */ /* 0x000fe2000bf65330 */
[----:B0-----:R-:W-:-:S06]  /*14b0*/  IMAD.WIDE R8, R39, 0x4, R4 ;  /* 0x0000000427087825 */ /* 0x001fcc00078e0204 */
[----:B------:R-:W0:Y:S01]  /*14c0*/  @P1 LDC.64 R6, c[0x0][0xa18] ;  /* 0x00028600ff061b82 */ /* 0x000e220000000a00 */
[----:B------:R-:W-:Y:S02]  /*14d0*/  ULDC UR4, c[0x0][0x288] ;  /* 0x0000a20000047ab9 */ /* 0x000fe40000000800 */
[----:B------:R-:W-:Y:S01]  /*14e0*/  IMAD.U32 R218, RZ, RZ, UR4 ;  /* 0x00000004ffda7e24 */ /* 0x000fe2000f8e00ff */
[----:B------:R2:W-:Y:S01]  /*14f0*/  STL [R1+0x70], R38 ;  /* 0x0000702601007387 */ /* 0x0005e20000100800 */
[----:B------:R-:W-:-:S03]  /*1500*/  ULDC.64 UR4, c[0x0][0x418] ;  /* 0x0001060000047ab9 */ /* 0x000fc60000000a00 */
[----:B------:R2:W5:Y:S01]  /*1510*/  @P3 LDG.E R26, desc[UR60][R8.64] ;  /* 0x0000003c081a3981 */ /* 0x000562000c1e1900 */
[----:B-1----:R-:W-:-:S05]  /*1520*/  @P0 IMAD.WIDE R2, R39, 0x4, R2 ;  /* 0x0000000427020825 */ /* 0x002fca00078e0202 */
[----:B------:R2:W5:Y:S01]  /*1530*/  @P0 LDG.E R0, desc[UR60][R2.64] ;  /* 0x0000003c02000981 */ /* 0x000562000c1e1900 */
[----:B0-----:R-:W-:-:S05]  /*1540*/  @P1 IMAD.WIDE R4, R39, 0x4, R6 ;  /* 0x0000000427041825 */ /* 0x001fca00078e0206 */
[----:B------:R2:W5:Y:S04]  /*1550*/  @P1 LDG.E R218, desc[UR60][R4.64] ;  /* 0x0000003c04da1981 */ /* 0x000568000c1e1900 */
[----:B------:R2:W-:Y:S01]  /*1560*/  STL [R1+0x74], R39 ;  /* 0x0000742701007387 */ /* 0x0005e20000100800 */
[----:B------:R-:W-:-:S03]  /*1570*/  UISETP.NE.U32.AND UP0, UPT, UR4, URZ, UPT ;  /* 0x0000003f0400728c */ /* 0x000fc6000bf05070 */
[----:B------:R-:W-:Y:S01]  /*1580*/  ULDC UR4, c[0x0][0x424] ;  /* 0x0001090000047ab9 */ /* 0x000fe20000000800 */
[----:B------:R-:W-:Y:S01]  /*1590*/  UISETP.NE.AND.EX UP0, UPT, UR5, URZ, UPT, UP0 ;  /* 0x0000003f0500728c */ /* 0x000fe2000bf05300 */
[----:B------:R-:W-:Y:S02]  /*15a0*/  ISETP.NE.U32.AND P2, PT, RZ, UR6, PT ;  /* 0x00000006ff007c0c */ /* 0x000fe4000bf45070 */
[----:B------:R-:W-:Y:S01]  /*15b0*/  ULDC UR5, c[0x0][0x2f0] ;  /* 0x0000bc0000057ab9 */ /* 0x000fe20000000800 */
[----:B------:R-:W-:Y:S01]  /*15c0*/  USEL UR4, UR4, 0x1, UP0 ;  /* 0x0000000104047887 */ /* 0x000fe20008000000 */
[----:B------:R-:W-:-:S03]  /*15d0*/  ISETP.NE.AND.EX P2, PT, RZ, UR7, PT, P2 ;  /* 0x00000007ff007c0c */ /* 0x000fc6000bf45320 */
[----:B------:R-:W-:-:S03]  /*15e0*/  UIMAD UR4, UR4, UR5, URZ ;  /* 0x00000005040472a4 */ /* 0x000fc6000f8e023f */
[----:B------:R-:W-:Y:S01]  /*15f0*/  ULDC UR5, c[0x0][0x348] ;  /* 0x0000d20000057ab9 */ /* 0x000fe20000000800 */
[----:B--2---:R-:W-:Y:S08]  /*1600*/  @P1 BRA `(.L_x_1558) ;  /* 0x0000000000241947 */ /* 0x004ff00003800000 */
[----:B------:R-:W-:Y:S02]  /*1610*/  ULDC.64 UR6, c[0x0][0xa00] ;  /* 0x0002800000067ab9 */ /* 0x000fe40000000a00 */
[----:B------:R-:W-:-:S04]  /*1620*/  ISETP.NE.U32.AND P0, PT, RZ, UR6, PT ;  /* 0x00000006ff007c0c */ /* 0x000fc8000bf05070 */
[----:B------:R-:W-:-:S13]  /*1630*/  ISETP.NE.AND.EX P0, PT, RZ, UR7, PT, P0 ;  /* 0x00000007ff007c0c */ /* 0x000fda000bf05300 */
[----:B------:R-:W-:Y:S05]  /*1640*/  @!P0 BRA `(.L_x_1558) ;  /* 0x0000000000148947 */ /* 0x000fea0003800000 */
[----:B------:R-:W0:Y:S02]  /*1650*/  LDC.64 R2, c[0x0][0xa00] ;  /* 0x00028000ff027b82 */ /* 0x000e240000000a00 */
[----:B0-----:R-:W-:-:S05]  /*1660*/  IMAD.WIDE R2, R39, 0x4, R2 ;  /* 0x0000000427027825 */ /* 0x001fca00078e0202 */
[----:B-----5:R-:W2:Y:S04]  /*1670*/  LDG.E R218, desc[UR60][R2.64] ;  /* 0x0000003c02da7981 */ /* 0x020ea8000c1e1900 */
[----:B------:R-:W2:Y:S02]  /*1680*/  LDG.E R5, desc[UR60][R2.64+0x4] ;  /* 0x0000043c02057981 */ /* 0x000ea4000c1e1900 */
[----:B--2---:R-:W-:-:S07]  /*1690*/  IMAD.IADD R218, R5, 0x1, -R218 ;  /* 0x0000000105da7824 */ /* 0x004fce00078e0ada */
.L_x_1558:
[----:B------:R-:W-:Y:S02]  /*16a0*/  IMAD.U32 R2, RZ, RZ, UR5 ;  /* 0x00000005ff027e24 */ /* 0x000fe4000f8e00ff */
[----:B------:R-:W-:Y:S01]  /*16b0*/  IMAD.U32 R27, RZ, RZ, UR4 ;  /* 0x00000004ff1b7e24 */ /* 0x000fe2000f8e00ff */
[----:B------:R-:W-:Y:S06]  /*16c0*/  @!P2 BRA `(.L_x_1559) ;  /* 0x000000000010a947 */ /* 0x000fec0003800000 */
[----:B------:R-:W0:Y:S02]  /*16d0*/  LDC.64 R4, c[0x0][0xa20] ;  /* 0x00028800ff047b82 */ /* 0x000e240000000a00 */
[----:B0-----:R-:W-:-:S05]  /*16e0*/  IMAD.WIDE R4, R39, 0x4, R4 ;  /* 0x0000000427047825 */ /* 0x001fca00078e0204 */
[----:B------:R0:W5:Y:S01]  /*16f0*/  LDG.E R27, desc[UR60][R4.64] ;  /* 0x0000003c041b7981 */ /* 0x000162000c1e1900 */
[----:B------:R-:W-:Y:S05]  /*1700*/  BRA `(.L_x_1560) ;  /* 0x0000000000107947 */ /* 0x000fea0003800000 */
.L_x_1559:
[----:B------:R-:W-:Y:S05]  /*1710*/  @!P3 BRA `(.L_x_1560) ;  /* 0x00000000000cb947 */ /* 0x000fea0003800000 */
[----:B------:R-:W2:Y:S04]  /*1720*/  LDG.E R4, desc[UR60][R8.64] ;  /* 0x0000003c08047981 */ /* 0x000ea8000c1e1900 */
[----:B------:R-:W2:Y:S02]  /*1730*/  LDG.E R27, desc[UR60][R8.64+0x4] ;  /* 0x0000043c081b7981 */ /* 0x000ea4000c1e1900 */
[----:B--2---:R-:W-:-:S07]  /*1740*/  IMAD.IADD R27, R27, 0x1, -R4 ;  /* 0x000000011b1b7824 */ /* 0x004fce00078e0a04 */
.L_x_1560:
[----:B------:R-:W-:Y:S01]  /*1750*/  ULDC.64 UR4, c[0x0][0xa10] ;  /* 0x0002840000047ab9 */ /* 0x000fe20000000a00 */
[----:B------:R-:W1:Y:S01]  /*1760*/  LDC R9, c[0x0][0x448] ;  /* 0x00011200ff097b82 */ /* 0x000e620000000800 */
[----:B------:R-:W-:-:S04]  /*1770*/  ISETP.NE.U32.AND P0, PT, RZ, UR4, PT ;  /* 0x00000004ff007c0c */ /* 0x000fc8000bf05070 */
[----:B------:R-:W-:Y:S01]  /*1780*/  ISETP.NE.AND.EX P0, PT, RZ, UR5, PT, P0 ;  /* 0x00000005ff007c0c */ /* 0x000fe2000bf05300 */
[----:B------:R-:W-:Y:S02]  /*1790*/  ULDC.64 UR4, c[0x0][0xa30] ;  /* 0x00028c0000047ab9 */ /* 0x000fe40000000a00 */
[----:B------:R-:W-:Y:S01]  /*17a0*/  ISETP.NE.U32.AND P1, PT, RZ, UR4, PT ;  /* 0x00000004ff007c0c */ /* 0x000fe2000bf25070 */
[----:B-----5:R-:W-:Y:S01]  /*17b0*/  IMAD.MOV.U32 R96, RZ, RZ, R27 ;  /* 0x000000ffff607224 */ /* 0x020fe200078e001b */
[----:B------:R-:W2:Y:S02]  /*17c0*/  LDC.64 R12, c[0x0][0x9e0] ;  /* 0x00027800ff0c7b82 */ /* 0x000ea40000000a00 */
[----:B------:R-:W-:-:S06]  /*17d0*/  ISETP.NE.AND.EX P1, PT, RZ, UR5, PT, P1 ;  /* 0x00000005ff007c0c */ /* 0x000fcc000bf25310 */
[----:B0-----:R-:W0:Y:S08]  /*17e0*/  @P0 LDC.64 R4, c[0x0][0xa10] ;  /* 0x00028400ff040b82 */ /* 0x001e300000000a00 */
[----:B------:R-:W3:Y:S01]  /*17f0*/  @P1 LDC.64 R6, c[0x0][0xa30] ;  /* 0x00028c00ff061b82 */ /* 0x000ee20000000a00 */
[----:B0-----:R-:W-:-:S05]  /*1800*/  @P0 IMAD.WIDE R4, R39, 0x4, R4 ;  /* 0x0000000427040825 */ /* 0x001fca00078e0204 */
[----:B------:R-:W4:Y:S04]  /*1810*/  @P0 LDG.E R3, desc[UR60][R4.64] ;  /* 0x0000003c04030981 */ /* 0x000f28000c1e1900 */
[----:B------:R0:W4:Y:S01]  /*1820*/  @P0 LDG.E R8, desc[UR60][R4.64+0x4] ;  /* 0x0000043c04080981 */ /* 0x000122000c1e1900 */
[----:B---3--:R-:W-:-:S05]  /*1830*/  @P1 IMAD.WIDE R6, R39, 0x4, R6 ;  /* 0x0000000427061825 */ /* 0x008fca00078e0206 */
[----:B------:R3:W5:Y:S01]  /*1840*/  @P1 LDG.E R96, desc[UR60][R6.64] ;  /* 0x0000003c06601981 */ /* 0x000762000c1e1900 */
[----:B-1----:R-:W-:Y:S01]  /*1850*/  ISETP.NE.AND P1, PT, R9, 0x1, PT ;  /* 0x000000010900780c */ /* 0x002fe20003f25270 */
[----:B------:R-:W-:Y:S01]  /*1860*/  IMAD.SHL.U32 R14, R37, 0x80, RZ ;  /* 0x00000080250e7824 */ /* 0x000fe200078e00ff */
[----:B--2---:R-:W-:Y:S01]  /*1870*/  ISETP.GE.AND P2, PT, R13, 0x1, PT ;  /* 0x000000010d00780c */ /* 0x004fe20003f46270 */
[----:B------:R-:W-:Y:S02]  /*1880*/  IMAD.IADD R11, R27, 0x1, -R0 ;  /* 0x000000011b0b7824 */ /* 0x000fe400078e0a00 */
[----:B------:R-:W-:Y:S01]  /*1890*/  VIADD R0, R14, 0x7f ;  /* 0x0000007f0e007836 */ /* 0x000fe20000000000 */
[----:B------:R1:W-:Y:S03]  /*18a0*/  STL [R1+0x48], R14 ;  /* 0x0000480e01007387 */ /* 0x0003e60000100800 */
[----:B0-----:R-:W-:-:S04]  /*18b0*/  IMAD.MOV.U32 R4, RZ, RZ, R0 ;  /* 0x000000ffff047224 */ /* 0x001fc800078e0000 */
[----:B------:R-:W0:Y:S08]  /*18c0*/  @P1 LDC R9, c[0x0][0x44c] ;  /* 0x00011300ff091b82 */ /* 0x000e300000000800 */
[----:B------:R-:W2:Y:S01]  /*18d0*/  @P1 LDC R10, c[0x0][0x450] ;  /* 0x00011400ff0a1b82 */ /* 0x000ea20000000800 */
[----:B----4-:R-:W-:Y:S02]  /*18e0*/  @P0 IMAD.IADD R2, R8, 0x1, -R3 ;  /* 0x0000000108020824 */ /* 0x010fe400078e0a03 */
[----:B0-----:R-:W-:-:S04]  /*18f0*/  @P1 IMAD.HI.U32 R3, R0, R9, RZ ;  /* 0x0000000900031227 */ /* 0x001fc800078e00ff */
[----:B------:R-:W-:Y:S01]  /*1900*/  IMAD.IADD R220, R11, 0x1, R2 ;  /* 0x000000010bdc7824 */ /* 0x000fe200078e0202 */
[----:B--2---:R-:W-:-:S03]  /*1910*/  @P1 SHF.R.U32.HI R4, RZ, R10, R3 ;  /* 0x0000000aff041219 */ /* 0x004fc60000011603 */
[C---:B------:R-:W-:Y:S01]  /*1920*/  VIADD R0, R220.reuse, 0x3f ;  /* 0x0000003fdc007836 */ /* 0x040fe20000000000 */
[----:B------:R-:W-:-:S04]  /*1930*/  IADD3 R5, R220, 0x1, -R218 ;  /* 0x00000001dc057810 */ /* 0x000fc80007ffe8da */
[----:B------:R-:W-:Y:S01]  /*1940*/  SHF.R.S32.HI R3, RZ, 0x1f, R0 ;  /* 0x0000001fff037819 */ /* 0x000fe20000011400 */
[----:B---3--:R-:W-:-:S03]  /*1950*/  IMAD.IADD R7, R5, 0x1, R4 ;  /* 0x0000000105077824 */ /* 0x008fc600078e0204 */
[----:B------:R-:W-:Y:S01]  /*1960*/  LEA.HI R3, R3, R0, RZ, 0x6 ;  /* 0x0000000003037211 */ /* 0x000fe200078f30ff */
[----:B------:R-:W-:-:S03]  /*1970*/  IMAD.IADD R0, R7, 0x1, R12 ;  /* 0x0000000107007824 */ /* 0x000fc600078e020c */
[----:B------:R-:W-:Y:S01]  /*1980*/  SHF.R.S32.HI R97, RZ, 0x6, R3 ;  /* 0x00000006ff617819 */ /* 0x000fe20000011403 */
        /* <DEDUP_REMOVED lines=12> */
.L_x_1563:
[----:B------:R-:W-:-:S13]  /*1a50*/  ISETP.NE.AND P0, PT, R13, 0x1, PT ;  /* 0x000000010d00780c */ /* 0x000fda0003f05270 */
[----:B------:R-:W0:Y:S02]  /*1a60*/  @P0 LDC.64 R4, c[0x0][0x9e8] ;  /* 0x00027a00ff040b82 */ /* 0x000e240000000a00 */
[----:B0-----:R-:W-:-:S05]  /*1a70*/  @P0 IMAD.HI.U32 R4, R3, R4, RZ ;  /* 0x0000000403040227 */ /* 0x001fca00078e00ff */
[----:B------:R-:W-:-:S07]  /*1a80*/  @P0 SHF.R.U32.HI R3, RZ, R5, R4 ;  /* 0x00000005ff030219 */ /* 0x000fce0000011604 */
.L_x_1564:
[----:B------:R-:W-:Y:S05]  /*1a90*/  BSYNC B0 ;  /* 0x0000000000007941 */ /* 0x000fea0003800000 */
.L_x_1562:
[----:B------:R-:W-:-:S05]  /*1aa0*/  IMAD R3, R3, R13, R13 ;  /* 0x0000000d03037224 */ /* 0x000fca00078e020d */
[----:B------:R-:W-:-:S07]  /*1ab0*/  VIMNMX R0, R0, R3, PT ;  /* 0x0000000300007248 */ /* 0x000fce0003fe0100 */
.L_x_1561:
[----:B------:R-:W0:Y:S01]  /*1ac0*/  @P1 LDC R4, c[0x0][0x44c] ;  /* 0x00011300ff041b82 */ /* 0x000e220000000800 */
[----:B------:R-:W-:Y:S01]  /*1ad0*/  IMAD.MOV.U32 R3, RZ, RZ, R14 ;  /* 0x000000ffff037224 */ /* 0x000fe200078e000e */
[----:B------:R-:W-:Y:S01]  /*1ae0*/  ULDC UR4, c[0x0][0x9dc] ;  /* 0x0002770000047ab9 */ /* 0x000fe20000000800 */
[----:B------:R-:W-:-:S05]  /*1af0*/  IMAD.IADD R102, R220, 0x1, -R218 ;  /* 0x00000001dc667824 */ /* 0x000fca00078e0ada */
[----:B------:R-:W1:Y:S01]  /*1b00*/  @P1 LDC R5, c[0x0][0x450] ;  /* 0x00011400ff051b82 */ /* 0x000e620000000800 */
[----:B0-----:R-:W-:-:S05]  /*1b10*/  @P1 IMAD.HI.U32 R4, R14, R4, RZ ;  /* 0x000000040e041227 */ /* 0x001fca00078e00ff */
[----:B-1----:R-:W-:-:S05]  /*1b20*/  @P1 SHF.R.U32.HI R3, RZ, R5, R4 ;  /* 0x00000005ff031219 */ /* 0x002fca0000011604 */
[----:B------:R-:W-:-:S04]  /*1b30*/  IMAD.IADD R3, R102, 0x1, R3 ;  /* 0x0000000166037824 */ /* 0x000fc800078e0203 */
[----:B------:R-:W-:Y:S01]  /*1b40*/  VIADD R4, R3, -UR4 ;  /* 0x8000000403047c36 */ /* 0x000fe20008000000 */
[----:B------:R-:W-:Y:S06]  /*1b50*/  @!P2 BRA `(.L_x_1565) ;  /* 0x000000000044a947 */ /* 0x000fec0003800000 */
[----:B------:R-:W-:Y:S01]  /*1b60*/  ISETP.GT.AND P0, PT, R3, -0x1, PT ;  /* 0xffffffff0300780c */ /* 0x000fe20003f04270 */
[----:B------:R-:W-:-:S12]  /*1b70*/  BSSY B0, `(.L_x_1566) ;  /* 0x000000d000007945 */ /* 0x000fd80003800000 */
[----:B------:R-:W-:Y:S05]  /*1b80*/  @P0 BRA `(.L_x_1567) ;  /* 0x00000000001c0947 */ /* 0x000fea0003800000 */
[----:B------:R-:W-:Y:S02]  /*1b90*/  ISETP.NE.AND P0, PT, R13, 0x1, PT ;  /* 0x000000010d00780c */ /* 0x000fe40003f05270 */
[----:B------:R-:W-:-:S11]  /*1ba0*/  LOP3.LUT R3, RZ, R3, RZ, 0x33, !PT ;  /* 0x00000003ff037212 */ /* 0x000fd600078e33ff */
[----:B------:R-:W0:Y:S02]  /*1bb0*/  @P0 LDC.64 R6, c[0x0][0x9e8] ;  /* 0x00027a00ff060b82 */ /* 0x000e240000000a00 */
[----:B0-----:R-:W-:-:S05]  /*1bc0*/  @P0 IMAD.HI.U32 R6, R3, R6, RZ ;  /* 0x0000000603060227 */ /* 0x001fca00078e00ff */
[----:B------:R-:W-:-:S04]  /*1bd0*/  @P0 SHF.R.U32.HI R3, RZ, R7, R6 ;  /* 0x00000007ff030219 */ /* 0x000fc80000011606 */
[----:B------:R-:W-:Y:S01]  /*1be0*/  LOP3.LUT R3, RZ, R3, RZ, 0x33, !PT ;  /* 0x00000003ff037212 */ /* 0x000fe200078e33ff */
[----:B------:R-:W-:Y:S06]  /*1bf0*/  BRA `(.L_x_1568) ;  /* 0x0000000000107947 */ /* 0x000fec0003800000 */
.L_x_1567:
[----:B------:R-:W-:-:S13]  /*1c00*/  ISETP.NE.AND P0, PT, R13, 0x1, PT ;  /* 0x000000010d00780c */ /* 0x000fda0003f05270 */
[----:B------:R-:W0:Y:S02]  /*1c10*/  @P0 LDC.64 R6, c[0x0][0x9e8] ;  /* 0x00027a00ff060b82 */ /* 0x000e240000000a00 */
[----:B0-----:R-:W-:-:S05]  /*1c20*/  @P0 IMAD.HI.U32 R6, R3, R6, RZ ;  /* 0x0000000603060227 */ /* 0x001fca00078e00ff */
[----:B------:R-:W-:-:S07]  /*1c30*/  @P0 SHF.R.U32.HI R3, RZ, R7, R6 ;  /* 0x00000007ff030219 */ /* 0x000fce0000011606 */
.L_x_1568:
[----:B------:R-:W-:Y:S05]  /*1c40*/  BSYNC B0 ;  /* 0x0000000000007941 */ /* 0x000fea0003800000 */
.L_x_1566:
[----:B------:R-:W-:-:S05]  /*1c50*/  IMAD R3, R3, R13, RZ ;  /* 0x0000000d03037224 */ /* 0x000fca00078e02ff */
[----:B------:R-:W-:-:S07]  /*1c60*/  VIMNMX R4, R4, R3, !PT ;  /* 0x0000000304047248 */ /* 0x000fce0007fe0100 */
.L_x_1565:
[----:B------:R-:W-:Y:S01]  /*1c70*/  VIADD R0, R0, 0x3f ;  /* 0x0000003f00007836 */ /* 0x000fe20000000000 */
[----:B------:R-:W-:-:S04]  /*1c80*/  SHF.R.S32.HI R5, RZ, 0x1f, R4 ;  /* 0x0000001fff057819 */ /* 0x000fc80000011404 */
[----:B------:R-:W-:Y:S02]  /*1c90*/  SHF.R.S32.HI R3, RZ, 0x1f, R0 ;  /* 0x0000001fff037819 */ /* 0x000fe40000011400 */
[----:B------:R-:W-:Y:S02]  /*1ca0*/  LEA.HI R5, R5, R4, RZ, 0x6 ;  /* 0x0000000405057211 */ /* 0x000fe400078f30ff */
[----:B------:R-:W-:Y:S02]  /*1cb0*/  LEA.HI R3, R3, R0, RZ, 0x6 ;  /* 0x0000000003037211 */ /* 0x000fe400078f30ff */
[----:B------:R-:W-:Y:S02]  /*1cc0*/  SHF.R.S32.HI R5, RZ, 0x6, R5 ;  /* 0x00000006ff057819 */ /* 0x000fe40000011405 */
[----:B------:R-:W-:Y:S02]  /*1cd0*/  SHF.R.S32.HI R0, RZ, 0x6, R3 ;  /* 0x00000006ff007819 */ /* 0x000fe40000011403 */
[----:B------:R-:W-:-:S02]  /*1ce0*/  VIMNMX R5, RZ, R5, !PT ;  /* 0x00000005ff057248 */ /* 0x000fc40007fe0100 */
[----:B------:R-:W-:-:S03]  /*1cf0*/  VIMNMX R0, R97, R0, PT ;  /* 0x0000000061007248 */ /* 0x000fc60003fe0100 */
[--C-:B------:R-:W-:Y:S02]  /*1d00*/  IMAD R5, R5, 0x40, -R11.reuse ;  /* 0x0000004005057824 */ /* 0x100fe400078e0a0b */
[----:B------:R-:W-:-:S03]  /*1d10*/  IMAD R3, R0, 0x40, -R11 ;  /* 0x0000004000037824 */ /* 0x000fc600078e0a0b */
[----:B------:R-:W-:Y:S02]  /*1d20*/  VIMNMX R5, RZ, R5, !PT ;  /* 0x00000005ff057248 */ /* 0x000fe40007fe0100 */
[----:B------:R-:W-:Y:S02]  /*1d30*/  VIMNMX R0, R3, R2, PT ;  /* 0x0000000203007248 */ /* 0x000fe40003fe0100 */
[----:B------:R-:W-:Y:S02]  /*1d40*/  SHF.R.U32.HI R24, RZ, 0x6, R5 ;  /* 0x00000006ff187819 */ /* 0x000fe40000011605 */
[----:B------:R-:W-:-:S03]  /*1d50*/  ISETP.GT.AND P0, PT, R0, R5, PT ;  /* 0x000000050000720c */ /* 0x000fc60003f04270 */
[----:B------:R-:W-:-:S10]  /*1d60*/  IMAD.MOV.U32 R25, RZ, RZ, R24 ;  /* 0x000000ffff197224 */ /* 0x000fd400078e0018 */
[----:B------:R-:W-:-:S05]  /*1d70*/  @P0 VIADD R0, R0, 0x3f ;  /* 0x0000003f00000836 */ /* 0x000fca0000000000 */
[----:B------:R-:W-:-:S04]  /*1d80*/  @P0 SHF.R.S32.HI R3, RZ, 0x1f, R0 ;  /* 0x0000001fff030819 */ /* 0x000fc80000011400 */
[----:B------:R-:W-:-:S04]  /*1d90*/  @P0 LEA.HI R3, R3, R0, RZ, 0x6 ;  /* 0x0000000003030211 */ /* 0x000fc800078f30ff */
[----:B------:R-:W-:Y:S02]  /*1da0*/  @P0 SHF.R.S32.HI R25, RZ, 0x6, R3 ;  /* 0x00000006ff190819 */ /* 0x000fe40000011403 */
[----:B------:R-:W-:Y:S02]  /*1db0*/  PLOP3.LUT P0, PT, PT, PT, PT, 0x80, 0x0 ;  /* 0x000000000000781c */ /* 0x000fe40003f0f070 */
[----:B------:R-:W-:-:S13]  /*1dc0*/  ISETP.GT.AND P1, PT, R25, R24, PT ;  /* 0x000000181900720c */ /* 0x000fda0003f24270 */
[----:B------:R-:W-:Y:S05]  /*1dd0*/  @!P1 BRA `(.L_x_1569) ;  /* 0x0000006c00209947 */ /* 0x000fea0003800000 */
        /* <DEDUP_REMOVED lines=19> */
[----:B-1---5:R-:W-:Y:S05]  /*1f10*/  CALL.ABS.NOINC R14 ;  /* 0x000000000e007343 */ /* 0x022fea0003c00000 */
.L_x_1571:
[----:B------:R-:W-:Y:S05]  /*1f20*/  BSYNC B6 ;  /* 0x0000000000067941 */ /* 0x000fea0003800000 */
.L_x_1570:
        /* <DEDUP_REMOVED lines=20> */
.L_x_1573:
[----:B------:R-:W-:Y:S05]  /*2070*/  BSYNC B6 ;  /* 0x0000000000067941 */ /* 0x000fea0003800000 */
.L_x_1572:
[----:B------:R-:W2:Y:S01]  /*2080*/  LDL R30, [R1+0x10] ;  /* 0x00001000011e7983 */ /* 0x000ea20000100800 */
[----:B------:R-:W-:-:S03]  /*2090*/  ULDC.64 UR4, c[0x0][0x9f8] ;  /* 0x00027e0000047ab9 */ /* 0x000fc60000000a00 */
[----:B------:R-:W3:Y:S01]  /*20a0*/  LDL R29, [R1+0x68] ;  /* 0x00006800011d7983 */ /* 0x000ee20000100800 */
[----:B------:R-:W-:-:S03]  /*20b0*/  ISETP.NE.U32.AND P0, PT, RZ, UR4, PT ;  /* 0x00000004ff007c0c */ /* 0x000fc6000bf05070 */
[----:B------:R-:W4:Y:S01]  /*20c0*/  LDL R36, [R1+0x50] ;  /* 0x0000500001247983 */ /* 0x000f220000100800 */
[----:B------:R-:W-:-:S03]  /*20d0*/  ISETP.NE.AND.EX P0, PT, RZ, UR5, PT, P0 ;  /* 0x00000005ff007c0c */ /* 0x000fc6000bf05300 */
[----:B------:R-:W4:Y:S04]  /*20e0*/  LDL R34, [R1+0x4c] ;  /* 0x00004c0001227983 */ /* 0x000f280000100800 */
[----:B------:R-:W4:Y:S04]  /*20f0*/  LDL R32, [R1+0xa4] ;  /* 0x0000a40001207983 */ /* 0x000f280000100800 */
[----:B------:R-:W4:Y:S04]  /*2100*/  LDL R31, [R1+0xa0] ;  /* 0x0000a000011f7983 */ /* 0x000f280000100800 */
[----:B------:R-:W4:Y:S01]  /*2110*/  LDL R21, [R1+0x58] ;  /* 0x0000580001157983 */ /* 0x000f220000100800 */
[----:B------:R-:W0:Y:S03]  /*2120*/  @P0 LDC.64 R4, c[0x0][0x9f8] ;  /* 0x00027e00ff040b82 */ /* 0x000e260000000a00 */
[----:B------:R-:W4:Y:S01]  /*2130*/  LDL R20, [R1+0x54] ;  /* 0x0000540001147983 */ /* 0x000f220000100800 */
[----:B------:R-:W-:Y:S01]  /*2140*/  IMAD.MOV.U32 R3, RZ, RZ, R39 ;  /* 0x000000ffff037224 */ /* 0x000fe200078e0027 */
[----:B------:R-:W-:-:S03]  /*2150*/  ULDC UR4, c[0x0][0x2f4] ;  /* 0x0000bd0000047ab9 */ /* 0x000fc60000000800 */
[----:B------:R-:W1:Y:S08]  /*2160*/  LDC.64 R8, c[0x0][0x3f8] ;  /* 0x0000fe00ff087b82 */ /* 0x000e700000000a00 */
[----:B------:R-:W1:Y:S01]  /*2170*/  LDC R95, c[0x0][0x3f4] ;  /* 0x0000fd00ff5f7b82 */ /* 0x000e620000000800 */
[----:B0-----:R-:W-:-:S07]  /*2180*/  @P0 IMAD.WIDE R4, R39, 0x4, R4 ;  /* 0x0000000427040825 */ /* 0x001fce00078e0204 */
[----:B------:R-:W0:Y:S01]  /*2190*/  LDC.64 R12, c[0x0][0x408] ;  /* 0x00010200ff0c7b82 */ /* 0x000e220000000a00 */
[----:B------:R3:W4:Y:S01]  /*21a0*/  @P0 LDG.E R3, desc[UR60][R4.64] ;  /* 0x0000003c04030981 */ /* 0x000722000c1e1900 */
[----:B------:R-:W-:Y:S02]  /*21b0*/  ISETP.GE.AND P1, PT, R219, UR4, PT ;  /* 0x00000004db007c0c */ /* 0x000fe4000bf26270 */
[----:B------:R-:W-:Y:S02]  /*21c0*/  ISETP.GE.AND P0, PT, R16, UR4, PT ;  /* 0x0000000410007c0c */ /* 0x000fe4000bf06270 */
[----:B------:R-:W-:Y:S02]  /*21d0*/  SEL R6, RZ, 0xffffffff, P1 ;  /* 0xffffffffff067807 */ /* 0x000fe40000800000 */
[----:B------:R-:W-:-:S03]  /*21e0*/  SEL R0, RZ, 0x1, P0 ;  /* 0x00000001ff007807 */ /* 0x000fc60000000000 */
[----:B------:R-:W-:Y:S01]  /*21f0*/  IMAD.SHL.U32 R7, R6, 0x2, RZ ;  /* 0x0000000206077824 */ /* 0x000fe200078e00ff */
[----:B------:R-:W-:-:S04]  /*2200*/  ISETP.GE.AND P2, PT, R19, UR4, PT ;  /* 0x0000000413007c0c */ /* 0x000fc8000bf46270 */
[----:B------:R-:W-:Y:S02]  /*2210*/  LOP3.LUT R6, R7, 0x2, R0, 0xe2, !PT ;  /* 0x0000000207067812 */ /* 0x000fe400078ee200 */
[----:B------:R-:W-:Y:S02]  /*2220*/  SEL R7, RZ, 0x4, P2 ;  /* 0x00000004ff077807 */ /* 0x000fe40001000000 */
[CC--:B-1----:R-:W-:Y:S02]  /*2230*/  ISETP.GE.AND P2, PT, R16.reuse, R95.reuse, PT ;  /* 0x0000005f1000720c */ /* 0x0c2fe40003f46270 */
[----:B------:R-:W-:Y:S02]  /*2240*/  ISETP.GE.AND P1, PT, R219, R95, PT ;  /* 0x0000005fdb00720c */ /* 0x000fe40003f26270 */
[C---:B------:R-:W-:Y:S02]  /*2250*/  SEL R15, R95.reuse, RZ, P2 ;  /* 0x000000ff5f0f7207 */ /* 0x040fe40001000000 */
[----:B------:R-:W-:Y:S01]  /*2260*/  SEL R14, R95, RZ, P1 ;  /* 0x000000ff5f0e7207 */ /* 0x000fe20000800000 */
[----:B------:R-:W1:Y:S02]  /*2270*/  S2R R98, SR_TID.X ;  /* 0x0000000000627919 */ /* 0x000e640000002100 */
[----:B------:R-:W-:-:S02]  /*2280*/  IMAD.IADD R15, R16, 0x1, R15 ;  /* 0x00000001100f7824 */ /* 0x000fc400078e020f */
[----:B------:R-:W-:Y:S01]  /*2290*/  IMAD.IADD R14, R219, 0x1, R14 ;  /* 0x00000001db0e7824 */ /* 0x000fe200078e020e */
[----:B------:R-:W-:Y:S02]  /*22a0*/  LOP3.LUT R28, R6, R7, RZ, 0xfc, !PT ;  /* 0x00000007061c7212 */ /* 0x000fe400078efcff */
[----:B------:R-:W-:Y:S01]  /*22b0*/  ISETP.GE.AND P0, PT, R23, UR4, PT ;  /* 0x0000000417007c0c */ /* 0x000fe2000bf06270 */
[----:B------:R-:W-:Y:S01]  /*22c0*/  IMAD.IADD R0, R26, 0x1, R27 ;  /* 0x000000011a007824 */ /* 0x000fe200078e021b */
[----:B------:R-:W-:Y:S01]  /*22d0*/  SHF.R.S32.HI R26, RZ, 0x1f, R38 ;  /* 0x0000001fff1a7819 */ /* 0x000fe20000011426 */
[----:B------:R-:W-:Y:S01]  /*22e0*/  IMAD.SHL.U32 R95, R95, 0x2, RZ ;  /* 0x000000025f5f7824 */ /* 0x000fe200078e00ff */
[----:B-1----:R-:W-:Y:S02]  /*22f0*/  LEA.HI R98, R98, 0x8, RZ, 0x19 ;  /* 0x0000000862627811 */ /* 0x002fe400078fc8ff */
[----:B--2---:R-:W-:Y:S01]  /*2300*/  SHF.R.S32.HI R11, RZ, 0x1f, R30 ;  /* 0x0000001fff0b7819 */ /* 0x004fe2000001141e */
[----:B---3--:R-:W-:-:S04]  /*2310*/  IMAD.SHL.U32 R78, R29, 0x4, RZ ;  /* 0x000000041d4e7824 */ /* 0x008fc800078e00ff */
[-C--:B------:R-:W-:Y:S02]  /*2320*/  IMAD R10, R11, R8.reuse, RZ ;  /* 0x000000080b0a7224 */ /* 0x080fe400078e02ff */
[----:B------:R-:W-:Y:S01]  /*2330*/  IMAD.WIDE.U32 R4, R30, R8, R16 ;  /* 0x000000081e047225 */ /* 0x000fe200078e0010 */
[----:B------:R-:W-:-:S03]  /*2340*/  SHF.R.S32.HI R79, RZ, 0x1f, R78 ;  /* 0x0000001fff4f7819 */ /* 0x000fc6000001144e */
[C---:B------:R-:W-:Y:S02]  /*2350*/  IMAD R83, R30.reuse, R9, R10 ;  /* 0x000000091e537224 */ /* 0x040fe400078e020a */
[----:B------:R-:W-:Y:S02]  /*2360*/  IMAD.MOV.U32 R80, RZ, RZ, R4 ;  /* 0x000000ffff507224 */ /* 0x000fe400078e0004 */
[----:B------:R-:W-:Y:S02]  /*2370*/  IMAD.IADD R81, R83, 0x1, R5 ;  /* 0x0000000153517824 */ /* 0x000fe400078e0205 */
[----:B------:R-:W-:-:S04]  /*2380*/  IMAD.WIDE.U32 R4, R30, R8, R78 ;  /* 0x000000081e047225 */ /* 0x000fc800078e004e */
[----:B------:R-:W-:Y:S01]  /*2390*/  IMAD.MOV.U32 R82, RZ, RZ, R4 ;  /* 0x000000ffff527224 */ /* 0x000fe200078e0004 */
[----:B------:R-:W-:Y:S01]  /*23a0*/  SHF.R.S32.HI R4, RZ, 0x1f, R15 ;  /* 0x0000001fff047819 */ /* 0x000fe2000001140f */
[----:B------:R-:W-:Y:S01]  /*23b0*/  IMAD.IADD R83, R5, 0x1, R83 ;  /* 0x0000000105537824 */ /* 0x000fe200078e0253 */
[----:B------:R-:W-:Y:S01]  /*23c0*/  SHF.R.S32.HI R5, RZ, 0x1f, R14 ;  /* 0x0000001fff057819 */ /* 0x000fe2000001140e */
[----:B0-----:R-:W-:Y:S01]  /*23d0*/  IMAD R6, R11, R12, RZ ;  /* 0x0000000c0b067224 */ /* 0x001fe200078e02ff */
[CC--:B------:R-:W-:Y:S02]  /*23e0*/  LEA.HI R33, R4.reuse, R15.reuse, RZ, 0x3 ;  /* 0x0000000f04217211 */ /* 0x0c0fe400078f18ff */
[----:B------:R-:W-:Y:S02]  /*23f0*/  LEA.HI R4, R4, R15, RZ, 0x6 ;  /* 0x0000000f04047211 */ /* 0x000fe400078f30ff */
[C---:B------:R-:W-:Y:S01]  /*2400*/  LEA.HI R35, R5.reuse, R14, RZ, 0x3 ;  /* 0x0000000e05237211 */ /* 0x040fe200078f18ff */
[----:B------:R-:W-:Y:S01]  /*2410*/  IMAD.WIDE.U32 R10, R30, R12, R16 ;  /* 0x0000000c1e0a7225 */ /* 0x000fe200078e0010 */
[----:B------:R-:W-:-:S03]  /*2420*/  LEA.HI R14, R5, R14, RZ, 0x6 ;  /* 0x0000000e050e7211 */ /* 0x000fc600078f30ff */
[C---:B------:R-:W-:Y:S02]  /*2430*/  IMAD R87, R30.reuse, R13, R6 ;  /* 0x0000000d1e577224 */ /* 0x040fe400078e0206 */
[----:B------:R-:W-:-:S04]  /*2440*/  IMAD.WIDE.U32 R6, R30, R12, R78 ;  /* 0x0000000c1e067225 */ /* 0x000fc800078e004e */
[----:B------:R-:W-:Y:S01]  /*2450*/  IMAD.SHL.U32 R5, R4, 0x40, RZ ;  /* 0x0000004004057824 */ /* 0x000fe200078e00ff */
[----:B----4-:R-:W-:Y:S01]  /*2460*/  LOP3.LUT R4, R36, 0x38, R33, 0xf8, !PT ;  /* 0x0000003824047812 */ /* 0x010fe200078ef821 */
[----:B------:R-:W-:Y:S01]  /*2470*/  IMAD.IADD R85, R87, 0x1, R11 ;  /* 0x0000000157557824 */ /* 0x000fe200078e020b */
[----:B------:R-:W-:Y:S01]  /*2480*/  LOP3.LUT R11, R34, 0x38, R35, 0xf8, !PT ;  /* 0x00000038220b7812 */ /* 0x000fe200078ef823 */
[----:B------:R-:W-:Y:S02]  /*2490*/  IMAD.SHL.U32 R14, R14, 0x40, RZ ;  /* 0x000000400e0e7824 */ /* 0x000fe400078e00ff */
[----:B------:R-:W-:Y:S01]  /*24a0*/  IMAD.IADD R87, R7, 0x1, R87 ;  /* 0x0000000107577824 */ /* 0x000fe200078e0257 */
[----:B------:R-:W-:Y:S01]  /*24b0*/  LOP3.LUT R7, R34, 0x38, R33, 0xf8, !PT ;  /* 0x0000003822077812 */ /* 0x000fe200078ef821 */
[----:B------:R-:W-:Y:S01]  /*24c0*/  IMAD.MOV.U32 R86, RZ, RZ, R6 ;  /* 0x000000ffff567224 */ /* 0x000fe200078e0006 */
[----:B-----5:R-:W-:Y:S02]  /*24d0*/  SHF.R.S32.HI R15, RZ, 0x1f, R96 ;  /* 0x0000001fff0f7819 */ /* 0x020fe40000011460 */
[----:B------:R-:W-:-:S02]  /*24e0*/  LOP3.LUT R6, R36, 0x38, R35, 0xf8, !PT ;  /* 0x0000003824067812 */ /* 0x000fc400078ef823 */
[----:B------:R-:W-:Y:S02]  /*24f0*/  LOP3.LUT R5, R5, 0xfffff000, RZ, 0xc0, !PT ;  /* 0xfffff00005057812 */ /* 0x000fe400078ec0ff */
[-C--:B------:R-:W-:Y:S01]  /*2500*/  LOP3.LUT R4, R4, R32.reuse, RZ, 0x3c, !PT ;  /* 0x0000002004047212 */ /* 0x080fe200078e3cff */
[----:B------:R-:W-:Y:S01]  /*2510*/  IMAD.MOV.U32 R84, RZ, RZ, R10 ;  /* 0x000000ffff547224 */ /* 0x000fe200078e000a */
[----:B------:R-:W-:Y:S02]  /*2520*/  LOP3.LUT R14, R14, 0xfffff000, RZ, 0xc0, !PT ;  /* 0xfffff0000e0e7812 */ /* 0x000fe400078ec0ff */
[-C--:B------:R-:W-:Y:S02]  /*2530*/  LOP3.LUT R11, R11, R31.reuse, RZ, 0x3c, !PT ;  /* 0x0000001f0b0b7212 */ /* 0x080fe400078e3cff */
[----:B------:R-:W-:Y:S02]  /*2540*/  LOP3.LUT R10, R7, R31, RZ, 0x3c, !PT ;  /* 0x0000001f070a7212 */ /* 0x000fe400078e3cff */
[----:B------:R-:W-:Y:S01]  /*2550*/  LOP3.LUT R7, R6, R32, RZ, 0x3c, !PT ;  /* 0x0000002006077212 */ /* 0x000fe200078e3cff */
[C---:B------:R-:W-:Y:S01]  /*2560*/  IMAD R6, R15.reuse, R8, RZ ;  /* 0x000000080f067224 */ /* 0x040fe200078e02ff */
[----:B------:R-:W-:Y:S01]  /*2570*/  IADD3 R93, R4, R5, R21 ;  /* 0x00000005045d7210 */ /* 0x000fe20007ffe015 */
[----:B------:R-:W-:Y:S01]  /*2580*/  IMAD R15, R15, R12, RZ ;  /* 0x0000000c0f0f7224 */ /* 0x000fe200078e02ff */
[----:B------:R-:W-:-:S02]  /*2590*/  IADD3 R4, R11, R14, R20 ;  /* 0x0000000e0b047210 */ /* 0x000fc40007ffe014 */
[----:B------:R-:W-:Y:S01]  /*25a0*/  SEL R11, RZ, 0x8, P0 ;  /* 0x00000008ff0b7807 */ /* 0x000fe20000000000 */
[C---:B------:R-:W-:Y:S01]  /*25b0*/  IMAD R41, R96.reuse, R9, R6 ;  /* 0x0000000960297224 */ /* 0x040fe200078e0206 */
[----:B------:R-:W-:Y:S01]  /*25c0*/  SHF.R.S32.HI R32, RZ, 0x3, R33 ;  /* 0x00000003ff207819 */ /* 0x000fe20000011421 */
[-C--:B------:R-:W-:Y:S01]  /*25d0*/  IMAD.WIDE.U32 R80, R96, R8.reuse, R80 ;  /* 0x0000000860507225 */ /* 0x080fe200078e0050 */
[----:B------:R-:W-:Y:S02]  /*25e0*/  SHF.R.S32.HI R34, RZ, 0x3, R35 ;  /* 0x00000003ff227819 */ /* 0x000fe40000011423 */
[----:B------:R-:W-:Y:S01]  /*25f0*/  LOP3.LUT R11, R28, R11, RZ, 0xfc, !PT ;  /* 0x0000000b1c0b7212 */ /* 0x000fe200078efcff */
[C---:B------:R-:W-:Y:S01]  /*2600*/  IMAD.WIDE.U32 R82, R96.reuse, R8, R82 ;  /* 0x0000000860527225 */ /* 0x040fe200078e0052 */
[----:B------:R-:W-:Y:S02]  /*2610*/  LOP3.LUT R33, R33, 0xfffffff8, RZ, 0xc0, !PT ;  /* 0xfffffff821217812 */ /* 0x000fe400078ec0ff */
[----:B------:R-:W-:Y:S01]  /*2620*/  LOP3.LUT R35, R35, 0xfffffff8, RZ, 0xc0, !PT ;  /* 0xfffffff823237812 */ /* 0x000fe200078ec0ff */
[----:B------:R-:W-:-:S02]  /*2630*/  IMAD R15, R96, R13, R15 ;  /* 0x0000000d600f7224 */ /* 0x000fc400078e020f */
[----:B------:R-:W-:Y:S01]  /*2640*/  IMAD.WIDE.U32 R84, R96, R12, R84 ;  /* 0x0000000c60547225 */ /* 0x000fe200078e0054 */
[----:B------:R-:W-:-:S03]  /*2650*/  IADD3 R91, R10, R5, R20 ;  /* 0x000000050a5b7210 */ /* 0x000fc60007ffe014 */
[----:B------:R-:W-:Y:S01]  /*2660*/  IMAD.WIDE.U32 R86, R96, R12, R86 ;  /* 0x0000000c60567225 */ /* 0x000fe200078e0056 */
[----:B------:R-:W-:Y:S02]  /*2670*/  IADD3 R92, R7, R14, R21 ;  /* 0x0000000e075c7210 */ /* 0x000fe40007ffe015 */
[C-C-:B------:R-:W-:Y:S01]  /*2680*/  SHF.L.U64.HI R5, R8.reuse, 0x6, R9.reuse ;  /* 0x0000000608057819 */ /* 0x140fe20000010209 */
[C---:B------:R-:W-:Y:S01]  /*2690*/  IMAD.SHL.U32 R7, R8.reuse, 0x40, RZ ;  /* 0x0000004008077824 */ /* 0x040fe200078e00ff */
[----:B------:R-:W-:Y:S01]  /*26a0*/  SHF.L.U64.HI R6, R8, 0x5, R9 ;  /* 0x0000000508067819 */ /* 0x000fe20000010209 */
[----:B------:R-:W-:Y:S01]  /*26b0*/  IMAD R27, R29, 0x20, R30 ;  /* 0x000000201d1b7824 */ /* 0x000fe200078e021e */
[--C-:B------:R-:W-:Y:S01]  /*26c0*/  SHF.L.U64.HI R9, R12, 0x6, R13.reuse ;  /* 0x000000060c097819 */ /* 0x100fe2000001020d */
[----:B------:R-:W-:Y:S01]  /*26d0*/  IMAD.SHL.U32 R8, R8, 0x20, RZ ;  /* 0x0000002008087824 */ /* 0x000fe200078e00ff */
[C---:B------:R-:W-:Y:S01]  /*26e0*/  SHF.L.U64.HI R10, R12.reuse, 0x5, R13 ;  /* 0x000000050c0a7819 */ /* 0x040fe2000001020d */
[----:B------:R-:W-:Y:S01]  /*26f0*/  IMAD.SHL.U32 R20, R12, 0x40, RZ ;  /* 0x000000400c147824 */ /* 0x000fe200078e00ff */
[----:B------:R-:W-:Y:S01]  /*2700*/  LOP3.LUT R28, R28, 0x1, RZ, 0xc0, !PT ;  /* 0x000000011c1c7812 */ /* 0x000fe200078ec0ff */
[----:B------:R-:W-:Y:S01]  /*2710*/  IMAD.SHL.U32 R21, R12, 0x20, RZ ;  /* 0x000000200c157824 */ /* 0x000fe200078e00ff */
[----:B------:R-:W-:Y:S01]  /*2720*/  SHF.R.S32.HI R29, RZ, 0x1f, R3 ;  /* 0x0000001fff1d7819 */ /* 0x000fe20000011403 */
[----:B------:R-:W-:Y:S01]  /*2730*/  IMAD.IADD R30, R41, 0x1, R81 ;  /* 0x00000001291e7824 */ /* 0x000fe200078e0251 */
[----:B------:R-:W-:Y:S01]  /*2740*/  LOP3.LUT R36, R11, 0x2, RZ, 0xc0, !PT ;  /* 0x000000020b247812 */ /* 0x000fe200078ec0ff */
[----:B------:R-:W-:Y:S01]  /*2750*/  IMAD.IADD R31, R15, 0x1, R85 ;  /* 0x000000010f1f7824 */ /* 0x000fe200078e0255 */
[----:B------:R-:W-:Y:S01]  /*2760*/  LOP3.LUT R37, R11, 0x4, RZ, 0xc0, !PT ;  /* 0x000000040b257812 */ /* 0x000fe200078ec0ff */
[----:B------:R-:W-:Y:S01]  /*2770*/  IMAD.IADD R76, R83, 0x1, R41 ;  /* 0x00000001534c7824 */ /* 0x000fe200078e0229 */
[----:B------:R-:W-:Y:S01]  /*2780*/  LOP3.LUT R39, R11, 0x8, RZ, 0xc0, !PT ;  /* 0x000000080b277812 */ /* 0x000fe200078ec0ff */
[----:B------:R-:W-:Y:S01]  /*2790*/  IMAD.IADD R77, R87, 0x1, R15 ;  /* 0x00000001574d7824 */ /* 0x000fe200078e020f */
[----:B------:R-:W-:-:S02]  /*27a0*/  SHF.R.S32.HI R88, RZ, 0x1f, R33 ;  /* 0x0000001fff587819 */ /* 0x000fc40000011421 */
[----:B------:R-:W-:-:S07]  /*27b0*/  SHF.R.S32.HI R89, RZ, 0x1f, R35 ;  /* 0x0000001fff597819 */ /* 0x000fce0000011423 */
.L_x_1655:
[----:B------:R-:W2:Y:S01]  /*27c0*/  LDL R40, [R1+0x6c] ;  /* 0x00006c0001287983 */ /* 0x000ea20000100800 */
[----:B0-----:R-:W0:Y:S01]  /*27d0*/  LDC R103, c[0x0][0x430] ;  /* 0x00010c00ff677b82 */ /* 0x001e220000000800 */
[----:B------:R-:W-:Y:S02]  /*27e0*/  VIADD R25, R25, 0xffffffff ;  /* 0xffffffff19197836 */ /* 0x000fe40000000000 */
[----:B------:R-:W-:Y:S02]  /*27f0*/  IMAD.MOV.U32 R104, RZ, RZ, RZ ;  /* 0x000000ffff687224 */ /* 0x000fe400078e00ff */
[----:B------:R-:W-:-:S03]  /*2800*/  IMAD R11, R25, 0x40, R27 ;  /* 0x00000040190b7824 */ /* 0x000fc600078e021b */
[----:B-1----:R-:W1:Y:S01]  /*2810*/  LDC R106, c[0x0][0x3f4] ;  /* 0x0000fd00ff6a7b82 */ /* 0x002e620000000800 */
[----:B------:R-:W-:Y:S01]  /*2820*/  IMAD.IADD R41, R0, 0x1, R11 ;  /* 0x0000000100297824 */ /* 0x000fe200078e020b */
[----:B------:R-:W-:-:S03]  /*2830*/  ISETP.GE.AND P0, PT, R11, R2, PT ;  /* 0x000000020b00720c */ /* 0x000fc60003f06270 */
[----:B------:R-:W-:Y:S01]  /*2840*/  IMAD.MOV.U32 R11, RZ, RZ, R41 ;  /* 0x000000ffff0b7224 */ /* 0x000fe200078e0029 */
[----:B------:R-:W-:Y:S02]  /*2850*/  ISETP.GT.OR P0, PT, R27, 0x3f, P0 ;  /* 0x0000003f1b00780c */ /* 0x000fe40000704670 */
[----:B0-----:R-:W-:-:S11]  /*2860*/  ISETP.NE.AND P3, PT, R103, 0x1, PT ;  /* 0x000000016700780c */ /* 0x001fd60003f65270 */
[----:B------:R-:W0:Y:S08]  /*2870*/  @!P0 LDC.64 R14, c[0x0][0x428] ;  /* 0x00010a00ff0e8b82 */ /* 0x000e300000000a00 */
[----:B---3--:R-:W3:Y:S08]  /*2880*/  @!P0 LDC.64 R42, c[0x0][0x418] ;  /* 0x00010600ff2a8b82 */ /* 0x008ef00000000a00 */
[----:B----4-:R-:W4:Y:S08]  /*2890*/  @P3 LDC R12, c[0x0][0x434] ;  /* 0x00010d00ff0c3b82 */ /* 0x010f300000000800 */
[----:B------:R-:W1:Y:S01]  /*28a0*/  @P3 LDC R13, c[0x0][0x438] ;  /* 0x00010e00ff0d3b82 */ /* 0x000e620000000800 */
[----:B----4-:R-:W-:-:S05]  /*28b0*/  @P3 IMAD.HI.U32 R12, R41, R12, RZ ;  /* 0x0000000c290c3227 */ /* 0x010fca00078e00ff */
[----:B-1----:R-:W-:Y:S01]  /*28c0*/  @P3 SHF.R.U32.HI R11, RZ, R13, R12 ;  /* 0x0000000dff0b3219 */ /* 0x002fe2000001160c */
[----:B0-----:R-:W-:-:S03]  /*28d0*/  @!P0 IMAD R12, R29, R14, RZ ;  /* 0x0000000e1d0c8224 */ /* 0x001fc600078e02ff */
[--C-:B------:R-:W-:Y:S01]  /*28e0*/  @!P0 SHF.R.S32.HI R13, RZ, 0x1f, R11.reuse ;  /* 0x0000001fff0d8819 */ /* 0x100fe2000001140b */
[----:B------:R-:W-:Y:S02]  /*28f0*/  @!P0 IMAD R15, R3, R15, R12 ;  /* 0x0000000f030f8224 */ /* 0x000fe400078e020c */
[----:B------:R-:W-:-:S04]  /*2900*/  @!P0 IMAD.MOV.U32 R12, RZ, RZ, R11 ;  /* 0x000000ffff0c8224 */ /* 0x000fc800078e000b */
[----:B------:R-:W-:-:S04]  /*2910*/  @!P0 IMAD.WIDE.U32 R12, R3, R14, R12 ;  /* 0x0000000e030c8225 */ /* 0x000fc800078e000c */
[----:B------:R-:W-:Y:S01]  /*2920*/  @!P0 IMAD.IADD R13, R13, 0x1, R15 ;  /* 0x000000010d0d8824 */ /* 0x000fe200078e020f */
[----:B---3--:R-:W-:-:S04]  /*2930*/  @!P0 LEA R14, P3, R12, R42, 0x2 ;  /* 0x0000002a0c0e8211 */ /* 0x008fc800078610ff */
[----:B------:R-:W-:-:S05]  /*2940*/  @!P0 LEA.HI.X R15, R12, R43, R13, 0x2, P3 ;  /* 0x0000002b0c0f8211 */ /* 0x000fca00018f140d */
[----:B------:R0:W5:Y:S01]  /*2950*/  @!P0 LDG.E R104, desc[UR60][R14.64] ;  /* 0x0000003c0e688981 */ /* 0x000162000c1e1900 */
[----:B------:R-:W-:Y:S01]  /*2960*/  ISETP.GE.AND P0, PT, R106, 0x1, PT ;  /* 0x000000016a00780c */ /* 0x000fe20003f06270 */
[----:B------:R-:W-:Y:S01]  /*2970*/  IMAD.MOV R12, RZ, RZ, -R11 ;  /* 0x000000ffff0c7224 */ /* 0x000fe200078e0a0b */
[----:B------:R-:W-:Y:S05]  /*2980*/  YIELD ;  /* 0x0000000000007946 */ /* 0x000fea0003800000 */
[----:B------:R-:W-:Y:S01]  /*2990*/  BSSY B0, `(.L_x_1574) ;  /* 0x0000599000007945 */ /* 0x000fe20003800000 */
[----:B------:R-:W-:Y:S01]  /*29a0*/  IMAD R103, R103, R12, R41 ;  /* 0x0000000c67677224 */ /* 0x000fe200078e0229 */
[----:B------:R-:W-:Y:S01]  /*29b0*/  ISETP.GT.AND P3, PT, R25, R24, PT ;  /* 0x000000181900720c */ /* 0x000fe20003f64270 */
[----:B--2---:R-:W-:-:S04]  /*29c0*/  IMAD R11, R200, 0x4000, R40 ;  /* 0x00004000c80b7824 */ /* 0x004fc800078e0228 */
        /* <DEDUP_REMOVED lines=9> */
[-C--:B------:R-:W-:Y:S02]  /*2a60*/  IMAD R40, R9, R25.reuse, RZ ;  /* 0x0000001909287224 */ /* 0x080fe400078e02ff */
[----:B------:R-:W-:Y:S01]  /*2a70*/  IMAD R11, R103, UR5, R14 ;  /* 0x00000005670b7c24 */ /* 0x000fe2000f8e020e */
[----:B------:R-:W-:Y:S01]  /*2a80*/  ULDC.64 UR4, c[0x0][0x310] ;  /* 0x0000c40000047ab9 */ /* 0x000fe20000000a00 */
[----:B------:R-:W-:-:S02]  /*2a90*/  IMAD R14, R5, R25, RZ ;  /* 0x00000019050e7224 */ /* 0x000fc400078e02ff */
[----:B------:R-:W-:Y:S02]  /*2aa0*/  IMAD R15, R100, UR4, RZ ;  /* 0x00000004640f7c24 */ /* 0x000fe4000f8e02ff */
[----:B------:R-:W-:Y:S01]  /*2ab0*/  IMAD.IADD R13, R13, 0x1, R11 ;  /* 0x000000010d0d7824 */ /* 0x000fe200078e020b */
[----:B------:R-:W-:Y:S01]  /*2ac0*/  SHF.R.S32.HI R11, RZ, 0x1f, R25 ;  /* 0x0000001fff0b7819 */ /* 0x000fe20000011419 */
[C---:B------:R-:W-:Y:S02]  /*2ad0*/  IMAD R15, R104.reuse, UR5, R15 ;  /* 0x00000005680f7c24 */ /* 0x040fe4000f8e020f */
[----:B------:R-:W-:Y:S01]  /*2ae0*/  IMAD.WIDE.U32 R12, R104, UR4, R12 ;  /* 0x00000004680c7c25 */ /* 0x000fe2000f8e000c */
[----:B------:R-:W-:-:S03]  /*2af0*/  ULDC.64 UR4, c[0x0][0x308] ;  /* 0x0000c20000047ab9 */ /* 0x000fc60000000a00 */
[----:B------:R-:W-:Y:S02]  /*2b00*/  IMAD.IADD R13, R13, 0x1, R15 ;  /* 0x000000010d0d7824 */ /* 0x000fe400078e020f */
[----:B------:R-:W-:Y:S02]  /*2b10*/  IMAD R15, R26, UR4, RZ ;  /* 0x000000041a0f7c24 */ /* 0x000fe4000f8e02ff */
[C---:B------:R-:W-:Y:S02]  /*2b20*/  IMAD R41, R11.reuse, R7, R14 ;  /* 0x000000070b297224 */ /* 0x040fe400078e020e */
[----:B------:R-:W-:Y:S02]  /*2b30*/  IMAD R43, R11, R20, R40 ;  /* 0x000000140b2b7224 */ /* 0x000fe400078e0228 */
[C---:B------:R-:W-:Y:S02]  /*2b40*/  IMAD R11, R38.reuse, UR5, R15 ;  /* 0x00000005260b7c24 */ /* 0x040fe4000f8e020f */
[----:B------:R-:W-:Y:S01]  /*2b50*/  IMAD.WIDE.U32 R114, R38, UR4, R12 ;  /* 0x0000000426727c25 */ /* 0x000fe2000f8e000c */
[----:B------:R-:W-:-:S03]  /*2b60*/  ULDC.64 UR4, c[0x0][0x2e8] ;  /* 0x0000ba0000047ab9 */ /* 0x000fc60000000a00 */
[----:B------:R-:W-:Y:S01]  /*2b70*/  IMAD.IADD R11, R115, 0x1, R11 ;  /* 0x00000001730b7824 */ /* 0x000fe200078e020b */
[C---:B------:R-:W-:Y:S01]  /*2b80*/  LEA R107, P4, R114.reuse, UR4, 0x1 ;  /* 0x00000004726b7c11 */ /* 0x040fe2000f8808ff */
[----:B------:R-:W-:Y:S02]  /*2b90*/  IMAD R99, R25, -0x40, R2 ;  /* 0xffffffc019637824 */ /* 0x000fe400078e0202 */
[-C--:B------:R-:W-:Y:S01]  /*2ba0*/  IMAD.WIDE.U32 R14, R7, R25.reuse, RZ ;  /* 0x00000019070e7225 */ /* 0x080fe200078e00ff */
[----:B------:R-:W-:Y:S02]  /*2bb0*/  LEA.HI.X R114, R114, UR5, R11, 0x1, P4 ;  /* 0x0000000572727c11 */ /* 0x000fe4000a0f0c0b */
[----:B------:R-:W-:Y:S01]  /*2bc0*/  VIMNMX R99, R99, 0x40, PT ;  /* 0x0000004063637848 */ /* 0x000fe20003fe0100 */
[----:B------:R-:W-:-:S04]  /*2bd0*/  IMAD.WIDE.U32 R12, R20, R25, RZ ;  /* 0x00000019140c7225 */ /* 0x000fc800078e00ff */
[----:B------:R-:W-:Y:S02]  /*2be0*/  IMAD.IADD R73, R15, 0x1, R41 ;  /* 0x000000010f497824 */ /* 0x000fe400078e0229 */
[----:B------:R-:W-:Y:S01]  /*2bf0*/  IMAD.IADD R72, R13, 0x1, R43 ;  /* 0x000000010d487824 */ /* 0x000fe200078e022b */
[----:B------:R-:W-:Y:S06]  /*2c00*/  @!P0 BRA `(.L_x_1576) ;  /* 0x0000002400e88947 */ /* 0x000fec0003800000 */
[----:B------:R-:W2:Y:S01]  /*2c10*/  LDL R42, [R1+0x10] ;  /* 0x00001000012a7983 */ /* 0x000ea20000100800 */
[----:B------:R-:W-:Y:S01]  /*2c20*/  BSSY B1, `(.L_x_1577) ;  /* 0x000002d000017945 */ /* 0x000fe20003800000 */
[C---:B------:R-:W-:Y:S01]  /*2c30*/  VIADD R111, R78.reuse, 0x20 ;  /* 0x000000204e6f7836 */ /* 0x040fe20000000000 */
[----:B------:R-:W-:Y:S01]  /*2c40*/  CS2R R40, SRZ ;  /* 0x0000000000287805 */ /* 0x000fe2000001ff00 */
[C---:B------:R-:W-:Y:S01]  /*2c50*/  VIADD R109, R78.reuse, 0x40 ;  /* 0x000000404e6d7836 */ /* 0x040fe20000000000 */
[----:B------:R-:W-:Y:S01]  /*2c60*/  CS2R R56, SRZ ;  /* 0x0000000000387805 */ /* 0x000fe2000001ff00 */
[----:B------:R-:W-:Y:S01]  /*2c70*/  VIADD R75, R78, 0x60 ;  /* 0x000000604e4b7836 */ /* 0x000fe20000000000 */
[----:B------:R-:W-:Y:S02]  /*2c80*/  CS2R R60, SRZ ;  /* 0x00000000003c7805 */ /* 0x000fe4000001ff00 */
[----:B------:R-:W-:Y:S02]  /*2c90*/  CS2R R64, SRZ ;  /* 0x0000000000407805 */ /* 0x000fe4000001ff00 */
[----:B------:R-:W-:-:S02]  /*2ca0*/  CS2R R68, SRZ ;  /* 0x0000000000447805 */ /* 0x000fc4000001ff00 */
[----:B------:R-:W-:Y:S02]  /*2cb0*/  CS2R R58, SRZ ;  /* 0x00000000003a7805 */ /* 0x000fe4000001ff00 */
[----:B------:R-:W-:Y:S02]  /*2cc0*/  CS2R R62, SRZ ;  /* 0x00000000003e7805 */ /* 0x000fe4000001ff00 */
[----:B------:R-:W-:Y:S02]  /*2cd0*/  CS2R R66, SRZ ;  /* 0x0000000000427805 */ /* 0x000fe4000001ff00 */
[----:B------:R-:W-:Y:S02]  /*2ce0*/  CS2R R70, SRZ ;  /* 0x0000000000467805 */ /* 0x000fe4000001ff00 */
[----:B--2---:R-:W-:-:S13]  /*2cf0*/  ISETP.GE.AND P0, PT, R42, R99, PT ;  /* 0x000000632a00720c */ /* 0x004fda0003f06270 */
[----:B------:R-:W-:Y:S05]  /*2d00*/  @P0 BRA `(.L_x_1578) ;  /* 0x0000000000780947 */ /* 0x000fea0003800000 */
[----:B------:R-:W-:Y:S01]  /*2d10*/  IADD3 R43, P4, R82, R14, RZ ;  /* 0x0000000e522b7210 */ /* 0x000fe20007f9e0ff */
[----:B------:R-:W-:Y:S01]  /*2d20*/  ULDC.64 UR4, c[0x0][0x3e8] ;  /* 0x0000fa0000047ab9 */ /* 0x000fe20000000a00 */
[----:B------:R-:W-:Y:S02]  /*2d30*/  IADD3 R11, P5, R86, R12, RZ ;  /* 0x0000000c560b7210 */ /* 0x000fe40007fbe0ff */
[----:B------:R-:W-:Y:S02]  /*2d40*/  CS2R R68, SRZ ;  /* 0x0000000000447805 */ /* 0x000fe4000001ff00 */
[----:B------:R-:W-:Y:S01]  /*2d50*/  ISETP.GE.AND P6, PT, R78, R106, PT ;  /* 0x0000006a4e00720c */ /* 0x000fe20003fc6270 */
[----:B------:R-:W-:Y:S01]  /*2d60*/  IMAD.X R44, R73, 0x1, R76, P4 ;  /* 0x00000001492c7824 */ /* 0x000fe200020e064c */
[----:B------:R-:W-:Y:S01]  /*2d70*/  LEA R42, P4, R43, UR4, 0x1 ;  /* 0x000000042b2a7c11 */ /* 0x000fe2000f8808ff */
[----:B------:R-:W-:Y:S01]  /*2d80*/  IMAD.X R46, R72, 0x1, R77, P5 ;  /* 0x00000001482e7824 */ /* 0x000fe200028e064d */
[----:B------:R-:W-:-:S02]  /*2d90*/  CS2R R70, SRZ ;  /* 0x0000000000467805 */ /* 0x000fc4000001ff00 */
[-C--:B------:R-:W-:Y:S02]  /*2da0*/  ISETP.GE.AND P5, PT, R111, R106.reuse, PT ;  /* 0x0000006a6f00720c */ /* 0x080fe40003fa6270 */
[----:B------:R-:W-:Y:S01]  /*2db0*/  LEA.HI.X R43, R43, UR5, R44, 0x1, P4 ;  /* 0x000000052b2b7c11 */ /* 0x000fe2000a0f0c2c */
[----:B------:R-:W-:Y:S02]  /*2dc0*/  ULDC.64 UR4, c[0x0][0x400] ;  /* 0x0001000000047ab9 */ /* 0x000fe40000000a00 */
[C---:B------:R-:W-:Y:S02]  /*2dd0*/  LEA R44, P4, R11.reuse, UR4, 0x1 ;  /* 0x000000040b2c7c11 */ /* 0x040fe4000f8808ff */
[----:B------:R0:W5:Y:S02]  /*2de0*/  @!P6 LDG.E.64 R68, desc[UR60][R42.64] ;  /* 0x0000003c2a44e981 */ /* 0x000164000c1e1b00 */
[----:B------:R-:W-:Y:S02]  /*2df0*/  LEA.HI.X R45, R11, UR5, R46, 0x1, P4 ;  /* 0x000000050b2d7c11 */ /* 0x000fe4000a0f0c2e */
[----:B------:R-:W-:-:S03]  /*2e00*/  ISETP.GE.AND P4, PT, R109, R106, PT ;  /* 0x0000006a6d00720c */ /* 0x000fc60003f86270 */
[----:B------:R0:W5:Y:S01]  /*2e10*/  @!P6 LDG.E.64 R70, desc[UR60][R44.64] ;  /* 0x0000003c2c46e981 */ /* 0x000162000c1e1b00 */
[----:B------:R-:W-:Y:S02]  /*2e20*/  ISETP.GE.AND P6, PT, R75, R106, PT ;  /* 0x0000006a4b00720c */ /* 0x000fe40003fc6270 */
[----:B------:R-:W-:Y:S02]  /*2e30*/  CS2R R64, SRZ ;  /* 0x0000000000407805 */ /* 0x000fe4000001ff00 */
[----:B------:R-:W-:Y:S02]  /*2e40*/  CS2R R60, SRZ ;  /* 0x00000000003c7805 */ /* 0x000fe4000001ff00 */
[----:B------:R-:W-:Y:S02]  /*2e50*/  CS2R R56, SRZ ;  /* 0x0000000000387805 */ /* 0x000fe4000001ff00 */
[----:B------:R-:W-:Y:S02]  /*2e60*/  CS2R R66, SRZ ;  /* 0x0000000000427805 */ /* 0x000fe4000001ff00 */
[----:B------:R-:W-:-:S02]  /*2e70*/  CS2R R62, SRZ ;  /* 0x00000000003e7805 */ /* 0x000fc4000001ff00 */
[----:B------:R-:W-:Y:S01]  /*2e80*/  CS2R R58, SRZ ;  /* 0x00000000003a7805 */ /* 0x000fe2000001ff00 */
[----:B------:R0:W5:Y:S04]  /*2e90*/  @!P5 LDG.E.64 R64, desc[UR60][R42.64+0x40] ;  /* 0x0000403c2a40d981 */ /* 0x000168000c1e1b00 */
[----:B------:R0:W5:Y:S04]  /*2ea0*/  @!P4 LDG.E.64 R60, desc[UR60][R42.64+0x80] ;  /* 0x0000803c2a3cc981 */ /* 0x000168000c1e1b00 */
[----:B------:R0:W5:Y:S04]  /*2eb0*/  @!P6 LDG.E.64 R56, desc[UR60][R42.64+0xc0] ;  /* 0x0000c03c2a38e981 */ /* 0x000168000c1e1b00 */
[----:B------:R0:W5:Y:S04]  /*2ec0*/  @!P5 LDG.E.64 R66, desc[UR60][R44.64+0x40] ;  /* 0x0000403c2c42d981 */ /* 0x000168000c1e1b00 */
[----:B------:R0:W5:Y:S04]  /*2ed0*/  @!P4 LDG.E.64 R62, desc[UR60][R44.64+0x80] ;  /* 0x0000803c2c3ec981 */ /* 0x000168000c1e1b00 */
[----:B------:R0:W5:Y:S02]  /*2ee0*/  @!P6 LDG.E.64 R58, desc[UR60][R44.64+0xc0] ;  /* 0x0000c03c2c3ae981 */ /* 0x000164000c1e1b00 */
.L_x_1578:
[----:B------:R-:W-:Y:S05]  /*2ef0*/  BSYNC B1 ;  /* 0x0000000000017941 */ /* 0x000fea0003800000 */
.L_x_1577:
[----:B------:R-:W2:Y:S01]  /*2f00*/  LDL R11, [R1+0x9c] ;  /* 0x00009c00010b7983 */ /* 0x000ea20000100800 */
[----:B------:R-:W-:Y:S01]  /*2f10*/  BSSY B1, `(.L_x_1579) ;  /* 0x000002a000017945 */ /* 0x000fe20003800000 */
[----:B0-----:R-:W-:Y:S02]  /*2f20*/  CS2R R44, SRZ ;  /* 0x00000000002c7805 */ /* 0x001fe4000001ff00 */
[----:B------:R-:W-:Y:S02]  /*2f30*/  CS2R R48, SRZ ;  /* 0x0000000000307805 */ /* 0x000fe4000001ff00 */
[----:B------:R-:W-:Y:S02]  /*2f40*/  CS2R R52, SRZ ;  /* 0x0000000000347805 */ /* 0x000fe4000001ff00 */
[----:B------:R-:W-:Y:S02]  /*2f50*/  CS2R R42, SRZ ;  /* 0x00000000002a7805 */ /* 0x000fe4000001ff00 */
[----:B------:R-:W-:-:S02]  /*2f60*/  CS2R R46, SRZ ;  /* 0x00000000002e7805 */ /* 0x000fc4000001ff00 */
[----:B------:R-:W-:Y:S01]  /*2f70*/  CS2R R50, SRZ ;  /* 0x0000000000327805 */ /* 0x000fe2000001ff00 */
[----:B-----5:R-:W-:Y:S01]  /*2f80*/  IMAD.MOV.U32 R74, RZ, RZ, R56 ;  /* 0x000000ffff4a7224 */ /* 0x020fe200078e0038 */
[----:B------:R-:W-:Y:S01]  /*2f90*/  CS2R R54, SRZ ;  /* 0x0000000000367805 */ /* 0x000fe2000001ff00 */
[----:B------:R-:W-:Y:S01]  /*2fa0*/  IMAD.MOV.U32 R90, RZ, RZ, R57 ;  /* 0x000000ffff5a7224 */ /* 0x000fe200078e0039 */
[----:B--2---:R-:W-:-:S13]  /*2fb0*/  ISETP.GE.AND P4, PT, R11, R99, PT ;  /* 0x000000630b00720c */ /* 0x004fda0003f86270 */
[----:B------:R-:W-:Y:S05]  /*2fc0*/  @P4 BRA `(.L_x_1580) ;  /* 0x0000000000784947 */ /* 0x000fea0003800000 */
        /* <DEDUP_REMOVED lines=30> */
.L_x_1580:
[----:B------:R-:W-:Y:S05]  /*31b0*/  BSYNC B1 ;  /* 0x0000000000017941 */ /* 0x000fea0003800000 */
.L_x_1579:
[----:B------:R-:W-:Y:S01]  /*31c0*/  IMAD.MOV.U32 R11, RZ, RZ, R60 ;  /* 0x000000ffff0b7224 */ /* 0x000fe200078e003c */
[----:B------:R-:W-:Y:S01]  /*31d0*/  ISETP.NE.AND P5, PT, R225, 0x3, PT ;  /* 0x00000003e100780c */ /* 0x000fe20003fa5270 */
        /* <DEDUP_REMOVED lines=63> */
.L_x_1581:
[----:B------:R-:W2:Y:S01]  /*35d0*/  LDL R11, [R1+0x1c] ;  /* 0x00001c00010b7983 */ /* 0x000ea20000100800 */
[----:B------:R-:W-:Y:S01]  /*35e0*/  IMAD R90, R200, 0x8, R18 ;  /* 0x00000008c85a7824 */ /* 0x000fe200078e0212 */
[----:B------:R-:W-:Y:S01]  /*35f0*/  BSSY B1, `(.L_x_1582) ;  /* 0x0000004000017945 */ /* 0x000fe20003800000 */
[----:B--2---:R-:W-:-:S04]  /*3600*/  SHF.L.U32 R105, R11, 0x1f, RZ ;  /* 0x0000001f0b697819 */ /* 0x004fc800000006ff */
[----:B------:R-:W0:Y:S02]  /*3610*/  SYNCS.PHASECHK.TRANS64.TRYWAIT P6, [R90+URZ+0x30890], R105 ;  /* 0x030890695a0075a7 */ /* 0x000e2400080c017f */
[----:B0-----:R-:W-:Y:S05]  /*3620*/  @!P6 BRA `(.L_x_1583) ;  /* 0x000002740090e947 */ /* 0x001fea0003800000 */
.L_x_2005:
[----:B------:R-:W-:Y:S05]  /*3630*/  BSYNC B1 ;  /* 0x0000000000017941 */ /* 0x000fea0003800000 */
.L_x_1582:
[----:B------:R-:W-:-:S03]  /*3640*/  UMOV UR4, 0xffffffff ;  /* 0xffffffff00047882 */ /* 0x000fc60000000000 */
[----:B------:R-:W-:Y:S05]  /*3650*/  BRA.DIV UR4, `(.L_x_1584) ;  /* 0x0000027604987947 */ /* 0x000fea000b800000 */
[----:B------:R1:W2:Y:S04]  /*3660*/  SHFL.IDX PT, R74, R114, RZ, 0x181f ;  /* 0x00181fff724a7589 */ /* 0x0002a800000e0000 */
[----:B------:R1:W3:Y:S02]  /*3670*/  SHFL.IDX PT, R108, R107, RZ, 0x181f ;  /* 0x00181fff6b6c7589 */ /* 0x0002e400000e0000 */
.L_x_2009:
[----:B------:R-:W-:Y:S04]  /*3680*/  BSSY B1, `(.L_x_1585) ;  /* 0x00000e6000017945 */ /* 0x000fe80003800000 */
[----:B------:R-:W-:Y:S05]  /*3690*/  @P0 BRA `(.L_x_1586) ;  /* 0x0000000c00900947 */ /* 0x000fea0003800000 */
[----:B------:R-:W-:Y:S01]  /*36a0*/  ISETP.NE.AND P0, PT, R28, RZ, PT ;  /* 0x000000ff1c00720c */ /* 0x000fe20003f05270 */
[----:B------:R-:W-:-:S12]  /*36b0*/  BSSY B2, `(.L_x_1587) ;  /* 0x0000037000027945 */ /* 0x000fd80003800000 */
[----:B------:R-:W-:Y:S05]  /*36c0*/  @!P0 BRA `(.L_x_1588) ;  /* 0x0000000000d48947 */ /* 0x000fea0003800000 */
[----:B------:R4:W0:Y:S01]  /*36d0*/  LDS.128 R12, [R94+0x20400] ;  /* 0x020400005e0c7984 */ /* 0x0008220000000c00 */
[----:B------:R-:W-:Y:S01]  /*36e0*/  ISETP.GE.AND P6, PT, R78, R106, PT ;  /* 0x0000006a4e00720c */ /* 0x000fe20003fc6270 */
[----:B------:R-:W-:Y:S01]  /*36f0*/  BSSY B3, `(.L_x_1589) ;  /* 0x0000031000037945 */ /* 0x000fe20003800000 */
[----:B---3--:R-:W-:-:S04]  /*3700*/  LEA R72, P0, R16, R108, 0x1 ;  /* 0x0000006c10487211 */ /* 0x008fc800078008ff */
[----:B--2---:R-:W-:-:S07]  /*3710*/  LEA.HI.X R73, R16, R74, R17, 0x1, P0 ;  /* 0x0000004a10497211 */ /* 0x004fce00000f0c11 */
[----:B----4-:R-:W-:Y:S05]  /*3720*/  @P6 BRA `(.L_x_1590) ;  /* 0x0000000000b46947 */ /* 0x010fea0003800000 */
[----:B------:R-:W-:Y:S02]  /*3730*/  SHF.R.U64 R141, R70, 0x10, R71 ;  /* 0x00000010468d7819 */ /* 0x000fe40000001247 */
[----:B------:R-:W-:Y:S01]  /*3740*/  SHF.R.U64 R11, R68, 0x10, R69 ;  /* 0x00000010440b7819 */ /* 0x000fe20000001245 */
[----:B0-----:R-:W-:Y:S01]  /*3750*/  IMAD.U32 R68, R14, 0x10000, RZ ;  /* 0x000100000e447824 */ /* 0x001fe200078e00ff */
[----:B------:R-:W-:Y:S02]  /*3760*/  SHF.R.U32.HI R143, RZ, 0x10, R71 ;  /* 0x00000010ff8f7819 */ /* 0x000fe40000011647 */
[----:B------:R-:W-:Y:S02]  /*3770*/  SHF.R.U32.HI R139, RZ, 0x10, R69 ;  /* 0x00000010ff8b7819 */ /* 0x000fe40000011645 */
[----:B------:R-:W-:Y:S02]  /*3780*/  PRMT R141, R142, 0x5410, R141 ;  /* 0x000054108e8d7816 */ /* 0x000fe4000000008d */
[----:B------:R-:W-:Y:S01]  /*3790*/  PRMT R71, R138, 0x5410, R11 ;  /* 0x000054108a477816 */ /* 0x000fe2000000000b */
[----:B------:R-:W-:Y:S01]  /*37a0*/  IMAD.U32 R11, R12, 0x10000, RZ ;  /* 0x000100000c0b7824 */ /* 0x000fe200078e00ff */
[----:B------:R-:W-:Y:S01]  /*37b0*/  LOP3.LUT R69, R14, 0xffff0000, RZ, 0xc0, !PT ;  /* 0xffff00000e457812 */ /* 0x000fe200078ec0ff */
[----:B------:R-:W-:Y:S01]  /*37c0*/  IMAD.U32 R14, R13, 0x10000, RZ ;  /* 0x000100000d0e7824 */ /* 0x000fe200078e00ff */
[----:B------:R-:W-:-:S02]  /*37d0*/  PRMT R143, R144, 0x5410, R143 ;  /* 0x00005410908f7816 */ /* 0x000fc4000000008f */
[----:B------:R-:W-:Y:S02]  /*37e0*/  PRMT R139, R140, 0x5410, R139 ;  /* 0x000054108c8b7816 */ /* 0x000fe4000000008b */
        /* <DEDUP_REMOVED lines=12> */
[----:B------:R-:W-:Y:S01]  /*38b0*/  FMUL.FTZ R69, R69, R140 ;  /* 0x0000008c45457220 */ /* 0x000fe20000410000 */
[----:B------:R-:W-:Y:S01]  /*38c0*/  LOP3.LUT R139, R139, 0xffff0000, RZ, 0xc0, !PT ;  /* 0xffff00008b8b7812 */ /* 0x000fe200078ec0ff */
[----:B------:R-:W-:Y:S02]  /*38d0*/  IMAD.U32 R71, R71, 0x10000, RZ ;  /* 0x0001000047477824 */ /* 0x000fe400078e00ff */
[C---:B------:R-:W-:Y:S01]  /*38e0*/  FFMA.FTZ R145, R14.reuse, R138, -R145 ;  /* 0x0000008a0e917223 */ /* 0x040fe20000010891 */
[----:B------:R-:W-:Y:S01]  /*38f0*/  FFMA.FTZ R142, R14, R142, R13 ;  /* 0x0000008e0e8e7223 */ /* 0x000fe2000001000d */
[----:B------:R-:W-:Y:S01]  /*3900*/  FFMA.FTZ R147, R68, R140, -R147 ;  /* 0x0000008c44937223 */ /* 0x000fe20000010893 */
[----:B------:R-:W-:Y:S01]  /*3910*/  FMUL.FTZ R14, R12, R141 ;  /* 0x0000008d0c0e7220 */ /* 0x000fe20000410000 */
[----:B------:R-:W-:Y:S02]  /*3920*/  IMAD.U32 R15, R15, 0x10000, RZ ;  /* 0x000100000f0f7824 */ /* 0x000fe400078e00ff */
[----:B------:R-:W-:Y:S01]  /*3930*/  FFMA.FTZ R68, R68, R144, R69 ;  /* 0x0000009044447223 */ /* 0x000fe20000010045 */
        /* <DEDUP_REMOVED lines=11> */
[----:B------:R-:W-:-:S07]  /*39f0*/  F2FP.BF16.F32.PACK_AB R15, R15, R138 ;  /* 0x0000008a0f0f723e */ /* 0x000fce00000010ff */
.L_x_1590:
[----:B------:R-:W-:Y:S05]  /*3a00*/  BSYNC B3 ;  /* 0x0000000000037941 */ /* 0x000fea0003800000 */
.L_x_1589:
[----:B0-----:R4:W-:Y:S02]  /*3a10*/  ST.E.128 desc[UR60][R72.64], R12 ;  /* 0x0000000c48007985 */ /* 0x0019e4000c101d3c */
.L_x_1588:
[----:B------:R-:W-:Y:S05]  /*3a20*/  BSYNC B2 ;  /* 0x0000000000027941 */ /* 0x000fea0003800000 */
.L_x_1587:
[----:B------:R-:W-:Y:S01]  /*3a30*/  ISETP.NE.AND P0, PT, R36, RZ, PT ;  /* 0x000000ff2400720c */ /* 0x000fe20003f05270 */
[----:B------:R-:W-:-:S12]  /*3a40*/  BSSY B2, `(.L_x_1591) ;  /* 0x0000037000027945 */ /* 0x000fd80003800000 */
[----:B------:R-:W-:Y:S05]  /*3a50*/  @!P0 BRA `(.L_x_1592) ;  /* 0x0000000000d48947 */ /* 0x000fea0003800000 */
[----:B----4-:R4:W0:Y:S01]  /*3a60*/  LDS.128 R12, [R94+0x22400] ;  /* 0x022400005e0c7984 */ /* 0x0108220000000c00 */
        /* <DEDUP_REMOVED lines=50> */
.L_x_1594:
[----:B------:R-:W-:Y:S05]  /*3d90*/  BSYNC B3 ;  /* 0x0000000000037941 */ /* 0x000fea0003800000 */
.L_x_1593:
[----:B0-----:R0:W-:Y:S02]  /*3da0*/  ST.E.128 desc[UR60][R68.64], R12 ;  /* 0x0000000c44007985 */ /* 0x0011e4000c101d3c */
.L_x_1592:
[----:B------:R-:W-:Y:S05]  /*3db0*/  BSYNC B2 ;  /* 0x0000000000027941 */ /* 0x000fea0003800000 */
.L_x_1591:
[----:B------:R-:W-:Y:S01]  /*3dc0*/  ISETP.NE.AND P0, PT, R37, RZ, PT ;  /* 0x000000ff2500720c */ /* 0x000fe20003f05270 */
[----:B------:R-:W-:-:S12]  /*3dd0*/  BSSY B2, `(.L_x_1595) ;  /* 0x0000038000027945 */ /* 0x000fd80003800000 */
[----:B------:R-:W-:Y:S05]  /*3de0*/  @!P0 BRA `(.L_x_1596) ;  /* 0x0000000000d88947 */ /* 0x000fea0003800000 */
[----:B0---4-:R0:W4:Y:S01]  /*3df0*/  LDS.128 R12, [R94+0x24400] ;  /* 0x024400005e0c7984 */ /* 0x0111220000000c00 */
[----:B------:R-:W-:Y:S01]  /*3e00*/  ISETP.GE.AND P6, PT, R109, R106, PT ;  /* 0x0000006a6d00720c */ /* 0x000fe20003fc6270 */
[----:B------:R-:W-:Y:S01]  /*3e10*/  BSSY B3, `(.L_x_1597) ;  /* 0x0000032000037945 */ /* 0x000fe20003800000 */
[----:B---3--:R-:W-:-:S04]  /*3e20*/  LEA R64, P0, R19, R108, 0x1 ;  /* 0x0000006c13407211 */ /* 0x008fc800078008ff */
[----:B--2---:R-:W-:-:S07]  /*3e30*/  LEA.HI.X R65, R19, R74, R229, 0x1, P0 ;  /* 0x0000004a13417211 */ /* 0x004fce00000f0ce5 */
        /* <DEDUP_REMOVED lines=47> */
.L_x_1598:
[----:B------:R-:W-:Y:S05]  /*4130*/  BSYNC B3 ;  /* 0x0000000000037941 */ /* 0x000fea0003800000 */
.L_x_1597:
[----:B----4-:R0:W-:Y:S02]  /*4140*/  ST.E.128 desc[UR60][R64.64], R12 ;  /* 0x0000000c40007985 */ /* 0x0101e4000c101d3c */
.L_x_1596:
[----:B------:R-:W-:Y:S05]  /*4150*/  BSYNC B2 ;  /* 0x0000000000027941 */ /* 0x000fea0003800000 */
.L_x_1595:
[----:B------:R-:W-:-:S13]  /*4160*/  ISETP.NE.AND P0, PT, R39, RZ, PT ;  /* 0x000000ff2700720c */ /* 0x000fda0003f05270 */
        /* <DEDUP_REMOVED lines=53> */
.L_x_1600:
[----:B------:R-:W-:Y:S05]  /*44c0*/  BSYNC B2 ;  /* 0x0000000000027941 */ /* 0x000fea0003800000 */
.L_x_1599:
[----:B----4-:R0:W-:Y:S02]  /*44d0*/  ST.E.128 desc[UR60][R60.64], R12 ;  /* 0x0000000c3c007985 */ /* 0x0101e4000c101d3c */
.L_x_1586:
[----:B------:R-:W-:Y:S05]  /*44e0*/  BSYNC B1 ;  /* 0x0000000000017941 */ /* 0x000fea0003800000 */
.L_x_1585:
[----:B------:R-:W-:-:S03]  /*44f0*/  UMOV UR4, 0xffffffff ;  /* 0xffffffff00047882 */ /* 0x000fc60000000000 */
[----:B------:R-:W-:Y:S05]  /*4500*/  BRA.DIV UR4, `(.L_x_1601) ;  /* 0x0000026a04387947 */ /* 0x000fea000b800000 */
[----:B-1----:R-:W1:Y:S04]  /*4510*/  SHFL.IDX PT, R114, R114, 0x1, 0x181f ;  /* 0x00381f0072727f89 */ /* 0x002e6800000e0000 */
[----:B------:R0:W0:Y:S02]  /*4520*/  SHFL.IDX PT, R58, R107, 0x1, 0x181f ;  /* 0x00381f006b3a7f89 */ /* 0x00002400000e0000 */
.L_x_2013:
        /* <DEDUP_REMOVED lines=8> */
[----:B-1----:R-:W-:-:S07]  /*45b0*/  LEA.HI.X R57, R16, R114, R17, 0x1, P0 ;  /* 0x0000007210397211 */ /* 0x002fce00000f0c11 */
[----:B0-----:R-:W-:Y:S05]  /*45c0*/  @P4 BRA `(.L_x_1606) ;  /* 0x0000000000b84947 */ /* 0x001fea0003800000 */
[----:B------:R-:W-:Y:S02]  /*45d0*/  SHF.R.U64 R11, R54, 0x10, R55 ;  /* 0x00000010360b7819 */ /* 0x000fe40000001237 */
[----:B------:R-:W-:Y:S01]  /*45e0*/  SHF.R.U64 R59, R52, 0x10, R53 ;  /* 0x00000010343b7819 */ /* 0x000fe20000001235 */
[----:B----4-:R-:W-:Y:S01]  /*45f0*/  IMAD.U32 R52, R14, 0x10000, RZ ;  /* 0x000100000e347824 */ /* 0x010fe200078e00ff */
[----:B------:R-:W-:Y:S02]  /*4600*/  SHF.R.U32.HI R60, RZ, 0x10, R55 ;  /* 0x00000010ff3c7819 */ /* 0x000fe40000011637 */
[----:B------:R-:W-:Y:S02]  /*4610*/  SHF.R.U32.HI R62, RZ, 0x10, R53 ;  /* 0x00000010ff3e7819 */ /* 0x000fe40000011635 */
[----:B------:R-:W-:Y:S01]  /*4620*/  PRMT R126, R126, 0x5410, R11 ;  /* 0x000054107e7e7816 */ /* 0x000fe2000000000b */
[----:B------:R-:W-:Y:S01]  /*4630*/  IMAD.U32 R11, R12, 0x10000, RZ ;  /* 0x000100000c0b7824 */ /* 0x000fe200078e00ff */
        /* <DEDUP_REMOVED lines=10> */
[----:B------:R-:W-:Y:S01]  /*46e0*/  FMUL.FTZ R65, R53, R61 ;  /* 0x0000003d35417220 */ /* 0x000fe20000410000 */
[----:B------:R-:W-:Y:S01]  /*46f0*/  LOP3.LUT R54, R15, 0xffff0000, RZ, 0xc0, !PT ;  /* 0xffff00000f367812 */ /* 0x000fe200078ec0ff */
[C---:B------:R-:W-:Y:S01]  /*4700*/  FMUL.FTZ R63, R13.reuse, R60 ;  /* 0x0000003c0d3f7220 */ /* 0x040fe20000410000 */
[----:B------:R-:W-:Y:S01]  /*4710*/  LOP3.LUT R12, R12, 0xffff0000, RZ, 0xc0, !PT ;  /* 0xffff00000c0c7812 */ /* 0x000fe200078ec0ff */
[----:B------:R-:W-:Y:S01]  /*4720*/  FMUL.FTZ R13, R13, R55 ;  /* 0x000000370d0d7220 */ /* 0x000fe20000410000 */
[----:B------:R-:W-:Y:S01]  /*4730*/  LOP3.LUT R127, R127, 0xffff0000, RZ, 0xc0, !PT ;  /* 0xffff00007f7f7812 */ /* 0x000fe200078ec0ff */
[----:B------:R-:W-:Y:S01]  /*4740*/  FMUL.FTZ R53, R53, R59 ;  /* 0x0000003b35357220 */ /* 0x000fe20000410000 */
[----:B------:R-:W-:Y:S01]  /*4750*/  LOP3.LUT R125, R125, 0xffff0000, RZ, 0xc0, !PT ;  /* 0xffff00007d7d7812 */ /* 0x000fe200078ec0ff */
[----:B------:R-:W-:-:S02]  /*4760*/  IMAD.U32 R126, R126, 0x10000, RZ ;  /* 0x000100007e7e7824 */ /* 0x000fc400078e00ff */
[----:B------:R-:W-:Y:S01]  /*4770*/  FFMA.FTZ R63, R14, R55, -R63 ;  /* 0x000000370e3f7223 */ /* 0x000fe2000001083f */
[----:B------:R-:W-:Y:S02]  /*4780*/  IMAD.U32 R124, R124, 0x10000, RZ ;  /* 0x000100007c7c7824 */ /* 0x000fe400078e00ff */
[----:B------:R-:W-:Y:S01]  /*4790*/  FFMA.FTZ R60, R14, R60, R13 ;  /* 0x0000003c0e3c7223 */ /* 0x000fe2000001000d */
[C---:B------:R-:W-:Y:S01]  /*47a0*/  FFMA.FTZ R65, R52.reuse, R59, -R65 ;  /* 0x0000003b34417223 */ /* 0x040fe20000010841 */
[----:B------:R-:W-:Y:S02]  /*47b0*/  IMAD.U32 R15, R15, 0x10000, RZ ;  /* 0x000100000f0f7824 */ /* 0x000fe400078e00ff */
[----:B------:R-:W-:Y:S01]  /*47c0*/  FFMA.FTZ R52, R52, R61, R53 ;  /* 0x0000003d34347223 */ /* 0x000fe20000010035 */
        /* <DEDUP_REMOVED lines=14> */
.L_x_1606:
[----:B------:R-:W-:Y:S05]  /*48b0*/  BSYNC B2 ;  /* 0x0000000000027941 */ /* 0x000fea0003800000 */
.L_x_1605:
[----:B----4-:R0:W-:Y:S02]  /*48c0*/  ST.E.128 desc[UR60][R56.64], R12 ;  /* 0x0000000c38007985 */ /* 0x0101e4000c101d3c */
.L_x_1604:
[----:B------:R-:W-:Y:S05]  /*48d0*/  BSYNC B1 ;  /* 0x0000000000017941 */ /* 0x000fea0003800000 */
.L_x_1603:
        /* <DEDUP_REMOVED lines=55> */
.L_x_1610:
[----:B------:R-:W-:Y:S05]  /*4c50*/  BSYNC B2 ;  /* 0x0000000000027941 */ /* 0x000fea0003800000 */
.L_x_1609:
[----:B----4-:R0:W-:Y:S02]  /*4c60*/  ST.E.128 desc[UR60][R52.64], R12 ;  /* 0x0000000c34007985 */ /* 0x0101e4000c101d3c */
.L_x_1608:
[----:B------:R-:W-:Y:S05]  /*4c70*/  BSYNC B1 ;  /* 0x0000000000017941 */ /* 0x000fea0003800000 */
.L_x_1607:
        /* <DEDUP_REMOVED lines=55> */
.L_x_1614:
[----:B------:R-:W-:Y:S05]  /*4ff0*/  BSYNC B2 ;  /* 0x0000000000027941 */ /* 0x000fea0003800000 */
.L_x_1613:
[----:B----4-:R0:W-:Y:S02]  /*5000*/  ST.E.128 desc[UR60][R48.64], R12 ;  /* 0x0000000c30007985 */ /* 0x0101e4000c101d3c */
.L_x_1612:
[----:B------:R-:W-:Y:S05]  /*5010*/  BSYNC B1 ;  /* 0x0000000000017941 */ /* 0x000fea0003800000 */
.L_x_1611:
[----:B------:R-:W-:-:S13]  /*5020*/  ISETP.NE.AND P0, PT, R39, RZ, PT ;  /* 0x000000ff2700720c */ /* 0x000fda0003f05270 */
        /* <DEDUP_REMOVED lines=19> */
[----:B------:R-:W-:Y:S01]  /*5160*/  LOP3.LUT R13, R13, 0xffff0000, RZ, 0xc0, !PT ;  /* 0xffff00000d0d7812 */ /* 0x000fe200078ec0ff */
[----:B------:R-:W-:Y:S01]  /*5170*/  IMAD.U32 R11, R12, 0x10000, RZ ;  /* 0x000100000c0b7824 */ /* 0x000fe200078e00ff */
[C---:B------:R-:W-:Y:S01]  /*5180*/  LOP3.LUT R45, R113.reuse, 0xffff0000, RZ, 0xc0, !PT ;  /* 0xffff0000712d7812 */ /* 0x040fe200078ec0ff */
[----:B------:R-:W-:Y:S01]  /*5190*/  IMAD.U32 R44, R112, 0x10000, RZ ;  /* 0x00010000702c7824 */ /* 0x000fe200078e00ff */
[----:B------:R-:W-:Y:S01]  /*51a0*/  LOP3.LUT R43, R110, 0xffff0000, RZ, 0xc0, !PT ;  /* 0xffff00006e2b7812 */ /* 0x000fe200078ec0ff */
[----:B------:R-:W-:Y:S01]  /*51b0*/  IMAD.U32 R113, R113, 0x10000, RZ ;  /* 0x0001000071717824 */ /* 0x000fe200078e00ff */
[----:B------:R-:W-:Y:S01]  /*51c0*/  LOP3.LUT R12, R12, 0xffff0000, RZ, 0xc0, !PT ;  /* 0xffff00000c0c7812 */ /* 0x000fe200078ec0ff */
[----:B------:R-:W-:Y:S01]  /*51d0*/  FMUL.FTZ R47, R13, R45 ;  /* 0x0000002d0d2f7220 */ /* 0x000fe20000410000 */
[----:B------:R-:W-:Y:S01]  /*51e0*/  LOP3.LUT R42, R15, 0xffff0000, RZ, 0xc0, !PT ;  /* 0xffff00000f2a7812 */ /* 0x000fe200078ec0ff */
[----:B------:R-:W-:Y:S01]  /*51f0*/  FMUL.FTZ R48, R13, R43 ;  /* 0x0000002b0d307220 */ /* 0x000fe20000410000 */
        /* <DEDUP_REMOVED lines=24> */
.L_x_1616:
[----:B------:R-:W-:Y:S05]  /*5380*/  BSYNC B1 ;  /* 0x0000000000017941 */ /* 0x000fea0003800000 */
.L_x_1615:
[----:B----4-:R0:W-:Y:S01]  /*5390*/  ST.E.128 desc[UR60][R58.64], R12 ;  /* 0x0000000c3a007985 */ /* 0x0101e2000c101d3c */
[----:B------:R-:W-:Y:S05]  /*53a0*/  BRA `(.L_x_1602) ;  /* 0x0000002c00dc7947 */ /* 0x000fea0003800000 */
.L_x_1576:
[----:B------:R-:W2:Y:S01]  /*53b0*/  LDL R11, [R1+0x10] ;  /* 0x00001000010b7983 */ /* 0x000ea20000100800 */
[----:B------:R-:W-:Y:S01]  /*53c0*/  BSSY B1, `(.L_x_1617) ;  /* 0x0000024000017945 */ /* 0x000fe20003800000 */
        /* <DEDUP_REMOVED lines=31> */
[----:B------:R0:W5:Y:S04]  /*55c0*/  @!P6 LDG.E.128 R40, desc[UR60][R56.64+0x80] ;  /* 0x0000803c3828e981 */ /* 0x000168000c1e1d00 */
[----:B------:R0:W5:Y:S04]  /*55d0*/  @!P5 LDG.E.128 R44, desc[UR60][R56.64] ;  /* 0x0000003c382cd981 */ /* 0x000168000c1e1d00 */
[----:B------:R0:W5:Y:S04]  /*55e0*/  @!P5 LDG.E.128 R52, desc[UR60][R60.64] ;  /* 0x0000003c3c34d981 */ /* 0x000168000c1e1d00 */
[----:B------:R0:W5:Y:S02]  /*55f0*/  @!P6 LDG.E.128 R48, desc[UR60][R60.64+0x80] ;  /* 0x0000803c3c30e981 */ /* 0x000164000c1e1d00 */
.L_x_1618:
[----:B------:R-:W-:Y:S05]  /*5600*/  BSYNC B1 ;  /* 0x0000000000017941 */ /* 0x000fea0003800000 */
.L_x_1617:
        /* <DEDUP_REMOVED lines=25> */
[----:B------:R-:W-:Y:S02]  /*57a0*/  LEA R12, P6, R15, UR4, 0x1 ;  /* 0x000000040f0c7c11 */ /* 0x000fe4000f8c08ff */
        /* <DEDUP_REMOVED lines=11> */
.L_x_1620:
[----:B------:R-:W-:Y:S05]  /*5860*/  BSYNC B1 ;  /* 0x0000000000017941 */ /* 0x000fea0003800000 */
.L_x_1619:
        /* <DEDUP_REMOVED lines=65> */
.L_x_1621:
[----:B------:R-:W2:Y:S01]  /*5c80*/  LDL R11, [R1+0x1c] ;  /* 0x00001c00010b7983 */ /* 0x000ea20000100800 */
[----:B------:R-:W-:Y:S01]  /*5c90*/  IMAD R90, R200, 0x8, R18 ;  /* 0x00000008c85a7824 */ /* 0x000fe200078e0212 */
[----:B------:R-:W0:Y:S01]  /*5ca0*/  LDC R116, c[0x0][0x2f4] ;  /* 0x0000bd00ff747b82 */ /* 0x000e220000000800 */
[----:B------:R-:W-:Y:S01]  /*5cb0*/  BSSY B1, `(.L_x_1622) ;  /* 0x0000004000017945 */ /* 0x000fe20003800000 */
[----:B--2---:R-:W-:-:S04]  /*5cc0*/  SHF.L.U32 R105, R11, 0x1f, RZ ;  /* 0x0000001f0b697819 */ /* 0x004fc800000006ff */
[----:B------:R-:W1:Y:S02]  /*5cd0*/  SYNCS.PHASECHK.TRANS64.TRYWAIT P6, [R90+URZ+0x30890], R105 ;  /* 0x030890695a0075a7 */ /* 0x000e6400080c017f */
[----:B01----:R-:W-:Y:S05]  /*5ce0*/  @!P6 BRA `(.L_x_1623) ;  /* 0x00000250008ce947 */ /* 0x003fea0003800000 */
.L_x_2014:
[----:B------:R-:W-:Y:S05]  /*5cf0*/  BSYNC B1 ;  /* 0x0000000000017941 */ /* 0x000fea0003800000 */
.L_x_1622:
[----:B------:R-:W-:Y:S01]  /*5d00*/  UMOV UR4, 0xffffffff ;  /* 0xffffffff00047882 */ /* 0x000fe20000000000 */
[----:B------:R-:W-:Y:S02]  /*5d10*/  IMAD.IADD R118, R116, 0x1, -R95 ;  /* 0x0000000174767824 */ /* 0x000fe400078e0a5f */
[----:B------:R-:W-:Y:S05]  /*5d20*/  BRA.DIV UR4, `(.L_x_1624) ;  /* 0x0000025204907947 */ /* 0x000fea000b800000 */
[----:B------:R1:W2:Y:S04]  /*5d30*/  SHFL.IDX PT, R109, R114, RZ, 0x181f ;  /* 0x00181fff726d7589 */ /* 0x0002a800000e0000 */
[----:B------:R1:W3:Y:S02]  /*5d40*/  SHFL.IDX PT, R108, R107, RZ, 0x181f ;  /* 0x00181fff6b6c7589 */ /* 0x0002e400000e0000 */
.L_x_2018:
[----:B------:R-:W-:Y:S04]  /*5d50*/  BSSY B1, `(.L_x_1625) ;  /* 0x00000ff000017945 */ /* 0x000fe80003800000 */
[----:B------:R-:W-:Y:S05]  /*5d60*/  @P0 BRA `(.L_x_1626) ;  /* 0x0000000c00f40947 */ /* 0x000fea0003800000 */
[----:B------:R-:W-:Y:S01]  /*5d70*/  ISETP.NE.AND P0, PT, R28, RZ, PT ;  /* 0x000000ff1c00720c */ /* 0x000fe20003f05270 */
[----:B------:R-:W-:-:S12]  /*5d80*/  BSSY B2, `(.L_x_1627) ;  /* 0x000007d000027945 */ /* 0x000fd80003800000 */
[----:B------:R-:W-:Y:S05]  /*5d90*/  @!P0 BRA `(.L_x_1628) ;  /* 0x0000000400ec8947 */ /* 0x000fea0003800000 */
[----:B------:R-:W4:Y:S04]  /*5da0*/  LDL R15, [R1+0x50] ;  /* 0x00005000010f7983 */ /* 0x000f280000100800 */
[----:B------:R-:W5:Y:S04]  /*5db0*/  LDL R14, [R1+0xa4] ;  /* 0x0000a400010e7983 */ /* 0x000f680000100800 */
[----:B------:R-:W5:Y:S01]  /*5dc0*/  LDL R13, [R1+0x58] ;  /* 0x00005800010d7983 */ /* 0x000f620000100800 */
[----:B------:R-:W-:Y:S01]  /*5dd0*/  SEL R11, R95, R118, !P2 ;  /* 0x000000765f0b7207 */ /* 0x000fe20005000000 */
[----:B------:R-:W-:Y:S01]  /*5de0*/  BSSY B3, `(.L_x_1629) ;  /* 0x0000074000037945 */ /* 0x000fe20003800000 */
[----:B---3--:R-:W-:-:S02]  /*5df0*/  LEA R110, P6, R33, R108, 0x1 ;  /* 0x0000006c216e7211 */ /* 0x008fc400078c08ff */
[----:B------:R-:W-:Y:S02]  /*5e00*/  SHF.R.S32.HI R12, RZ, 0x1f, R11 ;  /* 0x0000001fff0c7819 */ /* 0x000fe4000001140b */
[----:B--2---:R-:W-:Y:S02]  /*5e10*/  LEA.HI.X R111, R33, R109, R88, 0x1, P6 ;  /* 0x0000006d216f7211 */ /* 0x004fe400030f0c58 */
[----:B------:R-:W-:Y:S02]  /*5e20*/  LEA.HI R11, R12, R11, RZ, 0x4 ;  /* 0x0000000b0c0b7211 */ /* 0x000fe400078f20ff */
[----:B------:R-:W-:Y:S02]  /*5e30*/  ISETP.GE.AND P6, PT, R16, R106, PT ;  /* 0x0000006a1000720c */ /* 0x000fe40003fc6270 */
[----:B------:R-:W-:-:S04]  /*5e40*/  LEA.HI.SX32 R11, R11, R32, 0x1c ;  /* 0x000000200b0b7211 */ /* 0x000fc800078fe2ff */
[----:B------:R-:W-:Y:S01]  /*5e50*/  SHF.R.S32.HI R12, RZ, 0x1f, R11 ;  /* 0x0000001fff0c7819 */ /* 0x000fe2000001140b */
[----:B------:R-:W-:-:S03]  /*5e60*/  IMAD.SHL.U32 R113, R11, 0x8, RZ ;  /* 0x000000080b717824 */ /* 0x000fc600078e00ff */
[----:B------:R-:W-:Y:S02]  /*5e70*/  LEA.HI R12, R12, R11, RZ, 0x3 ;  /* 0x0000000b0c0c7211 */ /* 0x000fe400078f18ff */
[----:B------:R-:W-:-:S03]  /*5e80*/  ISETP.GE.AND P0, PT, R113, R116, PT ;  /* 0x000000747100720c */ /* 0x000fc60003f06270 */
[----:B------:R-:W-:-:S05]  /*5e90*/  IMAD.SHL.U32 R12, R12, 0x200, RZ ;  /* 0x000002000c0c7824 */ /* 0x000fca00078e00ff */
[----:B------:R-:W-:Y:S02]  /*5ea0*/  LOP3.LUT R12, R12, 0x7ffff000, RZ, 0xc0, !PT ;  /* 0x7ffff0000c0c7812 */ /* 0x000fe400078ec0ff */
[----:B----4-:R-:W-:-:S03]  /*5eb0*/  LOP3.LUT R11, R15, 0x38, R113, 0xf8, !PT ;  /* 0x000000380f0b7812 */ /* 0x010fc600078ef871 */
[----:B------:R-:W-:Y:S01]  /*5ec0*/  @!P0 IMAD.WIDE R112, R113, 0x2, R108 ;  /* 0x0000000271708825 */ /* 0x000fe200078e026c */
[----:B-----5:R-:W-:-:S04]  /*5ed0*/  LOP3.LUT R11, R11, R14, RZ, 0x3c, !PT ;  /* 0x0000000e0b0b7212 */ /* 0x020fc800078e3cff */
[----:B------:R-:W-:Y:S01]  /*5ee0*/  IADD3 R13, R11, R12, R13 ;  /* 0x0000000c0b0d7210 */ /* 0x000fe20007ffe00d */
[----:B------:R-:W-:-:S04]  /*5ef0*/  IMAD R11, R200, 0x4000, R93 ;  /* 0x00004000c80b7824 */ /* 0x000fc800078e025d */
[----:B------:R-:W-:Y:S02]  /*5f00*/  IMAD R13, R200, 0x4000, R13 ;  /* 0x00004000c80d7824 */ /* 0x000fe400078e020d */
[--C-:B------:R-:W-:Y:S02]  /*5f10*/  IMAD R11, R11, 0x2, R18.reuse ;  /* 0x000000020b0b7824 */ /* 0x100fe400078e0212 */
[----:B------:R-:W-:-:S03]  /*5f20*/  IMAD R72, R13, 0x2, R18 ;  /* 0x000000020d487824 */ /* 0x000fc600078e0212 */
[----:B------:R2:W3:Y:S04]  /*5f30*/  LDS.128 R12, [R11+0x20400] ;  /* 0x020400000b0c7984 */ /* 0x0004e80000000c00 */
[----:B------:R-:W4:Y:S01]  /*5f40*/  LDS.128 R72, [R72+0x20400] ;  /* 0x0204000048487984 */ /* 0x000f220000000c00 */
[----:B------:R-:W-:Y:S05]  /*5f50*/  @P6 BRA `(.L_x_1630) ;  /* 0x0000000400706947 */ /* 0x000fea0003800000 */
[----:B------:R-:W-:Y:S01]  /*5f60*/  SHF.R.U32.HI R147, RZ, 0x10, R53 ;  /* 0x00000010ff937819 */ /* 0x000fe20000011635 */
[----:B----4-:R-:W-:Y:S01]  /*5f70*/  IMAD.U32 R143, R75, 0x10000, RZ ;  /* 0x000100004b8f7824 */ /* 0x010fe200078e00ff */
[----:B------:R-:W-:Y:S01]  /*5f80*/  SHF.R.U32.HI R144, RZ, 0x10, R45 ;  /* 0x00000010ff907819 */ /* 0x000fe2000001162d */
[----:B---3--:R-:W-:Y:S01]  /*5f90*/  IMAD.U32 R141, R15, 0x10000, RZ ;  /* 0x000100000f8d7824 */ /* 0x008fe200078e00ff */
[--C-:B------:R-:W-:Y:S01]  /*5fa0*/  SHF.R.U64 R46, R46, 0x10, R47.reuse ;  /* 0x000000102e2e7819 */ /* 0x100fe2000000122f */
[----:B--2---:R-:W-:Y:S01]  /*5fb0*/  IMAD.U32 R11, R14, 0x10000, RZ ;  /* 0x000100000e0b7824 */ /* 0x004fe200078e00ff */
[----:B------:R-:W-:Y:S02]  /*5fc0*/  SHF.R.U32.HI R145, RZ, 0x10, R47 ;  /* 0x00000010ff917819 */ /* 0x000fe4000001162f */
[----:B------:R-:W-:Y:S01]  /*5fd0*/  SHF.R.U64 R148, R44, 0x10, R45 ;  /* 0x000000102c947819 */ /* 0x000fe2000000122d */
[----:B------:R-:W-:Y:S01]  /*5fe0*/  IMAD.U32 R44, R13, 0x10000, RZ ;  /* 0x000100000d2c7824 */ /* 0x000fe200078e00ff */
[----:B------:R-:W-:Y:S01]  /*5ff0*/  SHF.R.U64 R47, R54, 0x10, R55 ;  /* 0x00000010362f7819 */ /* 0x000fe20000001237 */
[----:B------:R-:W-:Y:S01]  /*6000*/  IMAD.U32 R45, R12, 0x10000, RZ ;  /* 0x000100000c2d7824 */ /* 0x000fe200078e00ff */
[----:B------:R-:W-:-:S02]  /*6010*/  PRMT R147, R153, 0x5410, R147 ;  /* 0x0000541099937816 */ /* 0x000fc40000000093 */
[----:B------:R-:W-:Y:S02]  /*6020*/  SHF.R.U32.HI R149, RZ, 0x10, R55 ;  /* 0x00000010ff957819 */ /* 0x000fe40000011637 */
[----:B------:R-:W-:Y:S02]  /*6030*/  LOP3.LUT R54, R75, 0xffff0000, RZ, 0xc0, !PT ;  /* 0xffff00004b367812 */ /* 0x000fe400078ec0ff */
[----:B------:R-:W-:Y:S01]  /*6040*/  LOP3.LUT R55, R13, 0xffff0000, RZ, 0xc0, !PT ;  /* 0xffff00000d377812 */ /* 0x000fe200078ec0ff */
[----:B------:R-:W-:Y:S01]  /*6050*/  IMAD.U32 R13, R73, 0x10000, RZ ;  /* 0x00010000490d7824 */ /* 0x000fe200078e00ff */
[----:B------:R-:W-:Y:S02]  /*6060*/  PRMT R75, R119, 0x5432, R144 ;  /* 0x00005432774b7816 */ /* 0x000fe40000000090 */
[----:B------:R-:W-:Y:S02]  /*6070*/  LOP3.LUT R142, R73, 0xffff0000, RZ, 0xc0, !PT ;  /* 0xffff0000498e7812 */ /* 0x000fe400078ec0ff */
[----:B------:R-:W-:Y:S01]  /*6080*/  PRMT R73, R117, 0x5432, R148 ;  /* 0x0000543275497816 */ /* 0x000fe20000000094 */
[----:B------:R-:W-:Y:S01]  /*6090*/  IMAD.U32 R148, R147, 0x10000, RZ ;  /* 0x0001000093947824 */ /* 0x000fe200078e00ff */
[----:B------:R-:W-:Y:S01]  /*60a0*/  PRMT R149, R152, 0x5410, R149 ;  /* 0x0000541098957816 */ /* 0x000fe20000000095 */
[----:B------:R-:W-:Y:S01]  /*60b0*/  IMAD.U32 R144, R75, 0x10000, RZ ;  /* 0x000100004b907824 */ /* 0x000fe200078e00ff */
[----:B------:R-:W-:Y:S01]  /*60c0*/  PRMT R47, R151, 0x5410, R47 ;  /* 0x00005410972f7816 */ /* 0x000fe2000000002f */
[----:B------:R-:W-:Y:S01]  /*60d0*/  FMUL.FTZ R151, R13, R148 ;  /* 0x000000940d977220 */ /* 0x000fe20000410000 */
[----:B------:R-:W-:Y:S01]  /*60e0*/  LOP3.LUT R147, R147, 0xffff0000, RZ, 0xc0, !PT ;  /* 0xffff000093937812 */ /* 0x000fe200078ec0ff */
[-C--:B------:R-:W-:Y:S01]  /*60f0*/  FMUL.FTZ R153, R13, R144.reuse ;  /* 0x000000900d997220 */ /* 0x080fe20000410000 */
[----:B------:R-:W-:Y:S01]  /*6100*/  SHF.R.U64 R146, R52, 0x10, R53 ;  /* 0x0000001034927819 */ /* 0x000fe20000001235 */
[----:B------:R-:W-:Y:S01]  /*6110*/  FFMA.FTZ R13, R44, R144, -R151 ;  /* 0x000000902c0d7223 */ /* 0x000fe20000010897 */
[----:B------:R-:W-:Y:S01]  /*6120*/  PRMT R145, R150, 0x5410, R145 ;  /* 0x0000541096917816 */ /* 0x000fe20000000091 */
[----:B------:R-:W-:Y:S01]  /*6130*/  IMAD.U32 R150, R149, 0x10000, RZ ;  /* 0x0001000095967824 */ /* 0x000fe200078e00ff */
[----:B------:R-:W-:Y:S01]  /*6140*/  LOP3.LUT R75, R75, 0xffff0000, RZ, 0xc0, !PT ;  /* 0xffff00004b4b7812 */ /* 0x000fe200078ec0ff */
[----:B------:R-:W-:Y:S01]  /*6150*/  FMUL.FTZ R152, R142, R147 ;  /* 0x000000938e987220 */ /* 0x000fe20000410000 */
[----:B------:R-:W-:Y:S01]  /*6160*/  PRMT R146, R120, 0x5432, R146 ;  /* 0x0000543278927816 */ /* 0x000fe20000000092 */
[----:B------:R-:W-:-:S02]  /*6170*/  IMAD.U32 R144, R145, 0x10000, RZ ;  /* 0x0001000091907824 */ /* 0x000fc400078e00ff */
[----:B------:R-:W-:Y:S01]  /*6180*/  FFMA.FTZ R44, R44, R148, R153 ;  /* 0x000000942c2c7223 */ /* 0x000fe20000010099 */
[-C--:B------:R-:W-:Y:S01]  /*6190*/  FMUL.FTZ R142, R142, R75.reuse ;  /* 0x0000004b8e8e7220 */ /* 0x080fe20000410000 */
[----:B------:R-:W-:Y:S01]  /*61a0*/  FMUL.FTZ R148, R143, R150 ;  /* 0x000000968f947220 */ /* 0x000fe20000410000 */
[----:B------:R-:W-:Y:S01]  /*61b0*/  LOP3.LUT R149, R149, 0xffff0000, RZ, 0xc0, !PT ;  /* 0xffff000095957812 */ /* 0x000fe200078ec0ff */
[----:B------:R-:W-:Y:S01]  /*61c0*/  FFMA.FTZ R152, R55, R75, -R152 ;  /* 0x0000004b37987223 */ /* 0x000fe20000010898 */
[----:B------:R-:W-:Y:S01]  /*61d0*/  LOP3.LUT R145, R145, 0xffff0000, RZ, 0xc0, !PT ;  /* 0xffff000091917812 */ /* 0x000fe200078ec0ff */
[----:B------:R-:W-:Y:S02]  /*61e0*/  IMAD.U32 R52, R72, 0x10000, RZ ;  /* 0x0001000048347824 */ /* 0x000fe400078e00ff */
[-C--:B------:R-:W-:Y:S01]  /*61f0*/  FMUL.FTZ R143, R143, R144.reuse ;  /* 0x000000908f8f7220 */ /* 0x080fe20000410000 */
[----:B------:R-:W-:Y:S02]  /*6200*/  IMAD.U32 R75, R146, 0x10000, RZ ;  /* 0x00010000924b7824 */ /* 0x000fe400078e00ff */
[----:B------:R-:W-:Y:S01]  /*6210*/  FFMA.FTZ R147, R55, R147, R142 ;  /* 0x0000009337937223 */ /* 0x000fe2000001008e */
[----:B------:R-:W-:Y:S01]  /*6220*/  FFMA.FTZ R148, R141, R144, -R148 ;  /* 0x000000908d947223 */ /* 0x000fe20000010894 */
[----:B------:R-:W-:-:S02]  /*6230*/  IMAD.U32 R55, R73, 0x10000, RZ ;  /* 0x0001000049377824 */ /* 0x000fc400078e00ff */
[C---:B------:R-:W-:Y:S01]  /*6240*/  FMUL.FTZ R142, R54.reuse, R149 ;  /* 0x00000095368e7220 */ /* 0x040fe20000410000 */
[----:B------:R-:W-:Y:S01]  /*6250*/  FMUL.FTZ R144, R54, R145 ;  /* 0x0000009136907220 */ /* 0x000fe20000410000 */
[----:B------:R-:W-:Y:S01]  /*6260*/  LOP3.LUT R53, R15, 0xffff0000, RZ, 0xc0, !PT ;  /* 0xffff00000f357812 */ /* 0x000fe200078ec0ff */
[----:B------:R-:W-:Y:S01]  /*6270*/  FFMA.FTZ R150, R141, R150, R143 ;  /* 0x000000968d967223 */ /* 0x000fe2000001008f */
[----:B------:R-:W-:Y:S01]  /*6280*/  FMUL.FTZ R54, R52, R75 ;  /* 0x0000004b34367220 */ /* 0x000fe20000410000 */
[----:B------:R-:W-:Y:S01]  /*6290*/  LOP3.LUT R72, R72, 0xffff0000, RZ, 0xc0, !PT ;  /* 0xffff000048487812 */ /* 0x000fe200078ec0ff */
[-C--:B------:R-:W-:Y:S01]  /*62a0*/  FMUL.FTZ R52, R52, R55.reuse ;  /* 0x0000003734347220 */ /* 0x080fe20000410000 */
[----:B------:R-:W-:Y:S01]  /*62b0*/  LOP3.LUT R141, R146, 0xffff0000, RZ, 0xc0, !PT ;  /* 0xffff0000928d7812 */ /* 0x000fe200078ec0ff */
[----:B------:R-:W-:Y:S01]  /*62c0*/  FFMA.FTZ R55, R45, R55, -R54 ;  /* 0x000000372d377223 */ /* 0x000fe20000010836 */
[----:B------:R-:W-:Y:S01]  /*62d0*/  PRMT R46, R115, 0x5432, R46 ;  /* 0x00005432732e7816 */ /* 0x000fe2000000002e */
[----:B------:R-:W-:Y:S01]  /*62e0*/  IMAD.U32 R15, R74, 0x10000, RZ ;  /* 0x000100004a0f7824 */ /* 0x000fe200078e00ff */
[----:B------:R-:W-:Y:S01]  /*62f0*/  LOP3.LUT R73, R73, 0xffff0000, RZ, 0xc0, !PT ;  /* 0xffff000049497812 */ /* 0x000fe200078ec0ff */
[C---:B------:R-:W-:Y:S01]  /*6300*/  FFMA.FTZ R145, R53.reuse, R145, -R142 ;  /* 0x0000009135917223 */ /* 0x040fe2000001088e */
[----:B------:R-:W-:Y:S01]  /*6310*/  LOP3.LUT R12, R12, 0xffff0000, RZ, 0xc0, !PT ;  /* 0xffff00000c0c7812 */ /* 0x000fe200078ec0ff */
[----:B------:R-:W-:Y:S01]  /*6320*/  FFMA.FTZ R149, R53, R149, R144 ;  /* 0x0000009535957223 */ /* 0x000fe20000010090 */
[----:B------:R-:W-:Y:S01]  /*6330*/  IMAD.U32 R54, R47, 0x10000, RZ ;  /* 0x000100002f367824 */ /* 0x000fe200078e00ff */
[----:B------:R-:W-:Y:S01]  /*6340*/  LOP3.LUT R74, R74, 0xffff0000, RZ, 0xc0, !PT ;  /* 0xffff00004a4a7812 */ /* 0x000fe200078ec0ff */
[C---:B------:R-:W-:Y:S01]  /*6350*/  FMUL.FTZ R53, R72.reuse, R141 ;  /* 0x0000008d48357220 */ /* 0x040fe20000410000 */
[----:B------:R-:W-:Y:S01]  /*6360*/  FFMA.FTZ R75, R45, R75, R52 ;  /* 0x0000004b2d4b7223 */ /* 0x000fe20000010034 */
[----:B------:R-:W-:Y:S01]  /*6370*/  LOP3.LUT R47, R47, 0xffff0000, RZ, 0xc0, !PT ;  /* 0xffff00002f2f7812 */ /* 0x000fe200078ec0ff */
[----:B------:R-:W-:Y:S01]  /*6380*/  FMUL.FTZ R143, R72, R73 ;  /* 0x00000049488f7220 */ /* 0x000fe20000410000 */
[C---:B------:R-:W-:Y:S01]  /*6390*/  LOP3.LUT R45, R46.reuse, 0xffff0000, RZ, 0xc0, !PT ;  /* 0xffff00002e2d7812 */ /* 0x040fe200078ec0ff */
[----:B------:R-:W-:-:S02]  /*63a0*/  IMAD.U32 R52, R46, 0x10000, RZ ;  /* 0x000100002e347824 */ /* 0x000fc400078e00ff */
[----:B------:R-:W-:Y:S01]  /*63b0*/  FFMA.FTZ R72, R12, R73, -R53 ;  /* 0x000000490c487223 */ /* 0x000fe20000010835 */
[----:B------:R-:W-:Y:S01]  /*63c0*/  LOP3.LUT R14, R14, 0xffff0000, RZ, 0xc0, !PT ;  /* 0xffff00000e0e7812 */ /* 0x000fe200078ec0ff */
[C---:B------:R-:W-:Y:S01]  /*63d0*/  FMUL.FTZ R46, R15.reuse, R54 ;  /* 0x000000360f2e7220 */ /* 0x040fe20000410000 */
[----:B------:R-:W-:Y:S01]  /*63e0*/  FMUL.FTZ R53, R74, R47 ;  /* 0x0000002f4a357220 */ /* 0x000fe20000410000 */
[----:B------:R-:W-:Y:S01]  /*63f0*/  FFMA.FTZ R12, R12, R141, R143 ;  /* 0x0000008d0c0c7223 */ /* 0x000fe2000001008f */
[----:B------:R-:W-:Y:S01]  /*6400*/  FMUL.FTZ R15, R15, R52 ;  /* 0x000000340f0f7220 */ /* 0x000fe20000410000 */
[----:B------:R-:W-:Y:S01]  /*6410*/  FMUL.FTZ R74, R74, R45 ;  /* 0x0000002d4a4a7220 */ /* 0x000fe20000410000 */
[----:B------:R-:W-:Y:S01]  /*6420*/  F2FP.BF16.F32.PACK_AB R73, R147, R44 ;  /* 0x0000002c9349723e */ /* 0x000fe200000010ff */
[C---:B------:R-:W-:Y:S01]  /*6430*/  FFMA.FTZ R46, R11.reuse, R52, -R46 ;  /* 0x000000340b2e7223 */ /* 0x040fe2000001082e */
[----:B------:R-:W-:Y:S01]  /*6440*/  FFMA.FTZ R15, R11, R54, R15 ;  /* 0x000000360b0f7223 */ /* 0x000fe2000001000f */
[----:B------:R-:W-:Y:S01]  /*6450*/  FFMA.FTZ R74, R14, R47, R74 ;  /* 0x0000002f0e4a7223 */ /* 0x000fe2000001004a */
[----:B------:R-:W-:Y:S01]  /*6460*/  F2FP.BF16.F32.PACK_AB R72, R72, R55 ;  /* 0x000000374848723e */ /* 0x000fe200000010ff */
        /* <DEDUP_REMOVED lines=11> */
.L_x_1630:
[----:B------:R-:W-:Y:S05]  /*6520*/  BSYNC B3 ;  /* 0x0000000000037941 */ /* 0x000fea0003800000 */
.L_x_1629:
[----:B---3--:R3:W-:Y:S04]  /*6530*/  ST.E.128 desc[UR60][R110.64], R12 ;  /* 0x0000000c6e007985 */ /* 0x0087e8000c101d3c */
[----:B----4-:R3:W-:Y:S02]  /*6540*/  @!P0 ST.E.128 desc[UR60][R112.64], R72 ;  /* 0x0000004870008985 */ /* 0x0107e4000c101d3c */
.L_x_1628:
[----:B------:R-:W-:Y:S05]  /*6550*/  BSYNC B2 ;  /* 0x0000000000027941 */ /* 0x000fea0003800000 */
.L_x_1627:
[----:B------:R-:W-:-:S13]  /*6560*/  ISETP.NE.AND P0, PT, R36, RZ, PT ;  /* 0x000000ff2400720c */ /* 0x000fda0003f05270 */
[----:B------:R-:W-:Y:S05]  /*6570*/  @!P0 BRA `(.L_x_1626) ;  /* 0x0000000400f08947 */ /* 0x000fea0003800000 */
[----:B---3--:R-:W3:Y:S04]  /*6580*/  LDL R15, [R1+0x50] ;  /* 0x00005000010f7983 */ /* 0x008ee80000100800 */
[----:B------:R-:W4:Y:S04]  /*6590*/  LDL R14, [R1+0xa4] ;  /* 0x0000a400010e7983 */ /* 0x000f280000100800 */
[----:B------:R-:W5:Y:S01]  /*65a0*/  LDL R13, [R1+0x58] ;  /* 0x00005800010d7983 */ /* 0x000f620000100800 */
[----:B--2---:R-:W-:Y:S01]  /*65b0*/  SEL R11, R95, R118, !P1 ;  /* 0x000000765f0b7207 */ /* 0x004fe20004800000 */
[----:B------:R-:W-:Y:S01]  /*65c0*/  BSSY B2, `(.L_x_1631) ;  /* 0x0000075000027945 */ /* 0x000fe20003800000 */
[----:B------:R-:W-:-:S02]  /*65d0*/  LEA R52, P6, R35, R108, 0x1 ;  /* 0x0000006c23347211 */ /* 0x000fc400078c08ff */
[----:B------:R-:W-:Y:S02]  /*65e0*/  SHF.R.S32.HI R12, RZ, 0x1f, R11 ;  /* 0x0000001fff0c7819 */ /* 0x000fe4000001140b */
[----:B------:R-:W-:Y:S02]  /*65f0*/  LEA.HI.X R53, R35, R109, R89, 0x1, P6 ;  /* 0x0000006d23357211 */ /* 0x000fe400030f0c59 */
        /* <DEDUP_REMOVED lines=8> */
[----:B------:R-:W-:-:S05]  /*6680*/  LOP3.LUT R12, R12, 0x7ffff000, RZ, 0xc0, !PT ;  /* 0x7ffff0000c0c7812 */ /* 0x000fca00078ec0ff */
[----:B------:R-:W-:Y:S01]  /*6690*/  @!P0 IMAD.WIDE R108, R55, 0x2, R108 ;  /* 0x00000002376c8825 */ /* 0x000fe200078e026c */
[----:B---3--:R-:W-:-:S04]  /*66a0*/  LOP3.LUT R11, R15, 0x38, R55, 0xf8, !PT ;  /* 0x000000380f0b7812 */ /* 0x008fc800078ef837 */
[----:B----4-:R-:W-:-:S04]  /*66b0*/  LOP3.LUT R11, R11, R14, RZ, 0x3c, !PT ;  /* 0x0000000e0b0b7212 */ /* 0x010fc800078e3cff */
[----:B-----5:R-:W-:Y:S01]  /*66c0*/  IADD3 R13, R11, R12, R13 ;  /* 0x0000000c0b0d7210 */ /* 0x020fe20007ffe00d */
        /* <DEDUP_REMOVED lines=8> */
[----:B--23--:R-:W-:Y:S01]  /*6750*/  IMAD.U32 R11, R14, 0x10000, RZ ;  /* 0x000100000e0b7824 */ /* 0x00cfe200078e00ff */
[----:B------:R-:W-:Y:S02]  /*6760*/  SHF.R.U32.HI R111, RZ, 0x10, R41 ;  /* 0x00000010ff6f7819 */ /* 0x000fe40000011629 */
[----:B------:R-:W-:Y:S02]  /*6770*/  SHF.R.U64 R54, R42, 0x10, R43 ;  /* 0x000000102a367819 */ /* 0x000fe4000000122b */
[----:B------:R-:W-:Y:S02]  /*6780*/  PRMT R140, R140, 0x5410, R73 ;  /* 0x000054108c8c7816 */ /* 0x000fe40000000049 */
[----:B------:R-:W-:Y:S02]  /*6790*/  PRMT R136, R136, 0x5410, R111 ;  /* 0x0000541088887816 */ /* 0x000fe4000000006f */
[----:B------:R-:W-:-:S02]  /*67a0*/  SHF.R.U32.HI R55, RZ, 0x10, R51 ;  /* 0x00000010ff377819 */ /* 0x000fc40000011633 */
[----:B------:R-:W-:Y:S01]  /*67b0*/  SHF.R.U64 R74, R48, 0x10, R49 ;  /* 0x00000010304a7819 */ /* 0x000fe20000001231 */
[----:B----4-:R-:W-:Y:S01]  /*67c0*/  IMAD.U32 R48, R45, 0x10000, RZ ;  /* 0x000100002d307824 */ /* 0x010fe200078e00ff */
[----:B------:R-:W-:Y:S01]  /*67d0*/  SHF.R.U64 R72, R50, 0x10, R51 ;  /* 0x0000001032487819 */ /* 0x000fe20000001233 */
[----:B------:R-:W-:Y:S01]  /*67e0*/  IMAD.U32 R51, R136, 0x10000, RZ ;  /* 0x0001000088337824 */ /* 0x000fe200078e00ff */
[----:B------:R-:W-:Y:S01]  /*67f0*/  PRMT R133, R133, 0x5410, R54 ;  /* 0x0000541085857816 */ /* 0x000fe20000000036 */
[----:B------:R-:W-:Y:S01]  /*6800*/  IMAD.U32 R54, R140, 0x10000, RZ ;  /* 0x000100008c367824 */ /* 0x000fe200078e00ff */
[----:B------:R-:W-:Y:S01]  /*6810*/  SHF.R.U32.HI R75, RZ, 0x10, R43 ;  /* 0x00000010ff4b7819 */ /* 0x000fe2000001162b */
[----:B------:R-:W-:Y:S01]  /*6820*/  IMAD.U32 R50, R47, 0x10000, RZ ;  /* 0x000100002f327824 */ /* 0x000fe200078e00ff */
[----:B------:R-:W-:Y:S01]  /*6830*/  PRMT R138, R138, 0x5410, R55 ;  /* 0x000054108a8a7816 */ /* 0x000fe20000000037 */
[----:B------:R-:W-:Y:S01]  /*6840*/  IMAD.U32 R43, R15, 0x10000, RZ ;  /* 0x000100000f2b7824 */ /* 0x000fe200078e00ff */
[----:B------:R-:W-:Y:S01]  /*6850*/  SHF.R.U64 R110, R40, 0x10, R41 ;  /* 0x00000010286e7819 */ /* 0x000fe20000001229 */
[----:B------:R-:W-:Y:S01]  /*6860*/  IMAD.U32 R41, R13, 0x10000, RZ ;  /* 0x000100000d297824 */ /* 0x000fe200078e00ff */
[----:B------:R-:W-:Y:S01]  /*6870*/  PRMT R137, R137, 0x5410, R72 ;  /* 0x0000541089897816 */ /* 0x000fe20000000048 */
[----:B------:R-:W-:Y:S01]  /*6880*/  FMUL.FTZ R72, R48, R54 ;  /* 0x0000003630487220 */ /* 0x000fe20000410000 */
[----:B------:R-:W-:Y:S01]  /*6890*/  LOP3.LUT R49, R45, 0xffff0000, RZ, 0xc0, !PT ;  /* 0xffff00002d317812 */ /* 0x000fe200078ec0ff */
[----:B------:R-:W-:Y:S01]  /*68a0*/  IMAD.U32 R45, R44, 0x10000, RZ ;  /* 0x000100002c2d7824 */ /* 0x000fe200078e00ff */
[----:B------:R-:W-:Y:S01]  /*68b0*/  PRMT R139, R139, 0x5410, R74 ;  /* 0x000054108b8b7816 */ /* 0x000fe2000000004a */
[-C--:B------:R-:W-:Y:S01]  /*68c0*/  FMUL.FTZ R74, R48, R51.reuse ;  /* 0x00000033304a7220 */ /* 0x080fe20000410000 */
[----:B------:R-:W-:Y:S01]  /*68d0*/  LOP3.LUT R140, R140, 0xffff0000, RZ, 0xc0, !PT ;  /* 0xffff00008c8c7812 */ /* 0x000fe200078ec0ff */
[----:B------:R-:W-:Y:S01]  /*68e0*/  IMAD.U32 R48, R138, 0x10000, RZ ;  /* 0x000100008a307824 */ /* 0x000fe200078e00ff */
[----:B------:R-:W-:Y:S01]  /*68f0*/  PRMT R134, R134, 0x5410, R75 ;  /* 0x0000541086867816 */ /* 0x000fe2000000004b */
[----:B------:R-:W-:Y:S01]  /*6900*/  FFMA.FTZ R72, R41, R51, -R72 ;  /* 0x0000003329487223 */ /* 0x000fe20000010848 */
[----:B------:R-:W-:Y:S01]  /*6910*/  LOP3.LUT R136, R136, 0xffff0000, RZ, 0xc0, !PT ;  /* 0xffff000088887812 */ /* 0x000fe200078ec0ff */
[----:B------:R-:W-:Y:S01]  /*6920*/  FMUL.FTZ R51, R49, R140 ;  /* 0x0000008c31337220 */ /* 0x000fe20000410000 */
[----:B------:R-:W-:Y:S01]  /*6930*/  LOP3.LUT R42, R13, 0xffff0000, RZ, 0xc0, !PT ;  /* 0xffff00000d2a7812 */ /* 0x000fe200078ec0ff */
[----:B------:R-:W-:Y:S01]  /*6940*/  FFMA.FTZ R74, R41, R54, R74 ;  /* 0x00000036294a7223 */ /* 0x000fe2000001004a */
[----:B------:R-:W-:-:S02]  /*6950*/  IMAD.U32 R41, R134, 0x10000, RZ ;  /* 0x0001000086297824 */ /* 0x000fc400078e00ff */
[----:B------:R-:W-:Y:S01]  /*6960*/  FMUL.FTZ R49, R49, R136 ;  /* 0x0000008831317220 */ /* 0x000fe20000410000 */
[----:B------:R-:W-:Y:S01]  /*6970*/  PRMT R135, R135, 0x5410, R110 ;  /* 0x0000541087877816 */ /* 0x000fe2000000006e */
[----:B------:R-:W-:Y:S01]  /*6980*/  FMUL.FTZ R54, R50, R48 ;  /* 0x0000003032367220 */ /* 0x000fe20000410000 */
[----:B------:R-:W-:Y:S01]  /*6990*/  FFMA.FTZ R51, R42, R136, -R51 ;  /* 0x000000882a337223 */ /* 0x000fe20000010833 */
[-C--:B------:R-:W-:Y:S01]  /*69a0*/  FMUL.FTZ R55, R50, R41.reuse ;  /* 0x0000002932377220 */ /* 0x080fe20000410000 */
[----:B------:R-:W-:Y:S01]  /*69b0*/  FFMA.FTZ R49, R42, R140, R49 ;  /* 0x0000008c2a317223 */ /* 0x000fe20000010031 */
[----:B------:R-:W-:Y:S01]  /*69c0*/  FFMA.FTZ R54, R43, R41, -R54 ;  /* 0x000000292b367223 */ /* 0x000fe20000010836 */
[----:B------:R-:W-:Y:S01]  /*69d0*/  IMAD.U32 R42, R139, 0x10000, RZ ;  /* 0x000100008b2a7824 */ /* 0x000fe200078e00ff */
[----:B------:R-:W-:Y:S01]  /*69e0*/  LOP3.LUT R47, R47, 0xffff0000, RZ, 0xc0, !PT ;  /* 0xffff00002f2f7812 */ /* 0x000fe200078ec0ff */
[----:B------:R-:W-:Y:S01]  /*69f0*/  IMAD.U32 R41, R135, 0x10000, RZ ;  /* 0x0001000087297824 */ /* 0x000fe200078e00ff */
[----:B------:R-:W-:Y:S01]  /*6a00*/  LOP3.LUT R138, R138, 0xffff0000, RZ, 0xc0, !PT ;  /* 0xffff00008a8a7812 */ /* 0x000fe200078ec0ff */
[----:B------:R-:W-:Y:S01]  /*6a10*/  FFMA.FTZ R55, R43, R48, R55 ;  /* 0x000000302b377223 */ /* 0x000fe20000010037 */
[----:B------:R-:W-:Y:S01]  /*6a20*/  LOP3.LUT R134, R134, 0xffff0000, RZ, 0xc0, !PT ;  /* 0xffff000086867812 */ /* 0x000fe200078ec0ff */
[----:B------:R-:W-:Y:S01]  /*6a30*/  FMUL.FTZ R43, R45, R42 ;  /* 0x0000002a2d2b7220 */ /* 0x000fe20000410000 */
[----:B------:R-:W-:Y:S01]  /*6a40*/  IMAD.U32 R40, R12, 0x10000, RZ ;  /* 0x000100000c287824 */ /* 0x000fe200078e00ff */
[----:B------:R-:W-:Y:S01]  /*6a50*/  LOP3.LUT R15, R15, 0xffff0000, RZ, 0xc0, !PT ;  /* 0xffff00000f0f7812 */ /* 0x000fe200078ec0ff */
[-C--:B------:R-:W-:Y:S01]  /*6a60*/  FMUL.FTZ R45, R45, R41.reuse ;  /* 0x000000292d2d7220 */ /* 0x080fe20000410000 */
[----:B------:R-:W-:Y:S01]  /*6a70*/  LOP3.LUT R44, R44, 0xffff0000, RZ, 0xc0, !PT ;  /* 0xffff00002c2c7812 */ /* 0x000fe200078ec0ff */
[C---:B------:R-:W-:Y:S01]  /*6a80*/  FMUL.FTZ R48, R47.reuse, R138 ;  /* 0x0000008a2f307220 */ /* 0x040fe20000410000 */
[----:B------:R-:W-:Y:S01]  /*6a90*/  FMUL.FTZ R50, R47, R134 ;  /* 0x000000862f327220 */ /* 0x000fe20000410000 */
[----:B------:R-:W-:Y:S01]  /*6aa0*/  LOP3.LUT R139, R139, 0xffff0000, RZ, 0xc0, !PT ;  /* 0xffff00008b8b7812 */ /* 0x000fe200078ec0ff */
[----:B------:R-:W-:Y:S01]  /*6ab0*/  FFMA.FTZ R45, R40, R42, R45 ;  /* 0x0000002a282d7223 */ /* 0x000fe2000001002d */
[----:B------:R-:W-:Y:S01]  /*6ac0*/  LOP3.LUT R135, R135, 0xffff0000, RZ, 0xc0, !PT ;  /* 0xffff000087877812 */ /* 0x000fe200078ec0ff */
[----:B------:R-:W-:Y:S01]  /*6ad0*/  IMAD.U32 R13, R46, 0x10000, RZ ;  /* 0x000100002e0d7824 */ /* 0x000fe200078e00ff */
[----:B------:R-:W-:Y:S01]  /*6ae0*/  LOP3.LUT R12, R12, 0xffff0000, RZ, 0xc0, !PT ;  /* 0xffff00000c0c7812 */ /* 0x000fe200078ec0ff */
[C---:B------:R-:W-:Y:S01]  /*6af0*/  FFMA.FTZ R47, R15.reuse, R134, -R48 ;  /* 0x000000860f2f7223 */ /* 0x040fe20000010830 */
[----:B------:R-:W-:Y:S01]  /*6b00*/  FFMA.FTZ R50, R15, R138, R50 ;  /* 0x0000008a0f327223 */ /* 0x000fe20000010032 */
[----:B------:R-:W-:Y:S01]  /*6b10*/  FFMA.FTZ R43, R40, R41, -R43 ;  /* 0x00000029282b7223 */ /* 0x000fe2000001082b */
[----:B------:R-:W-:Y:S01]  /*6b20*/  IMAD.U32 R42, R137, 0x10000, RZ ;  /* 0x00010000892a7824 */ /* 0x000fe200078e00ff */
[----:B------:R-:W-:Y:S01]  /*6b30*/  LOP3.LUT R46, R46, 0xffff0000, RZ, 0xc0, !PT ;  /* 0xffff00002e2e7812 */ /* 0x000fe200078ec0ff */
[C---:B------:R-:W-:Y:S01]  /*6b40*/  FMUL.FTZ R15, R44.reuse, R139 ;  /* 0x0000008b2c0f7220 */ /* 0x040fe20000410000 */
[----:B------:R-:W-:Y:S01]  /*6b50*/  IMAD.U32 R40, R133, 0x10000, RZ ;  /* 0x0001000085287824 */ /* 0x000fe200078e00ff */
[----:B------:R-:W-:Y:S01]  /*6b60*/  LOP3.LUT R137, R137, 0xffff0000, RZ, 0xc0, !PT ;  /* 0xffff000089897812 */ /* 0x000fe200078ec0ff */
[-C--:B------:R-:W-:Y:S01]  /*6b70*/  FMUL.FTZ R41, R44, R135.reuse ;  /* 0x000000872c297220 */ /* 0x080fe20000410000 */
[----:B------:R-:W-:Y:S01]  /*6b80*/  LOP3.LUT R133, R133, 0xffff0000, RZ, 0xc0, !PT ;  /* 0xffff000085857812 */ /* 0x000fe200078ec0ff */
[----:B------:R-:W-:Y:S01]  /*6b90*/  FFMA.FTZ R44, R12, R135, -R15 ;  /* 0x000000870c2c7223 */ /* 0x000fe2000001080f */
[----:B------:R-:W-:Y:S01]  /*6ba0*/  LOP3.LUT R14, R14, 0xffff0000, RZ, 0xc0, !PT ;  /* 0xffff00000e0e7812 */ /* 0x000fe200078ec0ff */
[C---:B------:R-:W-:Y:S01]  /*6bb0*/  FMUL.FTZ R48, R13.reuse, R42 ;  /* 0x0000002a0d307220 */ /* 0x040fe20000410000 */
[C---:B------:R-:W-:Y:S01]  /*6bc0*/  FMUL.FTZ R15, R46.reuse, R137 ;  /* 0x000000892e0f7220 */ /* 0x040fe20000410000 */
[-C--:B------:R-:W-:Y:S01]  /*6bd0*/  FMUL.FTZ R13, R13, R40.reuse ;  /* 0x000000280d0d7220 */ /* 0x080fe20000410000 */
[-C--:B------:R-:W-:Y:S01]  /*6be0*/  FMUL.FTZ R46, R46, R133.reuse ;  /* 0x000000852e2e7220 */ /* 0x080fe20000410000 */
[C---:B------:R-:W-:Y:S01]  /*6bf0*/  FFMA.FTZ R48, R11.reuse, R40, -R48 ;  /* 0x000000280b307223 */ /* 0x040fe20000010830 */
        /* <DEDUP_REMOVED lines=14> */
[----:B------:R-:W-:-:S02]  /*6ce0*/  IMAD.MOV.U32 R13, RZ, RZ, R51 ;  /* 0x000000ffff0d7224 */ /* 0x000fc400078e0033 */
[----:B------:R-:W-:Y:S02]  /*6cf0*/  IMAD.MOV.U32 R45, RZ, RZ, R49 ;  /* 0x000000ffff2d7224 */ /* 0x000fe400078e0031 */
[----:B------:R-:W-:-:S07]  /*6d00*/  IMAD.MOV.U32 R47, RZ, RZ, R55 ;  /* 0x000000ffff2f7224 */ /* 0x000fce00078e0037 */
.L_x_1632:
[----:B------:R-:W-:Y:S05]  /*6d10*/  BSYNC B2 ;  /* 0x0000000000027941 */ /* 0x000fea0003800000 */
.L_x_1631:
[----:B---3--:R3:W-:Y:S04]  /*6d20*/  ST.E.128 desc[UR60][R52.64], R12 ;  /* 0x0000000c34007985 */ /* 0x0087e8000c101d3c */
[----:B----4-:R3:W-:Y:S02]  /*6d30*/  @!P0 ST.E.128 desc[UR60][R108.64], R44 ;  /* 0x0000002c6c008985 */ /* 0x0107e4000c101d3c */
.L_x_1626:
[----:B------:R-:W-:Y:S05]  /*6d40*/  BSYNC B1 ;  /* 0x0000000000017941 */ /* 0x000fea0003800000 */
.L_x_1625:
[----:B------:R-:W-:-:S03]  /*6d50*/  UMOV UR4, 0xffffffff ;  /* 0xffffffff00047882 */ /* 0x000fc60000000000 */
[----:B------:R-:W-:Y:S05]  /*6d60*/  BRA.DIV UR4, `(.L_x_1633) ;  /* 0x0000024204cc7947 */ /* 0x000fea000b800000 */
[----:B---3--:R3:W4:Y:S04]  /*6d70*/  SHFL.IDX PT, R45, R114, 0x1, 0x181f ;  /* 0x00381f00722d7f89 */ /* 0x00872800000e0000 */
[----:B------:R3:W0:Y:S02]  /*6d80*/  SHFL.IDX PT, R44, R107, 0x1, 0x181f ;  /* 0x00381f006b2c7f89 */ /* 0x00062400000e0000 */
.L_x_2022:
[----:B------:R-:W-:Y:S05]  /*6d90*/  @P4 BRA `(.L_x_1602) ;  /* 0x0000001400604947 */ /* 0x000fea0003800000 */
[----:B------:R-:W-:Y:S01]  /*6da0*/  ISETP.NE.AND P0, PT, R28, RZ, PT ;  /* 0x000000ff1c00720c */ /* 0x000fe20003f05270 */
[----:B------:R-:W-:-:S12]  /*6db0*/  BSSY B1, `(.L_x_1634) ;  /* 0x000007d000017945 */ /* 0x000fd80003800000 */
[----:B------:R-:W-:Y:S05]  /*6dc0*/  @!P0 BRA `(.L_x_1635) ;  /* 0x0000000400ec8947 */ /* 0x000fea0003800000 */
[----:B------:R-:W5:Y:S04]  /*6dd0*/  LDL R15, [R1+0x4c] ;  /* 0x00004c00010f7983 */ /* 0x000f680000100800 */
[----:B------:R-:W3:Y:S04]  /*6de0*/  LDL R14, [R1+0xa0] ;  /* 0x0000a000010e7983 */ /* 0x000ee80000100800 */
[----:B------:R-:W3:Y:S01]  /*6df0*/  LDL R13, [R1+0x54] ;  /* 0x00005400010d7983 */ /* 0x000ee20000100800 */
[----:B--2---:R-:W-:Y:S01]  /*6e00*/  SEL R11, R95, R118, !P2 ;  /* 0x000000765f0b7207 */ /* 0x004fe20005000000 */
[----:B------:R-:W-:Y:S01]  /*6e10*/  BSSY B2, `(.L_x_1636) ;  /* 0x0000074000027945 */ /* 0x000fe20003800000 */
[----:B------:R-:W-:-:S02]  /*6e20*/  ISETP.GE.AND P4, PT, R16, R106, PT ;  /* 0x0000006a1000720c */ /* 0x000fc40003f86270 */
[----:B------:R-:W-:Y:S02]  /*6e30*/  SHF.R.S32.HI R12, RZ, 0x1f, R11 ;  /* 0x0000001fff0c7819 */ /* 0x000fe4000001140b */
[C---:B0-----:R-:W-:Y:S02]  /*6e40*/  LEA R46, P0, R33.reuse, R44, 0x1 ;  /* 0x0000002c212e7211 */ /* 0x041fe400078008ff */
[----:B------:R-:W-:Y:S02]  /*6e50*/  LEA.HI R11, R12, R11, RZ, 0x4 ;  /* 0x0000000b0c0b7211 */ /* 0x000fe400078f20ff */
[----:B----4-:R-:W-:Y:S02]  /*6e60*/  LEA.HI.X R47, R33, R45, R88, 0x1, P0 ;  /* 0x0000002d212f7211 */ /* 0x010fe400000f0c58 */
[----:B------:R-:W-:-:S04]  /*6e70*/  LEA.HI.SX32 R11, R11, R32, 0x1c ;  /* 0x000000200b0b7211 */ /* 0x000fc800078fe2ff */
[----:B------:R-:W-:Y:S01]  /*6e80*/  SHF.R.S32.HI R12, RZ, 0x1f, R11 ;  /* 0x0000001fff0c7819 */ /* 0x000fe2000001140b */
[----:B------:R-:W-:-:S03]  /*6e90*/  IMAD.SHL.U32 R49, R11, 0x8, RZ ;  /* 0x000000080b317824 */ /* 0x000fc600078e00ff */
[----:B------:R-:W-:Y:S02]  /*6ea0*/  LEA.HI R12, R12, R11, RZ, 0x3 ;  /* 0x0000000b0c0c7211 */ /* 0x000fe400078f18ff */
[----:B------:R-:W-:-:S03]  /*6eb0*/  ISETP.GE.AND P6, PT, R49, R116, PT ;  /* 0x000000743100720c */ /* 0x000fc60003fc6270 */
[----:B------:R-:W-:-:S05]  /*6ec0*/  IMAD.SHL.U32 R12, R12, 0x200, RZ ;  /* 0x000002000c0c7824 */ /* 0x000fca00078e00ff */
[----:B------:R-:W-:Y:S02]  /*6ed0*/  LOP3.LUT R12, R12, 0x7ffff000, RZ, 0xc0, !PT ;  /* 0x7ffff0000c0c7812 */ /* 0x000fe400078ec0ff */
[----:B-----5:R-:W-:-:S03]  /*6ee0*/  LOP3.LUT R11, R15, 0x38, R49, 0xf8, !PT ;  /* 0x000000380f0b7812 */ /* 0x020fc600078ef831 */
[----:B------:R-:W-:Y:S01]  /*6ef0*/  @!P6 IMAD.WIDE R48, R49, 0x2, R44 ;  /* 0x000000023130e825 */ /* 0x000fe200078e022c */
[----:B---3--:R-:W-:-:S04]  /*6f00*/  LOP3.LUT R11, R11, R14, RZ, 0x3c, !PT ;  /* 0x0000000e0b0b7212 */ /* 0x008fc800078e3cff */
[----:B------:R-:W-:Y:S01]  /*6f10*/  IADD3 R13, R11, R12, R13 ;  /* 0x0000000c0b0d7210 */ /* 0x000fe20007ffe00d */
[----:B------:R-:W-:-:S04]  /*6f20*/  IMAD R11, R200, 0x4000, R91 ;  /* 0x00004000c80b7824 */ /* 0x000fc800078e025b */
[----:B------:R-:W-:Y:S02]  /*6f30*/  IMAD R13, R200, 0x4000, R13 ;  /* 0x00004000c80d7824 */ /* 0x000fe400078e020d */
[--C-:B------:R-:W-:Y:S02]  /*6f40*/  IMAD R11, R11, 0x2, R18.reuse ;  /* 0x000000020b0b7824 */ /* 0x100fe400078e0212 */
[----:B------:R-:W-:-:S03]  /*6f50*/  IMAD R40, R13, 0x2, R18 ;  /* 0x000000020d287824 */ /* 0x000fc600078e0212 */
[----:B------:R0:W2:Y:S04]  /*6f60*/  LDS.128 R12, [R11+0x20400] ;  /* 0x020400000b0c7984 */ /* 0x0000a80000000c00 */
[----:B------:R-:W3:Y:S01]  /*6f70*/  LDS.128 R40, [R40+0x20400] ;  /* 0x0204000028287984 */ /* 0x000ee20000000c00 */
[----:B------:R-:W-:Y:S05]  /*6f80*/  @P4 BRA `(.L_x_1637) ;  /* 0x0000000400704947 */ /* 0x000fea0003800000 */
[----:B------:R-:W-:Y:S01]  /*6f90*/  SHF.R.U64 R74, R60, 0x10, R61 ;  /* 0x000000103c4a7819 */ /* 0x000fe2000000123d */
[----:B---3--:R-:W-:Y:S01]  /*6fa0*/  IMAD.U32 R53, R41, 0x10000, RZ ;  /* 0x0001000029357824 */ /* 0x008fe200078e00ff */
        /* <DEDUP_REMOVED lines=10> */
[----:B------:R-:W-:Y:S01]  /*7050*/  SHF.R.U64 R68, R70, 0x10, R71 ;  /* 0x0000001046447819 */ /* 0x000fe20000001247 */
[----:B------:R-:W-:Y:S01]  /*7060*/  IMAD.U32 R61, R128, 0x10000, RZ ;  /* 0x00010000803d7824 */ /* 0x000fe200078e00ff */
[----:B------:R-:W-:Y:S02]  /*7070*/  SHF.R.U32.HI R63, RZ, 0x10, R63 ;  /* 0x00000010ff3f7819 */ /* 0x000fe4000001163f */
[----:B------:R-:W-:Y:S01]  /*7080*/  SHF.R.U32.HI R71, RZ, 0x10, R71 ;  /* 0x00000010ff477819 */ /* 0x000fe20000011647 */
[----:B------:R-:W-:Y:S01]  /*7090*/  FMUL.FTZ R69, R53, R61 ;  /* 0x0000003d35457220 */ /* 0x000fe20000410000 */
[----:B------:R-:W-:Y:S01]  /*70a0*/  PRMT R125, R125, 0x5410, R62 ;  /* 0x000054107d7d7816 */ /* 0x000fe2000000003e */
[----:B------:R-:W-:Y:S01]  /*70b0*/  IMAD.U32 R62, R132, 0x10000, RZ ;  /* 0x00010000843e7824 */ /* 0x000fe200078e00ff */
[----:B------:R-:W-:-:S02]  /*70c0*/  PRMT R126, R126, 0x5410, R63 ;  /* 0x000054107e7e7816 */ /* 0x000fc4000000003f */
[----:B------:R-:W-:Y:S01]  /*70d0*/  PRMT R130, R130, 0x5410, R71 ;  /* 0x0000541082827816 */ /* 0x000fe20000000047 */
[-C--:B------:R-:W-:Y:S01]  /*70e0*/  FMUL.FTZ R63, R53, R62.reuse ;  /* 0x0000003e353f7220 */ /* 0x080fe20000410000 */
[----:B------:R-:W-:Y:S01]  /*70f0*/  LOP3.LUT R54, R41, 0xffff0000, RZ, 0xc0, !PT ;  /* 0xffff000029367812 */ /* 0x000fe200078ec0ff */
[----:B------:R-:W-:Y:S01]  /*7100*/  FFMA.FTZ R69, R50, R62, R69 ;  /* 0x0000003e32457223 */ /* 0x000fe20000010045 */
[----:B------:R-:W-:Y:S01]  /*7110*/  LOP3.LUT R132, R132, 0xffff0000, RZ, 0xc0, !PT ;  /* 0xffff000084847812 */ /* 0x000fe200078ec0ff */
[----:B------:R-:W-:Y:S01]  /*7120*/  FFMA.FTZ R63, R50, R61, -R63 ;  /* 0x0000003d323f7223 */ /* 0x000fe2000001083f */
[----:B------:R-:W-:Y:S01]  /*7130*/  LOP3.LUT R128, R128, 0xffff0000, RZ, 0xc0, !PT ;  /* 0xffff000080807812 */ /* 0x000fe200078ec0ff */
[----:B------:R-:W-:Y:S01]  /*7140*/  IMAD.U32 R53, R130, 0x10000, RZ ;  /* 0x0001000082357824 */ /* 0x000fe200078e00ff */
[----:B------:R-:W-:Y:S01]  /*7150*/  PRMT R129, R129, 0x5410, R68 ;  /* 0x0000541081817816 */ /* 0x000fe20000000044 */
[----:B------:R-:W-:Y:S01]  /*7160*/  IMAD.U32 R50, R126, 0x10000, RZ ;  /* 0x000100007e327824 */ /* 0x000fe200078e00ff */
[----:B------:R-:W-:Y:S01]  /*7170*/  LOP3.LUT R13, R13, 0xffff0000, RZ, 0xc0, !PT ;  /* 0xffff00000d0d7812 */ /* 0x000fe200078ec0ff */
[----:B------:R-:W-:Y:S01]  /*7180*/  FMUL.FTZ R68, R54, R132 ;  /* 0x0000008436447220 */ /* 0x000fe20000410000 */
[----:B------:R-:W-:Y:S01]  /*7190*/  LOP3.LUT R52, R40, 0xffff0000, RZ, 0xc0, !PT ;  /* 0xffff000028347812 */ /* 0x000fe200078ec0ff */
[----:B------:R-:W-:Y:S01]  /*71a0*/  FMUL.FTZ R54, R54, R128 ;  /* 0x0000008036367220 */ /* 0x000fe20000410000 */
[----:B------:R-:W-:Y:S01]  /*71b0*/  LOP3.LUT R60, R43, 0xffff0000, RZ, 0xc0, !PT ;  /* 0xffff00002b3c7812 */ /* 0x000fe200078ec0ff */
[----:B------:R-:W-:Y:S01]  /*71c0*/  IMAD.U32 R40, R15, 0x10000, RZ ;  /* 0x000100000f287824 */ /* 0x000fe200078e00ff */
[----:B------:R-:W-:Y:S01]  /*71d0*/  LOP3.LUT R130, R130, 0xffff0000, RZ, 0xc0, !PT ;  /* 0xffff000082827812 */ /* 0x000fe200078ec0ff */
[-C--:B------:R-:W-:Y:S01]  /*71e0*/  FMUL.FTZ R61, R55, R53.reuse ;  /* 0x00000035373d7220 */ /* 0x080fe20000410000 */
[----:B------:R-:W-:Y:S01]  /*71f0*/  PRMT R131, R131, 0x5410, R72 ;  /* 0x0000541083837816 */ /* 0x000fe20000000048 */
[----:B------:R-:W-:Y:S01]  /*7200*/  FMUL.FTZ R62, R55, R50 ;  /* 0x00000032373e7220 */ /* 0x000fe20000410000 */
[----:B------:R-:W-:Y:S01]  /*7210*/  PRMT R127, R127, 0x5410, R74 ;  /* 0x000054107f7f7816 */ /* 0x000fe2000000004a */
[----:B------:R-:W-:Y:S01]  /*7220*/  FFMA.FTZ R132, R13, R132, R54 ;  /* 0x000000840d847223 */ /* 0x000fe20000010036 */
[----:B------:R-:W-:Y:S01]  /*7230*/  LOP3.LUT R126, R126, 0xffff0000, RZ, 0xc0, !PT ;  /* 0xffff00007e7e7812 */ /* 0x000fe200078ec0ff */
[----:B------:R-:W-:Y:S01]  /*7240*/  FFMA.FTZ R61, R40, R50, -R61 ;  /* 0x00000032283d7223 */ /* 0x000fe2000001083d */
[----:B------:R-:W-:Y:S01]  /*7250*/  LOP3.LUT R41, R15, 0xffff0000, RZ, 0xc0, !PT ;  /* 0xffff00000f297812 */ /* 0x000fe200078ec0ff */
[----:B------:R-:W-:Y:S01]  /*7260*/  FMUL.FTZ R54, R60, R130 ;  /* 0x000000823c367220 */ /* 0x000fe20000410000 */
[----:B------:R-:W-:Y:S01]  /*7270*/  FFMA.FTZ R62, R40, R53, R62 ;  /* 0x00000035283e7223 */ /* 0x000fe2000001003e */
[----:B------:R-:W-:-:S02]  /*7280*/  IMAD.U32 R50, R131, 0x10000, RZ ;  /* 0x0001000083327824 */ /* 0x000fc400078e00ff */
[-C--:B------:R-:W-:Y:S01]  /*7290*/  FMUL.FTZ R60, R60, R126.reuse ;  /* 0x0000007e3c3c7220 */ /* 0x080fe20000410000 */
[----:B------:R-:W-:Y:S02]  /*72a0*/  IMAD.U32 R40, R127, 0x10000, RZ ;  /* 0x000100007f287824 */ /* 0x000fe400078e00ff */
[----:B------:R-:W-:Y:S01]  /*72b0*/  FFMA.FTZ R126, R41, R126, -R54 ;  /* 0x0000007e297e7223 */ /* 0x000fe20000010836 */
[----:B------:R-:W-:Y:S01]  /*72c0*/  FMUL.FTZ R54, R51, R50 ;  /* 0x0000003233367220 */ /* 0x000fe20000410000 */
[----:B------:R-:W-:Y:S01]  /*72d0*/  LOP3.LUT R131, R131, 0xffff0000, RZ, 0xc0, !PT ;  /* 0xffff000083837812 */ /* 0x000fe200078ec0ff */
[----:B------:R-:W-:Y:S01]  /*72e0*/  FMUL.FTZ R51, R51, R40 ;  /* 0x0000002833337220 */ /* 0x000fe20000410000 */
[----:B------:R-:W-:Y:S01]  /*72f0*/  LOP3.LUT R127, R127, 0xffff0000, RZ, 0xc0, !PT ;  /* 0xffff00007f7f7812 */ /* 0x000fe200078ec0ff */
[----:B------:R-:W-:Y:S01]  /*7300*/  FFMA.FTZ R68, R13, R128, -R68 ;  /* 0x000000800d447223 */ /* 0x000fe20000010844 */
[----:B------:R-:W-:Y:S01]  /*7310*/  LOP3.LUT R12, R12, 0xffff0000, RZ, 0xc0, !PT ;  /* 0xffff00000c0c7812 */ /* 0x000fe200078ec0ff */
[----:B------:R-:W-:Y:S01]  /*7320*/  FFMA.FTZ R51, R11, R50, R51 ;  /* 0x000000320b337223 */ /* 0x000fe20000010033 */
[----:B------:R-:W-:-:S02]  /*7330*/  IMAD.U32 R43, R42, 0x10000, RZ ;  /* 0x000100002a2b7824 */ /* 0x000fc400078e00ff */
[----:B------:R-:W-:Y:S01]  /*7340*/  FMUL.FTZ R13, R52, R131 ;  /* 0x00000083340d7220 */ /* 0x000fe20000410000 */
[----:B------:R-:W-:Y:S01]  /*7350*/  FFMA.FTZ R54, R11, R40, -R54 ;  /* 0x000000280b367223 */ /* 0x000fe20000010836 */
[----:B------:R-:W-:Y:S01]  /*7360*/  IMAD.U32 R50, R129, 0x10000, RZ ;  /* 0x0001000081327824 */ /* 0x000fe200078e00ff */
[----:B------:R-:W-:Y:S01]  /*7370*/  LOP3.LUT R42, R42, 0xffff0000, RZ, 0xc0, !PT ;  /* 0xffff00002a2a7812 */ /* 0x000fe200078ec0ff */
[-C--:B------:R-:W-:Y:S01]  /*7380*/  FMUL.FTZ R11, R52, R127.reuse ;  /* 0x0000007f340b7220 */ /* 0x080fe20000410000 */
[----:B------:R-:W-:Y:S01]  /*7390*/  IMAD.U32 R40, R125, 0x10000, RZ ;  /* 0x000100007d287824 */ /* 0x000fe200078e00ff */
[----:B------:R-:W-:Y:S01]  /*73a0*/  LOP3.LUT R129, R129, 0xffff0000, RZ, 0xc0, !PT ;  /* 0xffff000081817812 */ /* 0x000fe200078ec0ff */
[----:B------:R-:W-:Y:S01]  /*73b0*/  FFMA.FTZ R13, R12, R127, -R13 ;  /* 0x0000007f0c0d7223 */ /* 0x000fe2000001080d */
[----:B------:R-:W-:Y:S01]  /*73c0*/  LOP3.LUT R125, R125, 0xffff0000, RZ, 0xc0, !PT ;  /* 0xffff00007d7d7812 */ /* 0x000fe200078ec0ff */
[----:B------:R-:W-:Y:S02]  /*73d0*/  IMAD.U32 R15, R14, 0x10000, RZ ;  /* 0x000100000e0f7824 */ /* 0x000fe400078e00ff */
[----:B------:R-:W-:Y:S01]  /*73e0*/  FFMA.FTZ R12, R12, R131, R11 ;  /* 0x000000830c0c7223 */ /* 0x000fe2000001000b */
[----:B------:R-:W-:Y:S01]  /*73f0*/  FMUL.FTZ R52, R43, R50 ;  /* 0x000000322b347220 */ /* 0x000fe20000410000 */
[----:B------:R-:W-:Y:S01]  /*7400*/  LOP3.LUT R14, R14, 0xffff0000, RZ, 0xc0, !PT ;  /* 0xffff00000e0e7812 */ /* 0x000fe200078ec0ff */
[----:B------:R-:W-:Y:S01]  /*7410*/  FFMA.FTZ R41, R41, R130, R60 ;  /* 0x0000008229297223 */ /* 0x000fe2000001003c */
[-C--:B------:R-:W-:Y:S01]  /*7420*/  FMUL.FTZ R43, R43, R40.reuse ;  /* 0x000000282b2b7220 */ /* 0x080fe20000410000 */
[C---:B------:R-:W-:Y:S01]  /*7430*/  FMUL.FTZ R11, R42.reuse, R129 ;  /* 0x000000812a0b7220 */ /* 0x040fe20000410000 */
[----:B------:R-:W-:Y:S01]  /*7440*/  FMUL.FTZ R42, R42, R125 ;  /* 0x0000007d2a2a7220 */ /* 0x000fe20000410000 */
[C---:B------:R-:W-:Y:S01]  /*7450*/  FFMA.FTZ R52, R15.reuse, R40, -R52 ;  /* 0x000000280f347223 */ /* 0x040fe20000010834 */
[----:B------:R-:W-:Y:S01]  /*7460*/  FFMA.FTZ R43, R15, R50, R43 ;  /* 0x000000320f2b7223 */ /* 0x000fe2000001002b */
[----:B------:R-:W-:Y:S01]  /*7470*/  F2FP.BF16.F32.PACK_AB R50, R41, R62 ;  /* 0x0000003e2932723e */ /* 0x000fe200000010ff */
[C---:B------:R-:W-:Y:S01]  /*7480*/  FFMA.FTZ R42, R14.reuse, R129, R42 ;  /* 0x000000810e2a7223 */ /* 0x040fe2000001002a */
        /* <DEDUP_REMOVED lines=11> */
[----:B------:R-:W-:-:S07]  /*7540*/  F2FP.BF16.F32.PACK_AB R14, R11, R52 ;  /* 0x000000340b0e723e */ /* 0x000fce00000010ff */
.L_x_1637:
[----:B------:R-:W-:Y:S05]  /*7550*/  BSYNC B2 ;  /* 0x0000000000027941 */ /* 0x000fea0003800000 */
.L_x_1636:
[----:B--2---:R2:W-:Y:S04]  /*7560*/  ST.E.128 desc[UR60][R46.64], R12 ;  /* 0x0000000c2e007985 */ /* 0x0045e8000c101d3c */
[----:B---3--:R2:W-:Y:S02]  /*7570*/  @!P6 ST.E.128 desc[UR60][R48.64], R40 ;  /* 0x000000283000e985 */ /* 0x0085e4000c101d3c */
.L_x_1635:
[----:B------:R-:W-:Y:S05]  /*7580*/  BSYNC B1 ;  /* 0x0000000000017941 */ /* 0x000fea0003800000 */
.L_x_1634:
[----:B------:R-:W-:-:S13]  /*7590*/  ISETP.NE.AND P0, PT, R36, RZ, PT ;  /* 0x000000ff2400720c */ /* 0x000fda0003f05270 */
[----:B------:R-:W-:Y:S05]  /*75a0*/  @!P0 BRA `(.L_x_1602) ;  /* 0x0000000c005c8947 */ /* 0x000fea0003800000 */
[----:B--2---:R-:W2:Y:S04]  /*75b0*/  LDL R40, [R1+0x4c] ;  /* 0x00004c0001287983 */ /* 0x004ea80000100800 */
[----:B------:R-:W5:Y:S04]  /*75c0*/  LDL R15, [R1+0xa0] ;  /* 0x0000a000010f7983 */ /* 0x000f680000100800 */
[----:B------:R-:W3:Y:S01]  /*75d0*/  LDL R14, [R1+0x54] ;  /* 0x00005400010e7983 */ /* 0x000ee20000100800 */
[----:B------:R-:W-:Y:S01]  /*75e0*/  SEL R118, R95, R118, !P1 ;  /* 0x000000765f767207 */ /* 0x000fe20004800000 */
[----:B------:R-:W-:Y:S01]  /*75f0*/  BSSY B1, `(.L_x_1638) ;  /* 0x0000072000017945 */ /* 0x000fe20003800000 */
[----:B------:R-:W-:-:S02]  /*7600*/  ISETP.GE.AND P4, PT, R219, R106, PT ;  /* 0x0000006adb00720c */ /* 0x000fc40003f86270 */
[----:B0-----:R-:W-:Y:S02]  /*7610*/  SHF.R.S32.HI R11, RZ, 0x1f, R118 ;  /* 0x0000001fff0b7819 */ /* 0x001fe40000011476 */
[----:B------:R-:W-:Y:S02]  /*7620*/  LEA R46, P0, R35, R44, 0x1 ;  /* 0x0000002c232e7211 */ /* 0x000fe400078008ff */
[----:B------:R-:W-:Y:S02]  /*7630*/  LEA.HI R11, R11, R118, RZ, 0x4 ;  /* 0x000000760b0b7211 */ /* 0x000fe400078f20ff */
[----:B----4-:R-:W-:Y:S02]  /*7640*/  LEA.HI.X R47, R35, R45, R89, 0x1, P0 ;  /* 0x0000002d232f7211 */ /* 0x010fe400000f0c59 */
[----:B------:R-:W-:-:S04]  /*7650*/  LEA.HI.SX32 R12, R11, R34, 0x1c ;  /* 0x000000220b0c7211 */ /* 0x000fc800078fe2ff */
[----:B------:R-:W-:Y:S01]  /*7660*/  SHF.R.S32.HI R13, RZ, 0x1f, R12 ;  /* 0x0000001fff0d7819 */ /* 0x000fe2000001140c */
[----:B------:R-:W-:-:S03]  /*7670*/  IMAD.SHL.U32 R11, R12, 0x8, RZ ;  /* 0x000000080c0b7824 */ /* 0x000fc600078e00ff */
[----:B------:R-:W-:-:S05]  /*7680*/  LEA.HI R13, R13, R12, RZ, 0x3 ;  /* 0x0000000c0d0d7211 */ /* 0x000fca00078f18ff */
[----:B------:R-:W-:-:S05]  /*7690*/  IMAD.SHL.U32 R13, R13, 0x200, RZ ;  /* 0x000002000d0d7824 */ /* 0x000fca00078e00ff */
[----:B------:R-:W-:Y:S02]  /*76a0*/  LOP3.LUT R13, R13, 0x7ffff000, RZ, 0xc0, !PT ;  /* 0x7ffff0000d0d7812 */ /* 0x000fe400078ec0ff */
[----:B--2---:R-:W-:-:S04]  /*76b0*/  LOP3.LUT R12, R40, 0x38, R11, 0xf8, !PT ;  /* 0x00000038280c7812 */ /* 0x004fc800078ef80b */
[----:B-----5:R-:W-:-:S04]  /*76c0*/  LOP3.LUT R12, R12, R15, RZ, 0x3c, !PT ;  /* 0x0000000f0c0c7212 */ /* 0x020fc800078e3cff */
[----:B---3--:R-:W-:Y:S01]  /*76d0*/  IADD3 R15, R12, R13, R14 ;  /* 0x0000000d0c0f7210 */ /* 0x008fe20007ffe00e */
[----:B------:R-:W-:-:S04]  /*76e0*/  IMAD R13, R200, 0x4000, R4 ;  /* 0x00004000c80d7824 */ /* 0x000fc800078e0204 */
[----:B------:R-:W-:Y:S02]  /*76f0*/  IMAD R15, R200, 0x4000, R15 ;  /* 0x00004000c80f7824 */ /* 0x000fe400078e020f */
[--C-:B------:R-:W-:Y:S02]  /*7700*/  IMAD R13, R13, 0x2, R18.reuse ;  /* 0x000000020d0d7824 */ /* 0x100fe400078e0212 */
[----:B------:R-:W-:-:S04]  /*7710*/  IMAD R40, R15, 0x2, R18 ;  /* 0x000000020f287824 */ /* 0x000fc800078e0212 */
[----:B------:R-:W0:Y:S04]  /*7720*/  LDS.128 R12, [R13+0x20400] ;  /* 0x020400000d0c7984 */ /* 0x000e280000000c00 */
[----:B------:R-:W2:Y:S01]  /*7730*/  LDS.128 R40, [R40+0x20400] ;  /* 0x0204000028287984 */ /* 0x000ea20000000c00 */
[----:B------:R-:W-:Y:S05]  /*7740*/  @P4 BRA `(.L_x_1639) ;  /* 0x0000000400704947 */ /* 0x000fea0003800000 */
[----:B------:R-:W-:Y:S01]  /*7750*/  SHF.R.U64 R62, R58, 0x10, R59 ;  /* 0x000000103a3e7819 */ /* 0x000fe2000000123b */
[----:B--2---:R-:W-:Y:S01]  /*7760*/  IMAD.U32 R52, R41, 0x10000, RZ ;  /* 0x0001000029347824 */ /* 0x004fe200078e00ff */
[----:B------:R-:W-:Y:S01]  /*7770*/  SHF.R.U64 R68, R56, 0x10, R57 ;  /* 0x0000001038447819 */ /* 0x000fe20000001239 */
[----:B0-----:R-:W-:Y:S01]  /*7780*/  IMAD.U32 R48, R13, 0x10000, RZ ;  /* 0x000100000d307824 */ /* 0x001fe200078e00ff */
[----:B------:R-:W-:Y:S01]  /*7790*/  SHF.R.U64 R58, R64, 0x10, R65 ;  /* 0x00000010403a7819 */ /* 0x000fe20000001241 */
[----:B------:R-:W-:Y:S01]  /*77a0*/  IMAD.U32 R54, R43, 0x10000, RZ ;  /* 0x000100002b367824 */ /* 0x000fe200078e00ff */
[----:B------:R-:W-:Y:S01]  /*77b0*/  SHF.R.U32.HI R57, RZ, 0x10, R57 ;  /* 0x00000010ff397819 */ /* 0x000fe20000011639 */
[----:B------:R-:W-:Y:S01]  /*77c0*/  IMAD.U32 R50, R40, 0x10000, RZ ;  /* 0x0001000028327824 */ /* 0x000fe200078e00ff */
[----:B------:R-:W-:Y:S02]  /*77d0*/  SHF.R.U32.HI R65, RZ, 0x10, R65 ;  /* 0x00000010ff417819 */ /* 0x000fe40000011641 */
[----:B------:R-:W-:-:S02]  /*77e0*/  PRMT R120, R120, 0x5410, R57 ;  /* 0x0000541078787816 */ /* 0x000fc40000000039 */
[----:B------:R-:W-:Y:S02]  /*77f0*/  PRMT R124, R124, 0x5410, R65 ;  /* 0x000054107c7c7816 */ /* 0x000fe40000000041 */
[----:B------:R-:W-:Y:S01]  /*7800*/  SHF.R.U32.HI R60, RZ, 0x10, R59 ;  /* 0x00000010ff3c7819 */ /* 0x000fe2000001163b */
[----:B------:R-:W-:Y:S01]  /*7810*/  IMAD.U32 R57, R120, 0x10000, RZ ;  /* 0x0001000078397824 */ /* 0x000fe200078e00ff */
[--C-:B------:R-:W-:Y:S01]  /*7820*/  SHF.R.U64 R56, R66, 0x10, R67.reuse ;  /* 0x0000001042387819 */ /* 0x100fe20000001243 */
[----:B------:R-:W-:Y:S01]  /*7830*/  IMAD.U32 R59, R124, 0x10000, RZ ;  /* 0x000100007c3b7824 */ /* 0x000fe200078e00ff */
[----:B------:R-:W-:Y:S01]  /*7840*/  SHF.R.U32.HI R67, RZ, 0x10, R67 ;  /* 0x00000010ff437819 */ /* 0x000fe20000011643 */
[C---:B------:R-:W-:Y:S01]  /*7850*/  FMUL.FTZ R63, R52.reuse, R57 ;  /* 0x00000039343f7220 */ /* 0x040fe20000410000 */
[----:B------:R-:W-:Y:S01]  /*7860*/  LOP3.LUT R53, R41, 0xffff0000, RZ, 0xc0, !PT ;  /* 0xffff000029357812 */ /* 0x000fe200078ec0ff */
[-C--:B------:R-:W-:Y:S01]  /*7870*/  FMUL.FTZ R61, R52, R59.reuse ;  /* 0x0000003b343d7220 */ /* 0x080fe20000410000 */
[----:B------:R-:W-:Y:S01]  /*7880*/  PRMT R122, R122, 0x5410, R67 ;  /* 0x000054107a7a7816 */ /* 0x000fe20000000043 */
[----:B------:R-:W-:Y:S01]  /*7890*/  FFMA.FTZ R63, R48, R59, R63 ;  /* 0x0000003b303f7223 */ /* 0x000fe2000001003f */
[----:B------:R-:W-:-:S02]  /*78a0*/  LOP3.LUT R120, R120, 0xffff0000, RZ, 0xc0, !PT ;  /* 0xffff000078787812 */ /* 0x000fc400078ec0ff */
[----:B------:R-:W-:Y:S02]  /*78b0*/  LOP3.LUT R124, R124, 0xffff0000, RZ, 0xc0, !PT ;  /* 0xffff00007c7c7812 */ /* 0x000fe400078ec0ff */
[----:B------:R-:W-:Y:S02]  /*78c0*/  PRMT R117, R117, 0x5410, R60 ;  /* 0x0000541075757816 */ /* 0x000fe4000000003c */
[----:B------:R-:W-:Y:S01]  /*78d0*/  PRMT R121, R121, 0x5410, R56 ;  /* 0x0000541079797816 */ /* 0x000fe20000000038 */
[----:B------:R-:W-:Y:S01]  /*78e0*/  FFMA.FTZ R56, R48, R57, -R61 ;  /* 0x0000003930387223 */ /* 0x000fe2000001083d */
[----:B------:R-:W-:Y:S01]  /*78f0*/  LOP3.LUT R49, R13, 0xffff0000, RZ, 0xc0, !PT ;  /* 0xffff00000d317812 */ /* 0x000fe200078ec0ff */
[C---:B------:R-:W-:Y:S02]  /*7900*/  IMAD.U32 R61, R122.reuse, 0x10000, RZ ;  /* 0x000100007a3d7824 */ /* 0x040fe400078e00ff */
[----:B------:R-:W-:Y:S01]  /*7910*/  FMUL.FTZ R48, R53, R120 ;  /* 0x0000007835307220 */ /* 0x000fe20000410000 */
[----:B------:R-:W-:Y:S01]  /*7920*/  LOP3.LUT R55, R43, 0xffff0000, RZ, 0xc0, !PT ;  /* 0xffff00002b377812 */ /* 0x000fe200078ec0ff */
[-C--:B------:R-:W-:Y:S01]  /*7930*/  FMUL.FTZ R52, R53, R124.reuse ;  /* 0x0000007c35347220 */ /* 0x080fe20000410000 */
[----:B------:R-:W-:Y:S01]  /*7940*/  LOP3.LUT R122, R122, 0xffff0000, RZ, 0xc0, !PT ;  /* 0xffff00007a7a7812 */ /* 0x000fe200078ec0ff */
[----:B------:R-:W-:Y:S01]  /*7950*/  IMAD.U32 R57, R117, 0x10000, RZ ;  /* 0x0001000075397824 */ /* 0x000fe200078e00ff */
[----:B------:R-:W-:Y:S01]  /*7960*/  PRMT R123, R123, 0x5410, R58 ;  /* 0x000054107b7b7816 */ /* 0x000fe2000000003a */
[C---:B------:R-:W-:Y:S01]  /*7970*/  FFMA.FTZ R124, R49.reuse, R124, R48 ;  /* 0x0000007c317c7223 */ /* 0x040fe20000010030 */
[----:B------:R-:W-:Y:S01]  /*7980*/  LOP3.LUT R51, R40, 0xffff0000, RZ, 0xc0, !PT ;  /* 0xffff000028337812 */ /* 0x000fe200078ec0ff */
[----:B------:R-:W-:Y:S01]  /*7990*/  FFMA.FTZ R59, R49, R120, -R52 ;  /* 0x00000078313b7223 */ /* 0x000fe20000010834 */
[----:B------:R-:W-:Y:S01]  /*79a0*/  LOP3.LUT R41, R15, 0xffff0000, RZ, 0xc0, !PT ;  /* 0xffff00000f297812 */ /* 0x000fe200078ec0ff */
[C---:B------:R-:W-:Y:S01]  /*79b0*/  FMUL.FTZ R53, R54.reuse, R61 ;  /* 0x0000003d36357220 */ /* 0x040fe20000410000 */
[----:B------:R-:W-:Y:S01]  /*79c0*/  LOP3.LUT R48, R117, 0xffff0000, RZ, 0xc0, !PT ;  /* 0xffff000075307812 */ /* 0x000fe200078ec0ff */
[----:B------:R-:W-:Y:S01]  /*79d0*/  IMAD.U32 R40, R15, 0x10000, RZ ;  /* 0x000100000f287824 */ /* 0x000fe200078e00ff */
[----:B------:R-:W-:Y:S01]  /*79e0*/  PRMT R119, R119, 0x5410, R68 ;  /* 0x0000541077777816 */ /* 0x000fe20000000044 */
[----:B------:R-:W-:Y:S01]  /*79f0*/  FMUL.FTZ R54, R54, R57 ;  /* 0x0000003936367220 */ /* 0x000fe20000410000 */
[----:B------:R-:W-:Y:S01]  /*7a00*/  FMUL.FTZ R52, R55, R122 ;  /* 0x0000007a37347220 */ /* 0x000fe20000410000 */
[----:B------:R-:W-:-:S02]  /*7a10*/  IMAD.U32 R49, R123, 0x10000, RZ ;  /* 0x000100007b317824 */ /* 0x000fc400078e00ff */
[C---:B------:R-:W-:Y:S01]  /*7a20*/  FFMA.FTZ R57, R40.reuse, R57, -R53 ;  /* 0x0000003928397223 */ /* 0x040fe20000010835 */
[----:B------:R-:W-:Y:S01]  /*7a30*/  FFMA.FTZ R54, R40, R61, R54 ;  /* 0x0000003d28367223 */ /* 0x000fe20000010036 */
[-C--:B------:R-:W-:Y:S01]  /*7a40*/  FMUL.FTZ R60, R55, R48.reuse ;  /* 0x00000030373c7220 */ /* 0x080fe20000410000 */
[----:B------:R-:W-:Y:S01]  /*7a50*/  FFMA.FTZ R58, R41, R48, -R52 ;  /* 0x00000030293a7223 */ /* 0x000fe20000010834 */
[----:B------:R-:W-:Y:S01]  /*7a60*/  IMAD.U32 R13, R12, 0x10000, RZ ;  /* 0x000100000c0d7824 */ /* 0x000fe200078e00ff */
[----:B------:R-:W-:Y:S01]  /*7a70*/  LOP3.LUT R123, R123, 0xffff0000, RZ, 0xc0, !PT ;  /* 0xffff00007b7b7812 */ /* 0x000fe200078ec0ff */
[----:B------:R-:W-:Y:S02]  /*7a80*/  IMAD.U32 R40, R119, 0x10000, RZ ;  /* 0x0001000077287824 */ /* 0x000fe400078e00ff */
[----:B------:R-:W-:Y:S01]  /*7a90*/  FMUL.FTZ R48, R50, R49 ;  /* 0x0000003132307220 */ /* 0x000fe20000410000 */
[----:B------:R-:W-:Y:S01]  /*7aa0*/  PRMT R115, R115, 0x5410, R62 ;  /* 0x0000541073737816 */ /* 0x000fe2000000003e */
[----:B------:R-:W-:Y:S01]  /*7ab0*/  FFMA.FTZ R55, R41, R122, R60 ;  /* 0x0000007a29377223 */ /* 0x000fe2000001003c */
[----:B------:R-:W-:Y:S01]  /*7ac0*/  LOP3.LUT R119, R119, 0xffff0000, RZ, 0xc0, !PT ;  /* 0xffff000077777812 */ /* 0x000fe200078ec0ff */
[----:B------:R-:W-:Y:S01]  /*7ad0*/  FFMA.FTZ R41, R13, R40, -R48 ;  /* 0x000000280d297223 */ /* 0x000fe20000010830 */
[----:B------:R-:W-:Y:S01]  /*7ae0*/  LOP3.LUT R12, R12, 0xffff0000, RZ, 0xc0, !PT ;  /* 0xffff00000c0c7812 */ /* 0x000fe200078ec0ff */
[----:B------:R-:W-:-:S02]  /*7af0*/  IMAD.U32 R43, R42, 0x10000, RZ ;  /* 0x000100002a2b7824 */ /* 0x000fc400078e00ff */
[----:B------:R-:W-:Y:S01]  /*7b00*/  FMUL.FTZ R50, R50, R40 ;  /* 0x0000002832327220 */ /* 0x000fe20000410000 */
[----:B------:R-:W-:Y:S01]  /*7b10*/  FMUL.FTZ R53, R51, R123 ;  /* 0x0000007b33357220 */ /* 0x000fe20000410000 */
[----:B------:R-:W-:Y:S01]  /*7b20*/  IMAD.U32 R48, R121, 0x10000, RZ ;  /* 0x0001000079307824 */ /* 0x000fe200078e00ff */
[----:B------:R-:W-:Y:S01]  /*7b30*/  LOP3.LUT R42, R42, 0xffff0000, RZ, 0xc0, !PT ;  /* 0xffff00002a2a7812 */ /* 0x000fe200078ec0ff */
[----:B------:R-:W-:Y:S01]  /*7b40*/  FMUL.FTZ R51, R51, R119 ;  /* 0x0000007733337220 */ /* 0x000fe20000410000 */
[----:B------:R-:W-:Y:S01]  /*7b50*/  IMAD.U32 R40, R115, 0x10000, RZ ;  /* 0x0001000073287824 */ /* 0x000fe200078e00ff */
[----:B------:R-:W-:Y:S01]  /*7b60*/  LOP3.LUT R121, R121, 0xffff0000, RZ, 0xc0, !PT ;  /* 0xffff000079797812 */ /* 0x000fe200078ec0ff */
[C---:B------:R-:W-:Y:S01]  /*7b70*/  IMAD.U32 R15, R14.reuse, 0x10000, RZ ;  /* 0x000100000e0f7824 */ /* 0x040fe200078e00ff */
[----:B------:R-:W-:Y:S01]  /*7b80*/  LOP3.LUT R115, R115, 0xffff0000, RZ, 0xc0, !PT ;  /* 0xffff000073737812 */ /* 0x000fe200078ec0ff */
[----:B------:R-:W-:Y:S01]  /*7b90*/  FFMA.FTZ R50, R13, R49, R50 ;  /* 0x000000310d327223 */ /* 0x000fe20000010032 */
[----:B------:R-:W-:Y:S01]  /*7ba0*/  LOP3.LUT R14, R14, 0xffff0000, RZ, 0xc0, !PT ;  /* 0xffff00000e0e7812 */ /* 0x000fe200078ec0ff */
[C---:B------:R-:W-:Y:S01]  /*7bb0*/  FFMA.FTZ R52, R12.reuse, R119, -R53 ;  /* 0x000000770c347223 */ /* 0x040fe20000010835 */
        /* <DEDUP_REMOVED lines=21> */
.L_x_1639:
[----:B------:R-:W-:Y:S05]  /*7d10*/  BSYNC B1 ;  /* 0x0000000000017941 */ /* 0x000fea0003800000 */
.L_x_1638:
[----:B0-----:R0:W-:Y:S01]  /*7d20*/  ST.E.128 desc[UR60][R46.64], R12 ;  /* 0x0000000c2e007985 */ /* 0x0011e2000c101d3c */
[----:B------:R-:W-:-:S13]  /*7d30*/  ISETP.GE.AND P0, PT, R11, R116, PT ;  /* 0x000000740b00720c */ /* 0x000fda0003f06270 */
[----:B------:R-:W-:Y:S05]  /*7d40*/  @P0 BRA `(.L_x_1602) ;  /* 0x0000000400740947 */ /* 0x000fea0003800000 */
[----:B------:R-:W-:-:S05]  /*7d50*/  IMAD.WIDE R44, R11, 0x2, R44 ;  /* 0x000000020b2c7825 */ /* 0x000fca00078e022c */
[----:B--2---:R2:W-:Y:S01]  /*7d60*/  ST.E.128 desc[UR60][R44.64], R40 ;  /* 0x000000282c007985 */ /* 0x0045e2000c101d3c */
[----:B------:R-:W-:Y:S05]  /*7d70*/  BRA `(.L_x_1602) ;  /* 0x0000000400687947 */ /* 0x000fea0003800000 */
.L_x_1575:
[----:B------:R-:W-:-:S13]  /*7d80*/  ISETP.NE.AND P5, PT, R225, 0x3, PT ;  /* 0x00000003e100780c */ /* 0x000fda0003fa5270 */
[----:B------:R-:W-:Y:S05]  /*7d90*/  @!P5 BRA `(.L_x_1640) ;  /* 0x000000000004d947 */ /* 0x000fea0003800000 */
[----:B------:R-:W-:Y:S01]  /*7da0*/  BPT.TRAP 0x1 ;  /* 0x000000040000795c */ /* 0x000fe20000300000 */
.L_x_1640:
[----:B------:R-:W2:Y:S01]  /*7db0*/  LDL R11, [R1+0x1c] ;  /* 0x00001c00010b7983 */ /* 0x000ea20000100800 */
[----:B------:R-:W-:Y:S01]  /*7dc0*/  IMAD R90, R200, 0x8, R18 ;  /* 0x00000008c85a7824 */ /* 0x000fe200078e0212 */
[----:B------:R-:W-:Y:S01]  /*7dd0*/  BSSY B1, `(.L_x_1641) ;  /* 0x0000005000017945 */ /* 0x000fe20003800000 */
[----:B------:R-:W-:Y:S02]  /*7de0*/  SHF.R.S32.HI R101, RZ, 0x1f, R103 ;  /* 0x0000001fff657819 */ /* 0x000fe40000011467 */
[----:B--2---:R-:W-:-:S04]  /*7df0*/  SHF.L.U32 R105, R11, 0x1f, RZ ;  /* 0x0000001f0b697819 */ /* 0x004fc800000006ff */
[----:B------:R-:W0:Y:S02]  /*7e00*/  SYNCS.PHASECHK.TRANS64.TRYWAIT P0, [R90+URZ+0x30890], R105 ;  /* 0x030890695a0075a7 */ /* 0x000e24000800017f */
[----:B0-----:R-:W-:Y:S05]  /*7e10*/  @!P0 BRA `(.L_x_1642) ;  /* 0x0000023000ec8947 */ /* 0x001fea0003800000 */
.L_x_2023:
[----:B------:R-:W-:Y:S05]  /*7e20*/  BSYNC B1 ;  /* 0x0000000000017941 */ /* 0x000fea0003800000 */
.L_x_1641:
[----:B------:R-:W2:Y:S01]  /*7e30*/  LDL R40, [R1+0x10] ;  /* 0x0000100001287983 */ /* 0x000ea20000100800 */
        /* <DEDUP_REMOVED lines=20> */
[----:B------:R-:W-:-:S03]  /*7f80*/  UMOV UR4, 0xffffffff ;  /* 0xffffffff00047882 */ /* 0x000fc60000000000 */
[----:B------:R-:W-:Y:S01]  /*7f90*/  LEA.HI.X R43, R12, UR5, R11, 0x1, P0 ;  /* 0x000000050c2b7c11 */ /* 0x000fe200080f0c0b */
[----:B--2---:R-:W-:-:S05]  /*7fa0*/  IMAD.IADD R50, R99, 0x1, -R40 ;  /* 0x0000000163327824 */ /* 0x004fca00078e0a28 */
[----:B------:R-:W-:Y:S01]  /*7fb0*/  ISETP.GE.AND P0, PT, R50, 0x1, PT ;  /* 0x000000013200780c */ /* 0x000fe20003f06270 */
[----:B------:R-:W-:-:S12]  /*7fc0*/  BRA.DIV UR4, `(.L_x_1643) ;  /* 0x0000023204947947 */ /* 0x000fd8000b800000 */
[----:B------:R1:W2:Y:S04]  /*7fd0*/  SHFL.IDX PT, R40, R43, RZ, 0x181f ;  /* 0x00181fff2b287589 */ /* 0x0002a800000e0000 */
[----:B------:R1:W3:Y:S02]  /*7fe0*/  SHFL.IDX PT, R42, R41, RZ, 0x181f ;  /* 0x00181fff292a7589 */ /* 0x0002e400000e0000 */
.L_x_2027:
[----:B------:R-:W-:Y:S04]  /*7ff0*/  BSSY B1, `(.L_x_1644) ;  /* 0x0000017000017945 */ /* 0x000fe80003800000 */
[----:B------:R-:W-:Y:S05]  /*8000*/  @!P0 BRA `(.L_x_1645) ;  /* 0x0000000000548947 */ /* 0x000fea0003800000 */
[----:B------:R-:W-:Y:S02]  /*8010*/  ULDC UR4, c[0x0][0x2f4] ;  /* 0x0000bd0000047ab9 */ /* 0x000fe40000000800 */
        /* <DEDUP_REMOVED lines=20> */
.L_x_1645:
[----:B------:R-:W-:Y:S05]  /*8160*/  BSYNC B1 ;  /* 0x0000000000017941 */ /* 0x000fea0003800000 */
.L_x_1644:
[----:B------:R-:W-:-:S03]  /*8170*/  UMOV UR4, 0xffffffff ;  /* 0xffffffff00047882 */ /* 0x000fc60000000000 */
[----:B------:R-:W-:Y:S05]  /*8180*/  BRA.DIV UR4, `(.L_x_1646) ;  /* 0x0000023204707947 */ /* 0x000fea000b800000 */
[----:B--2---:R2:W0:Y:S04]  /*8190*/  SHFL.IDX PT, R40, R43, 0x1, 0x181f ;  /* 0x00381f002b287f89 */ /* 0x00442800000e0000 */
[----:B---3--:R2:W3:Y:S02]  /*81a0*/  SHFL.IDX PT, R42, R41, 0x1, 0x181f ;  /* 0x00381f00292a7f89 */ /* 0x0084e400000e0000 */
.L_x_2031:
[----:B------:R-:W-:-:S13]  /*81b0*/  ISETP.GE.AND P0, PT, R50, 0x21, PT ;  /* 0x000000213200780c */ /* 0x000fda0003f06270 */
[----:B------:R-:W-:Y:S05]  /*81c0*/  @!P0 BRA `(.L_x_1602) ;  /* 0x0000000000548947 */ /* 0x000fea0003800000 */
[----:B------:R-:W-:Y:S02]  /*81d0*/  ULDC UR4, c[0x0][0x2f4] ;  /* 0x0000bd0000047ab9 */ /* 0x000fe40000000800 */
[----:B------:R-:W-:Y:S02]  /*81e0*/  ISETP.GE.AND P6, PT, R16, UR4, PT ;  /* 0x0000000410007c0c */ /* 0x000fe4000bfc6270 */
[----:B------:R-:W-:-:S11]  /*81f0*/  ISETP.GE.AND P4, PT, R219, UR4, PT ;  /* 0x00000004db007c0c */ /* 0x000fd6000bf86270 */
[----:B----4-:R-:W4:Y:S01]  /*8200*/  @!P6 LDS.128 R12, [R94+0x21400] ;  /* 0x021400005e0ce984 */ /* 0x010f220000000c00 */
[----:B---3--:R-:W-:-:S04]  /*8210*/  @!P6 LEA R44, P0, R16, R42, 0x1 ;  /* 0x0000002a102ce211 */ /* 0x008fc800078008ff */
[----:B0-----:R-:W-:Y:S02]  /*8220*/  @!P6 LEA.HI.X R45, R16, R40, R17, 0x1, P0 ;  /* 0x00000028102de211 */ /* 0x001fe400000f0c11 */
[----:B------:R-:W-:-:S03]  /*8230*/  ISETP.GE.AND P0, PT, R19, UR4, PT ;  /* 0x0000000413007c0c */ /* 0x000fc6000bf06270 */
[----:B----4-:R-:W-:Y:S01]  /*8240*/  @!P6 ST.E.128 desc[UR60][R44.64], R12 ;  /* 0x0000000c2c00e985 */ /* 0x010fe2000c101d3c */
        /* <DEDUP_REMOVED lines=11> */
[----:B-12---:R-:W-:-:S05]  /*8300*/  @!P4 LEA.HI.X R43, R23, R40, R228, 0x1, P0 ;  /* 0x00000028172bc211 */ /* 0x006fca00000f0ce4 */
[----:B0-----:R0:W-:Y:S04]  /*8310*/  @!P4 ST.E.128 desc[UR60][R42.64], R12 ;  /* 0x0000000c2a00c985 */ /* 0x0011e8000c101d3c */
.L_x_1602:
[----:B------:R-:W-:Y:S05]  /*8320*/  BSYNC B0 ;  /* 0x0000000000007941 */ /* 0x000fea0003800000 */
.L_x_1574:
[----:B0-2---:R-:W0:Y:S01]  /*8330*/  S2R R11, SR_TID.X ;  /* 0x00000000000b7919 */ /* 0x005e220000002100 */
[----:B------:R-:W-:Y:S01]  /*8340*/  @!PT LDS RZ, [RZ] ;  /* 0x00000000fffff984 */ /* 0x000fe20000000800 */
[----:B------:R-:W-:Y:S01]  /*8350*/  @!PT LDS RZ, [RZ] ;  /* 0x00000000fffff984 */ /* 0x000fe20000000800 */
[----:B------:R-:W-:Y:S01]  /*8360*/  @!PT LDS RZ, [RZ] ;  /* 0x00000000fffff984 */ /* 0x000fe20000000800 */
[----:B------:R-:W-:Y:S01]  /*8370*/  @!PT LDS RZ, [RZ] ;  /* 0x00000000fffff984 */ /* 0x000fe20000000800 */
[----:B------:R2:W-:Y:S06]  /*8380*/  MEMBAR.ALL.CTA ;  /* 0x0000000000007992 */ /* 0x0005ec0000008000 */
[----:B--2---:R-:W2:Y:S01]  /*8390*/  FENCE.VIEW.ASYNC.S ;  /* 0x00000000000073c6 */ /* 0x004ea20000000000 */
[----:B------:R-:W-:Y:S05]  /*83a0*/  WARPSYNC.ALL ;  /* 0x0000000000007948 */ /* 0x000fea0003800000 */
[----:B------:R-:W-:Y:S01]  /*83b0*/  BSSY B0, `(.L_x_1647) ;  /* 0x0000009000007945 */ /* 0x000fe20003800000 */
[----:B0-----:R-:W-:Y:S01]  /*83c0*/  LOP3.LUT R11, R11, 0x7f, RZ, 0xc0, !PT ;  /* 0x0000007f0b0b7812 */ /* 0x001fe200078ec0ff */
[----:B--2---:R0:W-:Y:S03]  /*83d0*/  BAR.SYNC.DEFER_BLOCKING R98, 0x80 ;  /* 0x000200620000751d */ /* 0x0041e60000010000 */
[----:B------:R-:W-:-:S13]  /*83e0*/  ISETP.NE.AND P0, PT, R11, RZ, PT ;  /* 0x000000ff0b00720c */ /* 0x000fda0003f05270 */
[----:B------:R-:W-:-:S05]  /*83f0*/  @!P0 VIADD R11, R90, 0x308a0 ;  /* 0x000308a05a0b8836 */ /* 0x000fca0000000000 */
[----:B------:R-:W-:-:S04]  /*8400*/  @!P0 PRMT R11, RZ, 0x654, R11 ;  /* 0x00000654ff0b8816 */ /* 0x000fc8000000000b */
[----:B------:R0:W-:Y:S01]  /*8410*/  @!P0 SYNCS.ARRIVE.TRANS64.RED.A1T0 RZ, [R11+URZ], RZ ;  /* 0x000000ff0bff89a7 */ /* 0x0001e2000810043f */
[----:B------:R-:W-:Y:S05]  /*8420*/  @!P5 BRA `(.L_x_1648) ;  /* 0x000000000004d947 */ /* 0x000fea0003800000 */
[----:B------:R-:W-:Y:S01]  /*8430*/  BPT.TRAP 0x1 ;  /* 0x000000040000795c */ /* 0x000fe20000300000 */
.L_x_1648:
[----:B------:R-:W-:Y:S05]  /*8440*/  BSYNC B0 ;  /* 0x0000000000007941 */ /* 0x000fea0003800000 */
.L_x_1647:
[----:B------:R-:W2:Y:S01]  /*8450*/  SYNCS.PHASECHK.TRANS64.TRYWAIT P4, [R90+URZ+0x308b0], R105 ;  /* 0x0308b0695a0075a7 */ /* 0x000ea2000808017f */
[----:B------:R-:W-:Y:S04]  /*8460*/  BSSY B0, `(.L_x_1649) ;  /* 0x0000002000007945 */ /* 0x000fe80003800000 */
[----:B--2---:R-:W-:Y:S05]  /*8470*/  @!P4 BRA `(.L_x_1650) ;  /* 0x000002300000c947 */ /* 0x004fea0003800000 */
.L_x_2032:
[----:B------:R-:W-:Y:S05]  /*8480*/  BSYNC B0 ;  /* 0x0000000000007941 */ /* 0x000fea0003800000 */
.L_x_1649:
[----:B----4-:R-:W4:Y:S01]  /*8490*/  LDL R15, [R1+0x10] ;  /* 0x00001000010f7983 */ /* 0x010f220000100800 */
[----:B------:R-:W-:Y:S01]  /*84a0*/  ULDC.64 UR4, c[0x0][0x328] ;  /* 0x0000ca0000047ab9 */ /* 0x000fe20000000a00 */
[----:B------:R-:W-:Y:S01]  /*84b0*/  BSSY B0, `(.L_x_1651) ;  /* 0x000002c000007945 */ /* 0x000fe20003800000 */
[----:B------:R-:W-:Y:S02]  /*84c0*/  IMAD R14, R101, UR4, RZ ;  /* 0x00000004650e7c24 */ /* 0x000fe4000f8e02ff */
[----:B------:R-:W-:-:S04]  /*84d0*/  IMAD.WIDE.U32 R12, R103, UR4, RZ ;  /* 0x00000004670c7c25 */ /* 0x000fc8000f8e00ff */
[----:B------:R-:W-:Y:S01]  /*84e0*/  IMAD R103, R103, UR5, R14 ;  /* 0x0000000567677c24 */ /* 0x000fe2000f8e020e */
[----:B------:R-:W-:Y:S02]  /*84f0*/  ULDC.64 UR4, c[0x0][0x338] ;  /* 0x0000ce0000047ab9 */ /* 0x000fe40000000a00 */
[----:B0-----:R-:W-:Y:S02]  /*8500*/  IMAD R11, R100, UR4, RZ ;  /* 0x00000004640b7c24 */ /* 0x001fe4000f8e02ff */
[----:B------:R-:W-:Y:S02]  /*8510*/  IMAD.IADD R13, R13, 0x1, R103 ;  /* 0x000000010d0d7824 */ /* 0x000fe400078e0267 */
[C---:B------:R-:W-:Y:S02]  /*8520*/  IMAD R11, R104.reuse, UR5, R11 ;  /* 0x00000005680b7c24 */ /* 0x040fe4000f8e020b */
[----:B--2---:R-:W-:Y:S01]  /*8530*/  IMAD.WIDE.U32 R104, R104, UR4, R12 ;  /* 0x0000000468687c25 */ /* 0x004fe2000f8e000c */
        /* <DEDUP_REMOVED lines=10> */
[----:B------:R0:W0:Y:S01]  /*85e0*/  SHFL.IDX PT, R48, R11, RZ, 0x181f ;  /* 0x00181fff0b307589 */ /* 0x00002200000e0000 */
[----:B----4-:R-:W-:-:S05]  /*85f0*/  IMAD.IADD R99, R99, 0x1, -R15 ;  /* 0x0000000163637824 */ /* 0x010fca00078e0a0f */
[----:B------:R-:W-:-:S13]  /*8600*/  ISETP.GE.AND P4, PT, R99, 0x1, PT ;  /* 0x000000016300780c */ /* 0x000fda0003f86270 */
[----:B0-2---:R-:W-:Y:S05]  /*8610*/  @!P4 BRA `(.L_x_1652) ;  /* 0x000000000054c947 */ /* 0x005fea0003800000 */
[----:B------:R-:W-:Y:S02]  /*8620*/  ULDC UR4, c[0x0][0x2f4] ;  /* 0x0000bd0000047ab9 */ /* 0x000fe40000000800 */
[----:B------:R-:W-:Y:S02]  /*8630*/  ISETP.GE.AND P6, PT, R16, UR4, PT ;  /* 0x0000000410007c0c */ /* 0x000fe4000bfc6270 */
[----:B------:R-:W-:-:S11]  /*8640*/  ISETP.GE.AND P5, PT, R219, UR4, PT ;  /* 0x00000004db007c0c */ /* 0x000fd6000bfa6270 */
[----:B------:R-:W0:Y:S01]  /*8650*/  @!P6 LDS.128 R12, [R94+0x400] ;  /* 0x000400005e0ce984 */ /* 0x000e220000000c00 */
[----:B------:R-:W-:-:S04]  /*8660*/  @!P6 LEA R40, P4, R16, R50, 0x1 ;  /* 0x000000321028e211 */ /* 0x000fc800078808ff */
[----:B-1----:R-:W-:Y:S02]  /*8670*/  @!P6 LEA.HI.X R41, R16, R48, R17, 0x1, P4 ;  /* 0x000000301029e211 */ /* 0x002fe400020f0c11 */
[----:B------:R-:W-:-:S03]  /*8680*/  ISETP.GE.AND P4, PT, R19, UR4, PT ;  /* 0x0000000413007c0c */ /* 0x000fc6000bf86270 */
[----:B0-----:R-:W-:Y:S01]  /*8690*/  @!P6 ST.E.128 desc[UR60][R40.64], R12 ;  /* 0x0000000c2800e985 */ /* 0x001fe2000c101d3c */
[----:B---3--:R-:W-:-:S03]  /*86a0*/  @!P5 LEA R42, P6, R201, R50, 0x1 ;  /* 0x00000032c92ad211 */ /* 0x008fc600078c08ff */
        /* <DEDUP_REMOVED lines=12> */
.L_x_1652:
[----:B------:R-:W-:Y:S05]  /*8770*/  BSYNC B0 ;  /* 0x0000000000007941 */ /* 0x000fea0003800000 */
.L_x_1651:
[----:B------:R-:W-:Y:S01]  /*8780*/  ISETP.GE.AND P4, PT, R99, 0x21, PT ;  /* 0x000000216300780c */ /* 0x000fe20003f86270 */
[----:B------:R2:W4:Y:S01]  /*8790*/  SHFL.IDX PT, R48, R11, 0x1, 0x181f ;  /* 0x00381f000b307f89 */ /* 0x00052200000e0000 */
[----:B------:R-:W-:Y:S03]  /*87a0*/  BSSY B0, `(.L_x_1653) ;  /* 0x0000018000007945 */ /* 0x000fe60003800000 */
[----:B------:R-:W0:Y:S08]  /*87b0*/  SHFL.IDX PT, R46, R46, 0x1, 0x181f ;  /* 0x00381f002e2e7f89 */ /* 0x000e3000000e0000 */
[----:B--2---:R-:W-:Y:S05]  /*87c0*/  @!P4 BRA `(.L_x_1654) ;  /* 0x000000000054c947 */ /* 0x004fea0003800000 */
[----:B------:R-:W-:Y:S02]  /*87d0*/  ULDC UR4, c[0x0][0x2f4] ;  /* 0x0000bd0000047ab9 */ /* 0x000fe40000000800 */
[----:B------:R-:W-:Y:S02]  /*87e0*/  ISETP.GE.AND P6, PT, R16, UR4, PT ;  /* 0x0000000410007c0c */ /* 0x000fe4000bfc6270 */
[----:B------:R-:W-:-:S11]  /*87f0*/  ISETP.GE.AND P5, PT, R219, UR4, PT ;  /* 0x00000004db007c0c */ /* 0x000fd6000bfa6270 */
[----:B0-----:R-:W0:Y:S01]  /*8800*/  @!P6 LDS.128 R12, [R94+0x1400] ;  /* 0x001400005e0ce984 */ /* 0x001e220000000c00 */
[----:B------:R-:W-:-:S04]  /*8810*/  @!P6 LEA R40, P4, R16, R46, 0x1 ;  /* 0x0000002e1028e211 */ /* 0x000fc800078808ff */
[----:B-1--4-:R-:W-:Y:S02]  /*8820*/  @!P6 LEA.HI.X R41, R16, R48, R17, 0x1, P4 ;  /* 0x000000301029e211 */ /* 0x012fe400020f0c11 */
        /* <DEDUP_REMOVED lines=15> */
.L_x_1654:
[----:B------:R-:W-:Y:S05]  /*8920*/  BSYNC B0 ;  /* 0x0000000000007941 */ /* 0x000fea0003800000 */
.L_x_1653:
[----:B0-2---:R-:W2:Y:S01]  /*8930*/  LDL.LU R12, [R1+0x1c] ;  /* 0x00001c00010c7983 */ /* 0x005ea20000300800 */
[----:B------:R-:W-:Y:S02]  /*8940*/  VIADD R200, R200, 0x1 ;  /* 0x00000001c8c87836 */ /* 0x000fe40000000000 */
[----:B------:R-:W-:Y:S01]  /*8950*/  @!P0 VIADD R90, R90, 0x308c0 ;  /* 0x000308c05a5a8836 */ /* 0x000fe20000000000 */
[----:B------:R-:W-:Y:S01]  /*8960*/  @!PT LDS RZ, [RZ] ;  /* 0x00000000fffff984 */ /* 0x000fe20000000800 */
[----:B------:R-:W-:Y:S01]  /*8970*/  @!PT LDS RZ, [RZ] ;  /* 0x00000000fffff984 */ /* 0x000fe20000000800 */
[----:B------:R-:W-:Y:S01]  /*8980*/  @!PT LDS RZ, [RZ] ;  /* 0x00000000fffff984 */ /* 0x000fe20000000800 */
[----:B------:R-:W-:Y:S01]  /*8990*/  @!PT LDS RZ, [RZ] ;  /* 0x00000000fffff984 */ /* 0x000fe20000000800 */
[----:B------:R0:W-:Y:S06]  /*89a0*/  MEMBAR.ALL.CTA ;  /* 0x0000000000007992 */ /* 0x0001ec0000008000 */
[----:B0-----:R-:W0:Y:S02]  /*89b0*/  FENCE.VIEW.ASYNC.S ;  /* 0x00000000000073c6 */ /* 0x001e240000000000 */
[----:B0-----:R0:W-:Y:S01]  /*89c0*/  BAR.SYNC.DEFER_BLOCKING R98, 0x80 ;  /* 0x000200620000751d */ /* 0x0011e20000010000 */
[----:B------:R-:W-:-:S02]  /*89d0*/  ISETP.NE.AND P4, PT, R200, 0x2, PT ;  /* 0x00000002c800780c */ /* 0x000fc40003f85270 */
[----:B------:R-:W-:Y:S02]  /*89e0*/  @!P0 PRMT R90, RZ, 0x654, R90 ;  /* 0x00000654ff5a8816 */ /* 0x000fe4000000005a */
[----:B------:R-:W-:Y:S02]  /*89f0*/  SEL R11, RZ, 0x1, P4 ;  /* 0x00000001ff0b7807 */ /* 0x000fe40002000000 */
[----:B------:R-:W-:Y:S01]  /*8a00*/  SEL R200, R200, RZ, P4 ;  /* 0x000000ffc8c87207 */ /* 0x000fe20002000000 */
[----:B------:R0:W-:Y:S01]  /*8a10*/  @!P0 SYNCS.ARRIVE.TRANS64.RED.A1T0 RZ, [R90+URZ], RZ ;  /* 0x000000ff5aff89a7 */ /* 0x0001e2000810043f */
[----:B------:R-:W-:Y:S02]  /*8a20*/  PLOP3.LUT P0, PT, PT, PT, PT, 0x8, 0x0 ;  /* 0x000000000000781c */ /* 0x000fe40003f0e170 */
[----:B--2---:R-:W-:-:S05]  /*8a30*/  LOP3.LUT R12, R12, R11, RZ, 0x3c, !PT ;  /* 0x0000000b0c0c7212 */ /* 0x004fca00078e3cff */
[----:B------:R0:W-:Y:S01]  /*8a40*/  STL [R1+0x1c], R12 ;  /* 0x00001c0c01007387 */ /* 0x0001e20000100800 */
[----:B------:R-:W-:Y:S05]  /*8a50*/  @P3 BRA `(.L_x_1655) ;  /* 0xffffff9c00583947 */ /* 0x000fea000383ffff */
.L_x_1569:
[----:B------:R-:W2:Y:S01]  /*8a60*/  LDL R11, [R1+0x48] ;  /* 0x00004800010b7983 */ /* 0x000ea20000100800 */
[----:B------:R-:W1:Y:S01]  /*8a70*/  LDC R0, c[0x0][0x448] ;  /* 0x00011200ff007b82 */ /* 0x000e620000000800 */
[----:B------:R-:W-:Y:S01]  /*8a80*/  IADD3 R5, R220, 0x1, -R218 ;  /* 0x00000001dc057810 */ /* 0x000fe20007ffe8da */
[----:B------:R-:W-:Y:S06]  /*8a90*/  BSSY B0, `(.L_x_1656) ;  /* 0x000000d000007945 */ /* 0x000fec0003800000 */
[----:B------:R-:W3:Y:S01]  /*8aa0*/  LDC.64 R6, c[0x0][0x9e0] ;  /* 0x00027800ff067b82 */ /* 0x000ee20000000a00 */
[----:B-1----:R-:W-:-:S02]  /*8ab0*/  ISETP.NE.AND P1, PT, R0, 0x1, PT ;  /* 0x000000010000780c */ /* 0x002fc40003f25270 */
[----:B---3--:R-:W-:-:S11]  /*8ac0*/  ISETP.GE.AND P2, PT, R7, 0x1, PT ;  /* 0x000000010700780c */ /* 0x008fd60003f46270 */
[----:B------:R-:W1:Y:S08]  /*8ad0*/  @P1 LDC R3, c[0x0][0x44c] ;  /* 0x00011300ff031b82 */ /* 0x000e700000000800 */
[----:B------:R-:W3:Y:S01]  /*8ae0*/  @P1 LDC R2, c[0x0][0x450] ;  /* 0x00011400ff021b82 */ /* 0x000ee20000000800 */
[----:B--2---:R-:W-:-:S04]  /*8af0*/  VIADD R0, R11, 0x7f ;  /* 0x0000007f0b007836 */ /* 0x004fc80000000000 */
[----:B-1----:R-:W-:-:S05]  /*8b00*/  @P1 IMAD.HI.U32 R3, R0, R3, RZ ;  /* 0x0000000300031227 */ /* 0x002fca00078e00ff */
[----:B---3--:R-:W-:-:S05]  /*8b10*/  @P1 SHF.R.U32.HI R0, RZ, R2, R3 ;  /* 0x00000002ff001219 */ /* 0x008fca0000011603 */
[----:B------:R-:W-:Y:S01]  /*8b20*/  IMAD.IADD R3, R5, 0x1, R0 ;  /* 0x0000000105037824 */ /* 0x000fe200078e0200 */
[----:B------:R-:W-:Y:S06]  /*8b30*/  @P0 BRA `(.L_x_1657) ;  /* 0x0000000000080947 */ /* 0x000fec0003800000 */
[----:B------:R-:W1:Y:S02]  /*8b40*/  FENCE.VIEW.ASYNC.G ;  /* 0x00000000000073c6 */ /* 0x000e640000000100 */
[----:B-1----:R-:W-:Y:S06]  /*8b50*/  BAR.ARV 0xc, 0x180 ;  /* 0x0306000000007b1d */ /* 0x002fec0000002000 */
.L_x_1657:
[----:B------:R-:W-:Y:S05]  /*8b60*/  BSYNC B0 ;  /* 0x0000000000007941 */ /* 0x000fea0003800000 */
.L_x_1656:
[----:B------:R-:W-:Y:S01]  /*8b70*/  IMAD.IADD R0, R3, 0x1, R6 ;  /* 0x0000000103007824 */ /* 0x000fe200078e0206 */
[----:B------:R-:W-:Y:S06]  /*8b80*/  @!P2 BRA `(.L_x_1658) ;  /* 0x000000000048a947 */ /* 0x000fec0003800000 */
[C---:B------:R-:W-:Y:S01]  /*8b90*/  ISETP.GT.AND P0, PT, R3.reuse, RZ, PT ;  /* 0x000000ff0300720c */ /* 0x040fe20003f04270 */
[----:B------:R-:W-:Y:S01]  /*8ba0*/  BSSY B0, `(.L_x_1659) ;  /* 0x000000e000007945 */ /* 0x000fe20003800000 */
[----:B------:R-:W-:-:S11]  /*8bb0*/  VIADD R2, R3, 0xffffffff ;  /* 0xffffffff03027836 */ /* 0x000fd60000000000 */
[----:B------:R-:W-:Y:S05]  /*8bc0*/  @P0 BRA `(.L_x_1660) ;  /* 0x00000000001c0947 */ /* 0x000fea0003800000 */
[----:B------:R-:W-:Y:S01]  /*8bd0*/  ISETP.NE.AND P0, PT, R7, 0x1, PT ;  /* 0x000000010700780c */ /* 0x000fe20003f05270 */
[----:B------:R-:W-:-:S12]  /*8be0*/  IMAD.MOV R3, RZ, RZ, -R3 ;  /* 0x000000ffff037224 */ /* 0x000fd800078e0a03 */
[----:B------:R-:W1:Y:S02]  /*8bf0*/  @P0 LDC.64 R4, c[0x0][0x9e8] ;  /* 0x00027a00ff040b82 */ /* 0x000e640000000a00 */
[----:B-1----:R-:W-:-:S05]  /*8c00*/  @P0 IMAD.HI.U32 R2, R3, R4, RZ ;  /* 0x0000000403020227 */ /* 0x002fca00078e00ff */
[----:B------:R-:W-:-:S04]  /*8c10*/  @P0 SHF.R.U32.HI R3, RZ, R5, R2 ;  /* 0x00000005ff030219 */ /* 0x000fc80000011602 */
[----:B------:R-:W-:Y:S01]  /*8c20*/  LOP3.LUT R2, RZ, R3, RZ, 0x33, !PT ;  /* 0x00000003ff027212 */ /* 0x000fe200078e33ff */
[----:B------:R-:W-:Y:S06]  /*8c30*/  BRA `(.L_x_1661) ;  /* 0x0000000000107947 */ /* 0x000fec0003800000 */
.L_x_1660:
[----:B------:R-:W-:-:S13]  /*8c40*/  ISETP.NE.AND P0, PT, R7, 0x1, PT ;  /* 0x000000010700780c */ /* 0x000fda0003f05270 */
[----:B------:R-:W1:Y:S02]  /*8c50*/  @P0 LDC.64 R4, c[0x0][0x9e8] ;  /* 0x00027a00ff040b82 */ /* 0x000e640000000a00 */
[----:B-1----:R-:W-:-:S05]  /*8c60*/  @P0 IMAD.HI.U32 R4, R2, R4, RZ ;  /* 0x0000000402040227 */ /* 0x002fca00078e00ff */
[----:B------:R-:W-:-:S07]  /*8c70*/  @P0 SHF.R.U32.HI R2, RZ, R5, R4 ;  /* 0x00000005ff020219 */ /* 0x000fce0000011604 */
.L_x_1661:
[----:B------:R-:W-:Y:S05]  /*8c80*/  BSYNC B0 ;  /* 0x0000000000007941 */ /* 0x000fea0003800000 */
.L_x_1659:
[----:B------:R-:W-:-:S05]  /*8c90*/  IMAD R3, R2, R7, R7 ;  /* 0x0000000702037224 */ /* 0x000fca00078e0207 */
[----:B------:R-:W-:-:S07]  /*8ca0*/  VIMNMX R0, R0, R3, PT ;  /* 0x0000000300007248 */ /* 0x000fce0003fe0100 */
.L_x_1658:
[----:B------:R-:W1:Y:S01]  /*8cb0*/  @P1 LDC R2, c[0x0][0x44c] ;  /* 0x00011300ff021b82 */ /* 0x000e620000000800 */
[----:B------:R-:W-:Y:S01]  /*8cc0*/  VIADD R0, R0, 0x3f ;  /* 0x0000003f00007836 */ /* 0x000fe20000000000 */
[----:B------:R-:W-:Y:S01]  /*8cd0*/  ULDC UR4, c[0x0][0x9dc] ;  /* 0x0002770000047ab9 */ /* 0x000fe20000000800 */
[----:B------:R-:W-:-:S03]  /*8ce0*/  IMAD.MOV.U32 R5, RZ, RZ, R11 ;  /* 0x000000ffff057224 */ /* 0x000fc600078e000b */
[----:B------:R-:W-:Y:S02]  /*8cf0*/  SHF.R.S32.HI R3, RZ, 0x1f, R0 ;  /* 0x0000001fff037819 */ /* 0x000fe40000011400 */
[----:B------:R-:W2:Y:S02]  /*8d00*/  @P1 LDC R9, c[0x0][0x450] ;  /* 0x00011400ff091b82 */ /* 0x000ea40000000800 */
[----:B------:R-:W-:-:S04]  /*8d10*/  LEA.HI R3, R3, R0, RZ, 0x6 ;  /* 0x0000000003037211 */ /* 0x000fc800078f30ff */
[----:B------:R-:W-:-:S04]  /*8d20*/  SHF.R.S32.HI R0, RZ, 0x6, R3 ;  /* 0x00000006ff007819 */ /* 0x000fc80000011403 */
[----:B------:R-:W-:Y:S01]  /*8d30*/  VIMNMX R97, R97, R0, PT ;  /* 0x0000000061617248 */ /* 0x000fe20003fe0100 */
[----:B-1----:R-:W-:-:S05]  /*8d40*/  @P1 IMAD.HI.U32 R2, R11, R2, RZ ;  /* 0x000000020b021227 */ /* 0x002fca00078e00ff */
[----:B--2---:R-:W-:-:S05]  /*8d50*/  @P1 SHF.R.U32.HI R5, RZ, R9, R2 ;  /* 0x00000009ff051219 */ /* 0x004fca0000011602 */
        /* <DEDUP_REMOVED lines=13> */
.L_x_1664:
[----:B------:R-:W-:-:S13]  /*8e30*/  ISETP.NE.AND P0, PT, R7, 0x1, PT ;  /* 0x000000010700780c */ /* 0x000fda0003f05270 */
[----:B------:R-:W1:Y:S02]  /*8e40*/  @P0 LDC.64 R4, c[0x0][0x9e8] ;  /* 0x00027a00ff040b82 */ /* 0x000e640000000a00 */
[----:B-1----:R-:W-:-:S05]  /*8e50*/  @P0 IMAD.HI.U32 R0, R2, R4, RZ ;  /* 0x0000000402000227 */ /* 0x002fca00078e00ff */
[----:B------:R-:W-:-:S07]  /*8e60*/  @P0 SHF.R.U32.HI R2, RZ, R5, R0 ;  /* 0x00000005ff020219 */ /* 0x000fce0000011600 */
.L_x_1665:
[----:B------:R-:W-:Y:S05]  /*8e70*/  BSYNC B0 ;  /* 0x0000000000007941 */ /* 0x000fea0003800000 */
.L_x_1663:
[----:B------:R-:W-:-:S05]  /*8e80*/  IMAD R2, R2, R7, RZ ;  /* 0x0000000702027224 */ /* 0x000fca00078e02ff */
[----:B------:R-:W-:-:S07]  /*8e90*/  VIMNMX R3, R3, R2, !PT ;  /* 0x0000000203037248 */ /* 0x000fce0007fe0100 */
.L_x_1662:
[----:B------:R-:W-:Y:S01]  /*8ea0*/  SHF.R.S32.HI R2, RZ, 0x1f, R3 ;  /* 0x0000001fff027819 */ /* 0x000fe20000011403 */
[----:B------:R-:W-:Y:S01]  /*8eb0*/  IMAD.MOV.U32 R0, RZ, RZ, RZ ;  /* 0x000000ffff007224 */ /* 0x000fe200078e00ff */
[----:B------:R-:W-:Y:S02]  /*8ec0*/  PLOP3.LUT P0, PT, PT, PT, PT, 0x80, 0x0 ;  /* 0x000000000000781c */ /* 0x000fe40003f0f070 */
[----:B------:R-:W-:Y:S02]  /*8ed0*/  CS2R R4, SRZ ;  /* 0x0000000000047805 */ /* 0x000fe4000001ff00 */
[----:B------:R-:W-:Y:S02]  /*8ee0*/  LEA.HI R6, R2, R3, RZ, 0x6 ;  /* 0x0000000302067211 */ /* 0x000fe400078f30ff */
[----:B------:R-:W-:Y:S02]  /*8ef0*/  CS2R R150, SRZ ;  /* 0x0000000000967805 */ /* 0x000fe4000001ff00 */
[----:B------:R-:W-:-:S02]  /*8f00*/  CS2R R148, SRZ ;  /* 0x0000000000947805 */ /* 0x000fc4000001ff00 */
[----:B------:R-:W-:Y:S02]  /*8f10*/  CS2R R146, SRZ ;  /* 0x0000000000927805 */ /* 0x000fe4000001ff00 */
[----:B------:R-:W-:Y:S02]  /*8f20*/  SHF.R.S32.HI R6, RZ, 0x6, R6 ;  /* 0x00000006ff067819 */ /* 0x000fe40000011406 */
[----:B------:R-:W-:Y:S02]  /*8f30*/  CS2R R144, SRZ ;  /* 0x0000000000907805 */ /* 0x000fe4000001ff00 */
[----:B------:R-:W-:Y:S02]  /*8f40*/  CS2R R142, SRZ ;  /* 0x00000000008e7805 */ /* 0x000fe4000001ff00 */
[----:B------:R-:W-:Y:S02]  /*8f50*/  CS2R R140, SRZ ;  /* 0x00000000008c7805 */ /* 0x000fe4000001ff00 */
[----:B------:R-:W-:-:S02]  /*8f60*/  VIMNMX R7, RZ, R6, !PT ;  /* 0x00000006ff077248 */ /* 0x000fc40007fe0100 */
[----:B------:R-:W-:Y:S02]  /*8f70*/  CS2R R138, SRZ ;  /* 0x00000000008a7805 */ /* 0x000fe4000001ff00 */
[----:B------:R-:W-:Y:S02]  /*8f80*/  CS2R R136, SRZ ;  /* 0x0000000000887805 */ /* 0x000fe4000001ff00 */
[----:B------:R-:W-:Y:S02]  /*8f90*/  CS2R R134, SRZ ;  /* 0x0000000000867805 */ /* 0x000fe4000001ff00 */
[----:B------:R-:W-:Y:S01]  /*8fa0*/  ISETP.GT.AND P1, PT, R97, R7, PT ;  /* 0x000000076100720c */ /* 0x000fe20003f24270 */
[----:B------:R1:W-:Y:S01]  /*8fb0*/  STL [R1+0x64], R7 ;  /* 0x0000640701007387 */ /* 0x0003e20000100800 */
[----:B------:R-:W-:Y:S02]  /*8fc0*/  CS2R R132, SRZ ;  /* 0x0000000000847805 */ /* 0x000fe4000001ff00 */
[----:B------:R-:W-:-:S02]  /*8fd0*/  CS2R R100, SRZ ;  /* 0x0000000000647805 */ /* 0x000fc4000001ff00 */
[----:B------:R-:W-:Y:S02]  /*8fe0*/  CS2R R92, SRZ ;  /* 0x00000000005c7805 */ /* 0x000fe4000001ff00 */
[----:B------:R-:W-:Y:S01]  /*8ff0*/  CS2R R108, SRZ ;  /* 0x00000000006c7805 */ /* 0x000fe2000001ff00 */
[----:B------:R-:W-:Y:S01]  /*9000*/  IMAD.MOV.U32 R172, RZ, RZ, RZ ;  /* 0x000000ffffac7224 */ /* 0x000fe200078e00ff */
        /* <DEDUP_REMOVED lines=16> */
[----:B----4-:R-:W-:Y:S02]  /*9110*/  CS2R R48, SRZ ;  /* 0x0000000000307805 */ /* 0x010fe4000001ff00 */
[----:B------:R-:W-:Y:S02]  /*9120*/  CS2R R168, SRZ ;  /* 0x0000000000a87805 */ /* 0x000fe4000001ff00 */
[----:B------:R-:W-:Y:S02]  /*9130*/  CS2R R44, SRZ ;  /* 0x00000000002c7805 */ /* 0x000fe4000001ff00 */
[----:B------:R-:W-:Y:S02]  /*9140*/  CS2R R40, SRZ ;  /* 0x0000000000287805 */ /* 0x000fe4000001ff00 */
[----:B0-----:R-:W-:Y:S02]  /*9150*/  CS2R R98, SRZ ;  /* 0x0000000000627805 */ /* 0x001fe4000001ff00 */
        /* <DEDUP_REMOVED lines=29> */
[----:B------:R-:W-:Y:S01]  /*9330*/  CS2R R24, SRZ ;  /* 0x0000000000187805 */ /* 0x000fe2000001ff00 */
[----:B-1----:R-:W-:Y:S06]  /*9340*/  @!P1 BRA `(.L_x_1666) ;  /* 0x0000017000889947 */ /* 0x002fec0003800000 */
[----:B------:R-:W2:Y:S01]  /*9350*/  LDL R7, [R1+0xa8] ;  /* 0x0000a80001077983 */ /* 0x000ea20000100800 */
[----:B------:R-:W-:Y:S03]  /*9360*/  BSSY B6, `(.L_x_1667) ;  /* 0x000001c000067945 */ /* 0x000fe60003800000 */
[----:B--2---:R-:W0:Y:S02]  /*9370*/  SHFL.IDX PT, R0, R7, RZ, 0x1f ;  /* 0x00001fff07007589 */ /* 0x004e2400000e0000 */
[----:B0-----:R-:W-:-:S04]  /*9380*/  LEA.HI R2, R0, R0, RZ, 0x1 ;  /* 0x0000000000027211 */ /* 0x001fc800078f08ff */
[----:B------:R-:W-:Y:S01]  /*9390*/  LOP3.LUT R3, R2, 0x1e, RZ, 0xc0, !PT ;  /* 0x0000001e02037812 */ /* 0x000fe200078ec0ff */
[----:B------:R-:W-:-:S04]  /*93a0*/  VIADD R2, R18, 0x10400 ;  /* 0x0001040012027836 */ /* 0x000fc80000000000 */
[----:B------:R-:W-:Y:S01]  /*93b0*/  IMAD.IADD R3, R0, 0x1, -R3 ;  /* 0x0000000100037824 */ /* 0x000fe200078e0a03 */
[----:B------:R-:W-:-:S03]  /*93c0*/  LOP3.LUT P0, RZ, R2, 0x3ff, RZ, 0xc0, !PT ;  /* 0x000003ff02ff7812 */ /* 0x000fc6000780c0ff */
[----:B------:R-:W-:Y:S01]  /*93d0*/  IMAD R3, R3, 0x2000, R2 ;  /* 0x0000200003037824 */ /* 0x000fe200078e0202 */
[----:B------:R-:W-:-:S04]  /*93e0*/  P2R R24, PR, RZ, 0x1 ;  /* 0x00000001ff187803 */ /* 0x000fc80000000000 */
[----:B------:R-:W-:-:S04]  /*93f0*/  SHF.R.U32.HI R2, RZ, 0x4, R3 ;  /* 0x00000004ff027819 */ /* 0x000fc80000011603 */
[----:B------:R-:W-:Y:S01]  /*9400*/  LOP3.LUT R2, R2, 0x3fff, RZ, 0xc0, !PT ;  /* 0x00003fff02027812 */ /* 0x000fe200078ec0ff */
[----:B------:R-:W-:Y:S06]  /*9410*/  @!P0 BRA `(.L_x_1668) ;  /* 0x0000000000408947 */ /* 0x000fec0003800000 */
        /* <DEDUP_REMOVED lines=16> */
.L_x_1668:
[----:B------:R-:W-:Y:S05]  /*9520*/  BSYNC B6 ;  /* 0x0000000000067941 */ /* 0x000fea0003800000 */
.L_x_1667:
        /* <DEDUP_REMOVED lines=13> */
.L_x_1672:
[----:B-1----:R1:W2:Y:S02]  /*9600*/  SYNCS.PHASECHK.TRANS64.TRYWAIT P0, [R18+URZ+0x30800], R3 ;  /* 0x03080003120075a7 */ /* 0x0022a4000800017f */
[----:B--2---:R-:W-:Y:S05]  /*9610*/  @!P0 NANOSLEEP.SYNCS 0x989680 ;  /* 0x009896800000895d */ /* 0x004fea0003900000 */
[----:B------:R-:W2:Y:S02]  /*9620*/  @!P0 SYNCS.PHASECHK.TRANS64 P0, [R18+URZ+0x30800], R3 ;  /* 0x03080003120085a7 */ /* 0x000ea4000800007f */
[----:B--2---:R-:W-:Y:S05]  /*9630*/  @!P0 BRA `(.L_x_1672) ;  /* 0xfffffffc00f08947 */ /* 0x004fea000383ffff */
.L_x_1671:
[----:B------:R-:W-:Y:S05]  /*9640*/  BSYNC B0 ;  /* 0x0000000000007941 */ /* 0x000fea0003800000 */
.L_x_1670:
[----:B------:R-:W-:Y:S05]  /*9650*/  BRA `(.L_x_1673) ;  /* 0x0000009c00807947 */ /* 0x000fea0003800000 */
.L_x_1669:
[----:B------:R-:W-:Y:S01]  /*9660*/  ISETP.NE.AND P0, PT, R24, RZ, PT ;  /* 0x000000ff1800720c */ /* 0x000fe20003f05270 */
[----:B------:R-:W-:Y:S01]  /*9670*/  ULDC.64 UR4, c[0x0][0x3f8] ;  /* 0x0000fe0000047ab9 */ /* 0x000fe20000000a00 */
[----:B-----5:R-:W-:Y:S01]  /*9680*/  SHF.R.S32.HI R0, RZ, 0x1f, R96 ;  /* 0x0000001fff007819 */ /* 0x020fe20000011460 */
[----:B------:R-:W-:Y:S01]  /*9690*/  ULDC.64 UR6, c[0x0][0x408] ;  /* 0x0001020000067ab9 */ /* 0x000fe20000000a00 */
[----:B------:R-:W-:Y:S01]  /*96a0*/  IMAD.WIDE.U32 R24, R96, UR4, RZ ;  /* 0x0000000460187c25 */ /* 0x000fe2000f8e00ff */
[----:B------:R-:W-:Y:S03]  /*96b0*/  BSSY B6, `(.L_x_1674) ;  /* 0x0000019000067945 */ /* 0x000fe60003800000 */
[C---:B------:R-:W-:Y:S02]  /*96c0*/  IMAD R3, R0.reuse, UR4, RZ ;  /* 0x0000000400037c24 */ /* 0x040fe4000f8e02ff */
[----:B------:R-:W-:-:S02]  /*96d0*/  IMAD R5, R0, UR6, RZ ;  /* 0x0000000600057c24 */ /* 0x000fc4000f8e02ff */
[C---:B------:R-:W-:Y:S02]  /*96e0*/  IMAD R3, R96.reuse, UR5, R3 ;  /* 0x0000000560037c24 */ /* 0x040fe4000f8e0203 */
[C---:B------:R-:W-:Y:S02]  /*96f0*/  IMAD R5, R96.reuse, UR7, R5 ;  /* 0x0000000760057c24 */ /* 0x040fe4000f8e0205 */
[----:B------:R-:W-:-:S04]  /*9700*/  IMAD.WIDE.U32 R26, R96, UR6, RZ ;  /* 0x00000006601a7c25 */ /* 0x000fc8000f8e00ff */
[----:B------:R-:W-:Y:S02]  /*9710*/  IMAD.IADD R29, R3, 0x1, R25 ;  /* 0x00000001031d7824 */ /* 0x000fe400078e0219 */
[----:B------:R-:W-:Y:S01]  /*9720*/  IMAD.IADD R31, R5, 0x1, R27 ;  /* 0x00000001051f7824 */ /* 0x000fe200078e021b */
        /* <DEDUP_REMOVED lines=16> */
[----:B-1----:R-:W-:Y:S05]  /*9830*/  CALL.ABS.NOINC R14 ;  /* 0x000000000e007343 */ /* 0x002fea0003c00000 */
.L_x_1675:
[----:B------:R-:W-:Y:S05]  /*9840*/  BSYNC B6 ;  /* 0x0000000000067941 */ /* 0x000fea0003800000 */
.L_x_1674:
[----:B------:R-:W2:Y:S01]  /*9850*/  LDL R149, [R1+0x48] ;  /* 0x0000480001957983 */ /* 0x000ea20000100800 */
[----:B------:R-:W-:-:S03]  /*9860*/  ULDC.U8 UR4, c[0x0][0x410] ;  /* 0x0001040000047ab9 */ /* 0x000fc60000000000 */
[----:B------:R-:W2:Y:S04]  /*9870*/  LDL R128, [R1+0x10] ;  /* 0x0000100001807983 */ /* 0x000ea80000100800 */
[----:B------:R-:W3:Y:S01]  /*9880*/  LDL R21, [R1+0x68] ;  /* 0x0000680001157983 */ /* 0x000ee20000100800 */
[----:B------:R-:W-:Y:S01]  /*9890*/  ISETP.NE.AND P0, PT, RZ, UR4, PT ;  /* 0x00000004ff007c0c */ /* 0x000fe2000bf05270 */
[----:B------:R-:W-:Y:S01]  /*98a0*/  BSSY B0, `(.L_x_1676) ;  /* 0x00009b3000007945 */ /* 0x000fe20003800000 */
[C---:B--2---:R-:W-:Y:S02]  /*98b0*/  IMAD.IADD R84, R128.reuse, 0x1, R149 ;  /* 0x0000000180547824 */ /* 0x044fe400078e0295 */
[C---:B------:R-:W-:Y:S02]  /*98c0*/  VIADD R20, R128.reuse, 0x40 ;  /* 0x0000004080147836 */ /* 0x040fe40000000000 */
[----:B------:R-:W-:-:S02]  /*98d0*/  VIADD R3, R128, 0x60 ;  /* 0x0000006080037836 */ /* 0x000fc40000000000 */
[----:B---3--:R-:W-:-:S05]  /*98e0*/  IMAD R7, R21, 0x20, R84 ;  /* 0x0000002015077824 */ /* 0x008fca00078e0254 */
[----:B------:R-:W-:Y:S05]  /*98f0*/  @!P0 BRA `(.L_x_1677) ;  /* 0x0000004c00488947 */ /* 0x000fea0003800000 */
[----:B------:R-:W0:Y:S01]  /*9900*/  LDC R111, c[0x0][0x448] ;  /* 0x00011200ff6f7b82 */ /* 0x000e220000000800 */
[----:B------:R-:W-:Y:S01]  /*9910*/  ULDC.64 UR4, c[0x0][0x3f8] ;  /* 0x0000fe0000047ab9 */ /* 0x000fe20000000a00 */
[----:B------:R-:W-:Y:S01]  /*9920*/  ULDC.64 UR6, c[0x0][0x408] ;  /* 0x0001020000067ab9 */ /* 0x000fe20000000a00 */
[----:B------:R-:W-:Y:S02]  /*9930*/  IMAD.MOV.U32 R4, RZ, RZ, R24 ;  /* 0x000000ffff047224 */ /* 0x000fe400078e0018 */
[----:B------:R-:W-:Y:S02]  /*9940*/  IMAD.MOV.U32 R8, RZ, RZ, R26 ;  /* 0x000000ffff087224 */ /* 0x000fe400078e001a */
[----:B------:R-:W-:Y:S02]  /*9950*/  IMAD.MOV.U32 R9, RZ, RZ, R31 ;  /* 0x000000ffff097224 */ /* 0x000fe400078e001f */
[----:B------:R-:W-:-:S04]  /*9960*/  IMAD.SHL.U32 R74, R21, 0x4, RZ ;  /* 0x00000004154a7824 */ /* 0x000fc800078e00ff */
[C---:B------:R-:W-:Y:S02]  /*9970*/  VIADD R73, R74.reuse, 0x40 ;  /* 0x000000404a497836 */ /* 0x040fe40000000000 */
[C---:B------:R-:W-:Y:S02]  /*9980*/  VIADD R72, R74.reuse, 0x60 ;  /* 0x000000604a487836 */ /* 0x040fe40000000000 */
[----:B------:R-:W-:Y:S01]  /*9990*/  VIADD R21, R74, 0x20 ;  /* 0x000000204a157836 */ /* 0x000fe20000000000 */
[----:B------:R-:W-:Y:S02]  /*99a0*/  SHF.R.S32.HI R88, RZ, 0x1f, R73 ;  /* 0x0000001fff587819 */ /* 0x000fe40000011449 */
[----:B------:R-:W-:Y:S02]  /*99b0*/  SHF.R.S32.HI R85, RZ, 0x1f, R72 ;  /* 0x0000001fff557819 */ /* 0x000fe40000011448 */
[----:B------:R-:W-:Y:S02]  /*99c0*/  SHF.R.S32.HI R86, RZ, 0x1f, R21 ;  /* 0x0000001fff567819 */ /* 0x000fe40000011415 */
[----:B0-----:R-:W-:-:S13]  /*99d0*/  ISETP.NE.AND P0, PT, R111, 0x1, PT ;  /* 0x000000016f00780c */ /* 0x001fda0003f05270 */
[----:B------:R-:W0:Y:S08]  /*99e0*/  @P0 LDC R0, c[0x0][0x44c] ;  /* 0x00011300ff000b82 */ /* 0x000e300000000800 */
[----:B------:R-:W1:Y:S01]  /*99f0*/  @P0 LDC R5, c[0x0][0x450] ;  /* 0x00011400ff050b82 */ /* 0x000e620000000800 */
[----:B0-----:R-:W-:-:S05]  /*9a00*/  @P0 IMAD.HI.U32 R0, R7, R0, RZ ;  /* 0x0000000007000227 */ /* 0x001fca00078e00ff */
[----:B-1----:R-:W-:Y:S01]  /*9a10*/  @P0 SHF.R.U32.HI R7, RZ, R5, R0 ;  /* 0x00000005ff070219 */ /* 0x002fe20000011600 */
[----:B------:R-:W-:-:S03]  /*9a20*/  IMAD.MOV.U32 R5, RZ, RZ, R29 ;  /* 0x000000ffff057224 */ /* 0x000fc600078e001d */
[----:B------:R-:W-:Y:S01]  /*9a30*/  SHF.R.S32.HI R0, RZ, 0x1f, R7 ;  /* 0x0000001fff007819 */ /* 0x000fe20000011407 */
[----:B------:R-:W-:-:S04]  /*9a40*/  IMAD.WIDE.U32 R4, R7, UR4, R4 ;  /* 0x0000000407047c25 */ /* 0x000fc8000f8e0004 */
[C---:B------:R-:W-:Y:S02]  /*9a50*/  IMAD R6, R0.reuse, UR4, RZ ;  /* 0x0000000400067c24 */ /* 0x040fe4000f8e02ff */
[----:B------:R-:W-:Y:S02]  /*9a60*/  IMAD R0, R0, UR6, RZ ;  /* 0x0000000600007c24 */ /* 0x000fe4000f8e02ff */
[C---:B------:R-:W-:Y:S01]  /*9a70*/  IMAD R11, R7.reuse, UR5, R6 ;  /* 0x00000005070b7c24 */ /* 0x040fe2000f8e0206 */
[----:B------:R-:W-:Y:S01]  /*9a80*/  ULDC.64 UR4, c[0x0][0x3e8] ;  /* 0x0000fa0000047ab9 */ /* 0x000fe20000000a00 */
[C---:B------:R-:W-:Y:S01]  /*9a90*/  IMAD.WIDE.U32 R8, R7.reuse, UR6, R8 ;  /* 0x0000000607087c25 */ /* 0x040fe2000f8e0008 */
[----:B------:R-:W-:Y:S01]  /*9aa0*/  LEA R6, P0, R4, UR4, 0x1 ;  /* 0x0000000404067c11 */ /* 0x000fe2000f8008ff */
[----:B------:R-:W-:Y:S02]  /*9ab0*/  UMOV UR4, 0xffffffff ;  /* 0xffffffff00047882 */ /* 0x000fe40000000000 */
[----:B------:R-:W-:Y:S01]  /*9ac0*/  IMAD R13, R7, UR7, R0 ;  /* 0x00000007070d7c24 */ /* 0x000fe2000f8e0200 */
[----:B------:R-:W-:Y:S01]  /*9ad0*/  ULDC.64 UR6, c[0x0][0x400] ;  /* 0x0001000000067ab9 */ /* 0x000fe20000000a00 */
[----:B------:R-:W-:Y:S01]  /*9ae0*/  IMAD.IADD R7, R5, 0x1, R11 ;  /* 0x0000000105077824 */ /* 0x000fe200078e020b */
[----:B------:R-:W-:Y:S01]  /*9af0*/  LEA R0, P1, R8, UR6, 0x1 ;  /* 0x0000000608007c11 */ /* 0x000fe2000f8208ff */
[----:B------:R-:W-:-:S03]  /*9b00*/  IMAD.IADD R5, R9, 0x1, R13 ;  /* 0x0000000109057824 */ /* 0x000fc600078e020d */
[----:B------:R-:W-:Y:S02]  /*9b10*/  LEA.HI.X R7, R4, UR5, R7, 0x1, P0 ;  /* 0x0000000504077c11 */ /* 0x000fe400080f0c07 */
[----:B------:R-:W-:Y:S01]  /*9b20*/  LEA.HI.X R8, R8, UR7, R5, 0x1, P1 ;  /* 0x0000000708087c11 */ /* 0x000fe200088f0c05 */
[----:B------:R-:W-:Y:S06]  /*9b30*/  BRA.DIV UR4, `(.L_x_1678) ;  /* 0x0000021a04647947 */ /* 0x000fec000b800000 */
[----:B------:R0:W1:Y:S04]  /*9b40*/  SHFL.IDX PT, R5, R7, RZ, 0x181f ;  /* 0x00181fff07057589 */ /* 0x00006800000e0000 */
[----:B------:R0:W2:Y:S04]  /*9b50*/  SHFL.IDX PT, R4, R6, RZ, 0x181f ;  /* 0x00181fff06047589 */ /* 0x0000a800000e0000 */
[----:B------:R0:W3:Y:S04]  /*9b60*/  SHFL.IDX PT, R9, R8, RZ, 0x181f ;  /* 0x00181fff08097589 */ /* 0x0000e800000e0000 */
[----:B------:R0:W4:Y:S02]  /*9b70*/  SHFL.IDX PT, R14, R0, RZ, 0x181f ;  /* 0x00181fff000e7589 */ /* 0x00012400000e0000 */
.L_x_2038:
[----:B------:R-:W-:Y:S01]  /*9b80*/  IMAD R111, R218, R111, RZ ;  /* 0x0000006fda6f7224 */ /* 0x000fe200078e02ff */
        /* <DEDUP_REMOVED lines=8> */
[----:B------:R-:W-:Y:S02]  /*9c10*/  CS2R R76, SRZ ;  /* 0x00000000004c7805 */ /* 0x000fe4000001ff00 */
[----:B------:R-:W-:-:S03]  /*9c20*/  CS2R R80, SRZ ;  /* 0x0000000000507805 */ /* 0x000fc6000001ff00 */
[----:B------:R-:W-:Y:S05]  /*9c30*/  @P0 BRA `(.L_x_1680) ;  /* 0x0000000000a80947 */ /* 0x000fea0003800000 */
[----:B------:R-:W-:Y:S01]  /*9c40*/  ULDC UR4, c[0x0][0x3f4] ;  /* 0x0000fd0000047ab9 */ /* 0x000fe20000000800 */
[----:B------:R-:W-:Y:S02]  /*9c50*/  CS2R R82, SRZ ;  /* 0x0000000000527805 */ /* 0x000fe4000001ff00 */
[----:B------:R-:W-:Y:S02]  /*9c60*/  ISETP.GE.AND P2, PT, R21, UR4, PT ;  /* 0x0000000415007c0c */ /* 0x000fe4000bf46270 */
[----:B------:R-:W-:Y:S02]  /*9c70*/  CS2R R80, SRZ ;  /* 0x0000000000507805 */ /* 0x000fe4000001ff00 */
[----:B------:R-:W-:Y:S02]  /*9c80*/  ISETP.GE.AND P1, PT, R73, UR4, PT ;  /* 0x0000000449007c0c */ /* 0x000fe4000bf26270 */
[----:B------:R-:W-:Y:S02]  /*9c90*/  ISETP.GE.AND P0, PT, R72, UR4, PT ;  /* 0x0000000448007c0c */ /* 0x000fe4000bf06270 */
[----:B------:R-:W-:-:S05]  /*9ca0*/  ISETP.GE.AND P3, PT, R74, UR4, PT ;  /* 0x000000044a007c0c */ /* 0x000fca000bf66270 */
[C---:B------:R-:W-:Y:S01]  /*9cb0*/  @!P2 IMAD.SHL.U32 R27, R21.reuse, 0x2, RZ ;  /* 0x00000002151ba824 */ /* 0x040fe200078e00ff */
[----:B------:R-:W-:-:S03]  /*9cc0*/  @!P2 SHF.L.U64.HI R32, R21, 0x1, R86 ;  /* 0x000000011520a819 */ /* 0x000fc60000010256 */
[C---:B------:R-:W-:Y:S01]  /*9cd0*/  @!P1 IMAD.SHL.U32 R11, R73.reuse, 0x2, RZ ;  /* 0x00000002490b9824 */ /* 0x040fe200078e00ff */
[----:B------:R-:W-:Y:S01]  /*9ce0*/  @!P1 SHF.L.U64.HI R34, R73, 0x1, R88 ;  /* 0x0000000149229819 */ /* 0x000fe20000010258 */
[----:B------:R-:W-:Y:S01]  /*9cf0*/  @!P0 IMAD.SHL.U32 R31, R72, 0x2, RZ ;  /* 0x00000002481f8824 */ /* 0x000fe200078e00ff */
[-C--:B--2---:R-:W-:Y:S01]  /*9d00*/  @!P2 IADD3 R24, P4, R4, R27.reuse, RZ ;  /* 0x0000001b0418a210 */ /* 0x084fe20007f9e0ff */
[----:B---3--:R-:W-:Y:S01]  /*9d10*/  @!P3 IMAD.MOV.U32 R15, RZ, RZ, R9 ;  /* 0x000000ffff0fb224 */ /* 0x008fe200078e0009 */
[----:B----4-:R-:W-:Y:S02]  /*9d20*/  @!P2 IADD3 R26, P6, R14, R27, RZ ;  /* 0x0000001b0e1aa210 */ /* 0x010fe40007fde0ff */
[-C--:B------:R-:W-:Y:S01]  /*9d30*/  @!P1 IADD3 R28, P5, R4, R11.reuse, RZ ;  /* 0x0000000b041c9210 */ /* 0x080fe20007fbe0ff */
[----:B-1----:R-:W-:Y:S01]  /*9d40*/  @!P2 IMAD.X R25, R5, 0x1, R32, P4 ;  /* 0x000000010519a824 */ /* 0x002fe200020e0620 */
[----:B------:R-:W-:Y:S01]  /*9d50*/  @!P1 IADD3 R30, P4, R14, R11, RZ ;  /* 0x0000000b0e1e9210 */ /* 0x000fe20007f9e0ff */
[----:B------:R-:W-:-:S04]  /*9d60*/  @!P3 IMAD.WIDE R10, R74, 0x2, R4 ;  /* 0x000000024a0ab825 */ /* 0x000fc800078e0204 */
[----:B------:R-:W-:Y:S01]  /*9d70*/  @!P3 IMAD.WIDE R12, R74, 0x2, R14 ;  /* 0x000000024a0cb825 */ /* 0x000fe200078e020e */
[----:B------:R-:W-:Y:S02]  /*9d80*/  CS2R R78, SRZ ;  /* 0x00000000004e7805 */ /* 0x000fe4000001ff00 */
[----:B------:R-:W-:Y:S02]  /*9d90*/  CS2R R76, SRZ ;  /* 0x00000000004c7805 */ /* 0x000fe4000001ff00 */
[----:B------:R-:W-:Y:S01]  /*9da0*/  CS2R R70, SRZ ;  /* 0x0000000000467805 */ /* 0x000fe2000001ff00 */
[----:B------:R-:W-:Y:S01]  /*9db0*/  @!P2 IMAD.X R27, R9, 0x1, R32, P6 ;  /* 0x00000001091ba824 */ /* 0x000fe200030e0620 */
[-C--:B------:R-:W-:Y:S01]  /*9dc0*/  @!P0 IADD3 R4, P6, R4, R31.reuse, RZ ;  /* 0x0000001f04048210 */ /* 0x080fe20007fde0ff */
[----:B------:R-:W-:Y:S01]  /*9dd0*/  @!P1 IMAD.X R29, R5, 0x1, R34, P5 ;  /* 0x00000001051d9824 */ /* 0x000fe200028e0622 */
[----:B------:R-:W-:Y:S02]  /*9de0*/  @!P0 IADD3 R14, P5, R14, R31, RZ ;  /* 0x0000001f0e0e8210 */ /* 0x000fe40007fbe0ff */
[----:B------:R-:W-:-:S02]  /*9df0*/  CS2R R68, SRZ ;  /* 0x0000000000447805 */ /* 0x000fc4000001ff00 */
[----:B------:R-:W-:Y:S02]  /*9e00*/  @!P0 SHF.L.U64.HI R32, R72, 0x1, R85 ;  /* 0x0000000148208819 */ /* 0x000fe40000010255 */
[----:B------:R-:W-:Y:S02]  /*9e10*/  CS2R R60, SRZ ;  /* 0x00000000003c7805 */ /* 0x000fe4000001ff00 */
[----:B------:R-:W-:Y:S01]  /*9e20*/  CS2R R62, SRZ ;  /* 0x00000000003e7805 */ /* 0x000fe2000001ff00 */
[----:B------:R-:W-:Y:S01]  /*9e30*/  @!P1 IMAD.X R31, R9, 0x1, R34, P4 ;  /* 0x00000001091f9824 */ /* 0x000fe200020e0622 */
[----:B------:R1:W5:Y:S01]  /*9e40*/  @!P3 LD.E.64 R82, desc[UR60][R10.64] ;  /* 0x0000003c0a52b980 */ /* 0x000362000c101b00 */
[--C-:B------:R-:W-:Y:S02]  /*9e50*/  @!P0 IMAD.X R5, R5, 0x1, R32.reuse, P6 ;  /* 0x0000000105058824 */ /* 0x100fe400030e0620 */
[----:B------:R-:W-:Y:S01]  /*9e60*/  @!P0 IMAD.X R15, R9, 0x1, R32, P5 ;  /* 0x00000001090f8824 */ /* 0x000fe200028e0620 */
[----:B------:R1:W5:Y:S04]  /*9e70*/  @!P3 LD.E.64 R80, desc[UR60][R12.64] ;  /* 0x0000003c0c50b980 */ /* 0x000368000c101b00 */
[----:B------:R1:W5:Y:S04]  /*9e80*/  @!P2 LD.E.64 R78, desc[UR60][R24.64] ;  /* 0x0000003c184ea980 */ /* 0x000368000c101b00 */
[----:B------:R1:W5:Y:S04]  /*9e90*/  @!P2 LD.E.64 R76, desc[UR60][R26.64] ;  /* 0x0000003c1a4ca980 */ /* 0x000368000c101b00 */
[----:B------:R1:W5:Y:S04]  /*9ea0*/  @!P1 LD.E.64 R70, desc[UR60][R28.64] ;  /* 0x0000003c1c469980 */ /* 0x000368000c101b00 */
[----:B------:R1:W5:Y:S04]  /*9eb0*/  @!P1 LD.E.64 R68, desc[UR60][R30.64] ;  /* 0x0000003c1e449980 */ /* 0x000368000c101b00 */
[----:B------:R1:W5:Y:S04]  /*9ec0*/  @!P0 LD.E.64 R60, desc[UR60][R4.64] ;  /* 0x0000003c043c8980 */ /* 0x000368000c101b00 */
[----:B------:R1:W5:Y:S02]  /*9ed0*/  @!P0 LD.E.64 R62, desc[UR60][R14.64] ;  /* 0x0000003c0e3e8980 */ /* 0x000364000c101b00 */
.L_x_1680:
[----:B------:R-:W-:Y:S05]  /*9ee0*/  BSYNC B1 ;  /* 0x0000000000017941 */ /* 0x000fea0003800000 */
.L_x_1679:
[----:B-12--5:R-:W-:Y:S01]  /*9ef0*/  IMAD.MOV.U32 R4, RZ, RZ, R60 ;  /* 0x000000ffff047224 */ /* 0x026fe200078e003c */
[----:B------:R-:W-:Y:S01]  /*9f00*/  UMOV UR4, 0xffffffff ;  /* 0xffffffff00047882 */ /* 0x000fe20000000000 */
[----:B------:R-:W-:Y:S01]  /*9f10*/  IMAD.MOV.U32 R5, RZ, RZ, R61 ;  /* 0x000000ffff057224 */ /* 0x000fe200078e003d */
[----:B------:R-:W-:Y:S01]  /*9f20*/  CS2R R48, SRZ ;  /* 0x0000000000307805 */ /* 0x000fe2000001ff00 */
[----:B---3--:R-:W-:Y:S01]  /*9f30*/  IMAD.MOV.U32 R9, RZ, RZ, R70 ;  /* 0x000000ffff097224 */ /* 0x008fe200078e0046 */
        /* <DEDUP_REMOVED lines=28> */
[----:B------:R-:W-:Y:S01]  /*a100*/  PRMT R148, R10, 0x7610, R148 ;  /* 0x000076100a947816 */ /* 0x000fe20000000094 */
[----:B------:R-:W-:Y:S06]  /*a110*/  BRA.DIV UR4, `(.L_x_1681) ;  /* 0x00000216045c7947 */ /* 0x000fec000b800000 */
[----:B------:R1:W2:Y:S04]  /*a120*/  SHFL.IDX PT, R5, R7, 0x1, 0x181f ;  /* 0x00381f0007057f89 */ /* 0x0002a800000e0000 */
[----:B------:R1:W3:Y:S04]  /*a130*/  SHFL.IDX PT, R4, R6, 0x1, 0x181f ;  /* 0x00381f0006047f89 */ /* 0x0002e800000e0000 */
[----:B------:R1:W0:Y:S04]  /*a140*/  SHFL.IDX PT, R9, R8, 0x1, 0x181f ;  /* 0x00381f0008097f89 */ /* 0x00022800000e0000 */
[----:B----4-:R1:W4:Y:S02]  /*a150*/  SHFL.IDX PT, R14, R0, 0x1, 0x181f ;  /* 0x00381f00000e7f89 */ /* 0x01032400000e0000 */
.L_x_2044:
[----:B------:R-:W-:Y:S01]  /*a160*/  VIADD R10, R84, 0x20 ;  /* 0x00000020540a7836 */ /* 0x000fe20000000000 */
        /* <DEDUP_REMOVED lines=8> */
[----:B------:R-:W-:-:S05]  /*a1f0*/  CS2R R66, SRZ ;  /* 0x0000000000427805 */ /* 0x000fca000001ff00 */
        /* <DEDUP_REMOVED lines=13> */
[-C--:B---3--:R-:W-:Y:S01]  /*a2d0*/  @!P2 IADD3 R24, P4, R4, R27.reuse, RZ ;  /* 0x0000001b0418a210 */ /* 0x088fe20007f9e0ff */
[----:B0-----:R-:W-:Y:S01]  /*a2e0*/  @!P3 IMAD.MOV.U32 R15, RZ, RZ, R9 ;  /* 0x000000ffff0fb224 */ /* 0x001fe200078e0009 */
[----:B----4-:R-:W-:Y:S01]  /*a2f0*/  @!P2 IADD3 R26, P6, R14, R27, RZ ;  /* 0x0000001b0e1aa210 */ /* 0x010fe20007fde0ff */
[----:B--2---:R-:W-:Y:S01]  /*a300*/  @!P3 IMAD.WIDE R28, R74, 0x2, R4 ;  /* 0x000000024a1cb825 */ /* 0x004fe200078e0204 */
[----:B------:R-:W-:-:S03]  /*a310*/  @!P1 IADD3 R12, P5, R4, R11, RZ ;  /* 0x0000000b040c9210 */ /* 0x000fc60007fbe0ff */
[----:B------:R-:W-:Y:S01]  /*a320*/  @!P2 IMAD.X R25, R5, 0x1, R32, P4 ;  /* 0x000000010519a824 */ /* 0x000fe200020e0620 */
[----:B------:R-:W-:Y:S01]  /*a330*/  @!P1 IADD3 R10, P4, R14, R11, RZ ;  /* 0x0000000b0e0a9210 */ /* 0x000fe20007f9e0ff */
[----:B------:R-:W-:Y:S01]  /*a340*/  @!P3 IMAD.WIDE R30, R74, 0x2, R14 ;  /* 0x000000024a1eb825 */ /* 0x000fe200078e020e */
[----:B------:R-:W-:Y:S02]  /*a350*/  CS2R R56, SRZ ;  /* 0x0000000000387805 */ /* 0x000fe4000001ff00 */
[----:B------:R-:W-:Y:S02]  /*a360*/  CS2R R58, SRZ ;  /* 0x00000000003a7805 */ /* 0x000fe4000001ff00 */
[----:B------:R-:W-:Y:S01]  /*a370*/  CS2R R52, SRZ ;  /* 0x0000000000347805 */ /* 0x000fe2000001ff00 */
[----:B------:R-:W-:Y:S01]  /*a380*/  @!P2 IMAD.X R27, R9, 0x1, R32, P6 ;  /* 0x00000001091ba824 */ /* 0x000fe200030e0620 */
[-C--:B------:R-:W-:Y:S01]  /*a390*/  @!P0 IADD3 R4, P6, R4, R33.reuse, RZ ;  /* 0x0000002104048210 */ /* 0x080fe20007fde0ff */
[----:B------:R-:W-:Y:S01]  /*a3a0*/  @!P1 IMAD.X R13, R5, 0x1, R34, P5 ;  /* 0x00000001050d9824 */ /* 0x000fe200028e0622 */
[----:B------:R-:W-:-:S02]  /*a3b0*/  @!P0 IADD3 R14, P5, R14, R33, RZ ;  /* 0x000000210e0e8210 */ /* 0x000fc40007fbe0ff */
[----:B------:R-:W-:Y:S02]  /*a3c0*/  CS2R R54, SRZ ;  /* 0x0000000000367805 */ /* 0x000fe4000001ff00 */
        /* <DEDUP_REMOVED lines=14> */
.L_x_1683:
[----:B------:R-:W-:Y:S05]  /*a4b0*/  BSYNC B1 ;  /* 0x0000000000017941 */ /* 0x000fea0003800000 */
.L_x_1682:
[----:B0--3-5:R-:W-:Y:S01]  /*a4c0*/  IMAD.MOV.U32 R4, RZ, RZ, R48 ;  /* 0x000000ffff047224 */ /* 0x029fe200078e0030 */
[----:B------:R-:W-:Y:S01]  /*a4d0*/  UMOV UR4, 0xffffffff ;  /* 0xffffffff00047882 */ /* 0x000fe20000000000 */
[----:B--2---:R-:W-:Y:S02]  /*a4e0*/  IMAD.MOV.U32 R5, RZ, RZ, R49 ;  /* 0x000000ffff057224 */ /* 0x004fe400078e0031 */
        /* <DEDUP_REMOVED lines=34> */
[----:B----4-:R4:W0:Y:S02]  /*a710*/  SHFL.IDX PT, R14, R0, 0x2, 0x181f ;  /* 0x00581f00000e7f89 */ /* 0x01082400000e0000 */
.L_x_2050:
        /* <DEDUP_REMOVED lines=23> */
[----:B0-----:R-:W-:Y:S01]  /*a890*/  @!P3 IMAD.MOV.U32 R15, RZ, RZ, R9 ;  /* 0x000000ffff0fb224 */ /* 0x001fe200078e0009 */
[-C--:B---3--:R-:W-:Y:S01]  /*a8a0*/  @!P2 IADD3 R26, P4, R4, R25.reuse, RZ ;  /* 0x00000019041aa210 */ /* 0x088fe20007f9e0ff */
[----:B------:R-:W-:Y:S01]  /*a8b0*/  @!P0 IMAD.SHL.U32 R33, R72, 0x2, RZ ;  /* 0x0000000248218824 */ /* 0x000fe200078e00ff */
[----:B------:R-:W-:Y:S01]  /*a8c0*/  @!P2 IADD3 R24, P6, R14, R25, RZ ;  /* 0x000000190e18a210 */ /* 0x000fe20007fde0ff */
[----:B--2---:R-:W-:Y:S01]  /*a8d0*/  @!P3 IMAD.WIDE R28, R74, 0x2, R4 ;  /* 0x000000024a1cb825 */ /* 0x004fe200078e0204 */
[----:B------:R-:W-:-:S03]  /*a8e0*/  @!P1 IADD3 R12, P5, R4, R11, RZ ;  /* 0x0000000b040c9210 */ /* 0x000fc60007fbe0ff */
[----:B------:R-:W-:Y:S01]  /*a8f0*/  @!P2 IMAD.X R27, R5, 0x1, R32, P4 ;  /* 0x00000001051ba824 */ /* 0x000fe200020e0620 */
[----:B------:R-:W-:Y:S01]  /*a900*/  @!P1 IADD3 R10, P4, R14, R11, RZ ;  /* 0x0000000b0e0a9210 */ /* 0x000fe20007f9e0ff */
[----:B------:R-:W-:Y:S01]  /*a910*/  @!P3 IMAD.WIDE R30, R74, 0x2, R14 ;  /* 0x000000024a1eb825 */ /* 0x000fe200078e020e */
[----:B------:R0:W5:Y:S03]  /*a920*/  @!P3 LD.E.64 R44, desc[UR60][R28.64] ;  /* 0x0000003c1c2cb980 */ /* 0x000166000c101b00 */
[----:B------:R-:W-:Y:S01]  /*a930*/  @!P2 IMAD.X R25, R9, 0x1, R32, P6 ;  /* 0x000000010919a824 */ /* 0x000fe200030e0620 */
[-C--:B------:R-:W-:Y:S01]  /*a940*/  @!P0 IADD3 R4, P6, R4, R33.reuse, RZ ;  /* 0x0000002104048210 */ /* 0x080fe20007fde0ff */
[----:B------:R-:W-:Y:S01]  /*a950*/  @!P1 IMAD.X R13, R5, 0x1, R34, P5 ;  /* 0x00000001050d9824 */ /* 0x000fe200028e0622 */
[----:B------:R-:W-:Y:S01]  /*a960*/  @!P0 IADD3 R14, P5, R14, R33, RZ ;  /* 0x000000210e0e8210 */ /* 0x000fe20007fbe0ff */
[----:B------:R2:W5:Y:S01]  /*a970*/  @!P3 LD.E.64 R46, desc[UR60][R30.64] ;  /* 0x0000003c1e2eb980 */ /* 0x000562000c101b00 */
[----:B------:R-:W-:-:S02]  /*a980*/  @!P0 SHF.L.U64.HI R32, R72, 0x1, R85 ;  /* 0x0000000148208819 */ /* 0x000fc40000010255 */
[----:B------:R-:W-:Y:S02]  /*a990*/  CS2R R40, SRZ ;  /* 0x0000000000287805 */ /* 0x000fe4000001ff00 */
[----:B------:R-:W-:Y:S02]  /*a9a0*/  CS2R R42, SRZ ;  /* 0x00000000002a7805 */ /* 0x000fe4000001ff00 */
[----:B------:R-:W-:Y:S02]  /*a9b0*/  CS2R R36, SRZ ;  /* 0x0000000000247805 */ /* 0x000fe4000001ff00 */
[----:B------:R-:W-:Y:S02]  /*a9c0*/  CS2R R38, SRZ ;  /* 0x0000000000267805 */ /* 0x000fe4000001ff00 */
[----:B0-----:R-:W-:Y:S01]  /*a9d0*/  CS2R R28, SRZ ;  /* 0x00000000001c7805 */ /* 0x001fe2000001ff00 */
[----:B------:R-:W-:Y:S01]  /*a9e0*/  @!P1 IMAD.X R11, R9, 0x1, R34, P4 ;  /* 0x00000001090b9824 */ /* 0x000fe200020e0622 */
[----:B------:R0:W5:Y:S01]  /*a9f0*/  @!P2 LD.E.64 R40, desc[UR60][R26.64] ;  /* 0x0000003c1a28a980 */ /* 0x000162000c101b00 */
[--C-:B------:R-:W-:Y:S01]  /*aa00*/  @!P0 IMAD.X R5, R5, 0x1, R32.reuse, P6 ;  /* 0x0000000105058824 */ /* 0x100fe200030e0620 */
[----:B--2---:R-:W-:Y:S01]  /*aa10*/  CS2R R30, SRZ ;  /* 0x00000000001e7805 */ /* 0x004fe2000001ff00 */
[----:B------:R-:W-:Y:S01]  /*aa20*/  @!P0 IMAD.X R15, R9, 0x1, R32, P5 ;  /* 0x00000001090f8824 */ /* 0x000fe200028e0620 */
[----:B------:R0:W5:Y:S04]  /*aa30*/  @!P2 LD.E.64 R42, desc[UR60][R24.64] ;  /* 0x0000003c182aa980 */ /* 0x000168000c101b00 */
[----:B------:R0:W5:Y:S04]  /*aa40*/  @!P1 LD.E.64 R36, desc[UR60][R12.64] ;  /* 0x0000003c0c249980 */ /* 0x000168000c101b00 */
[----:B------:R0:W5:Y:S04]  /*aa50*/  @!P1 LD.E.64 R38, desc[UR60][R10.64] ;  /* 0x0000003c0a269980 */ /* 0x000168000c101b00 */
[----:B------:R0:W5:Y:S04]  /*aa60*/  @!P0 LD.E.64 R30, desc[UR60][R4.64] ;  /* 0x0000003c041e8980 */ /* 0x000168000c101b00 */
[----:B------:R0:W5:Y:S02]  /*aa70*/  @!P0 LD.E.64 R28, desc[UR60][R14.64] ;  /* 0x0000003c0e1c8980 */ /* 0x000164000c101b00 */
.L_x_1686:
[----:B------:R-:W-:Y:S05]  /*aa80*/  BSYNC B1 ;  /* 0x0000000000017941 */ /* 0x000fea0003800000 */
.L_x_1685:
        /* <DEDUP_REMOVED lines=33> */
[----:B------:R-:W-:Y:S01]  /*aca0*/  PRMT R120, R10, 0x7610, R120 ;  /* 0x000076100a787816 */ /* 0x000fe20000000078 */
[----:B------:R-:W-:Y:S06]  /*acb0*/  BRA.DIV UR4, `(.L_x_1687) ;  /* 0x0000020e04547947 */ /* 0x000fec000b800000 */
[----:B------:R0:W2:Y:S04]  /*acc0*/  SHFL.IDX PT, R9, R7, 0x3, 0x181f ;  /* 0x00781f0007097f89 */ /* 0x0000a800000e0000 */
[----:B------:R0:W3:Y:S04]  /*acd0*/  SHFL.IDX PT, R10, R6, 0x3, 0x181f ;  /* 0x00781f00060a7f89 */ /* 0x0000e800000e0000 */
[----:B------:R0:W0:Y:S04]  /*ace0*/  SHFL.IDX PT, R75, R8, 0x3, 0x181f ;  /* 0x00781f00084b7f89 */ /* 0x00002800000e0000 */
[----:B-1--4-:R-:W1:Y:S02]  /*acf0*/  SHFL.IDX PT, R0, R0, 0x3, 0x181f ;  /* 0x00781f0000007f89 */ /* 0x012e6400000e0000 */
.L_x_2056:
[----:B0-----:R-:W4:Y:S01]  /*ad00*/  LDL R7, [R1+0x78] ;  /* 0x0000780001077983 */ /* 0x001f220000100800 */
        /* <DEDUP_REMOVED lines=9> */
[----:B----4-:R-:W-:-:S04]  /*ada0*/  LEA.HI R6, R7, R7, RZ, 0x1 ;  /* 0x0000000707067211 */ /* 0x010fc800078f08ff */
[----:B------:R-:W-:-:S05]  /*adb0*/  LOP3.LUT R6, R6, 0xfffffffe, RZ, 0xc0, !PT ;  /* 0xfffffffe06067812 */ /* 0x000fca00078ec0ff */
[----:B------:R-:W-:Y:S01]  /*adc0*/  IMAD.IADD R127, R7, 0x1, -R6 ;  /* 0x00000001077f7824 */ /* 0x000fe200078e0a06 */
[----:B------:R-:W-:-:S04]  /*add0*/  CS2R R6, SRZ ;  /* 0x0000000000067805 */ /* 0x000fc8000001ff00 */
[----:B------:R-:W-:Y:S01]  /*ade0*/  SHF.L.U32 R127, R127, 0x1f, RZ ;  /* 0x0000001f7f7f7819 */ /* 0x000fe200000006ff */
[----:B------:R-:W-:Y:S06]  /*adf0*/  @P0 BRA `(.L_x_1689) ;  /* 0x0000000000b00947 */ /* 0x000fec0003800000 */
        /* <DEDUP_REMOVED lines=12> */
[C---:B---3--:R-:W-:Y:S01]  /*aec0*/  @!P2 IADD3 R90, P4, R10.reuse, R89, RZ ;  /* 0x000000590a5aa210 */ /* 0x048fe20007f9e0ff */
[----:B------:R-:W-:Y:S01]  /*aed0*/  @!P3 IMAD.MOV.U32 R8, RZ, RZ, R10 ;  /* 0x000000ffff08b224 */ /* 0x000fe200078e000a */
[----:B------:R-:W-:Y:S01]  /*aee0*/  @!P1 IADD3 R86, P5, R10, R5, RZ ;  /* 0x000000050a569210 */ /* 0x000fe20007fbe0ff */
[----:B-1----:R-:W-:Y:S01]  /*aef0*/  @!P3 IMAD.MOV.U32 R6, RZ, RZ, R0 ;  /* 0x000000ffff06b224 */ /* 0x002fe200078e0000 */
[C---:B------:R-:W-:Y:S01]  /*af00*/  @!P2 IADD3 R88, P6, R0.reuse, R89, RZ ;  /* 0x000000590058a210 */ /* 0x040fe20007fde0ff */
[----:B------:R-:W-:Y:S02]  /*af10*/  @!P3 IMAD.MOV.U32 R7, RZ, RZ, R75 ;  /* 0x000000ffff07b224 */ /* 0x000fe400078e004b */
[----:B--2---:R-:W-:Y:S01]  /*af20*/  @!P2 IMAD.X R91, R9, 0x1, R12, P4 ;  /* 0x00000001095ba824 */ /* 0x004fe200020e060c */
[----:B------:R-:W-:Y:S01]  /*af30*/  @!P1 IADD3 R84, P4, R0, R5, RZ ;  /* 0x0000000500549210 */ /* 0x000fe20007f9e0ff */
[----:B------:R-:W-:-:S04]  /*af40*/  @!P3 IMAD.WIDE R4, R74, 0x2, R8 ;  /* 0x000000024a04b825 */ /* 0x000fc800078e0208 */
[----:B------:R-:W-:Y:S01]  /*af50*/  @!P1 IMAD.X R87, R9, 0x1, R14, P5 ;  /* 0x0000000109579824 */ /* 0x000fe200028e060e */
[-C--:B------:R-:W-:Y:S01]  /*af60*/  @!P0 IADD3 R8, P5, R0, R11.reuse, RZ ;  /* 0x0000000b00088210 */ /* 0x080fe20007fbe0ff */
[----:B------:R-:W-:Y:S01]  /*af70*/  @!P3 IMAD.WIDE R6, R74, 0x2, R6 ;  /* 0x000000024a06b825 */ /* 0x000fe200078e0206 */
[----:B------:R-:W-:Y:S01]  /*af80*/  @!P0 SHF.L.U64.HI R0, R72, 0x1, R85 ;  /* 0x0000000148008819 */ /* 0x000fe20000010255 */
[----:B------:R0:W5:Y:S02]  /*af90*/  @!P3 LD.E.64 R32, desc[UR60][R4.64] ;  /* 0x0000003c0420b980 */ /* 0x000164000c101b00 */
[C---:B------:R-:W-:Y:S01]  /*afa0*/  @!P2 IMAD.X R89, R75.reuse, 0x1, R12, P6 ;  /* 0x000000014b59a824 */ /* 0x040fe200030e060c */
[----:B------:R-:W-:Y:S01]  /*afb0*/  @!P0 IADD3 R10, P6, R10, R11, RZ ;  /* 0x0000000b0a0a8210 */ /* 0x000fe20007fde0ff */
[----:B------:R1:W5:Y:S01]  /*afc0*/  @!P3 LD.E.64 R34, desc[UR60][R6.64] ;  /* 0x0000003c0622b980 */ /* 0x000362000c101b00 */
[----:B------:R-:W-:Y:S01]  /*afd0*/  @!P1 IMAD.X R85, R75, 0x1, R14, P4 ;  /* 0x000000014b559824 */ /* 0x000fe200020e060e */
[----:B------:R-:W-:-:S02]  /*afe0*/  CS2R R24, SRZ ;  /* 0x0000000000187805 */ /* 0x000fc4000001ff00 */
[----:B------:R-:W-:Y:S01]  /*aff0*/  CS2R R26, SRZ ;  /* 0x00000000001a7805 */ /* 0x000fe2000001ff00 */
[--C-:B------:R-:W-:Y:S01]  /*b000*/  @!P0 IMAD.X R11, R9, 0x1, R0.reuse, P6 ;  /* 0x00000001090b8824 */ /* 0x100fe200030e0600 */
[----:B------:R-:W-:Y:S02]  /*b010*/  CS2R R14, SRZ ;  /* 0x00000000000e7805 */ /* 0x000fe4000001ff00 */
[----:B------:R-:W-:Y:S02]  /*b020*/  CS2R R12, SRZ ;  /* 0x00000000000c7805 */ /* 0x000fe4000001ff00 */
[----:B0-----:R-:W-:Y:S01]  /*b030*/  CS2R R4, SRZ ;  /* 0x0000000000047805 */ /* 0x001fe2000001ff00 */
[----:B------:R-:W-:Y:S01]  /*b040*/  @!P0 IMAD.X R9, R75, 0x1, R0, P5 ;  /* 0x000000014b098824 */ /* 0x000fe200028e0600 */
[----:B------:R0:W5:Y:S01]  /*b050*/  @!P2 LD.E.64 R24, desc[UR60][R90.64] ;  /* 0x0000003c5a18a980 */ /* 0x000162000c101b00 */
[----:B-1----:R-:W-:-:S03]  /*b060*/  CS2R R6, SRZ ;  /* 0x0000000000067805 */ /* 0x002fc6000001ff00 */
[----:B------:R0:W5:Y:S04]  /*b070*/  @!P2 LD.E.64 R26, desc[UR60][R88.64] ;  /* 0x0000003c581aa980 */ /* 0x000168000c101b00 */
[----:B------:R0:W5:Y:S04]  /*b080*/  @!P1 LD.E.64 R14, desc[UR60][R86.64] ;  /* 0x0000003c560e9980 */ /* 0x000168000c101b00 */
[----:B------:R0:W5:Y:S04]  /*b090*/  @!P1 LD.E.64 R12, desc[UR60][R84.64] ;  /* 0x0000003c540c9980 */ /* 0x000168000c101b00 */
[----:B------:R0:W5:Y:S04]  /*b0a0*/  @!P0 LD.E.64 R4, desc[UR60][R10.64] ;  /* 0x0000003c0a048980 */ /* 0x000168000c101b00 */
[----:B------:R0:W5:Y:S02]  /*b0b0*/  @!P0 LD.E.64 R6, desc[UR60][R8.64] ;  /* 0x0000003c08068980 */ /* 0x000164000c101b00 */
.L_x_1689:
[----:B------:R-:W-:Y:S05]  /*b0c0*/  BSYNC B1 ;  /* 0x0000000000017941 */ /* 0x000fea0003800000 */
.L_x_1688:
[----:B------:R-:W4:Y:S01]  /*b0d0*/  SYNCS.PHASECHK.TRANS64.TRYWAIT P0, [R18+URZ+0x30800], R127 ;  /* 0x0308007f120075a7 */ /* 0x000f22000800017f */
[----:B0----5:R-:W-:Y:S01]  /*b0e0*/  IMAD.MOV.U32 R8, RZ, RZ, R5 ;  /* 0x000000ffff087224 */ /* 0x021fe200078e0005 */
[----:B------:R-:W-:Y:S01]  /*b0f0*/  BSSY B1, `(.L_x_1690) ;  /* 0x0000021000017945 */ /* 0x000fe20003800000 */
[----:B--2---:R-:W-:Y:S02]  /*b100*/  IMAD.MOV.U32 R9, RZ, RZ, R14 ;  /* 0x000000ffff097224 */ /* 0x004fe400078e000e */
[----:B---3--:R-:W-:Y:S01]  /*b110*/  IMAD.MOV.U32 R10, RZ, RZ, R32 ;  /* 0x000000ffff0a7224 */ /* 0x008fe200078e0020 */
[----:B------:R-:W-:Y:S01]  /*b120*/  PRMT R75, R8, 0x7610, R75 ;  /* 0x00007610084b7816 */ /* 0x000fe2000000004b */
[----:B------:R-:W-:Y:S01]  /*b130*/  IMAD.MOV.U32 R8, RZ, RZ, R24 ;  /* 0x000000ffff087224 */ /* 0x000fe200078e0018 */
[----:B------:R-:W-:Y:S01]  /*b140*/  PRMT R87, R9, 0x7610, R87 ;  /* 0x0000761009577816 */ /* 0x000fe20000000057 */
[----:B------:R-:W-:Y:S01]  /*b150*/  IMAD.MOV.U32 R9, RZ, RZ, R25 ;  /* 0x000000ffff097224 */ /* 0x000fe200078e0019 */
[----:B------:R-:W-:Y:S01]  /*b160*/  PRMT R125, R10, 0x7610, R125 ;  /* 0x000076100a7d7816 */ /* 0x000fe2000000007d */
[----:B-1----:R-:W-:Y:S01]  /*b170*/  IMAD.MOV.U32 R0, RZ, RZ, R4 ;  /* 0x000000ffff007224 */ /* 0x002fe200078e0004 */
        /* <DEDUP_REMOVED lines=14> */
[----:B------:R-:W-:Y:S01]  /*b260*/  VIADDMNMX R0, R111, -R149, 0x80, PT ;  /* 0x000000806f007446 */ /* 0x000fe20003800995 */
[----:B------:R-:W-:Y:S01]  /*b270*/  IMAD.MOV.U32 R11, RZ, RZ, R27 ;  /* 0x000000ffff0b7224 */ /* 0x000fe200078e001b */
[----:B------:R-:W-:Y:S01]  /*b280*/  PRMT R89, R8, 0x7610, R89 ;  /* 0x0000761008597816 */ /* 0x000fe20000000059 */
[----:B------:R-:W-:Y:S01]  /*b290*/  IMAD.MOV.U32 R8, RZ, RZ, R34 ;  /* 0x000000ffff087224 */ /* 0x000fe200078e0022 */
[----:B------:R-:W-:Y:S01]  /*b2a0*/  PRMT R90, R9, 0x7610, R90 ;  /* 0x00007610095a7816 */ /* 0x000fe2000000005a */
[----:B------:R-:W-:Y:S01]  /*b2b0*/  IMAD.MOV.U32 R9, RZ, RZ, R35 ;  /* 0x000000ffff097224 */ /* 0x000fe200078e0023 */
[----:B------:R-:W-:-:S02]  /*b2c0*/  ISETP.GE.AND P1, PT, R128, R0, PT ;  /* 0x000000008000720c */ /* 0x000fc40003f26270 */
[----:B------:R-:W-:Y:S02]  /*b2d0*/  PRMT R111, R10, 0x7610, R111 ;  /* 0x000076100a6f7816 */ /* 0x000fe4000000006f */
[----:B------:R-:W-:Y:S01]  /*b2e0*/  PRMT R112, R11, 0x7610, R112 ;  /* 0x000076100b707816 */ /* 0x000fe20000000070 */
[----:B----4-:R-:W-:Y:S08]  /*b2f0*/  @!P0 BRA `(.L_x_1691) ;  /* 0x0000020800388947 */ /* 0x010ff00003800000 */
.L_x_2057:
[----:B------:R-:W-:Y:S05]  /*b300*/  BSYNC B1 ;  /* 0x0000000000017941 */ /* 0x000fea0003800000 */
.L_x_1690:
[----:B------:R-:W-:Y:S01]  /*b310*/  BSSY B1, `(.L_x_1692) ;  /* 0x00000cc000017945 */ /* 0x000fe20003800000 */
[----:B0-----:R-:W-:Y:S02]  /*b320*/  PRMT R127, R8, 0x7610, R127 ;  /* 0x00007610087f7816 */ /* 0x001fe4000000007f */
[----:B------:R-:W-:Y:S01]  /*b330*/  PRMT R128, R9, 0x7610, R128 ;  /* 0x0000761009807816 */ /* 0x000fe20000000080 */
[----:B------:R-:W-:Y:S06]  /*b340*/  @P1 BRA `(.L_x_1693) ;  /* 0x0000000c00201947 */ /* 0x000fec0003800000 */
[----:B------:R0:W5:Y:S01]  /*b350*/  LDL R154, [R1+0x5c] ;  /* 0x00005c00019a7983 */ /* 0x0001620000100800 */
[----:B------:R-:W1:Y:S01]  /*b360*/  LDC R8, c[0x0][0x3f4] ;  /* 0x0000fd00ff087b82 */ /* 0x000e620000000800 */
[----:B------:R-:W-:Y:S01]  /*b370*/  BSSY B2, `(.L_x_1694) ;  /* 0x0000034000027945 */ /* 0x000fe20003800000 */
[-C--:B-1----:R-:W-:Y:S02]  /*b380*/  ISETP.GE.AND P0, PT, R74, R8.reuse, PT ;  /* 0x000000084a00720c */ /* 0x082fe40003f06270 */
[-C--:B------:R-:W-:Y:S02]  /*b390*/  ISETP.GE.AND P1, PT, R21, R8.reuse, PT ;  /* 0x000000081500720c */ /* 0x080fe40003f26270 */
[-C--:B------:R-:W-:Y:S02]  /*b3a0*/  ISETP.GE.AND P2, PT, R73, R8.reuse, PT ;  /* 0x000000084900720c */ /* 0x080fe40003f46270 */
[----:B------:R-:W-:-:S07]  /*b3b0*/  ISETP.GE.AND P3, PT, R72, R8, PT ;  /* 0x000000084800720c */ /* 0x000fce0003f66270 */
[----:B0-----:R-:W-:Y:S06]  /*b3c0*/  @P0 BRA `(.L_x_1695) ;  /* 0x0000000000b80947 */ /* 0x001fec0003800000 */
[----:B-----5:R-:W0:Y:S01]  /*b3d0*/  LDS.128 R8, [R154] ;  /* 0x000000009a087984 */ /* 0x020e220000000c00 */
[--C-:B------:R-:W-:Y:S02]  /*b3e0*/  SHF.R.U64 R80, R80, 0x10, R81.reuse ;  /* 0x0000001050507819 */ /* 0x100fe40000001251 */
[----:B------:R-:W-:Y:S02]  /*b3f0*/  SHF.R.U32.HI R81, RZ, 0x10, R81 ;  /* 0x00000010ff517819 */ /* 0x000fe40000011651 */
[--C-:B------:R-:W-:Y:S02]  /*b400*/  SHF.R.U64 R82, R82, 0x10, R83.reuse ;  /* 0x0000001052527819 */ /* 0x100fe40000001253 */
[----:B------:R-:W-:Y:S02]  /*b410*/  SHF.R.U32.HI R83, RZ, 0x10, R83 ;  /* 0x00000010ff537819 */ /* 0x000fe40000011653 */
[----:B------:R-:W-:Y:S02]  /*b420*/  PRMT R148, R148, 0x5410, R81 ;  /* 0x0000541094947816 */ /* 0x000fe40000000051 */
[----:B------:R-:W-:-:S02]  /*b430*/  PRMT R146, R146, 0x5410, R83 ;  /* 0x0000541092927816 */ /* 0x000fc40000000053 */
[----:B------:R-:W-:Y:S01]  /*b440*/  PRMT R149, R147, 0x5410, R80 ;  /* 0x0000541093957816 */ /* 0x000fe20000000050 */
[C---:B------:R-:W-:Y:S01]  /*b450*/  IMAD.U32 R150, R148.reuse, 0x10000, RZ ;  /* 0x0001000094967824 */ /* 0x040fe200078e00ff */
[----:B------:R-:W-:Y:S01]  /*b460*/  LOP3.LUT R148, R148, 0xffff0000, RZ, 0xc0, !PT ;  /* 0xffff000094947812 */ /* 0x000fe200078ec0ff */
[C---:B------:R-:W-:Y:S01]  /*b470*/  IMAD.U32 R147, R146.reuse, 0x10000, RZ ;  /* 0x0001000092937824 */ /* 0x040fe200078e00ff */
[----:B------:R-:W-:Y:S02]  /*b480*/  PRMT R145, R145, 0x5410, R82 ;  /* 0x0000541091917816 */ /* 0x000fe40000000052 */
[----:B------:R-:W-:Y:S02]  /*b490*/  LOP3.LUT R146, R146, 0xffff0000, RZ, 0xc0, !PT ;  /* 0xffff000092927812 */ /* 0x000fe400078ec0ff */
[C---:B0-----:R-:W-:Y:S01]  /*b4a0*/  LOP3.LUT R81, R10.reuse, 0xffff0000, RZ, 0xc0, !PT ;  /* 0xffff00000a517812 */ /* 0x041fe200078ec0ff */
[----:B------:R-:W-:Y:S01]  /*b4b0*/  IMAD.U32 R80, R10, 0x10000, RZ ;  /* 0x000100000a507824 */ /* 0x000fe200078e00ff */
[C---:B------:R-:W-:Y:S01]  /*b4c0*/  LOP3.LUT R83, R11.reuse, 0xffff0000, RZ, 0xc0, !PT ;  /* 0xffff00000b537812 */ /* 0x040fe200078ec0ff */
[----:B------:R-:W-:-:S02]  /*b4d0*/  IMAD.U32 R82, R11, 0x10000, RZ ;  /* 0x000100000b527824 */ /* 0x000fc400078e00ff */
[C---:B------:R-:W-:Y:S01]  /*b4e0*/  FMUL.FTZ R151, R81.reuse, R150 ;  /* 0x0000009651977220 */ /* 0x040fe20000410000 */
[-C--:B------:R-:W-:Y:S01]  /*b4f0*/  FMUL.FTZ R81, R81, R147.reuse ;  /* 0x0000009351517220 */ /* 0x080fe20000410000 */
[----:B------:R-:W-:Y:S01]  /*b500*/  FMUL.FTZ R153, R83, R148 ;  /* 0x0000009453997220 */ /* 0x000fe20000410000 */
[----:B------:R-:W-:Y:S02]  /*b510*/  IMAD.U32 R10, R8, 0x10000, RZ ;  /* 0x00010000080a7824 */ /* 0x000fe400078e00ff */
[C---:B------:R-:W-:Y:S01]  /*b520*/  FFMA.FTZ R151, R80.reuse, R147, -R151 ;  /* 0x0000009350977223 */ /* 0x040fe20000010897 */
[----:B------:R-:W-:Y:S02]  /*b530*/  IMAD.U32 R11, R9, 0x10000, RZ ;  /* 0x00010000090b7824 */ /* 0x000fe400078e00ff */
[----:B------:R-:W-:Y:S01]  /*b540*/  FFMA.FTZ R150, R80, R150, R81 ;  /* 0x0000009650967223 */ /* 0x000fe20000010051 */
[-C--:B------:R-:W-:Y:S01]  /*b550*/  FMUL.FTZ R147, R83, R146.reuse ;  /* 0x0000009253937220 */ /* 0x080fe20000410000 */
[----:B------:R-:W-:Y:S01]  /*b560*/  FFMA.FTZ R153, R82, R146, -R153 ;  /* 0x0000009252997223 */ /* 0x000fe20000010899 */
[----:B------:R-:W-:Y:S01]  /*b570*/  LOP3.LUT R8, R8, 0xffff0000, RZ, 0xc0, !PT ;  /* 0xffff000008087812 */ /* 0x000fe200078ec0ff */
[----:B------:R-:W-:Y:S01]  /*b580*/  IMAD.U32 R83, R149, 0x10000, RZ ;  /* 0x0001000095537824 */ /* 0x000fe200078e00ff */
[----:B------:R-:W-:Y:S01]  /*b590*/  LOP3.LUT R9, R9, 0xffff0000, RZ, 0xc0, !PT ;  /* 0xffff000009097812 */ /* 0x000fe200078ec0ff */
[----:B------:R-:W-:Y:S01]  /*b5a0*/  IMAD.U32 R81, R145, 0x10000, RZ ;  /* 0x0001000091517824 */ /* 0x000fe200078e00ff */
[----:B------:R-:W-:Y:S01]  /*b5b0*/  LOP3.LUT R146, R149, 0xffff0000, RZ, 0xc0, !PT ;  /* 0xffff000095927812 */ /* 0x000fe200078ec0ff */
[----:B------:R-:W-:Y:S01]  /*b5c0*/  FFMA.FTZ R152, R82, R148, R147 ;  /* 0x0000009452987223 */ /* 0x000fe20000010093 */
[----:B------:R-:W-:Y:S01]  /*b5d0*/  LOP3.LUT R80, R145, 0xffff0000, RZ, 0xc0, !PT ;  /* 0xffff000091507812 */ /* 0x000fe200078ec0ff */
[C---:B------:R-:W-:Y:S01]  /*b5e0*/  FMUL.FTZ R145, R8.reuse, R83 ;  /* 0x0000005308917220 */ /* 0x040fe20000410000 */
[----:B------:R-:W-:Y:S01]  /*b5f0*/  FMUL.FTZ R82, R8, R81 ;  /* 0x0000005108527220 */ /* 0x000fe20000410000 */
[----:B------:R-:W-:-:S02]  /*b600*/  FMUL.FTZ R148, R9, R146 ;  /* 0x0000009209947220 */ /* 0x000fc40000410000 */
[-C--:B------:R-:W-:Y:S01]  /*b610*/  FMUL.FTZ R147, R9, R80.reuse ;  /* 0x0000005009937220 */ /* 0x080fe20000410000 */
[C---:B------:R-:W-:Y:S01]  /*b620*/  FFMA.FTZ R8, R10.reuse, R81, -R145 ;  /* 0x000000510a087223 */ /* 0x040fe20000010891 */
[----:B------:R-:W-:Y:S01]  /*b630*/  FFMA.FTZ R83, R10, R83, R82 ;  /* 0x000000530a537223 */ /* 0x000fe20000010052 */
[C---:B------:R-:W-:Y:S01]  /*b640*/  FFMA.FTZ R9, R11.reuse, R80, -R148 ;  /* 0x000000500b097223 */ /* 0x040fe20000010894 */
[----:B------:R-:W-:Y:S01]  /*b650*/  FFMA.FTZ R146, R11, R146, R147 ;  /* 0x000000920b927223 */ /* 0x000fe20000010093 */
[----:B------:R-:W-:Y:S02]  /*b660*/  F2FP.BF16.F32.PACK_AB R10, R150, R151 ;  /* 0x00000097960a723e */ /* 0x000fe400000010ff */
[----:B------:R-:W-:Y:S02]  /*b670*/  F2FP.BF16.F32.PACK_AB R11, R152, R153 ;  /* 0x00000099980b723e */ /* 0x000fe400000010ff */
[----:B------:R-:W-:Y:S02]  /*b680*/  F2FP.BF16.F32.PACK_AB R8, R83, R8 ;  /* 0x000000085308723e */ /* 0x000fe400000010ff */
[----:B------:R-:W-:-:S05]  /*b690*/  F2FP.BF16.F32.PACK_AB R9, R146, R9 ;  /* 0x000000099209723e */ /* 0x000fca00000010ff */
[----:B------:R0:W-:Y:S02]  /*b6a0*/  STS.128 [R154], R8 ;  /* 0x000000089a007388 */ /* 0x0001e40000000c00 */
.L_x_1695:
[----:B------:R-:W-:Y:S05]  /*b6b0*/  BSYNC B2 ;  /* 0x0000000000027941 */ /* 0x000fea0003800000 */
.L_x_1694:
[----:B------:R-:W-:Y:S04]  /*b6c0*/  BSSY B2, `(.L_x_1696) ;  /* 0x0000030000027945 */ /* 0x000fe80003800000 */
[----:B------:R-:W-:Y:S05]  /*b6d0*/  @P1 BRA `(.L_x_1697) ;  /* 0x0000000000b81947 */ /* 0x000fea0003800000 */
[----:B0----5:R-:W0:Y:S01]  /*b6e0*/  LDS.128 R8, [R154+0x4000] ;  /* 0x004000009a087984 */ /* 0x021e220000000c00 */
[----:B------:R-:W-:Y:S02]  /*b6f0*/  SHF.R.U64 R78, R78, 0x10, R79 ;  /* 0x000000104e4e7819 */ /* 0x000fe4000000124f */
[----:B------:R-:W-:Y:S02]  /*b700*/  SHF.R.U64 R76, R76, 0x10, R77 ;  /* 0x000000104c4c7819 */ /* 0x000fe4000000124d */
[----:B------:R-:W-:Y:S02]  /*b710*/  SHF.R.U32.HI R79, RZ, 0x10, R79 ;  /* 0x00000010ff4f7819 */ /* 0x000fe4000001164f */
[----:B------:R-:W-:Y:S02]  /*b720*/  SHF.R.U32.HI R77, RZ, 0x10, R77 ;  /* 0x00000010ff4d7819 */ /* 0x000fe4000001164d */
[----:B------:R-:W-:Y:S02]  /*b730*/  PRMT R142, R142, 0x5410, R79 ;  /* 0x000054108e8e7816 */ /* 0x000fe4000000004f */
[----:B------:R-:W-:-:S02]  /*b740*/  PRMT R144, R144, 0x5410, R77 ;  /* 0x0000541090907816 */ /* 0x000fc4000000004d */
[----:B------:R-:W-:Y:S01]  /*b750*/  PRMT R143, R143, 0x5410, R76 ;  /* 0x000054108f8f7816 */ /* 0x000fe2000000004c */
[C---:B------:R-:W-:Y:S01]  /*b760*/  IMAD.U32 R80, R142.reuse, 0x10000, RZ ;  /* 0x000100008e507824 */ /* 0x040fe200078e00ff */
[----:B------:R-:W-:Y:S01]  /*b770*/  LOP3.LUT R142, R142, 0xffff0000, RZ, 0xc0, !PT ;  /* 0xffff00008e8e7812 */ /* 0x000fe200078ec0ff */
[C---:B------:R-:W-:Y:S01]  /*b780*/  IMAD.U32 R81, R144.reuse, 0x10000, RZ ;  /* 0x0001000090517824 */ /* 0x040fe200078e00ff */
[----:B------:R-:W-:Y:S02]  /*b790*/  LOP3.LUT R144, R144, 0xffff0000, RZ, 0xc0, !PT ;  /* 0xffff000090907812 */ /* 0x000fe400078ec0ff */
[----:B------:R-:W-:Y:S02]  /*b7a0*/  PRMT R141, R141, 0x5410, R78 ;  /* 0x000054108d8d7816 */ /* 0x000fe4000000004e */
        /* <DEDUP_REMOVED lines=8> */
[C---:B------:R-:W-:Y:S01]  /*b830*/  FFMA.FTZ R146, R76.reuse, R81, R82 ;  /* 0x000000514c927223 */ /* 0x040fe20000010052 */
[----:B------:R-:W-:Y:S02]  /*b840*/  IMAD.U32 R11, R9, 0x10000, RZ ;  /* 0x00010000090b7824 */ /* 0x000fe400078e00ff */
[----:B------:R-:W-:Y:S01]  /*b850*/  FFMA.FTZ R145, R76, R80, -R83 ;  /* 0x000000504c917223 */ /* 0x000fe20000010853 */
[-C--:B------:R-:W-:Y:S01]  /*b860*/  FMUL.FTZ R81, R79, R142.reuse ;  /* 0x0000008e4f517220 */ /* 0x080fe20000410000 */
[----:B------:R-:W-:Y:S01]  /*b870*/  LOP3.LUT R8, R8, 0xffff0000, RZ, 0xc0, !PT ;  /* 0xffff000008087812 */ /* 0x000fe200078ec0ff */
[C---:B------:R-:W-:Y:S01]  /*b880*/  FFMA.FTZ R142, R78.reuse, R142, -R77 ;  /* 0x0000008e4e8e7223 */ /* 0x040fe2000001084d */
[----:B------:R-:W-:Y:S01]  /*b890*/  LOP3.LUT R9, R9, 0xffff0000, RZ, 0xc0, !PT ;  /* 0xffff000009097812 */ /* 0x000fe200078ec0ff */
[C---:B------:R-:W-:Y:S01]  /*b8a0*/  IMAD.U32 R79, R143.reuse, 0x10000, RZ ;  /* 0x000100008f4f7824 */ /* 0x040fe200078e00ff */
[----:B------:R-:W-:Y:S01]  /*b8b0*/  LOP3.LUT R80, R143, 0xffff0000, RZ, 0xc0, !PT ;  /* 0xffff00008f507812 */ /* 0x000fe200078ec0ff */
[C---:B------:R-:W-:Y:S01]  /*b8c0*/  IMAD.U32 R77, R141.reuse, 0x10000, RZ ;  /* 0x000100008d4d7824 */ /* 0x040fe200078e00ff */
        /* <DEDUP_REMOVED lines=15> */
.L_x_1697:
[----:B------:R-:W-:Y:S05]  /*b9c0*/  BSYNC B2 ;  /* 0x0000000000027941 */ /* 0x000fea0003800000 */
.L_x_1696:
[----:B------:R-:W-:Y:S04]  /*b9d0*/  BSSY B2, `(.L_x_1698) ;  /* 0x0000030000027945 */ /* 0x000fe80003800000 */
[----:B------:R-:W-:Y:S05]  /*b9e0*/  @P2 BRA `(.L_x_1699) ;  /* 0x0000000000b82947 */ /* 0x000fea0003800000 */
[----:B01---5:R-:W0:Y:S01]  /*b9f0*/  LDS.128 R8, [R154+0x8000] ;  /* 0x008000009a087984 */ /* 0x023e220000000c00 */
[--C-:B------:R-:W-:Y:S02]  /*ba00*/  SHF.R.U64 R77, R70, 0x10, R71.reuse ;  /* 0x00000010464d7819 */ /* 0x100fe40000001247 */
[----:B------:R-:W-:Y:S02]  /*ba10*/  SHF.R.U32.HI R70, RZ, 0x10, R71 ;  /* 0x00000010ff467819 */ /* 0x000fe40000011647 */
[--C-:B------:R-:W-:Y:S02]  /*ba20*/  SHF.R.U64 R71, R68, 0x10, R69.reuse ;  /* 0x0000001044477819 */ /* 0x100fe40000001245 */
[----:B------:R-:W-:Y:S02]  /*ba30*/  SHF.R.U32.HI R68, RZ, 0x10, R69 ;  /* 0x00000010ff447819 */ /* 0x000fe40000011645 */
[----:B------:R-:W-:Y:S02]  /*ba40*/  PRMT R139, R139, 0x5410, R70 ;  /* 0x000054108b8b7816 */ /* 0x000fe40000000046 */
[----:B------:R-:W-:-:S02]  /*ba50*/  PRMT R137, R137, 0x5410, R68 ;  /* 0x0000541089897816 */ /* 0x000fc40000000044 */
[----:B------:R-:W-:Y:S01]  /*ba60*/  PRMT R140, R140, 0x5410, R77 ;  /* 0x000054108c8c7816 */ /* 0x000fe2000000004d */
[----:B------:R-:W-:Y:S01]  /*ba70*/  IMAD.U32 R76, R139, 0x10000, RZ ;  /* 0x000100008b4c7824 */ /* 0x000fe200078e00ff */
[----:B------:R-:W-:Y:S01]  /*ba80*/  PRMT R138, R138, 0x5410, R71 ;  /* 0x000054108a8a7816 */ /* 0x000fe20000000047 */
[C---:B------:R-:W-:Y:S01]  /*ba90*/  IMAD.U32 R77, R137.reuse, 0x10000, RZ ;  /* 0x00010000894d7824 */ /* 0x040fe200078e00ff */
[----:B------:R-:W-:Y:S02]  /*baa0*/  LOP3.LUT R137, R137, 0xffff0000, RZ, 0xc0, !PT ;  /* 0xffff000089897812 */ /* 0x000fe400078ec0ff */
[----:B------:R-:W-:Y:S02]  /*bab0*/  LOP3.LUT R139, R139, 0xffff0000, RZ, 0xc0, !PT ;  /* 0xffff00008b8b7812 */ /* 0x000fe400078ec0ff */
[C---:B0-----:R-:W-:Y:S01]  /*bac0*/  LOP3.LUT R69, R10.reuse, 0xffff0000, RZ, 0xc0, !PT ;  /* 0xffff00000a457812 */ /* 0x041fe200078ec0ff */
[----:B------:R-:W-:Y:S01]  /*bad0*/  IMAD.U32 R68, R10, 0x10000, RZ ;  /* 0x000100000a447824 */ /* 0x000fe200078e00ff */
[C---:B------:R-:W-:Y:S01]  /*bae0*/  LOP3.LUT R71, R11.reuse, 0xffff0000, RZ, 0xc0, !PT ;  /* 0xffff00000b477812 */ /* 0x040fe200078ec0ff */
[----:B------:R-:W-:-:S02]  /*baf0*/  IMAD.U32 R70, R11, 0x10000, RZ ;  /* 0x000100000b467824 */ /* 0x000fc400078e00ff */
[CC--:B------:R-:W-:Y:S01]  /*bb00*/  FMUL.FTZ R78, R69.reuse, R76.reuse ;  /* 0x0000004c454e7220 */ /* 0x0c0fe20000410000 */
[----:B------:R-:W-:Y:S01]  /*bb10*/  FMUL.FTZ R79, R69, R77 ;  /* 0x0000004d454f7220 */ /* 0x000fe20000410000 */
[C---:B------:R-:W-:Y:S01]  /*bb20*/  FMUL.FTZ R69, R71.reuse, R137 ;  /* 0x0000008947457220 */ /* 0x040fe20000410000 */
[----:B------:R-:W-:Y:S02]  /*bb30*/  IMAD.U32 R10, R8, 0x10000, RZ ;  /* 0x00010000080a7824 */ /* 0x000fe400078e00ff */
[----:B------:R-:W-:Y:S01]  /*bb40*/  FFMA.FTZ R81, R68, R77, R78 ;  /* 0x0000004d44517223 */ /* 0x000fe2000001004e */
[-C--:B------:R-:W-:Y:S01]  /*bb50*/  FMUL.FTZ R77, R71, R139.reuse ;  /* 0x0000008b474d7220 */ /* 0x080fe20000410000 */
[----:B------:R-:W-:Y:S01]  /*bb60*/  FFMA.FTZ R139, R70, R139, -R69 ;  /* 0x0000008b468b7223 */ /* 0x000fe20000010845 */
[C---:B------:R-:W-:Y:S01]  /*bb70*/  IMAD.U32 R11, R9.reuse, 0x10000, RZ ;  /* 0x00010000090b7824 */ /* 0x040fe200078e00ff */
[----:B------:R-:W-:Y:S01]  /*bb80*/  LOP3.LUT R8, R8, 0xffff0000, RZ, 0xc0, !PT ;  /* 0xffff000008087812 */ /* 0x000fe200078ec0ff */
[----:B------:R-:W-:Y:S01]  /*bb90*/  IMAD.U32 R71, R138, 0x10000, RZ ;  /* 0x000100008a477824 */ /* 0x000fe200078e00ff */
[----:B------:R-:W-:Y:S01]  /*bba0*/  LOP3.LUT R9, R9, 0xffff0000, RZ, 0xc0, !PT ;  /* 0xffff000009097812 */ /* 0x000fe200078ec0ff */
[----:B------:R-:W-:Y:S01]  /*bbb0*/  IMAD.U32 R69, R140, 0x10000, RZ ;  /* 0x000100008c457824 */ /* 0x000fe200078e00ff */
[----:B------:R-:W-:Y:S01]  /*bbc0*/  LOP3.LUT R138, R138, 0xffff0000, RZ, 0xc0, !PT ;  /* 0xffff00008a8a7812 */ /* 0x000fe200078ec0ff */
[----:B------:R-:W-:Y:S01]  /*bbd0*/  FFMA.FTZ R76, R68, R76, -R79 ;  /* 0x0000004c444c7223 */ /* 0x000fe2000001084f */
        /* <DEDUP_REMOVED lines=15> */
.L_x_1699:
[----:B------:R-:W-:Y:S05]  /*bcd0*/  BSYNC B2 ;  /* 0x0000000000027941 */ /* 0x000fea0003800000 */
.L_x_1698:
[----:B------:R-:W-:Y:S05]  /*bce0*/  @P3 BRA `(.L_x_1693) ;  /* 0x0000000000b83947 */ /* 0x000fea0003800000 */
[----:B012--5:R-:W0:Y:S01]  /*bcf0*/  LDS.128 R8, [R154+0xc000] ;  /* 0x00c000009a087984 */ /* 0x027e220000000c00 */
[----:B------:R-:W-:Y:S02]  /*bd00*/  SHF.R.U64 R69, R60, 0x10, R61 ;  /* 0x000000103c457819 */ /* 0x000fe4000000123d */
[----:B------:R-:W-:Y:S02]  /*bd10*/  SHF.R.U64 R60, R62, 0x10, R63 ;  /* 0x000000103e3c7819 */ /* 0x000fe4000000123f */
[----:B------:R-:W-:Y:S02]  /*bd20*/  SHF.R.U32.HI R68, RZ, 0x10, R61 ;  /* 0x00000010ff447819 */ /* 0x000fe4000001163d */
        /* <DEDUP_REMOVED lines=13> */
[C---:B------:R-:W-:Y:S01]  /*be00*/  FMUL.FTZ R76, R61.reuse, R68 ;  /* 0x000000443d4c7220 */ /* 0x040fe20000410000 */
[-C--:B------:R-:W-:Y:S01]  /*be10*/  FMUL.FTZ R71, R61, R69.reuse ;  /* 0x000000453d477220 */ /* 0x080fe20000410000 */
[C---:B------:R-:W-:Y:S01]  /*be20*/  FMUL.FTZ R61, R63.reuse, R136 ;  /* 0x000000883f3d7220 */ /* 0x040fe20000410000 */
[----:B------:R-:W-:Y:S02]  /*be30*/  IMAD.U32 R10, R8, 0x10000, RZ ;  /* 0x00010000080a7824 */ /* 0x000fe400078e00ff */
[----:B------:R-:W-:Y:S01]  /*be40*/  FFMA.FTZ R77, R60, R69, R76 ;  /* 0x000000453c4d7223 */ /* 0x000fe2000001004c */
[-C--:B------:R-:W-:Y:S01]  /*be50*/  FMUL.FTZ R69, R63, R133.reuse ;  /* 0x000000853f457220 */ /* 0x080fe20000410000 */
[----:B------:R-:W-:Y:S01]  /*be60*/  FFMA.FTZ R133, R62, R133, -R61 ;  /* 0x000000853e857223 */ /* 0x000fe2000001083d */
[----:B------:R-:W-:Y:S02]  /*be70*/  IMAD.U32 R11, R9, 0x10000, RZ ;  /* 0x00010000090b7824 */ /* 0x000fe400078e00ff */
        /* <DEDUP_REMOVED lines=8> */
[----:B------:R-:W-:Y:S01]  /*bf00*/  LOP3.LUT R134, R134, 0xffff0000, RZ, 0xc0, !PT ;  /* 0xffff000086867812 */ /* 0x000fe200078ec0ff */
[----:B------:R-:W-:-:S02]  /*bf10*/  FMUL.FTZ R62, R8, R61 ;  /* 0x0000003d083e7220 */ /* 0x000fc40000410000 */
[C---:B------:R-:W-:Y:S01]  /*bf20*/  FMUL.FTZ R68, R9.reuse, R60 ;  /* 0x0000003c09447220 */ /* 0x040fe20000410000 */
[C---:B------:R-:W-:Y:S01]  /*bf30*/  FFMA.FTZ R8, R10.reuse, R61, -R69 ;  /* 0x0000003d0a087223 */ /* 0x040fe20000010845 */
[-C--:B------:R-:W-:Y:S01]  /*bf40*/  FMUL.FTZ R71, R9, R134.reuse ;  /* 0x0000008609477220 */ /* 0x080fe20000410000 */
[----:B------:R-:W-:Y:S01]  /*bf50*/  FFMA.FTZ R63, R10, R63, R62 ;  /* 0x0000003f0a3f7223 */ /* 0x000fe2000001003e */
[----:B------:R-:W-:Y:S01]  /*bf60*/  FFMA.FTZ R9, R11, R134, -R68 ;  /* 0x000000860b097223 */ /* 0x000fe20000010844 */
[----:B------:R-:W-:Y:S01]  /*bf70*/  F2FP.BF16.F32.PACK_AB R10, R77, R70 ;  /* 0x000000464d0a723e */ /* 0x000fe200000010ff */
[----:B------:R-:W-:Y:S01]  /*bf80*/  FFMA.FTZ R60, R11, R60, R71 ;  /* 0x0000003c0b3c7223 */ /* 0x000fe20000010047 */
[----:B------:R-:W-:Y:S02]  /*bf90*/  F2FP.BF16.F32.PACK_AB R11, R136, R133 ;  /* 0x00000085880b723e */ /* 0x000fe400000010ff */
[----:B------:R-:W-:Y:S02]  /*bfa0*/  F2FP.BF16.F32.PACK_AB R8, R63, R8 ;  /* 0x000000083f08723e */ /* 0x000fe400000010ff */
[----:B------:R-:W-:-:S05]  /*bfb0*/  F2FP.BF16.F32.PACK_AB R9, R60, R9 ;  /* 0x000000093c09723e */ /* 0x000fca00000010ff */
[----:B------:R3:W-:Y:S02]  /*bfc0*/  STS.128 [R154+0xc000], R8 ;  /* 0x00c000089a007388 */ /* 0x0007e40000000c00 */
.L_x_1693:
[----:B------:R-:W-:Y:S05]  /*bfd0*/  BSYNC B1 ;  /* 0x0000000000017941 */ /* 0x000fea0003800000 */
.L_x_1692:
[----:B0123--:R-:W2:Y:S01]  /*bfe0*/  LDL R8, [R1+0x9c] ;  /* 0x00009c0001087983 */ /* 0x00fea20000100800 */
[----:B------:R-:W-:Y:S01]  /*bff0*/  BSSY B1, `(.L_x_1700) ;  /* 0x00000cb000017945 */ /* 0x000fe20003800000 */
[----:B--2---:R-:W-:-:S13]  /*c000*/  ISETP.GE.AND P0, PT, R8, R0, PT ;  /* 0x000000000800720c */ /* 0x004fda0003f06270 */
[----:B------:R-:W-:Y:S05]  /*c010*/  @P0 BRA `(.L_x_1701) ;  /* 0x0000000c00200947 */ /* 0x000fea0003800000 */
        /* <DEDUP_REMOVED lines=8> */
[----:B-----5:R-:W0:Y:S01]  /*c0a0*/  LDS.128 R8, [R70+0x1000] ;  /* 0x0010000046087984 */ /* 0x020e220000000c00 */
        /* <DEDUP_REMOVED lines=45> */
.L_x_1703:
[----:B------:R-:W-:Y:S05]  /*c380*/  BSYNC B2 ;  /* 0x0000000000027941 */ /* 0x000fea0003800000 */
.L_x_1702:
        /* <DEDUP_REMOVED lines=48> */
.L_x_1705:
[----:B------:R-:W-:Y:S05]  /*c690*/  BSYNC B2 ;  /* 0x0000000000027941 */ /* 0x000fea0003800000 */
.L_x_1704:
[----:B------:R-:W-:Y:S04]  /*c6a0*/  BSSY B2, `(.L_x_1706) ;  /* 0x0000030000027945 */ /* 0x000fe80003800000 */
[----:B------:R-:W-:Y:S05]  /*c6b0*/  @P2 BRA `(.L_x_1707) ;  /* 0x0000000000b82947 */ /* 0x000fea0003800000 */
[----:B01---5:R-:W0:Y:S01]  /*c6c0*/  LDS.128 R8, [R70+0x9000] ;  /* 0x0090000046087984 */ /* 0x023e220000000c00 */
        /* <DEDUP_REMOVED lines=45> */
.L_x_1707:
[----:B------:R-:W-:Y:S05]  /*c9a0*/  BSYNC B2 ;  /* 0x0000000000027941 */ /* 0x000fea0003800000 */
.L_x_1706:
[----:B------:R-:W-:Y:S05]  /*c9b0*/  @P3 BRA `(.L_x_1701) ;  /* 0x0000000000b83947 */ /* 0x000fea0003800000 */
[----:B012--5:R-:W0:Y:S01]  /*c9c0*/  LDS.128 R8, [R70+0xd000] ;  /* 0x00d0000046087984 */ /* 0x027e220000000c00 */
        /* <DEDUP_REMOVED lines=45> */
.L_x_1701:
[----:B------:R-:W-:Y:S05]  /*cca0*/  BSYNC B1 ;  /* 0x0000000000017941 */ /* 0x000fea0003800000 */
.L_x_1700:
[----:B------:R-:W-:Y:S01]  /*ccb0*/  ISETP.GE.AND P0, PT, R20, R0, PT ;  /* 0x000000001400720c */ /* 0x000fe20003f06270 */
[----:B------:R-:W-:-:S12]  /*ccc0*/  BSSY B1, `(.L_x_1708) ;  /* 0x00000ca000017945 */ /* 0x000fd80003800000 */
[----:B------:R-:W-:Y:S05]  /*ccd0*/  @P0 BRA `(.L_x_1709) ;  /* 0x0000000c00200947 */ /* 0x000fea0003800000 */
[----:B------:R4:W5:Y:S01]  /*cce0*/  LDL R52, [R1+0x5c] ;  /* 0x00005c0001347983 */ /* 0x0009620000100800 */
[----:B0123--:R-:W0:Y:S01]  /*ccf0*/  LDC R8, c[0x0][0x3f4] ;  /* 0x0000fd00ff087b82 */ /* 0x00fe220000000800 */
[----:B------:R-:W-:Y:S01]  /*cd00*/  BSSY B2, `(.L_x_1710) ;  /* 0x0000034000027945 */ /* 0x000fe20003800000 */
[-C--:B0-----:R-:W-:Y:S02]  /*cd10*/  ISETP.GE.AND P0, PT, R74, R8.reuse, PT ;  /* 0x000000084a00720c */ /* 0x081fe40003f06270 */
[-C--:B------:R-:W-:Y:S02]  /*cd20*/  ISETP.GE.AND P1, PT, R21, R8.reuse, PT ;  /* 0x000000081500720c */ /* 0x080fe40003f26270 */
[-C--:B------:R-:W-:Y:S02]  /*cd30*/  ISETP.GE.AND P2, PT, R73, R8.reuse, PT ;  /* 0x000000084900720c */ /* 0x080fe40003f46270 */
[----:B------:R-:W-:-:S07]  /*cd40*/  ISETP.GE.AND P3, PT, R72, R8, PT ;  /* 0x000000084800720c */ /* 0x000fce0003f66270 */
[----:B----4-:R-:W-:Y:S06]  /*cd50*/  @P0 BRA `(.L_x_1711) ;  /* 0x0000000000b80947 */ /* 0x010fec0003800000 */
        /* <DEDUP_REMOVED lines=10> */
[----:B------:R-:W-:Y:S01]  /*ce00*/  IMAD.U32 R47, R118, 0x10000, RZ ;  /* 0x00010000762f7824 */ /* 0x000fe200078e00ff */
        /* <DEDUP_REMOVED lines=8> */
[----:B------:R-:W-:Y:S02]  /*ce90*/  IMAD.U32 R10, R8, 0x10000, RZ ;  /* 0x00010000080a7824 */ /* 0x000fe400078e00ff */
[----:B------:R-:W-:Y:S01]  /*cea0*/  FMUL.FTZ R48, R46, R120 ;  /* 0x000000782e307220 */ /* 0x000fe20000410000 */
[C---:B------:R-:W-:Y:S02]  /*ceb0*/  IMAD.U32 R11, R9.reuse, 0x10000, RZ ;  /* 0x00010000090b7824 */ /* 0x040fe400078e00ff */
[C---:B------:R-:W-:Y:S01]  /*cec0*/  FFMA.FTZ R50, R20.reuse, R47, -R51 ;  /* 0x0000002f14327223 */ /* 0x040fe20000010833 */
[----:B------:R-:W-:Y:S01]  /*ced0*/  FFMA.FTZ R53, R20, R49, R44 ;  /* 0x0000003114357223 */ /* 0x000fe2000001002c */
[----:B------:R-:W-:Y:S01]  /*cee0*/  LOP3.LUT R8, R8, 0xffff0000, RZ, 0xc0, !PT ;  /* 0xffff000008087812 */ /* 0x000fe200078ec0ff */
[-C--:B------:R-:W-:Y:S01]  /*cef0*/  FMUL.FTZ R46, R46, R118.reuse ;  /* 0x000000762e2e7220 */ /* 0x080fe20000410000 */
[----:B------:R-:W-:Y:S01]  /*cf00*/  LOP3.LUT R9, R9, 0xffff0000, RZ, 0xc0, !PT ;  /* 0xffff000009097812 */ /* 0x000fe200078ec0ff */
[C---:B------:R-:W-:Y:S01]  /*cf10*/  IMAD.U32 R49, R119.reuse, 0x10000, RZ ;  /* 0x0001000077317824 */ /* 0x040fe200078e00ff */
[----:B------:R-:W-:Y:S01]  /*cf20*/  LOP3.LUT R44, R119, 0xffff0000, RZ, 0xc0, !PT ;  /* 0xffff0000772c7812 */ /* 0x000fe200078ec0ff */
[C---:B------:R-:W-:Y:S01]  /*cf30*/  IMAD.U32 R47, R117.reuse, 0x10000, RZ ;  /* 0x00010000752f7824 */ /* 0x040fe200078e00ff */
[----:B------:R-:W-:Y:S01]  /*cf40*/  LOP3.LUT R20, R117, 0xffff0000, RZ, 0xc0, !PT ;  /* 0xffff000075147812 */ /* 0x000fe200078ec0ff */
        /* <DEDUP_REMOVED lines=15> */
.L_x_1711:
[----:B------:R-:W-:Y:S05]  /*d040*/  BSYNC B2 ;  /* 0x0000000000027941 */ /* 0x000fea0003800000 */
.L_x_1710:
[----:B------:R-:W-:Y:S04]  /*d050*/  BSSY B2, `(.L_x_1712) ;  /* 0x0000030000027945 */ /* 0x000fe80003800000 */
[----:B------:R-:W-:Y:S05]  /*d060*/  @P1 BRA `(.L_x_1713) ;  /* 0x0000000000b81947 */ /* 0x000fea0003800000 */
[----:B0----5:R-:W0:Y:S01]  /*d070*/  LDS.128 R8, [R52+0x6000] ;  /* 0x0060000034087984 */ /* 0x021e220000000c00 */
        /* <DEDUP_REMOVED lines=17> */
[----:B------:R-:W-:Y:S01]  /*d190*/  FMUL.FTZ R40, R40, R43 ;  /* 0x0000002b28287220 */ /* 0x000fe20000410000 */
[----:B------:R-:W-:Y:S02]  /*d1a0*/  IMAD.U32 R10, R8, 0x10000, RZ ;  /* 0x00010000080a7824 */ /* 0x000fe400078e00ff */
[----:B------:R-:W-:Y:S01]  /*d1b0*/  FMUL.FTZ R46, R42, R105 ;  /* 0x000000692a2e7220 */ /* 0x000fe20000410000 */
[C---:B------:R-:W-:Y:S02]  /*d1c0*/  IMAD.U32 R11, R9.reuse, 0x10000, RZ ;  /* 0x00010000090b7824 */ /* 0x040fe400078e00ff */
[C---:B------:R-:W-:Y:S01]  /*d1d0*/  FFMA.FTZ R49, R20.reuse, R45, R40 ;  /* 0x0000002d14317223 */ /* 0x040fe20000010028 */
[----:B------:R-:W-:Y:S01]  /*d1e0*/  FFMA.FTZ R44, R20, R43, -R47 ;  /* 0x0000002b142c7223 */ /* 0x000fe2000001082f */
[----:B------:R-:W-:Y:S01]  /*d1f0*/  IMAD.U32 R45, R104, 0x10000, RZ ;  /* 0x00010000682d7824 */ /* 0x000fe200078e00ff */
[----:B------:R-:W-:Y:S01]  /*d200*/  LOP3.LUT R8, R8, 0xffff0000, RZ, 0xc0, !PT ;  /* 0xffff000008087812 */ /* 0x000fe200078ec0ff */
[-C--:B------:R-:W-:Y:S01]  /*d210*/  FMUL.FTZ R42, R42, R103.reuse ;  /* 0x000000672a2a7220 */ /* 0x080fe20000410000 */
        /* <DEDUP_REMOVED lines=19> */
.L_x_1713:
[----:B------:R-:W-:Y:S05]  /*d350*/  BSYNC B2 ;  /* 0x0000000000027941 */ /* 0x000fea0003800000 */
.L_x_1712:
        /* <DEDUP_REMOVED lines=23> */
[C---:B------:R-:W-:Y:S01]  /*d4d0*/  FFMA.FTZ R40, R20.reuse, R39, -R43 ;  /* 0x0000002714287223 */ /* 0x040fe2000001082b */
[C---:B------:R-:W-:Y:S02]  /*d4e0*/  IMAD.U32 R11, R9.reuse, 0x10000, RZ ;  /* 0x00010000090b7824 */ /* 0x040fe400078e00ff */
[----:B------:R-:W-:Y:S01]  /*d4f0*/  FFMA.FTZ R45, R20, R41, R36 ;  /* 0x00000029142d7223 */ /* 0x000fe20000010024 */
[----:B------:R-:W-:Y:S01]  /*d500*/  IMAD.U32 R39, R96, 0x10000, RZ ;  /* 0x0001000060277824 */ /* 0x000fe200078e00ff */
[----:B------:R-:W-:Y:S01]  /*d510*/  LOP3.LUT R8, R8, 0xffff0000, RZ, 0xc0, !PT ;  /* 0xffff000008087812 */ /* 0x000fe200078ec0ff */
[-C--:B------:R-:W-:Y:S01]  /*d520*/  FMUL.FTZ R38, R38, R98.reuse ;  /* 0x0000006226267220 */ /* 0x080fe20000410000 */
[----:B------:R-:W-:Y:S01]  /*d530*/  LOP3.LUT R9, R9, 0xffff0000, RZ, 0xc0, !PT ;  /* 0xffff000009097812 */ /* 0x000fe200078ec0ff */
[C---:B------:R-:W-:Y:S01]  /*d540*/  IMAD.U32 R41, R99.reuse, 0x10000, RZ ;  /* 0x0001000063297824 */ /* 0x040fe200078e00ff */
        /* <DEDUP_REMOVED lines=17> */
.L_x_1715:
[----:B------:R-:W-:Y:S05]  /*d660*/  BSYNC B2 ;  /* 0x0000000000027941 */ /* 0x000fea0003800000 */
.L_x_1714:
        /* <DEDUP_REMOVED lines=8> */
[----:B------:R-:W-:Y:S02]  /*d6f0*/  PRMT R92, R92, 0x5410, R37 ;  /* 0x000054105c5c7816 */ /* 0x000fe40000000025 */
[----:B------:R-:W-:Y:S01]  /*d700*/  PRMT R94, R94, 0x5410, R31 ;  /* 0x000054105e5e7816 */ /* 0x000fe2000000001f */
[C---:B------:R-:W-:Y:S01]  /*d710*/  IMAD.U32 R37, R95.reuse, 0x10000, RZ ;  /* 0x000100005f257824 */ /* 0x040fe200078e00ff */
[----:B------:R-:W-:Y:S01]  /*d720*/  LOP3.LUT R95, R95, 0xffff0000, RZ, 0xc0, !PT ;  /* 0xffff00005f5f7812 */ /* 0x000fe200078ec0ff */
[C---:B------:R-:W-:Y:S01]  /*d730*/  IMAD.U32 R31, R93.reuse, 0x10000, RZ ;  /* 0x000100005d1f7824 */ /* 0x040fe200078e00ff */
        /* <DEDUP_REMOVED lines=9> */
[C---:B------:R-:W-:Y:S01]  /*d7d0*/  FFMA.FTZ R36, R20.reuse, R31, -R39 ;  /* 0x0000001f14247223 */ /* 0x040fe20000010827 */
[----:B------:R-:W-:Y:S01]  /*d7e0*/  FFMA.FTZ R41, R20, R37, R28 ;  /* 0x0000002514297223 */ /* 0x000fe2000001001c */
[C---:B------:R-:W-:Y:S01]  /*d7f0*/  IMAD.U32 R11, R9.reuse, 0x10000, RZ ;  /* 0x00010000090b7824 */ /* 0x040fe200078e00ff */
[----:B------:R-:W-:Y:S01]  /*d800*/  LOP3.LUT R8, R8, 0xffff0000, RZ, 0xc0, !PT ;  /* 0xffff000008087812 */ /* 0x000fe200078ec0ff */
[----:B------:R-:W-:Y:S01]  /*d810*/  IMAD.U32 R37, R94, 0x10000, RZ ;  /* 0x000100005e257824 */ /* 0x000fe200078e00ff */
[----:B------:R-:W-:Y:S01]  /*d820*/  LOP3.LUT R9, R9, 0xffff0000, RZ, 0xc0, !PT ;  /* 0xffff000009097812 */ /* 0x000fe200078ec0ff */
[----:B------:R-:W-:-:S02]  /*d830*/  IMAD.U32 R31, R92, 0x10000, RZ ;  /* 0x000100005c1f7824 */ /* 0x000fc400078e00ff */
[-C--:B------:R-:W-:Y:S01]  /*d840*/  FMUL.FTZ R30, R30, R93.reuse ;  /* 0x0000005d1e1e7220 */ /* 0x080fe20000410000 */
        /* <DEDUP_REMOVED lines=17> */
.L_x_1709:
[----:B------:R-:W-:Y:S05]  /*d960*/  BSYNC B1 ;  /* 0x0000000000017941 */ /* 0x000fea0003800000 */
.L_x_1708:
[----:B------:R-:W-:-:S13]  /*d970*/  ISETP.GE.AND P0, PT, R3, R0, PT ;  /* 0x000000000300720c */ /* 0x000fda0003f06270 */
        /* <DEDUP_REMOVED lines=9> */
[----:B--2345:R-:W0:Y:S01]  /*da10*/  LDS.128 R8, [R36+0x3000] ;  /* 0x0030000024087984 */ /* 0x03ce220000000c00 */
        /* <DEDUP_REMOVED lines=11> */
[----:B------:R-:W-:Y:S01]  /*dad0*/  PRMT R127, R127, 0x5410, R0 ;  /* 0x000054107f7f7816 */ /* 0x000fe20000000000 */
        /* <DEDUP_REMOVED lines=8> */
[----:B------:R-:W-:Y:S01]  /*db60*/  FMUL.FTZ R28, R11, R128 ;  /* 0x000000800b1c7220 */ /* 0x000fe20000410000 */
[----:B------:R-:W-:-:S02]  /*db70*/  IMAD.U32 R8, R9, 0x10000, RZ ;  /* 0x0001000009087824 */ /* 0x000fc400078e00ff */
[C---:B------:R-:W-:Y:S01]  /*db80*/  FFMA.FTZ R33, R20.reuse, R29, -R33 ;  /* 0x0000001d14217223 */ /* 0x040fe20000010821 */
[----:B------:R-:W-:Y:S01]  /*db90*/  FFMA.FTZ R30, R20, R31, R10 ;  /* 0x0000001f141e7223 */ /* 0x000fe2000001000a */
[-C--:B------:R-:W-:Y:S01]  /*dba0*/  FMUL.FTZ R20, R11, R126.reuse ;  /* 0x0000007e0b147220 */ /* 0x080fe20000410000 */
        /* <DEDUP_REMOVED lines=20> */
.L_x_1718:
[----:B------:R-:W-:Y:S05]  /*dcf0*/  BSYNC B1 ;  /* 0x0000000000017941 */ /* 0x000fea0003800000 */
.L_x_1717:
[----:B------:R-:W-:Y:S04]  /*dd00*/  BSSY B1, `(.L_x_1719) ;  /* 0x0000030000017945 */ /* 0x000fe80003800000 */
[----:B------:R-:W-:Y:S05]  /*dd10*/  @P1 BRA `(.L_x_1720) ;  /* 0x0000000000b81947 */ /* 0x000fea0003800000 */
[----:B0-2345:R-:W0:Y:S01]  /*dd20*/  LDS.128 R8, [R36+0x7000] ;  /* 0x0070000024087984 */ /* 0x03de220000000c00 */
        /* <DEDUP_REMOVED lines=27> */
[C---:B------:R-:W-:Y:S01]  /*dee0*/  IMAD.U32 R10, R110.reuse, 0x10000, RZ ;  /* 0x000100006e0a7824 */ /* 0x040fe200078e00ff */
[----:B------:R-:W-:Y:S01]  /*def0*/  LOP3.LUT R111, R111, 0xffff0000, RZ, 0xc0, !PT ;  /* 0xffff00006f6f7812 */ /* 0x000fe200078ec0ff */
[C---:B------:R-:W-:Y:S01]  /*df00*/  FFMA.FTZ R28, R21.reuse, R24, -R28 ;  /* 0x00000018151c7223 */ /* 0x040fe2000001081c */
[----:B------:R-:W-:Y:S01]  /*df10*/  LOP3.LUT R110, R110, 0xffff0000, RZ, 0xc0, !PT ;  /* 0xffff00006e6e7812 */ /* 0x000fe200078ec0ff */
        /* <DEDUP_REMOVED lines=14> */
.L_x_1720:
[----:B------:R-:W-:Y:S05]  /*e000*/  BSYNC B1 ;  /* 0x0000000000017941 */ /* 0x000fea0003800000 */
.L_x_1719:
[----:B------:R-:W-:Y:S04]  /*e010*/  BSSY B1, `(.L_x_1721) ;  /* 0x0000030000017945 */ /* 0x000fe80003800000 */
[----:B------:R-:W-:Y:S05]  /*e020*/  @P2 BRA `(.L_x_1722) ;  /* 0x0000000000b82947 */ /* 0x000fea0003800000 */
[----:B012345:R-:W0:Y:S01]  /*e030*/  LDS.128 R8, [R36+0xb000] ;  /* 0x00b0000024087984 */ /* 0x03fe220000000c00 */
        /* <DEDUP_REMOVED lines=45> */
.L_x_1722:
[----:B------:R-:W-:Y:S05]  /*e310*/  BSYNC B1 ;  /* 0x0000000000017941 */ /* 0x000fea0003800000 */
.L_x_1721:
        /* <DEDUP_REMOVED lines=18> */
[----:B------:R-:W-:Y:S01]  /*e440*/  FMUL.FTZ R14, R6, R12 ;  /* 0x0000000c060e7220 */ /* 0x000fe20000410000 */
[----:B------:R-:W-:-:S02]  /*e450*/  IMAD.U32 R0, R8, 0x10000, RZ ;  /* 0x0001000008007824 */ /* 0x000fc400078e00ff */
[----:B------:R-:W-:Y:S01]  /*e460*/  FMUL.FTZ R13, R6, R11 ;  /* 0x0000000b060d7220 */ /* 0x000fe20000410000 */
[C---:B------:R-:W-:Y:S01]  /*e470*/  FMUL.FTZ R6, R10.reuse, R86 ;  /* 0x000000560a067220 */ /* 0x040fe20000410000 */
[-C--:B------:R-:W-:Y:S01]  /*e480*/  FMUL.FTZ R10, R10, R75.reuse ;  /* 0x0000004b0a0a7220 */ /* 0x080fe20000410000 */
[----:B------:R-:W-:Y:S01]  /*e490*/  LOP3.LUT R3, R8, 0xffff0000, RZ, 0xc0, !PT ;  /* 0xffff000008037812 */ /* 0x000fe200078ec0ff */
[----:B------:R-:W-:Y:S02]  /*e4a0*/  IMAD.U32 R4, R9, 0x10000, RZ ;  /* 0x0001000009047824 */ /* 0x000fe400078e00ff */
[----:B------:R-:W-:Y:S01]  /*e4b0*/  FFMA.FTZ R75, R7, R75, -R6 ;  /* 0x0000004b074b7223 */ /* 0x000fe20000010806 */
[----:B------:R-:W-:Y:S01]  /*e4c0*/  IMAD.U32 R6, R85, 0x10000, RZ ;  /* 0x0001000055067824 */ /* 0x000fe200078e00ff */
[----:B------:R-:W-:Y:S01]  /*e4d0*/  LOP3.LUT R8, R9, 0xffff0000, RZ, 0xc0, !PT ;  /* 0xffff000009087812 */ /* 0x000fe200078ec0ff */
[C---:B------:R-:W-:Y:S01]  /*e4e0*/  FFMA.FTZ R14, R5.reuse, R11, -R14 ;  /* 0x0000000b050e7223 */ /* 0x040fe2000001080e */
[----:B------:R-:W-:Y:S01]  /*e4f0*/  FFMA.FTZ R13, R5, R12, R13 ;  /* 0x0000000c050d7223 */ /* 0x000fe2000001000d */
[----:B------:R-:W-:Y:S01]  /*e500*/  LOP3.LUT R85, R85, 0xffff0000, RZ, 0xc0, !PT ;  /* 0xffff000055557812 */ /* 0x000fe200078ec0ff */
[C---:B------:R-:W-:Y:S01]  /*e510*/  IMAD.U32 R5, R84.reuse, 0x10000, RZ ;  /* 0x0001000054057824 */ /* 0x040fe200078e00ff */
[----:B------:R-:W-:Y:S01]  /*e520*/  LOP3.LUT R9, R84, 0xffff0000, RZ, 0xc0, !PT ;  /* 0xffff000054097812 */ /* 0x000fe200078ec0ff */
[----:B------:R-:W-:Y:S01]  /*e530*/  FFMA.FTZ R10, R7, R86, R10 ;  /* 0x00000056070a7223 */ /* 0x000fe2000001000a */
[CC--:B------:R-:W-:Y:S01]  /*e540*/  FMUL.FTZ R7, R3.reuse, R6.reuse ;  /* 0x0000000603077220 */ /* 0x0c0fe20000410000 */
        /* <DEDUP_REMOVED lines=11> */
[----:B------:R0:W-:Y:S01]  /*e600*/  STS.128 [R36+0xf000], R4 ;  /* 0x00f0000424007388 */ /* 0x0001e20000000c00 */
[----:B------:R-:W-:Y:S05]  /*e610*/  BRA `(.L_x_1716) ;  /* 0x0000004c006c7947 */ /* 0x000fea0003800000 */
.L_x_1677:
[----:B------:R-:W0:Y:S01]  /*e620*/  LDC R89, c[0x0][0x448] ;  /* 0x00011200ff597b82 */ /* 0x000e220000000800 */
[----:B------:R-:W-:Y:S01]  /*e630*/  ULDC.64 UR4, c[0x0][0x3f8] ;  /* 0x0000fe0000047ab9 */ /* 0x000fe20000000a00 */
[----:B------:R-:W-:Y:S01]  /*e640*/  ULDC.64 UR6, c[0x0][0x408] ;  /* 0x0001020000067ab9 */ /* 0x000fe20000000a00 */
[----:B------:R-:W-:Y:S02]  /*e650*/  IMAD.MOV.U32 R25, RZ, RZ, R29 ;  /* 0x000000ffff197224 */ /* 0x000fe400078e001d */
[----:B------:R-:W-:Y:S01]  /*e660*/  IMAD.MOV.U32 R27, RZ, RZ, R31 ;  /* 0x000000ffff1b7224 */ /* 0x000fe200078e001f */
[----:B0-----:R-:W-:-:S13]  /*e670*/  ISETP.NE.AND P0, PT, R89, 0x1, PT ;  /* 0x000000015900780c */ /* 0x001fda0003f05270 */
[----:B------:R-:W0:Y:S08]  /*e680*/  @P0 LDC R0, c[0x0][0x44c] ;  /* 0x00011300ff000b82 */ /* 0x000e300000000800 */
[----:B------:R-:W1:Y:S01]  /*e690*/  @P0 LDC R5, c[0x0][0x450] ;  /* 0x00011400ff050b82 */ /* 0x000e620000000800 */
[----:B0-----:R-:W-:-:S05]  /*e6a0*/  @P0 IMAD.HI.U32 R0, R7, R0, RZ ;  /* 0x0000000007000227 */ /* 0x001fca00078e00ff */
[----:B-1----:R-:W-:-:S04]  /*e6b0*/  @P0 SHF.R.U32.HI R7, RZ, R5, R0 ;  /* 0x00000005ff070219 */ /* 0x002fc80000011600 */
        /* <DEDUP_REMOVED lines=21> */
.L_x_2063:
        /* <DEDUP_REMOVED lines=16> */
[----:B------:R-:W-:-:S09]  /*e910*/  ISETP.GE.AND P5, PT, R219, UR4, PT ;  /* 0x00000004db007c0c */ /* 0x000fd2000bfa6270 */
[C---:B------:R-:W-:Y:S01]  /*e920*/  @!P4 IMAD.SHL.U32 R12, R16.reuse, 0x2, RZ ;  /* 0x00000002100cc824 */ /* 0x040fe200078e00ff */
[----:B------:R-:W-:-:S03]  /*e930*/  @!P4 SHF.L.U64.HI R13, R16, 0x1, R17 ;  /* 0x00000001100dc819 */ /* 0x000fc60000010211 */
[----:B------:R-:W-:Y:S01]  /*e940*/  @!P5 IMAD.SHL.U32 R15, R201, 0x2, RZ ;  /* 0x00000002c90fd824 */ /* 0x000fe200078e00ff */
[CC--:B--2---:R-:W-:Y:S02]  /*e950*/  @!P4 IADD3 R10, P0, R5.reuse, R12.reuse, RZ ;  /* 0x0000000c050ac210 */ /* 0x0c4fe40007f1e0ff */
[----:B----4-:R-:W-:Y:S02]  /*e960*/  @!P4 IADD3 R12, P1, R14, R12, RZ ;  /* 0x0000000c0e0cc210 */ /* 0x010fe40007f3e0ff */
[-C--:B------:R-:W-:Y:S01]  /*e970*/  @!P5 IADD3 R24, P2, R5, R15.reuse, RZ ;  /* 0x0000000f0518d210 */ /* 0x080fe20007f5e0ff */
[----:B-1----:R-:W-:Y:S01]  /*e980*/  @!P4 IMAD.X R11, R4, 0x1, R13, P0 ;  /* 0x00000001040bc824 */ /* 0x002fe200000e060d */
[----:B------:R-:W-:Y:S02]  /*e990*/  @!P5 IADD3 R14, P3, R14, R15, RZ ;  /* 0x0000000f0e0ed210 */ /* 0x000fe40007f7e0ff */
[----:B------:R-:W-:Y:S02]  /*e9a0*/  CS2R R68, SRZ ;  /* 0x0000000000447805 */ /* 0x000fe4000001ff00 */
[----:B------:R-:W-:-:S02]  /*e9b0*/  @!P5 SHF.L.U64.HI R5, R201, 0x1, R224 ;  /* 0x00000001c905d819 */ /* 0x000fc400000102e0 */
[----:B------:R-:W-:Y:S02]  /*e9c0*/  CS2R R70, SRZ ;  /* 0x0000000000467805 */ /* 0x000fe4000001ff00 */
[----:B------:R-:W-:Y:S02]  /*e9d0*/  CS2R R56, SRZ ;  /* 0x0000000000387805 */ /* 0x000fe4000001ff00 */
[----:B------:R-:W-:Y:S02]  /*e9e0*/  CS2R R58, SRZ ;  /* 0x00000000003a7805 */ /* 0x000fe4000001ff00 */
[----:B------:R-:W-:Y:S02]  /*e9f0*/  CS2R R64, SRZ ;  /* 0x0000000000407805 */ /* 0x000fe4000001ff00 */
[----:B------:R-:W-:Y:S01]  /*ea00*/  CS2R R66, SRZ ;  /* 0x0000000000427805 */ /* 0x000fe2000001ff00 */
[----:B---3--:R-:W-:Y:S01]  /*ea10*/  @!P4 IMAD.X R13, R9, 0x1, R13, P1 ;  /* 0x00000001090dc824 */ /* 0x008fe200008e060d */
[----:B------:R1:W5:Y:S01]  /*ea20*/  @!P4 LD.E.128 R60, desc[UR60][R10.64] ;  /* 0x0000003c0a3cc980 */ /* 0x000362000c101d00 */
[----:B------:R-:W-:-:S02]  /*ea30*/  @!P5 IMAD.X R25, R4, 0x1, R5, P2 ;  /* 0x000000010419d824 */ /* 0x000fc400010e0605 */
[----:B------:R-:W-:Y:S01]  /*ea40*/  @!P5 IMAD.X R15, R9, 0x1, R5, P3 ;  /* 0x00000001090fd824 */ /* 0x000fe200018e0605 */
[----:B------:R1:W5:Y:S04]  /*ea50*/  @!P4 LD.E.128 R68, desc[UR60][R12.64] ;  /* 0x0000003c0c44c980 */ /* 0x000368000c101d00 */
[----:B------:R1:W5:Y:S04]  /*ea60*/  @!P5 LD.E.128 R56, desc[UR60][R24.64] ;  /* 0x0000003c1838d980 */ /* 0x000368000c101d00 */
[----:B------:R1:W5:Y:S02]  /*ea70*/  @!P5 LD.E.128 R64, desc[UR60][R14.64] ;  /* 0x0000003c0e40d980 */ /* 0x000364000c101d00 */
.L_x_1725:
[----:B------:R-:W-:Y:S05]  /*ea80*/  BSYNC B1 ;  /* 0x0000000000017941 */ /* 0x000fea0003800000 */
.L_x_1724:
[----:B-1---5:R-:W-:Y:S01]  /*ea90*/  IMAD.MOV.U32 R4, RZ, RZ, R68 ;  /* 0x000000ffff047224 */ /* 0x022fe200078e0044 */
[----:B------:R-:W-:Y:S01]  /*eaa0*/  UMOV UR4, 0xffffffff ;  /* 0xffffffff00047882 */ /* 0x000fe20000000000 */
[----:B--2---:R-:W-:Y:S01]  /*eab0*/  IMAD.MOV.U32 R5, RZ, RZ, R69 ;  /* 0x000000ffff057224 */ /* 0x004fe200078e0045 */
        /* <DEDUP_REMOVED lines=36> */
.L_x_2069:
        /* <DEDUP_REMOVED lines=19> */
[CC--:B---3--:R-:W-:Y:S02]  /*ee30*/  @!P4 IADD3 R10, P0, R5.reuse, R12.reuse, RZ ;  /* 0x0000000c050ac210 */ /* 0x0c8fe40007f1e0ff */
[----:B----4-:R-:W-:Y:S02]  /*ee40*/  @!P4 IADD3 R12, P1, R14, R12, RZ ;  /* 0x0000000c0e0cc210 */ /* 0x010fe40007f3e0ff */
[-C--:B------:R-:W-:Y:S01]  /*ee50*/  @!P5 IADD3 R24, P2, R5, R15.reuse, RZ ;  /* 0x0000000f0518d210 */ /* 0x080fe20007f5e0ff */
[----:B--2---:R-:W-:Y:S01]  /*ee60*/  @!P4 IMAD.X R11, R4, 0x1, R13, P0 ;  /* 0x00000001040bc824 */ /* 0x004fe200000e060d */
        /* <DEDUP_REMOVED lines=8> */
[----:B0-----:R-:W-:Y:S01]  /*eef0*/  @!P4 IMAD.X R13, R9, 0x1, R13, P1 ;  /* 0x00000001090dc824 */ /* 0x001fe200008e060d */
[----:B------:R0:W5:Y:S01]  /*ef00*/  @!P4 LD.E.128 R44, desc[UR60][R10.64] ;  /* 0x0000003c0a2cc980 */ /* 0x000162000c101d00 */
[----:B------:R-:W-:-:S02]  /*ef10*/  @!P5 IMAD.X R25, R4, 0x1, R5, P2 ;  /* 0x000000010419d824 */ /* 0x000fc400010e0605 */
[----:B------:R-:W-:Y:S01]  /*ef20*/  @!P5 IMAD.X R15, R9, 0x1, R5, P3 ;  /* 0x00000001090fd824 */ /* 0x000fe200018e0605 */
[----:B------:R0:W5:Y:S04]  /*ef30*/  @!P4 LD.E.128 R52, desc[UR60][R12.64] ;  /* 0x0000003c0c34c980 */ /* 0x000168000c101d00 */
[----:B------:R0:W5:Y:S04]  /*ef40*/  @!P5 LD.E.128 R40, desc[UR60][R24.64] ;  /* 0x0000003c1828d980 */ /* 0x000168000c101d00 */
[----:B------:R0:W5:Y:S02]  /*ef50*/  @!P5 LD.E.128 R48, desc[UR60][R14.64] ;  /* 0x0000003c0e30d980 */ /* 0x000164000c101d00 */
.L_x_1728:
[----:B------:R-:W-:Y:S05]  /*ef60*/  BSYNC B1 ;  /* 0x0000000000017941 */ /* 0x000fea0003800000 */
.L_x_1727:
[----:B--2--5:R-:W-:Y:S01]  /*ef70*/  IMAD.MOV.U32 R4, RZ, RZ, R52 ;  /* 0x000000ffff047224 */ /* 0x024fe200078e0034 */
[----:B------:R-:W-:Y:S01]  /*ef80*/  UMOV UR4, 0xffffffff ;  /* 0xffffffff00047882 */ /* 0x000fe20000000000 */
[----:B---3--:R-:W-:Y:S02]  /*ef90*/  IMAD.MOV.U32 R5, RZ, RZ, R53 ;  /* 0x000000ffff057224 */ /* 0x008fe400078e0035 */
        /* <DEDUP_REMOVED lines=35> */
.L_x_2075:
        /* <DEDUP_REMOVED lines=21> */
[----:B0-----:R-:W-:Y:S02]  /*f320*/  @!P4 IADD3 R10, P1, R14, R10, RZ ;  /* 0x0000000a0e0ac210 */ /* 0x001fe40007f3e0ff */
        /* <DEDUP_REMOVED lines=10> */
[----:B------:R-:W-:Y:S01]  /*f3d0*/  @!P4 IMAD.X R11, R9, 0x1, R11, P1 ;  /* 0x00000001090bc824 */ /* 0x000fe200008e060b */
[----:B------:R0:W5:Y:S01]  /*f3e0*/  @!P4 LD.E.128 R28, desc[UR60][R72.64] ;  /* 0x0000003c481cc980 */ /* 0x000162000c101d00 */
[----:B------:R-:W-:-:S02]  /*f3f0*/  @!P5 IMAD.X R13, R4, 0x1, R5, P2 ;  /* 0x00000001040dd824 */ /* 0x000fc400010e0605 */
[----:B------:R-:W-:Y:S01]  /*f400*/  @!P5 IMAD.X R15, R9, 0x1, R5, P3 ;  /* 0x00000001090fd824 */ /* 0x000fe200018e0605 */
[----:B------:R0:W5:Y:S04]  /*f410*/  @!P4 LD.E.128 R36, desc[UR60][R10.64] ;  /* 0x0000003c0a24c980 */ /* 0x000168000c101d00 */
[----:B------:R0:W5:Y:S04]  /*f420*/  @!P5 LD.E.128 R24, desc[UR60][R12.64] ;  /* 0x0000003c0c18d980 */ /* 0x000168000c101d00 */
[----:B------:R0:W5:Y:S02]  /*f430*/  @!P5 LD.E.128 R32, desc[UR60][R14.64] ;  /* 0x0000003c0e20d980 */ /* 0x000164000c101d00 */
.L_x_1731:
[----:B------:R-:W-:Y:S05]  /*f440*/  BSYNC B1 ;  /* 0x0000000000017941 */ /* 0x000fea0003800000 */
.L_x_1730:
        /* <DEDUP_REMOVED lines=39> */
.L_x_2081:
[----:B------:R-:W4:Y:S01]  /*f6c0*/  LDL R13, [R1+0x78] ;  /* 0x00007800010d7983 */ /* 0x000f220000100800 */
[----:B------:R-:W-:Y:S01]  /*f6d0*/  VIADD R84, R84, 0x60 ;  /* 0x0000006054547836 */ /* 0x000fe20000000000 */
[----:B------:R-:W-:Y:S01]  /*f6e0*/  BSSY B1, `(.L_x_1733) ;  /* 0x0000029000017945 */ /* 0x000fe20003800000 */
[----:B0-----:R-:W-:Y:S02]  /*f6f0*/  CS2R R6, SRZ ;  /* 0x0000000000067805 */ /* 0x001fe4000001ff00 */
[----:B------:R-:W-:Y:S02]  /*f700*/  CS2R R10, SRZ ;  /* 0x00000000000a7805 */ /* 0x000fe4000001ff00 */
[----:B------:R-:W-:Y:S02]  /*f710*/  CS2R R14, SRZ ;  /* 0x00000000000e7805 */ /* 0x000fe4000001ff00 */
[----:B------:R-:W-:Y:S02]  /*f720*/  ISETP.GE.AND P0, PT, R84, R89, PT ;  /* 0x000000595400720c */ /* 0x000fe40003f06270 */
[----:B------:R-:W-:-:S02]  /*f730*/  CS2R R72, SRZ ;  /* 0x0000000000487805 */ /* 0x000fc4000001ff00 */
[----:B------:R-:W-:Y:S02]  /*f740*/  CS2R R74, SRZ ;  /* 0x00000000004a7805 */ /* 0x000fe4000001ff00 */
[----:B----4-:R-:W-:-:S04]  /*f750*/  LEA.HI R8, R13, R13, RZ, 0x1 ;  /* 0x0000000d0d087211 */ /* 0x010fc800078f08ff */
[----:B------:R-:W-:Y:S02]  /*f760*/  LOP3.LUT R12, R8, 0xfffffffe, RZ, 0xc0, !PT ;  /* 0xfffffffe080c7812 */ /* 0x000fe400078ec0ff */
[----:B------:R-:W-:-:S03]  /*f770*/  CS2R R8, SRZ ;  /* 0x0000000000087805 */ /* 0x000fc6000001ff00 */
        /* <DEDUP_REMOVED lines=12> */
[-C--:B---3--:R-:W-:Y:S02]  /*f840*/  @!P4 IADD3 R82, P0, R76, R79.reuse, RZ ;  /* 0x0000004f4c52c210 */ /* 0x088fe40007f1e0ff */
[----:B-1----:R-:W-:Y:S02]  /*f850*/  @!P4 IADD3 R78, P1, R0, R79, RZ ;  /* 0x0000004f004ec210 */ /* 0x002fe40007f3e0ff */
[-C--:B------:R-:W-:Y:S01]  /*f860*/  @!P5 IADD3 R80, P2, R76, R5.reuse, RZ ;  /* 0x000000054c50d210 */ /* 0x080fe20007f5e0ff */
[--C-:B--2---:R-:W-:Y:S01]  /*f870*/  @!P4 IMAD.X R83, R21, 0x1, R4.reuse, P0 ;  /* 0x000000011553c824 */ /* 0x104fe200000e0604 */
[----:B------:R-:W-:Y:S01]  /*f880*/  @!P5 IADD3 R76, P3, R0, R5, RZ ;  /* 0x00000005004cd210 */ /* 0x000fe20007f7e0ff */
[----:B------:R-:W-:Y:S01]  /*f890*/  @!P4 IMAD.X R79, R77, 0x1, R4, P1 ;  /* 0x000000014d4fc824 */ /* 0x000fe200008e0604 */
[----:B------:R-:W-:Y:S02]  /*f8a0*/  @!P5 SHF.L.U64.HI R0, R201, 0x1, R224 ;  /* 0x00000001c900d819 */ /* 0x000fe400000102e0 */
[----:B------:R-:W-:-:S02]  /*f8b0*/  CS2R R4, SRZ ;  /* 0x0000000000047805 */ /* 0x000fc4000001ff00 */
[----:B------:R-:W-:Y:S02]  /*f8c0*/  CS2R R6, SRZ ;  /* 0x0000000000067805 */ /* 0x000fe4000001ff00 */
[----:B------:R-:W-:Y:S02]  /*f8d0*/  CS2R R72, SRZ ;  /* 0x0000000000487805 */ /* 0x000fe4000001ff00 */
[----:B------:R-:W-:Y:S02]  /*f8e0*/  CS2R R74, SRZ ;  /* 0x00000000004a7805 */ /* 0x000fe4000001ff00 */
[----:B------:R-:W-:Y:S02]  /*f8f0*/  CS2R R8, SRZ ;  /* 0x0000000000087805 */ /* 0x000fe4000001ff00 */
[----:B------:R-:W-:Y:S01]  /*f900*/  CS2R R10, SRZ ;  /* 0x00000000000a7805 */ /* 0x000fe2000001ff00 */
[--C-:B------:R-:W-:Y:S01]  /*f910*/  @!P5 IMAD.X R81, R21, 0x1, R0.reuse, P2 ;  /* 0x000000011551d824 */ /* 0x100fe200010e0600 */
[----:B------:R0:W5:Y:S01]  /*f920*/  @!P4 LD.E.128 R12, desc[UR60][R82.64] ;  /* 0x0000003c520cc980 */ /* 0x000162000c101d00 */
[----:B------:R-:W-:-:S03]  /*f930*/  @!P5 IMAD.X R77, R77, 0x1, R0, P3 ;  /* 0x000000014d4dd824 */ /* 0x000fc600018e0600 */
[----:B------:R0:W5:Y:S04]  /*f940*/  @!P4 LD.E.128 R4, desc[UR60][R78.64] ;  /* 0x0000003c4e04c980 */ /* 0x000168000c101d00 */
[----:B------:R0:W5:Y:S04]  /*f950*/  @!P5 LD.E.128 R72, desc[UR60][R80.64] ;  /* 0x0000003c5048d980 */ /* 0x000168000c101d00 */
[----:B------:R0:W5:Y:S02]  /*f960*/  @!P5 LD.E.128 R8, desc[UR60][R76.64] ;  /* 0x0000003c4c08d980 */ /* 0x000164000c101d00 */
.L_x_1734:
[----:B------:R-:W-:Y:S05]  /*f970*/  BSYNC B1 ;  /* 0x0000000000017941 */ /* 0x000fea0003800000 */
.L_x_1733:
[----:B0-----:R-:W4:Y:S01]  /*f980*/  LDL R79, [R1+0x48] ;  /* 0x00004800014f7983 */ /* 0x001f220000100800 */
[----:B------:R-:W0:Y:S03]  /*f990*/  SYNCS.PHASECHK.TRANS64.TRYWAIT P0, [R18+URZ+0x30800], R91 ;  /* 0x0308005b120075a7 */ /* 0x000e26000800017f */
[----:B------:R-:W4:Y:S01]  /*f9a0*/  LDL R78, [R1+0x10] ;  /* 0x00001000014e7983 */ /* 0x000f220000100800 */
[----:B-1---5:R-:W-:Y:S01]  /*f9b0*/  IMAD.MOV.U32 R0, RZ, RZ, R4 ;  /* 0x000000ffff007224 */ /* 0x022fe200078e0004 */
[----:B------:R-:W-:Y:S01]  /*f9c0*/  BSSY B1, `(.L_x_1735) ;  /* 0x0000024000017945 */ /* 0x000fe20003800000 */
[----:B---3--:R-:W-:Y:S02]  /*f9d0*/  IMAD.MOV.U32 R76, RZ, RZ, R7 ;  /* 0x000000ffff4c7224 */ /* 0x008fe400078e0007 */
[----:B------:R-:W-:Y:S01]  /*f9e0*/  IMAD.MOV.U32 R77, RZ, RZ, R8 ;  /* 0x000000ffff4d7224 */ /* 0x000fe200078e0008 */
[----:B------:R-:W-:Y:S01]  /*f9f0*/  PRMT R101, R0, 0x7610, R101 ;  /* 0x0000761000657816 */ /* 0x000fe20000000065 */
[----:B--2---:R-:W-:Y:S01]  /*fa00*/  IMAD.MOV.U32 R21, RZ, RZ, R5 ;  /* 0x000000ffff157224 */ /* 0x004fe200078e0005 */
        /* <DEDUP_REMOVED lines=21> */
[----:B------:R-:W-:Y:S02]  /*fb60*/  SHF.R.S32.HI R0, RZ, 0x1f, R219 ;  /* 0x0000001fff007819 */ /* 0x000fe400000114db */
[----:B------:R-:W-:Y:S01]  /*fb70*/  PRMT R88, R76, 0x7610, R88 ;  /* 0x000076104c587816 */ /* 0x000fe20000000058 */
[----:B------:R-:W-:Y:S01]  /*fb80*/  IMAD.MOV.U32 R76, RZ, RZ, R75 ;  /* 0x000000ffff4c7224 */ /* 0x000fe200078e004b */
[----:B------:R-:W-:Y:S02]  /*fb90*/  LEA.HI R0, R0, R219, RZ, 0x3 ;  /* 0x000000db00007211 */ /* 0x000fe400078f18ff */
[----:B----4-:R-:W-:Y:S02]  /*fba0*/  VIADDMNMX R21, R89, -R79, 0x80, PT ;  /* 0x0000008059157446 */ /* 0x010fe4000380094f */
[----:B------:R-:W-:Y:S02]  /*fbb0*/  PRMT R89, R77, 0x7610, R89 ;  /* 0x000076104d597816 */ /* 0x000fe40000000059 */
[----:B------:R-:W-:Y:S01]  /*fbc0*/  ISETP.GE.AND P1, PT, R78, R21, PT ;  /* 0x000000154e00720c */ /* 0x000fe20003f26270 */
[----:B------:R-:W-:-:S05]  /*fbd0*/  IMAD.MOV.U32 R78, RZ, RZ, R74 ;  /* 0x000000ffff4e7224 */ /* 0x000fca00078e004a */
[----:B------:R-:W-:Y:S01]  /*fbe0*/  PRMT R90, R78, 0x7610, R90 ;  /* 0x000076104e5a7816 */ /* 0x000fe2000000005a */
[----:B0-----:R-:W-:Y:S06]  /*fbf0*/  @!P0 BRA `(.L_x_1736) ;  /* 0x000001c400d08947 */ /* 0x001fec0003800000 */
.L_x_2082:
[----:B------:R-:W-:Y:S05]  /*fc00*/  BSYNC B1 ;  /* 0x0000000000017941 */ /* 0x000fea0003800000 */
.L_x_1735:
[----:B------:R-:W-:Y:S01]  /*fc10*/  BSSY B1, `(.L_x_1737) ;  /* 0x00000dd000017945 */ /* 0x000fe20003800000 */
[----:B0-----:R-:W-:Y:S02]  /*fc20*/  PRMT R91, R76, 0x7610, R91 ;  /* 0x000076104c5b7816 */ /* 0x001fe4000000005b */
[----:B------:R-:W-:Y:S01]  /*fc30*/  SHF.R.S32.HI R0, RZ, 0x3, R0 ;  /* 0x00000003ff007819 */ /* 0x000fe20000011400 */
[----:B------:R-:W-:Y:S06]  /*fc40*/  @P1 BRA `(.L_x_1738) ;  /* 0x0000000c00641947 */ /* 0x000fec0003800000 */
[----:B------:R0:W5:Y:S01]  /*fc50*/  LDL R163, [R1+0x50] ;  /* 0x0000500001a37983 */ /* 0x0001620000100800 */
[----:B------:R-:W1:Y:S03]  /*fc60*/  LDC R143, c[0x0][0x3f4] ;  /* 0x0000fd00ff8f7b82 */ /* 0x000e660000000800 */
[----:B------:R0:W5:Y:S04]  /*fc70*/  LDL R162, [R1+0xa4] ;  /* 0x0000a40001a27983 */ /* 0x0001680000100800 */
[----:B------:R0:W5:Y:S01]  /*fc80*/  LDL R161, [R1+0x58] ;  /* 0x0000580001a17983 */ /* 0x0001620000100800 */
[----:B------:R-:W-:Y:S01]  /*fc90*/  BSSY B2, `(.L_x_1739) ;  /* 0x000006c000027945 */ /* 0x000fe20003800000 */
[----:B-1----:R-:W-:-:S02]  /*fca0*/  ISETP.GE.AND P0, PT, R16, R143, PT ;  /* 0x0000008f1000720c */ /* 0x002fc40003f06270 */
[----:B------:R-:W-:-:S11]  /*fcb0*/  ISETP.GE.AND P1, PT, R219, R143, PT ;  /* 0x0000008fdb00720c */ /* 0x000fd60003f26270 */
[----:B0-----:R-:W-:Y:S05]  /*fcc0*/  @P0 BRA `(.L_x_1740) ;  /* 0x0000000400a00947 */ /* 0x001fea0003800000 */
[----:B------:R-:W2:Y:S04]  /*fcd0*/  LDL R77, [R1+0x68] ;  /* 0x00006800014d7983 */ /* 0x000ea80000100800 */
[----:B------:R-:W3:Y:S01]  /*fce0*/  LDL R164, [R1+0x5c] ;  /* 0x00005c0001a47983 */ /* 0x000ee20000100800 */
[--C-:B------:R-:W-:Y:S02]  /*fcf0*/  SHF.R.U64 R148, R68, 0x10, R69.reuse ;  /* 0x0000001044947819 */ /* 0x100fe40000001245 */
[----:B------:R-:W-:Y:S02]  /*fd00*/  SHF.R.U32.HI R68, RZ, 0x10, R69 ;  /* 0x00000010ff447819 */ /* 0x000fe40000011645 */
[--C-:B------:R-:W-:Y:S02]  /*fd10*/  SHF.R.U64 R151, R60, 0x10, R61.reuse ;  /* 0x000000103c977819 */ /* 0x100fe4000000123d */
[----:B------:R-:W-:-:S02]  /*fd20*/  SHF.R.U32.HI R149, RZ, 0x10, R61 ;  /* 0x00000010ff957819 */ /* 0x000fc4000001163d */
[----:B------:R-:W-:Y:S02]  /*fd30*/  PRMT R153, R147, 0x5410, R148 ;  /* 0x0000541093997816 */ /* 0x000fe40000000094 */
[----:B------:R-:W-:Y:S02]  /*fd40*/  SHF.R.U64 R61, R62, 0x10, R63 ;  /* 0x000000103e3d7819 */ /* 0x000fe4000000123f */
[--C-:B------:R-:W-:Y:S01]  /*fd50*/  SHF.R.U64 R69, R70, 0x10, R71.reuse ;  /* 0x0000001046457819 */ /* 0x100fe20000001247 */
[----:B------:R-:W-:Y:S01]  /*fd60*/  IMAD.U32 R154, R153, 0x10000, RZ ;  /* 0x00010000999a7824 */ /* 0x000fe200078e00ff */
[----:B------:R-:W-:Y:S02]  /*fd70*/  SHF.R.U32.HI R62, RZ, 0x10, R71 ;  /* 0x00000010ff3e7819 */ /* 0x000fe40000011647 */
[----:B------:R-:W-:Y:S02]  /*fd80*/  PRMT R155, R145, 0x5410, R68 ;  /* 0x00005410919b7816 */ /* 0x000fe40000000044 */
[----:B------:R-:W-:-:S02]  /*fd90*/  PRMT R146, R146, 0x5410, R151 ;  /* 0x0000541092927816 */ /* 0x000fc40000000097 */
[----:B------:R-:W-:Y:S01]  /*fda0*/  PRMT R144, R144, 0x5410, R149 ;  /* 0x0000541090907816 */ /* 0x000fe20000000095 */
[----:B------:R-:W-:Y:S01]  /*fdb0*/  IMAD.U32 R156, R155, 0x10000, RZ ;  /* 0x000100009b9c7824 */ /* 0x000fe200078e00ff */
[----:B------:R-:W-:Y:S02]  /*fdc0*/  SHF.R.U32.HI R60, RZ, 0x10, R63 ;  /* 0x00000010ff3c7819 */ /* 0x000fe4000001163f */
[----:B------:R-:W-:Y:S02]  /*fdd0*/  PRMT R62, R85, 0x5432, R62 ;  /* 0x00005432553e7816 */ /* 0x000fe4000000003e */
[----:B------:R-:W-:Y:S02]  /*fde0*/  PRMT R60, R87, 0x5432, R60 ;  /* 0x00005432573c7816 */ /* 0x000fe4000000003c */
[----:B------:R-:W-:Y:S01]  /*fdf0*/  PRMT R69, R86, 0x5432, R69 ;  /* 0x0000543256457816 */ /* 0x000fe20000000045 */
[----:B------:R-:W-:Y:S01]  /*fe00*/  IMAD.U32 R157, R62, 0x10000, RZ ;  /* 0x000100003e9d7824 */ /* 0x000fe200078e00ff */
[----:B------:R-:W-:-:S02]  /*fe10*/  PRMT R61, R88, 0x5432, R61 ;  /* 0x00005432583d7816 */ /* 0x000fc4000000003d */
[----:B------:R-:W-:Y:S02]  /*fe20*/  LOP3.LUT R155, R155, 0xffff0000, RZ, 0xc0, !PT ;  /* 0xffff00009b9b7812 */ /* 0x000fe400078ec0ff */
[----:B--2---:R-:W-:-:S04]  /*fe30*/  LEA.HI R76, R143, R77, RZ, 0x1d ;  /* 0x0000004d8f4c7211 */ /* 0x004fc800078fe8ff */
[----:B------:R-:W-:Y:S01]  /*fe40*/  SHF.R.S32.HI R79, RZ, 0x1f, R76 ;  /* 0x0000001fff4f7819 */ /* 0x000fe2000001144c */
[----:B------:R-:W-:-:S03]  /*fe50*/  IMAD.SHL.U32 R77, R76, 0x8, RZ ;  /* 0x000000084c4d7824 */ /* 0x000fc600078e00ff */
[----:B------:R-:W-:Y:S02]  /*fe60*/  LEA.HI R79, R79, R76, RZ, 0x3 ;  /* 0x0000004c4f4f7211 */ /* 0x000fe400078f18ff */
[----:B-----5:R-:W-:-:S03]  /*fe70*/  LOP3.LUT R77, R163, 0x38, R77, 0xf8, !PT ;  /* 0x00000038a34d7812 */ /* 0x020fc600078ef84d */
[----:B------:R-:W-:Y:S01]  /*fe80*/  IMAD.SHL.U32 R79, R79, 0x400, RZ ;  /* 0x000004004f4f7824 */ /* 0x000fe200078e00ff */
[----:B------:R-:W-:-:S04]  /*fe90*/  LOP3.LUT R76, R77, R162, RZ, 0x3c, !PT ;  /* 0x000000a24d4c7212 */ /* 0x000fc800078e3cff */
[----:B------:R-:W-:-:S04]  /*fea0*/  LOP3.LUT R79, R79, 0x7fffe000, RZ, 0xc0, !PT ;  /* 0x7fffe0004f4f7812 */ /* 0x000fc800078ec0ff */
[----:B------:R-:W-:Y:S02]  /*feb0*/  IADD3 R81, R76, R79, R161 ;  /* 0x0000004f4c517210 */ /* 0x000fe40007ffe0a1 */
[----:B---3--:R-:W0:Y:S03]  /*fec0*/  LDS.128 R76, [R164] ;  /* 0x00000000a44c7984 */ /* 0x008e260000000c00 */
        /* <DEDUP_REMOVED lines=12> */
[----:B------:R-:W-:Y:S01]  /*ff90*/  IMAD.U32 R80, R146, 0x10000, RZ ;  /* 0x0001000092507824 */ /* 0x000fe200078e00ff */
[----:B------:R-:W-:Y:S01]  /*ffa0*/  LOP3.LUT R151, R81, 0xffff0000, RZ, 0xc0, !PT ;  /* 0xffff000051977812 */ /* 0x000fe200078ec0ff */
[----:B------:R-:W-:Y:S01]  /*ffb0*/  FMUL.FTZ R158, R77, R154 ;  /* 0x0000009a4d9e7220 */ /* 0x000fe20000410000 */
[----:B------:R-:W-:-:S02]  /*ffc0*/  IMAD.U32 R150, R81, 0x10000, RZ ;  /* 0x0001000051967824 */ /* 0x000fc400078e00ff */
[-C--:B------:R-:W-:Y:S01]  /*ffd0*/  FMUL.FTZ R160, R77, R80.reuse ;  /* 0x000000504da07220 */ /* 0x080fe20000410000 */
[C---:B------:R-:W-:Y:S02]  /*ffe0*/  IMAD.U32 R81, R82.reuse, 0x10000, RZ ;  /* 0x0001000052517824 */ /* 0x040fe400078e00ff */
[----:B------:R-:W-:Y:S01]  /*fff0*/  FFMA.FTZ R77, R145, R80, -R158 ;  /* 0x00000050914d7223 */ /* 0x000fe2000001089e */
[----:B------:R-:W-:Y:S01]  /*10000*/  LOP3.LUT R70, R82, 0xffff0000, RZ, 0xc0, !PT ;  /* 0xffff000052467812 */ /* 0x000fe200078ec0ff */
[----:B------:R-:W-:Y:S01]  /*10010*/  IMAD.U32 R80, R144, 0x10000, RZ ;  /* 0x0001000090507824 */ /* 0x000fe200078e00ff */
[C---:B------:R-:W-:Y:S01]  /*10020*/  LOP3.LUT R82, R83.reuse, 0xffff0000, RZ, 0xc0, !PT ;  /* 0xffff000053527812 */ /* 0x040fe200078ec0ff */
[----:B------:R-:W-:Y:S02]  /*10030*/  IMAD.U32 R152, R83, 0x10000, RZ ;  /* 0x0001000053987824 */ /* 0x000fe400078e00ff */
[----:B------:R-:W-:Y:S01]  /*10040*/  FMUL.FTZ R158, R150, R156 ;  /* 0x0000009c969e7220 */ /* 0x000fe20000410000 */
[----:B------:R-:W-:-:S02]  /*10050*/  IMAD.U32 R83, R60, 0x10000, RZ ;  /* 0x000100003c537824 */ /* 0x000fc400078e00ff */
[----:B------:R-:W-:Y:S01]  /*10060*/  FMUL.FTZ R150, R150, R80 ;  /* 0x0000005096967220 */ /* 0x000fe20000410000 */
[----:B------:R-:W-:Y:S01]  /*10070*/  FFMA.FTZ R79, R145, R154, R160 ;  /* 0x0000009a914f7223 */ /* 0x000fe200000100a0 */
[C---:B------:R-:W-:Y:S01]  /*10080*/  FMUL.FTZ R159, R152.reuse, R157 ;  /* 0x0000009d989f7220 */ /* 0x040fe20000410000 */
[----:B------:R-:W-:Y:S01]  /*10090*/  LOP3.LUT R154, R153, 0xffff0000, RZ, 0xc0, !PT ;  /* 0xffff0000999a7812 */ /* 0x000fe200078ec0ff */
[-C--:B------:R-:W-:Y:S01]  /*100a0*/  FMUL.FTZ R152, R152, R83.reuse ;  /* 0x0000005398987220 */ /* 0x080fe20000410000 */
[----:B------:R-:W-:Y:S01]  /*100b0*/  FFMA.FTZ R145, R147, R156, R150 ;  /* 0x0000009c93917223 */ /* 0x000fe20000010096 */
[----:B------:R-:W-:Y:S01]  /*100c0*/  LOP3.LUT R150, R146, 0xffff0000, RZ, 0xc0, !PT ;  /* 0xffff000092967812 */ /* 0x000fe200078ec0ff */
[C---:B------:R-:W-:Y:S01]  /*100d0*/  FFMA.FTZ R83, R148.reuse, R83, -R159 ;  /* 0x0000005394537223 */ /* 0x040fe2000001089f */
[----:B------:R-:W-:Y:S01]  /*100e0*/  FFMA.FTZ R146, R148, R157, R152 ;  /* 0x0000009d94927223 */ /* 0x000fe20000010098 */
[C---:B------:R-:W-:Y:S01]  /*100f0*/  FMUL.FTZ R148, R149.reuse, R154 ;  /* 0x0000009a95947220 */ /* 0x040fe20000410000 */
[----:B------:R-:W-:Y:S01]  /*10100*/  LOP3.LUT R144, R144, 0xffff0000, RZ, 0xc0, !PT ;  /* 0xffff000090907812 */ /* 0x000fe200078ec0ff */
[----:B------:R-:W-:Y:S01]  /*10110*/  FMUL.FTZ R152, R149, R150 ;  /* 0x0000009695987220 */ /* 0x000fe20000410000 */
[----:B------:R-:W-:Y:S01]  /*10120*/  FFMA.FTZ R80, R147, R80, -R158 ;  /* 0x0000005093507223 */ /* 0x000fe2000001089e */
[----:B------:R-:W-:Y:S01]  /*10130*/  FFMA.FTZ R150, R71, R150, -R148 ;  /* 0x0000009647967223 */ /* 0x000fe20000010894 */
[----:B------:R-:W-:-:S02]  /*10140*/  IMAD.U32 R148, R69, 0x10000, RZ ;  /* 0x0001000045947824 */ /* 0x000fc400078e00ff */
[----:B------:R-:W-:Y:S01]  /*10150*/  FFMA.FTZ R152, R71, R154, R152 ;  /* 0x0000009a47987223 */ /* 0x000fe20000010098 */
[----:B------:R-:W-:Y:S02]  /*10160*/  IMAD.U32 R147, R61, 0x10000, RZ ;  /* 0x000100003d937824 */ /* 0x000fe400078e00ff */
[----:B------:R-:W-:Y:S01]  /*10170*/  FMUL.FTZ R149, R151, R155 ;  /* 0x0000009b97957220 */ /* 0x000fe20000410000 */
[----:B------:R-:W-:Y:S01]  /*10180*/  FMUL.FTZ R71, R81, R148 ;  /* 0x0000009451477220 */ /* 0x000fe20000410000 */
[-C--:B------:R-:W-:Y:S01]  /*10190*/  FMUL.FTZ R156, R151, R144.reuse ;  /* 0x00000090979c7220 */ /* 0x080fe20000410000 */
[-C--:B------:R-:W-:Y:S01]  /*101a0*/  FMUL.FTZ R151, R81, R147.reuse ;  /* 0x0000009351977220 */ /* 0x080fe20000410000 */
[----:B------:R-:W-:Y:S01]  /*101b0*/  LOP3.LUT R61, R61, 0xffff0000, RZ, 0xc0, !PT ;  /* 0xffff00003d3d7812 */ /* 0x000fe200078ec0ff */
[----:B------:R-:W-:Y:S01]  /*101c0*/  FFMA.FTZ R147, R68, R147, -R71 ;  /* 0x0000009344937223 */ /* 0x000fe20000010847 */
[----:B------:R-:W-:Y:S01]  /*101d0*/  LOP3.LUT R71, R69, 0xffff0000, RZ, 0xc0, !PT ;  /* 0xffff000045477812 */ /* 0x000fe200078ec0ff */
[----:B------:R-:W-:Y:S01]  /*101e0*/  FFMA.FTZ R149, R76, R144, -R149 ;  /* 0x000000904c957223 */ /* 0x000fe20000010895 */
[----:B------:R-:W-:Y:S01]  /*101f0*/  LOP3.LUT R81, R62, 0xffff0000, RZ, 0xc0, !PT ;  /* 0xffff00003e517812 */ /* 0x000fe200078ec0ff */
[----:B------:R-:W-:Y:S01]  /*10200*/  FFMA.FTZ R156, R76, R155, R156 ;  /* 0x0000009b4c9c7223 */ /* 0x000fe2000001009c */
[----:B------:R-:W-:Y:S01]  /*10210*/  LOP3.LUT R69, R60, 0xffff0000, RZ, 0xc0, !PT ;  /* 0xffff00003c457812 */ /* 0x000fe200078ec0ff */
[C---:B------:R-:W-:Y:S01]  /*10220*/  FMUL.FTZ R60, R70.reuse, R71 ;  /* 0x00000047463c7220 */ /* 0x040fe20000410000 */
[----:B------:R-:W-:Y:S01]  /*10230*/  FMUL.FTZ R70, R70, R61 ;  /* 0x0000003d46467220 */ /* 0x000fe20000410000 */
[----:B------:R-:W-:Y:S01]  /*10240*/  FMUL.FTZ R153, R82, R81 ;  /* 0x0000005152997220 */ /* 0x000fe20000410000 */
[----:B------:R-:W-:Y:S01]  /*10250*/  FFMA.FTZ R151, R68, R148, R151 ;  /* 0x0000009444977223 */ /* 0x000fe20000010097 */
        /* <DEDUP_REMOVED lines=15> */
.L_x_1740:
[----:B------:R-:W-:Y:S05]  /*10350*/  BSYNC B2 ;  /* 0x0000000000027941 */ /* 0x000fea0003800000 */
.L_x_1739:
[----:B------:R-:W-:Y:S05]  /*10360*/  @P1 BRA `(.L_x_1738) ;  /* 0x00000004009c1947 */ /* 0x000fea0003800000 */
[----:B0-----:R-:W2:Y:S01]  /*10370*/  LDL R142, [R1+0x98] ;  /* 0x00009800018e7983 */ /* 0x001ea20000100800 */
[----:B------:R-:W-:Y:S02]  /*10380*/  LEA.HI R143, R143, R0, RZ, 0x1d ;  /* 0x000000008f8f7211 */ /* 0x000fe400078fe8ff */
[----:B------:R-:W-:Y:S02]  /*10390*/  SHF.R.U64 R78, R56, 0x10, R57 ;  /* 0x00000010384e7819 */ /* 0x000fe40000001239 */
[----:B------:R-:W-:Y:S01]  /*103a0*/  SHF.R.S32.HI R62, RZ, 0x1f, R143 ;  /* 0x0000001fff3e7819 */ /* 0x000fe2000001148f */
[----:B------:R-:W-:Y:S01]  /*103b0*/  IMAD.SHL.U32 R60, R143, 0x8, RZ ;  /* 0x000000088f3c7824 */ /* 0x000fe200078e00ff */
[----:B------:R-:W-:Y:S02]  /*103c0*/  SHF.R.U32.HI R79, RZ, 0x10, R57 ;  /* 0x00000010ff4f7819 */ /* 0x000fe40000011639 */
[----:B------:R-:W-:Y:S02]  /*103d0*/  LEA.HI R62, R62, R143, RZ, 0x3 ;  /* 0x0000008f3e3e7211 */ /* 0x000fe400078f18ff */
[----:B-----5:R-:W-:-:S02]  /*103e0*/  LOP3.LUT R60, R163, 0x38, R60, 0xf8, !PT ;  /* 0x00000038a33c7812 */ /* 0x020fc400078ef83c */
[--C-:B------:R-:W-:Y:S01]  /*103f0*/  SHF.R.U64 R56, R58, 0x10, R59.reuse ;  /* 0x000000103a387819 */ /* 0x100fe2000000123b */
[----:B------:R-:W-:Y:S01]  /*10400*/  IMAD.SHL.U32 R62, R62, 0x400, RZ ;  /* 0x000004003e3e7824 */ /* 0x000fe200078e00ff */
[----:B------:R-:W-:Y:S02]  /*10410*/  LOP3.LUT R61, R60, R162, RZ, 0x3c, !PT ;  /* 0x000000a23c3d7212 */ /* 0x000fe400078e3cff */
[----:B------:R-:W-:Y:S02]  /*10420*/  SHF.R.U32.HI R77, RZ, 0x10, R59 ;  /* 0x00000010ff4d7819 */ /* 0x000fe4000001163b */
[----:B------:R-:W-:Y:S02]  /*10430*/  LOP3.LUT R62, R62, 0x7fffe000, RZ, 0xc0, !PT ;  /* 0x7fffe0003e3e7812 */ /* 0x000fe400078ec0ff */
[----:B------:R-:W-:Y:S02]  /*10440*/  SHF.R.U64 R59, R64, 0x10, R65 ;  /* 0x00000010403b7819 */ /* 0x000fe40000001241 */
[----:B------:R-:W-:-:S02]  /*10450*/  IADD3 R69, R61, R62, R161 ;  /* 0x0000003e3d457210 */ /* 0x000fc40007ffe0a1 */
[----:B------:R-:W-:Y:S02]  /*10460*/  SHF.R.U64 R57, R66, 0x10, R67 ;  /* 0x0000001042397819 */ /* 0x000fe40000001243 */
[----:B------:R-:W-:Y:S01]  /*10470*/  SHF.R.U32.HI R64, RZ, 0x10, R65 ;  /* 0x00000010ff407819 */ /* 0x000fe20000011641 */
[----:B------:R-:W-:Y:S01]  /*10480*/  IMAD R76, R69, 0x2, R18 ;  /* 0x00000002454c7824 */ /* 0x000fe200078e0212 */
[----:B------:R-:W-:Y:S02]  /*10490*/  PRMT R141, R141, 0x5410, R56 ;  /* 0x000054108d8d7816 */ /* 0x000fe40000000038 */
[----:B------:R-:W-:Y:S02]  /*104a0*/  PRMT R134, R134, 0x5410, R59 ;  /* 0x0000541086867816 */ /* 0x000fe4000000003b */
[----:B------:R-:W0:Y:S01]  /*104b0*/  LDS.128 R68, [R76+0x10400] ;  /* 0x010400004c447984 */ /* 0x000e220000000c00 */
[----:B------:R-:W-:Y:S02]  /*104c0*/  PRMT R136, R136, 0x5410, R57 ;  /* 0x0000541088887816 */ /* 0x000fe40000000039 */
[----:B------:R-:W-:-:S02]  /*104d0*/  SHF.R.U32.HI R66, RZ, 0x10, R67 ;  /* 0x00000010ff427819 */ /* 0x000fc40000011643 */
[----:B------:R-:W-:Y:S02]  /*104e0*/  PRMT R139, R139, 0x5410, R78 ;  /* 0x000054108b8b7816 */ /* 0x000fe4000000004e */
[----:B------:R-:W-:Y:S02]  /*104f0*/  PRMT R135, R135, 0x5410, R64 ;  /* 0x0000541087877816 */ /* 0x000fe40000000040 */
[----:B------:R-:W-:Y:S01]  /*10500*/  PRMT R140, R140, 0x5410, R79 ;  /* 0x000054108c8c7816 */ /* 0x000fe2000000004f */
[----:B------:R-:W-:Y:S01]  /*10510*/  IMAD.U32 R79, R134, 0x10000, RZ ;  /* 0x00010000864f7824 */ /* 0x000fe200078e00ff */
[----:B------:R-:W-:Y:S01]  /*10520*/  PRMT R137, R137, 0x5410, R66 ;  /* 0x0000541089897816 */ /* 0x000fe20000000042 */
[----:B------:R-:W-:Y:S01]  /*10530*/  IMAD.U32 R78, R139, 0x10000, RZ ;  /* 0x000100008b4e7824 */ /* 0x000fe200078e00ff */
[----:B------:R-:W-:Y:S02]  /*10540*/  PRMT R138, R138, 0x5410, R77 ;  /* 0x000054108a8a7816 */ /* 0x000fe4000000004d */
[----:B------:R-:W-:-:S02]  /*10550*/  LOP3.LUT R134, R134, 0xffff0000, RZ, 0xc0, !PT ;  /* 0xffff000086867812 */ /* 0x000fc400078ec0ff */
[----:B0-----:R-:W-:Y:S01]  /*10560*/  LOP3.LUT R65, R68, 0xffff0000, RZ, 0xc0, !PT ;  /* 0xffff000044417812 */ /* 0x001fe200078ec0ff */
[----:B------:R-:W-:Y:S02]  /*10570*/  IMAD.U32 R66, R69, 0x10000, RZ ;  /* 0x0001000045427824 */ /* 0x000fe400078e00ff */
[----:B------:R-:W-:Y:S02]  /*10580*/  IMAD.U32 R67, R70, 0x10000, RZ ;  /* 0x0001000046437824 */ /* 0x000fe400078e00ff */
[----:B------:R-:W-:Y:S01]  /*10590*/  IMAD.U32 R77, R71, 0x10000, RZ ;  /* 0x00010000474d7824 */ /* 0x000fe200078e00ff */
[----:B--2---:R-:W0:Y:S02]  /*105a0*/  LDS.128 R60, [R142] ;  /* 0x000000008e3c7984 */ /* 0x004e240000000c00 */
        /* <DEDUP_REMOVED lines=8> */
[----:B------:R-:W-:Y:S01]  /*10630*/  IMAD.U32 R63, R68, 0x10000, RZ ;  /* 0x00010000443f7824 */ /* 0x000fe200078e00ff */
[----:B------:R-:W-:-:S02]  /*10640*/  LOP3.LUT R68, R69, 0xffff0000, RZ, 0xc0, !PT ;  /* 0xffff000045447812 */ /* 0x000fc400078ec0ff */
[----:B------:R-:W-:Y:S01]  /*10650*/  LOP3.LUT R69, R70, 0xffff0000, RZ, 0xc0, !PT ;  /* 0xffff000046457812 */ /* 0x000fe200078ec0ff */
[----:B------:R-:W-:Y:S01]  /*10660*/  FMUL.FTZ R81, R63, R79 ;  /* 0x0000004f3f517220 */ /* 0x000fe20000410000 */
[----:B------:R-:W-:Y:S01]  /*10670*/  LOP3.LUT R70, R71, 0xffff0000, RZ, 0xc0, !PT ;  /* 0xffff000047467812 */ /* 0x000fe200078ec0ff */
[----:B------:R-:W-:Y:S02]  /*10680*/  IMAD.U32 R71, R135, 0x10000, RZ ;  /* 0x0001000087477824 */ /* 0x000fe400078e00ff */
[-C--:B------:R-:W-:Y:S01]  /*10690*/  FMUL.FTZ R83, R63, R78.reuse ;  /* 0x0000004e3f537220 */ /* 0x080fe20000410000 */
[----:B------:R-:W-:Y:S01]  /*106a0*/  FFMA.FTZ R81, R56, R78, -R81 ;  /* 0x0000004e38517223 */ /* 0x000fe20000010851 */
[----:B------:R-:W-:Y:S02]  /*106b0*/  IMAD.U32 R63, R140, 0x10000, RZ ;  /* 0x000100008c3f7824 */ /* 0x000fe400078e00ff */
[----:B------:R-:W-:Y:S01]  /*106c0*/  FMUL.FTZ R143, R66, R71 ;  /* 0x00000047428f7220 */ /* 0x000fe20000410000 */
[----:B------:R-:W-:-:S02]  /*106d0*/  IMAD.U32 R78, R137, 0x10000, RZ ;  /* 0x00010000894e7824 */ /* 0x000fc400078e00ff */
[----:B------:R-:W-:Y:S01]  /*106e0*/  FFMA.FTZ R83, R56, R79, R83 ;  /* 0x0000004f38537223 */ /* 0x000fe20000010053 */
[-C--:B------:R-:W-:Y:S01]  /*106f0*/  FMUL.FTZ R79, R66, R63.reuse ;  /* 0x0000003f424f7220 */ /* 0x080fe20000410000 */
[----:B------:R-:W-:Y:S01]  /*10700*/  FFMA.FTZ R143, R58, R63, -R143 ;  /* 0x0000003f3a8f7223 */ /* 0x000fe2000001088f */
[----:B------:R-:W-:Y:S02]  /*10710*/  IMAD.U32 R56, R138, 0x10000, RZ ;  /* 0x000100008a387824 */ /* 0x000fe400078e00ff */
[----:B------:R-:W-:Y:S01]  /*10720*/  FMUL.FTZ R63, R77, R78 ;  /* 0x0000004e4d3f7220 */ /* 0x000fe20000410000 */
[----:B------:R-:W-:Y:S01]  /*10730*/  FFMA.FTZ R79, R58, R71, R79 ;  /* 0x000000473a4f7223 */ /* 0x000fe2000001004f */
[----:B------:R-:W-:Y:S01]  /*10740*/  FMUL.FTZ R58, R65, R134 ;  /* 0x00000086413a7220 */ /* 0x000fe20000410000 */
[-C--:B------:R-:W-:Y:S01]  /*10750*/  FMUL.FTZ R77, R77, R56.reuse ;  /* 0x000000384d4d7220 */ /* 0x080fe20000410000 */
[----:B------:R-:W-:Y:S01]  /*10760*/  FFMA.FTZ R71, R64, R56, -R63 ;  /* 0x0000003840477223 */ /* 0x000fe2000001083f */
[----:B------:R-:W-:-:S02]  /*10770*/  LOP3.LUT R56, R139, 0xffff0000, RZ, 0xc0, !PT ;  /* 0xffff00008b387812 */ /* 0x000fc400078ec0ff */
[----:B------:R-:W-:Y:S01]  /*10780*/  FFMA.FTZ R77, R64, R78, R77 ;  /* 0x0000004e404d7223 */ /* 0x000fe2000001004d */
[----:B------:R-:W-:Y:S02]  /*10790*/  LOP3.LUT R63, R140, 0xffff0000, RZ, 0xc0, !PT ;  /* 0xffff00008c3f7812 */ /* 0x000fe400078ec0ff */
[----:B------:R-:W-:Y:S01]  /*107a0*/  LOP3.LUT R135, R135, 0xffff0000, RZ, 0xc0, !PT ;  /* 0xffff000087877812 */ /* 0x000fe200078ec0ff */
[-C--:B------:R-:W-:Y:S01]  /*107b0*/  FFMA.FTZ R64, R57, R56.reuse, -R58 ;  /* 0x0000003839407223 */ /* 0x080fe2000001083a */
[----:B------:R-:W-:Y:S02]  /*107c0*/  IMAD.U32 R58, R136, 0x10000, RZ ;  /* 0x00010000883a7824 */ /* 0x000fe400078e00ff */
[----:B------:R-:W-:Y:S01]  /*107d0*/  FMUL.FTZ R66, R65, R56 ;  /* 0x0000003841427220 */ /* 0x000fe20000410000 */
[C---:B------:R-:W-:Y:S01]  /*107e0*/  FMUL.FTZ R78, R68.reuse, R63 ;  /* 0x0000003f444e7220 */ /* 0x040fe20000410000 */
[----:B------:R-:W-:Y:S01]  /*107f0*/  FMUL.FTZ R65, R68, R135 ;  /* 0x0000008744417220 */ /* 0x000fe20000410000 */
[----:B------:R-:W-:-:S02]  /*10800*/  IMAD.U32 R56, R141, 0x10000, RZ ;  /* 0x000100008d387824 */ /* 0x000fc400078e00ff */
[C---:B------:R-:W-:Y:S01]  /*10810*/  FMUL.FTZ R80, R67.reuse, R58 ;  /* 0x0000003a43507220 */ /* 0x040fe20000410000 */
[C---:B------:R-:W-:Y:S01]  /*10820*/  FFMA.FTZ R78, R60.reuse, R135, R78 ;  /* 0x000000873c4e7223 */ /* 0x040fe2000001004e */
[----:B------:R-:W-:Y:S01]  /*10830*/  FFMA.FTZ R68, R60, R63, -R65 ;  /* 0x0000003f3c447223 */ /* 0x000fe20000010841 */
[-C--:B------:R-:W-:Y:S01]  /*10840*/  FMUL.FTZ R60, R67, R56.reuse ;  /* 0x00000038433c7220 */ /* 0x080fe20000410000 */
[----:B------:R-:W-:Y:S01]  /*10850*/  FFMA.FTZ R80, R59, R56, -R80 ;  /* 0x000000383b507223 */ /* 0x000fe20000010850 */
[----:B------:R-:W-:Y:S01]  /*10860*/  LOP3.LUT R136, R136, 0xffff0000, RZ, 0xc0, !PT ;  /* 0xffff000088887812 */ /* 0x000fe200078ec0ff */
[----:B------:R-:W-:Y:S01]  /*10870*/  FFMA.FTZ R66, R57, R134, R66 ;  /* 0x0000008639427223 */ /* 0x000fe20000010042 */
[----:B------:R-:W-:Y:S01]  /*10880*/  LOP3.LUT R56, R141, 0xffff0000, RZ, 0xc0, !PT ;  /* 0xffff00008d387812 */ /* 0x000fe200078ec0ff */
[----:B------:R-:W-:Y:S01]  /*10890*/  FFMA.FTZ R59, R59, R58, R60 ;  /* 0x0000003a3b3b7223 */ /* 0x000fe2000001003c */
[----:B------:R-:W-:Y:S01]  /*108a0*/  LOP3.LUT R137, R137, 0xffff0000, RZ, 0xc0, !PT ;  /* 0xffff000089897812 */ /* 0x000fe200078ec0ff */
[C---:B------:R-:W-:Y:S01]  /*108b0*/  FMUL.FTZ R58, R69.reuse, R136 ;  /* 0x00000088453a7220 */ /* 0x040fe20000410000 */
        /* <DEDUP_REMOVED lines=11> */
[----:B------:R-:W-:-:S02]  /*10970*/  F2FP.BF16.F32.PACK_AB R58, R63, R80 ;  /* 0x000000503f3a723e */ /* 0x000fc400000010ff */
[----:B------:R-:W-:Y:S02]  /*10980*/  F2FP.BF16.F32.PACK_AB R59, R70, R71 ;  /* 0x00000047463b723e */ /* 0x000fe400000010ff */
[----:B------:R-:W-:Y:S02]  /*10990*/  F2FP.BF16.F32.PACK_AB R60, R66, R83 ;  /* 0x00000053423c723e */ /* 0x000fe400000010ff */
[----:B------:R-:W-:Y:S01]  /*109a0*/  F2FP.BF16.F32.PACK_AB R61, R78, R79 ;  /* 0x0000004f4e3d723e */ /* 0x000fe200000010ff */
[----:B------:R1:W-:Y:S01]  /*109b0*/  STS.128 [R142], R56 ;  /* 0x000000388e007388 */ /* 0x0003e20000000c00 */
[----:B------:R-:W-:-:S05]  /*109c0*/  F2FP.BF16.F32.PACK_AB R63, R82, R77 ;  /* 0x0000004d523f723e */ /* 0x000fca00000010ff */
[----:B------:R1:W-:Y:S02]  /*109d0*/  STS.128 [R76+0x10400], R60 ;  /* 0x0104003c4c007388 */ /* 0x0003e40000000c00 */
.L_x_1738:
[----:B------:R-:W-:Y:S05]  /*109e0*/  BSYNC B1 ;  /* 0x0000000000017941 */ /* 0x000fea0003800000 */
.L_x_1737:
[----:B-1----:R-:W2:Y:S01]  /*109f0*/  LDL R56, [R1+0x9c] ;  /* 0x00009c0001387983 */ /* 0x002ea20000100800 */
[----:B------:R-:W-:Y:S01]  /*10a00*/  BSSY B1, `(.L_x_1741) ;  /* 0x00000dc000017945 */ /* 0x000fe20003800000 */
[----:B--2---:R-:W-:-:S13]  /*10a10*/  ISETP.GE.AND P0, PT, R56, R21, PT ;  /* 0x000000153800720c */ /* 0x004fda0003f06270 */
[----:B------:R-:W-:Y:S05]  /*10a20*/  @P0 BRA `(.L_x_1742) ;  /* 0x0000000c00640947 */ /* 0x000fea0003800000 */
[----:B------:R1:W5:Y:S01]  /*10a30*/  LDL R78, [R1+0x4c] ;  /* 0x00004c00014e7983 */ /* 0x0003620000100800 */
[----:B------:R-:W2:Y:S03]  /*10a40*/  LDC R65, c[0x0][0x3f4] ;  /* 0x0000fd00ff417b82 */ /* 0x000ea60000000800 */
[----:B------:R1:W5:Y:S04]  /*10a50*/  LDL R76, [R1+0xa0] ;  /* 0x0000a000014c7983 */ /* 0x0003680000100800 */
[----:B0-----:R1:W5:Y:S01]  /*10a60*/  LDL R70, [R1+0x54] ;  /* 0x0000540001467983 */ /* 0x0013620000100800 */
[----:B------:R-:W-:Y:S01]  /*10a70*/  BSSY B2, `(.L_x_1743) ;  /* 0x000006c000027945 */ /* 0x000fe20003800000 */
[----:B--2---:R-:W-:-:S02]  /*10a80*/  ISETP.GE.AND P0, PT, R16, R65, PT ;  /* 0x000000411000720c */ /* 0x004fc40003f06270 */
[----:B------:R-:W-:-:S11]  /*10a90*/  ISETP.GE.AND P1, PT, R219, R65, PT ;  /* 0x00000041db00720c */ /* 0x000fd60003f26270 */
[----:B-1----:R-:W-:Y:S05]  /*10aa0*/  @P0 BRA `(.L_x_1744) ;  /* 0x0000000400a00947 */ /* 0x002fea0003800000 */
[----:B------:R-:W2:Y:S04]  /*10ab0*/  LDL R56, [R1+0x68] ;  /* 0x0000680001387983 */ /* 0x000ea80000100800 */
[----:B------:R-:W3:Y:S01]  /*10ac0*/  LDL R80, [R1+0x94] ;  /* 0x0000940001507983 */ /* 0x000ee20000100800 */
[--C-:B------:R-:W-:Y:S02]  /*10ad0*/  SHF.R.U64 R67, R46, 0x10, R47.reuse ;  /* 0x000000102e437819 */ /* 0x100fe4000000122f */
[----:B------:R-:W-:Y:S02]  /*10ae0*/  SHF.R.U32.HI R46, RZ, 0x10, R47 ;  /* 0x00000010ff2e7819 */ /* 0x000fe4000001162f */
[----:B------:R-:W-:Y:S02]  /*10af0*/  SHF.R.U64 R47, R52, 0x10, R53 ;  /* 0x00000010342f7819 */ /* 0x000fe40000001235 */
[----:B------:R-:W-:-:S02]  /*10b00*/  SHF.R.U64 R69, R44, 0x10, R45 ;  /* 0x000000102c457819 */ /* 0x000fc4000000122d */
[----:B------:R-:W-:Y:S02]  /*10b10*/  SHF.R.U32.HI R44, RZ, 0x10, R45 ;  /* 0x00000010ff2c7819 */ /* 0x000fe4000001162d */
[----:B------:R-:W-:Y:S02]  /*10b20*/  SHF.R.U64 R45, R54, 0x10, R55 ;  /* 0x00000010362d7819 */ /* 0x000fe40000001237 */
[----:B------:R-:W-:Y:S02]  /*10b30*/  SHF.R.U32.HI R52, RZ, 0x10, R53 ;  /* 0x00000010ff347819 */ /* 0x000fe40000011635 */
[----:B------:R-:W-:Y:S02]  /*10b40*/  SHF.R.U32.HI R54, RZ, 0x10, R55 ;  /* 0x00000010ff367819 */ /* 0x000fe40000011637 */
[----:B------:R-:W-:Y:S02]  /*10b50*/  PRMT R126, R126, 0x5410, R47 ;  /* 0x000054107e7e7816 */ /* 0x000fe4000000002f */
[----:B------:R-:W-:-:S02]  /*10b60*/  PRMT R130, R130, 0x5410, R69 ;  /* 0x0000541082827816 */ /* 0x000fc40000000045 */
[----:B------:R-:W-:Y:S01]  /*10b70*/  PRMT R131, R131, 0x5410, R44 ;  /* 0x0000541083837816 */ /* 0x000fe2000000002c */
[----:B------:R-:W-:Y:S01]  /*10b80*/  IMAD.U32 R69, R126, 0x10000, RZ ;  /* 0x000100007e457824 */ /* 0x000fe200078e00ff */
[----:B------:R-:W-:Y:S02]  /*10b90*/  PRMT R128, R128, 0x5410, R45 ;  /* 0x0000541080807816 */ /* 0x000fe4000000002d */
[----:B------:R-:W-:Y:S02]  /*10ba0*/  PRMT R133, R133, 0x5410, R46 ;  /* 0x0000541085857816 */ /* 0x000fe4000000002e */
[----:B------:R-:W-:Y:S02]  /*10bb0*/  PRMT R127, R127, 0x5410, R52 ;  /* 0x000054107f7f7816 */ /* 0x000fe40000000034 */
[----:B------:R-:W-:Y:S02]  /*10bc0*/  PRMT R129, R129, 0x5410, R54 ;  /* 0x0000541081817816 */ /* 0x000fe40000000036 */
[----:B------:R-:W-:Y:S01]  /*10bd0*/  PRMT R132, R132, 0x5410, R67 ;  /* 0x0000541084847816 */ /* 0x000fe20000000043 */
[----:B------:R-:W-:Y:S01]  /*10be0*/  IMAD.U32 R67, R130, 0x10000, RZ ;  /* 0x0001000082437824 */ /* 0x000fe200078e00ff */
[----:B------:R-:W-:-:S02]  /*10bf0*/  LOP3.LUT R126, R126, 0xffff0000, RZ, 0xc0, !PT ;  /* 0xffff00007e7e7812 */ /* 0x000fc400078ec0ff */
        /* <DEDUP_REMOVED lines=25> */
[C---:B------:R-:W-:Y:S01]  /*10d90*/  IMAD.U32 R59, R62.reuse, 0x10000, RZ ;  /* 0x000100003e3b7824 */ /* 0x040fe200078e00ff */
[----:B------:R-:W-:Y:S01]  /*10da0*/  LOP3.LUT R61, R62, 0xffff0000, RZ, 0xc0, !PT ;  /* 0xffff00003e3d7812 */ /* 0x000fe200078ec0ff */
[C---:B------:R-:W-:Y:S01]  /*10db0*/  IMAD.U32 R66, R63.reuse, 0x10000, RZ ;  /* 0x000100003f427824 */ /* 0x040fe200078e00ff */
[----:B------:R-:W-:Y:S01]  /*10dc0*/  LOP3.LUT R62, R63, 0xffff0000, RZ, 0xc0, !PT ;  /* 0xffff00003f3e7812 */ /* 0x000fe200078ec0ff */
[----:B------:R-:W-:Y:S01]  /*10dd0*/  FMUL.FTZ R71, R54, R69 ;  /* 0x0000004536477220 */ /* 0x000fe20000410000 */
[----:B------:R-:W-:-:S02]  /*10de0*/  IMAD.U32 R63, R127, 0x10000, RZ ;  /* 0x000100007f3f7824 */ /* 0x000fc400078e00ff */
[-C--:B------:R-:W-:Y:S01]  /*10df0*/  FMUL.FTZ R77, R54, R67.reuse ;  /* 0x00000043364d7220 */ /* 0x080fe20000410000 */
[----:B------:R-:W-:Y:S02]  /*10e00*/  IMAD.U32 R54, R131, 0x10000, RZ ;  /* 0x0001000083367824 */ /* 0x000fe400078e00ff */
[C---:B------:R-:W-:Y:S01]  /*10e10*/  FFMA.FTZ R71, R44.reuse, R67, -R71 ;  /* 0x000000432c477223 */ /* 0x040fe20000010847 */
[----:B------:R-:W-:Y:S01]  /*10e20*/  FMUL.FTZ R79, R57, R63 ;  /* 0x0000003f394f7220 */ /* 0x000fe20000410000 */
[----:B------:R-:W-:Y:S02]  /*10e30*/  IMAD.U32 R67, R129, 0x10000, RZ ;  /* 0x0001000081437824 */ /* 0x000fe400078e00ff */
[----:B------:R-:W-:Y:S01]  /*10e40*/  FFMA.FTZ R77, R44, R69, R77 ;  /* 0x000000452c4d7223 */ /* 0x000fe2000001004d */
[-C--:B------:R-:W-:Y:S01]  /*10e50*/  FMUL.FTZ R57, R57, R54.reuse ;  /* 0x0000003639397220 */ /* 0x080fe20000410000 */
[----:B------:R-:W-:Y:S01]  /*10e60*/  FFMA.FTZ R79, R46, R54, -R79 ;  /* 0x000000362e4f7223 */ /* 0x000fe2000001084f */
[----:B------:R-:W-:-:S02]  /*10e70*/  IMAD.U32 R44, R133, 0x10000, RZ ;  /* 0x00010000852c7824 */ /* 0x000fc400078e00ff */
[----:B------:R-:W-:Y:S01]  /*10e80*/  FMUL.FTZ R54, R66, R67 ;  /* 0x0000004342367220 */ /* 0x000fe20000410000 */
[----:B------:R-:W-:Y:S01]  /*10e90*/  FFMA.FTZ R57, R46, R63, R57 ;  /* 0x0000003f2e397223 */ /* 0x000fe20000010039 */
[----:B------:R-:W-:Y:S01]  /*10ea0*/  LOP3.LUT R131, R131, 0xffff0000, RZ, 0xc0, !PT ;  /* 0xffff000083837812 */ /* 0x000fe200078ec0ff */
[-C--:B------:R-:W-:Y:S01]  /*10eb0*/  FMUL.FTZ R66, R66, R44.reuse ;  /* 0x0000002c42427220 */ /* 0x080fe20000410000 */
[----:B------:R-:W-:Y:S01]  /*10ec0*/  FFMA.FTZ R63, R53, R44, -R54 ;  /* 0x0000002c353f7223 */ /* 0x000fe20000010836 */
[----:B------:R-:W-:Y:S01]  /*10ed0*/  LOP3.LUT R127, R127, 0xffff0000, RZ, 0xc0, !PT ;  /* 0xffff00007f7f7812 */ /* 0x000fe200078ec0ff */
[----:B------:R-:W-:Y:S01]  /*10ee0*/  FMUL.FTZ R44, R55, R126 ;  /* 0x0000007e372c7220 */ /* 0x000fe20000410000 */
[----:B------:R-:W-:Y:S01]  /*10ef0*/  FFMA.FTZ R67, R53, R67, R66 ;  /* 0x0000004335437223 */ /* 0x000fe20000010042 */
[-C--:B------:R-:W-:Y:S01]  /*10f00*/  FMUL.FTZ R54, R55, R130.reuse ;  /* 0x0000008237367220 */ /* 0x080fe20000410000 */
[----:B------:R-:W-:Y:S02]  /*10f10*/  IMAD.U32 R46, R128, 0x10000, RZ ;  /* 0x00010000802e7824 */ /* 0x000fe400078e00ff */
[----:B------:R-:W-:Y:S01]  /*10f20*/  FFMA.FTZ R130, R45, R130, -R44 ;  /* 0x000000822d827223 */ /* 0x000fe2000001082c */
[C---:B------:R-:W-:Y:S01]  /*10f30*/  FMUL.FTZ R53, R60.reuse, R127 ;  /* 0x0000007f3c357220 */ /* 0x040fe20000410000 */
[-C--:B------:R-:W-:Y:S01]  /*10f40*/  FMUL.FTZ R66, R60, R131.reuse ;  /* 0x000000833c427220 */ /* 0x080fe20000410000 */
[----:B------:R-:W-:Y:S01]  /*10f50*/  IMAD.U32 R44, R132, 0x10000, RZ ;  /* 0x00010000842c7824 */ /* 0x000fe200078e00ff */
[----:B------:R-:W-:Y:S01]  /*10f60*/  LOP3.LUT R128, R128, 0xffff0000, RZ, 0xc0, !PT ;  /* 0xffff000080807812 */ /* 0x000fe200078ec0ff */
[----:B------:R-:W-:Y:S01]  /*10f70*/  FMUL.FTZ R68, R59, R46 ;  /* 0x0000002e3b447220 */ /* 0x000fe20000410000 */
[----:B------:R-:W-:Y:S01]  /*10f80*/  LOP3.LUT R129, R129, 0xffff0000, RZ, 0xc0, !PT ;  /* 0xffff000081817812 */ /* 0x000fe200078ec0ff */
[----:B------:R-:W-:Y:S01]  /*10f90*/  FFMA.FTZ R60, R56, R131, -R53 ;  /* 0x00000083383c7223 */ /* 0x000fe20000010835 */
[----:B------:R-:W-:Y:S01]  /*10fa0*/  LOP3.LUT R132, R132, 0xffff0000, RZ, 0xc0, !PT ;  /* 0xffff000084847812 */ /* 0x000fe200078ec0ff */
[----:B------:R-:W-:Y:S01]  /*10fb0*/  FFMA.FTZ R66, R56, R127, R66 ;  /* 0x0000007f38427223 */ /* 0x000fe20000010042 */
[----:B------:R-:W-:Y:S01]  /*10fc0*/  LOP3.LUT R133, R133, 0xffff0000, RZ, 0xc0, !PT ;  /* 0xffff000085857812 */ /* 0x000fe200078ec0ff */
[----:B------:R-:W-:Y:S01]  /*10fd0*/  FFMA.FTZ R54, R45, R126, R54 ;  /* 0x0000007e2d367223 */ /* 0x000fe20000010036 */
[----:B------:R-:W-:Y:S01]  /*10fe0*/  FMUL.FTZ R56, R59, R44 ;  /* 0x0000002c3b387220 */ /* 0x000fe20000410000 */
[----:B------:R-:W-:Y:S01]  /*10ff0*/  FMUL.FTZ R45, R61, R128 ;  /* 0x000000803d2d7220 */ /* 0x000fe20000410000 */
[----:B------:R-:W-:Y:S01]  /*11000*/  FFMA.FTZ R68, R47, R44, -R68 ;  /* 0x0000002c2f447223 */ /* 0x000fe20000010844 */
[C---:B------:R-:W-:Y:S01]  /*11010*/  FMUL.FTZ R53, R62.reuse, R129 ;  /* 0x000000813e357220 */ /* 0x040fe20000410000 */
[----:B------:R-:W-:Y:S01]  /*11020*/  FMUL.FTZ R61, R61, R132 ;  /* 0x000000843d3d7220 */ /* 0x000fe20000410000 */
[-C--:B------:R-:W-:Y:S01]  /*11030*/  FMUL.FTZ R44, R62, R133.reuse ;  /* 0x000000853e2c7220 */ /* 0x080fe20000410000 */
[----:B------:R-:W-:Y:S01]  /*11040*/  FFMA.FTZ R56, R47, R46, R56 ;  /* 0x0000002e2f387223 */ /* 0x000fe20000010038 */
[----:B------:R-:W-:Y:S01]  /*11050*/  FFMA.FTZ R47, R52, R132, -R45 ;  /* 0x00000084342f7223 */ /* 0x000fe2000001082d */
[----:B------:R-:W-:Y:S01]  /*11060*/  FFMA.FTZ R62, R58, R133, -R53 ;  /* 0x000000853a3e7223 */ /* 0x000fe20000010835 */
[----:B------:R-:W-:Y:S01]  /*11070*/  FFMA.FTZ R61, R52, R128, R61 ;  /* 0x00000080343d7223 */ /* 0x000fe2000001003d */
        /* <DEDUP_REMOVED lines=11> */
.L_x_1744:
[----:B------:R-:W-:Y:S05]  /*11130*/  BSYNC B2 ;  /* 0x0000000000027941 */ /* 0x000fea0003800000 */
.L_x_1743:
[----:B------:R-:W-:Y:S05]  /*11140*/  @P1 BRA `(.L_x_1742) ;  /* 0x00000004009c1947 */ /* 0x000fea0003800000 */
[----:B------:R-:W2:Y:S01]  /*11150*/  LDL R62, [R1+0x90] ;  /* 0x00009000013e7983 */ /* 0x000ea20000100800 */
[----:B------:R-:W-:Y:S02]  /*11160*/  LEA.HI R65, R65, R0, RZ, 0x1d ;  /* 0x0000000041417211 */ /* 0x000fe400078fe8ff */
[----:B------:R-:W-:Y:S02]  /*11170*/  SHF.R.U64 R59, R40, 0x10, R41 ;  /* 0x00000010283b7819 */ /* 0x000fe40000001229 */
[----:B0-----:R-:W-:Y:S01]  /*11180*/  SHF.R.S32.HI R46, RZ, 0x1f, R65 ;  /* 0x0000001fff2e7819 */ /* 0x001fe20000011441 */
[----:B------:R-:W-:Y:S01]  /*11190*/  IMAD.SHL.U32 R44, R65, 0x8, RZ ;  /* 0x00000008412c7824 */ /* 0x000fe200078e00ff */
[----:B------:R-:W-:Y:S02]  /*111a0*/  SHF.R.U64 R57, R42, 0x10, R43 ;  /* 0x000000102a397819 */ /* 0x000fe4000000122b */
[----:B------:R-:W-:Y:S02]  /*111b0*/  LEA.HI R46, R46, R65, RZ, 0x3 ;  /* 0x000000412e2e7211 */ /* 0x000fe400078f18ff */
[----:B-----5:R-:W-:-:S02]  /*111c0*/  LOP3.LUT R44, R78, 0x38, R44, 0xf8, !PT ;  /* 0x000000384e2c7812 */ /* 0x020fc400078ef82c */
[----:B------:R-:W-:Y:S01]  /*111d0*/  SHF.R.U32.HI R40, RZ, 0x10, R41 ;  /* 0x00000010ff287819 */ /* 0x000fe20000011629 */
        /* <DEDUP_REMOVED lines=15> */
[----:B------:R-:W-:Y:S01]  /*112d0*/  PRMT R122, R122, 0x5410, R59 ;  /* 0x000054107a7a7816 */ /* 0x000fe2000000003b */
[----:B------:R-:W-:Y:S01]  /*112e0*/  IMAD.U32 R59, R118, 0x10000, RZ ;  /* 0x00010000763b7824 */ /* 0x000fe200078e00ff */
[----:B------:R-:W-:Y:S02]  /*112f0*/  PRMT R119, R119, 0x5410, R48 ;  /* 0x0000541077777816 */ /* 0x000fe40000000030 */
[----:B------:R-:W-:Y:S01]  /*11300*/  PRMT R121, R121, 0x5410, R50 ;  /* 0x0000541079797816 */ /* 0x000fe20000000032 */
[----:B------:R-:W-:Y:S01]  /*11310*/  IMAD.U32 R58, R122, 0x10000, RZ ;  /* 0x000100007a3a7824 */ /* 0x000fe200078e00ff */
[----:B------:R-:W-:Y:S02]  /*11320*/  PRMT R124, R124, 0x5410, R57 ;  /* 0x000054107c7c7816 */ /* 0x000fe40000000039 */
[----:B------:R-:W-:-:S02]  /*11330*/  LOP3.LUT R118, R118, 0xffff0000, RZ, 0xc0, !PT ;  /* 0xffff000076767812 */ /* 0x000fc400078ec0ff */
[----:B------:R-:W-:Y:S02]  /*11340*/  LOP3.LUT R122, R122, 0xffff0000, RZ, 0xc0, !PT ;  /* 0xffff00007a7a7812 */ /* 0x000fe400078ec0ff */
        /* <DEDUP_REMOVED lines=25> */
[----:B------:R-:W-:Y:S02]  /*114e0*/  IMAD.U32 R40, R125, 0x10000, RZ ;  /* 0x000100007d287824 */ /* 0x000fe400078e00ff */
[-C--:B------:R-:W-:Y:S01]  /*114f0*/  FMUL.FTZ R59, R50, R47.reuse ;  /* 0x0000002f323b7220 */ /* 0x080fe20000410000 */
[C---:B------:R-:W-:Y:S01]  /*11500*/  FFMA.FTZ R65, R42.reuse, R47, -R65 ;  /* 0x0000002f2a417223 */ /* 0x040fe20000010841 */
[C---:B------:R-:W-:Y:S01]  /*11510*/  FMUL.FTZ R47, R57.reuse, R58 ;  /* 0x0000003a392f7220 */ /* 0x040fe20000410000 */
[-C--:B------:R-:W-:Y:S01]  /*11520*/  FMUL.FTZ R57, R57, R40.reuse ;  /* 0x0000002839397220 */ /* 0x080fe20000410000 */
[----:B------:R-:W-:Y:S01]  /*11530*/  FFMA.FTZ R59, R42, R55, R59 ;  /* 0x000000372a3b7223 */ /* 0x000fe2000001003b */
[----:B------:R-:W-:Y:S01]  /*11540*/  LOP3.LUT R119, R119, 0xffff0000, RZ, 0xc0, !PT ;  /* 0xffff000077777812 */ /* 0x000fe200078ec0ff */
[C---:B------:R-:W-:Y:S01]  /*11550*/  FFMA.FTZ R55, R48.reuse, R40, -R47 ;  /* 0x0000002830377223 */ /* 0x040fe2000001082f */
[----:B------:R-:W-:Y:S01]  /*11560*/  LOP3.LUT R123, R123, 0xffff0000, RZ, 0xc0, !PT ;  /* 0xffff00007b7b7812 */ /* 0x000fe200078ec0ff */
[----:B------:R-:W-:Y:S01]  /*11570*/  FMUL.FTZ R40, R49, R118 ;  /* 0x0000007631287220 */ /* 0x000fe20000410000 */
[----:B------:R-:W-:Y:S01]  /*11580*/  FFMA.FTZ R57, R48, R58, R57 ;  /* 0x0000003a30397223 */ /* 0x000fe20000010039 */
[----:B------:R-:W-:-:S02]  /*11590*/  IMAD.U32 R42, R120, 0x10000, RZ ;  /* 0x00010000782a7824 */ /* 0x000fc400078e00ff */
[-C--:B------:R-:W-:Y:S01]  /*115a0*/  FMUL.FTZ R48, R49, R122.reuse ;  /* 0x0000007a31307220 */ /* 0x080fe20000410000 */
[C---:B------:R-:W-:Y:S01]  /*115b0*/  FMUL.FTZ R47, R52.reuse, R119 ;  /* 0x00000077342f7220 */ /* 0x040fe20000410000 */
[----:B------:R-:W-:Y:S01]  /*115c0*/  FFMA.FTZ R122, R41, R122, -R40 ;  /* 0x0000007a297a7223 */ /* 0x000fe20000010828 */
[-C--:B------:R-:W-:Y:S01]  /*115d0*/  FMUL.FTZ R52, R52, R123.reuse ;  /* 0x0000007b34347220 */ /* 0x080fe20000410000 */
[----:B------:R-:W-:Y:S02]  /*115e0*/  IMAD.U32 R40, R124, 0x10000, RZ ;  /* 0x000100007c287824 */ /* 0x000fe400078e00ff */
[----:B------:R-:W-:Y:S01]  /*115f0*/  FMUL.FTZ R58, R51, R42 ;  /* 0x0000002a333a7220 */ /* 0x000fe20000410000 */
[----:B------:R-:W-:Y:S01]  /*11600*/  LOP3.LUT R120, R120, 0xffff0000, RZ, 0xc0, !PT ;  /* 0xffff000078787812 */ /* 0x000fe200078ec0ff */
[----:B------:R-:W-:Y:S01]  /*11610*/  FFMA.FTZ R50, R44, R123, -R47 ;  /* 0x0000007b2c327223 */ /* 0x000fe2000001082f */
[----:B------:R-:W-:Y:S01]  /*11620*/  LOP3.LUT R124, R124, 0xffff0000, RZ, 0xc0, !PT ;  /* 0xffff00007c7c7812 */ /* 0x000fe200078ec0ff */
[----:B------:R-:W-:Y:S01]  /*11630*/  FFMA.FTZ R52, R44, R119, R52 ;  /* 0x000000772c347223 */ /* 0x000fe20000010034 */
[----:B------:R-:W-:Y:S01]  /*11640*/  LOP3.LUT R121, R121, 0xffff0000, RZ, 0xc0, !PT ;  /* 0xffff000079797812 */ /* 0x000fe200078ec0ff */
[-C--:B------:R-:W-:Y:S01]  /*11650*/  FMUL.FTZ R44, R51, R40.reuse ;  /* 0x00000028332c7220 */ /* 0x080fe20000410000 */
[----:B------:R-:W-:Y:S01]  /*11660*/  LOP3.LUT R125, R125, 0xffff0000, RZ, 0xc0, !PT ;  /* 0xffff00007d7d7812 */ /* 0x000fe200078ec0ff */
[----:B------:R-:W-:Y:S01]  /*11670*/  FFMA.FTZ R58, R43, R40, -R58 ;  /* 0x000000282b3a7223 */ /* 0x000fe2000001083a */
[----:B------:R-:W-:Y:S01]  /*11680*/  FMUL.FTZ R40, R53, R120 ;  /* 0x0000007835287220 */ /* 0x000fe20000410000 */
[----:B------:R-:W-:Y:S01]  /*11690*/  FFMA.FTZ R48, R41, R118, R48 ;  /* 0x0000007629307223 */ /* 0x000fe20000010030 */
[----:B------:R-:W-:Y:S01]  /*116a0*/  FMUL.FTZ R53, R53, R124 ;  /* 0x0000007c35357220 */ /* 0x000fe20000410000 */
[----:B------:R-:W-:Y:S01]  /*116b0*/  FFMA.FTZ R43, R43, R42, R44 ;  /* 0x0000002a2b2b7223 */ /* 0x000fe2000001002c */
[C---:B------:R-:W-:Y:S01]  /*116c0*/  FMUL.FTZ R41, R54.reuse, R121 ;  /* 0x0000007936297220 */ /* 0x040fe20000410000 */
[-C--:B------:R-:W-:Y:S01]  /*116d0*/  FMUL.FTZ R42, R54, R125.reuse ;  /* 0x0000007d362a7220 */ /* 0x080fe20000410000 */
[C---:B------:R-:W-:Y:S01]  /*116e0*/  FFMA.FTZ R120, R45.reuse, R120, R53 ;  /* 0x000000782d787223 */ /* 0x040fe20000010035 */
[----:B------:R-:W-:Y:S01]  /*116f0*/  FFMA.FTZ R47, R45, R124, -R40 ;  /* 0x0000007c2d2f7223 */ /* 0x000fe20000010828 */
[C---:B------:R-:W-:Y:S01]  /*11700*/  FFMA.FTZ R54, R46.reuse, R125, -R41 ;  /* 0x0000007d2e367223 */ /* 0x040fe20000010829 */
        /* <DEDUP_REMOVED lines=11> */
.L_x_1742:
[----:B------:R-:W-:Y:S05]  /*117c0*/  BSYNC B1 ;  /* 0x0000000000017941 */ /* 0x000fea0003800000 */
.L_x_1741:
[----:B------:R-:W-:Y:S01]  /*117d0*/  ISETP.GE.AND P0, PT, R20, R21, PT ;  /* 0x000000151400720c */ /* 0x000fe20003f06270 */
[----:B------:R-:W-:-:S12]  /*117e0*/  BSSY B1, `(.L_x_1745) ;  /* 0x00000df000017945 */ /* 0x000fd80003800000 */
[----:B------:R-:W-:Y:S05]  /*117f0*/  @P0 BRA `(.L_x_1746) ;  /* 0x0000000c00740947 */ /* 0x000fea0003800000 */
[----:B------:R-:W2:Y:S01]  /*11800*/  LDC R49, c[0x0][0x3f4] ;  /* 0x0000fd00ff317b82 */ /* 0x000ea20000000800 */
[----:B-1----:R-:W-:Y:S01]  /*11810*/  SHF.R.S32.HI R41, RZ, 0x1f, R20 ;  /* 0x0000001fff297819 */ /* 0x002fe20000011414 */
[----:B------:R-:W-:Y:S01]  /*11820*/  IMAD.SHL.U32 R50, R20, 0x40, RZ ;  /* 0x0000004014327824 */ /* 0x000fe200078e00ff */
[----:B------:R-:W-:Y:S02]  /*11830*/  BSSY B2, `(.L_x_1747) ;  /* 0x0000071000027945 */ /* 0x000fe40003800000 */
[----:B------:R-:W-:Y:S02]  /*11840*/  LEA.HI R41, R41, R20, RZ, 0x3 ;  /* 0x0000001429297211 */ /* 0x000fe400078f18ff */
[----:B------:R-:W-:-:S03]  /*11850*/  LOP3.LUT R50, R50, 0x1c0, RZ, 0xc0, !PT ;  /* 0x000001c032327812 */ /* 0x000fc600078ec0ff */
[----:B------:R-:W-:Y:S01]  /*11860*/  IMAD.SHL.U32 R20, R41, 0x40, RZ ;  /* 0x0000004029147824 */ /* 0x000fe200078e00ff */
[----:B------:R-:W-:-:S04]  /*11870*/  SHF.R.U32.HI R48, RZ, 0x3, R50 ;  /* 0x00000003ff307819 */ /* 0x000fc80000011632 */
[----:B------:R-:W-:Y:S02]  /*11880*/  LOP3.LUT R20, R20, 0xfffffe00, RZ, 0xc0, !PT ;  /* 0xfffffe0014147812 */ /* 0x000fe400078ec0ff */
[-C--:B--2---:R-:W-:Y:S02]  /*11890*/  ISETP.GE.AND P0, PT, R16, R49.reuse, PT ;  /* 0x000000311000720c */ /* 0x084fe40003f06270 */
[----:B------:R-:W-:-:S11]  /*118a0*/  ISETP.GE.AND P1, PT, R219, R49, PT ;  /* 0x00000031db00720c */ /* 0x000fd60003f26270 */
[----:B------:R-:W-:Y:S05]  /*118b0*/  @P0 BRA `(.L_x_1748) ;  /* 0x0000000400a00947 */ /* 0x000fea0003800000 */
[----:B------:R-:W2:Y:S04]  /*118c0*/  LDL R40, [R1+0x68] ;  /* 0x0000680001287983 */ /* 0x000ea80000100800 */
[----:B------:R-:W3:Y:S01]  /*118d0*/  LDL R56, [R1+0x8c] ;  /* 0x00008c0001387983 */ /* 0x000ee20000100800 */
[--C-:B0-----:R-:W-:Y:S02]  /*118e0*/  SHF.R.U64 R53, R30, 0x10, R31.reuse ;  /* 0x000000101e357819 */ /* 0x101fe4000000121f */
        /* <DEDUP_REMOVED lines=101> */
.L_x_1748:
[----:B------:R-:W-:Y:S05]  /*11f40*/  BSYNC B2 ;  /* 0x0000000000027941 */ /* 0x000fea0003800000 */
.L_x_1747:
[----:B------:R-:W-:Y:S05]  /*11f50*/  @P1 BRA `(.L_x_1746) ;  /* 0x00000004009c1947 */ /* 0x000fea0003800000 */
[----:B0-----:R-:W2:Y:S01]  /*11f60*/  LDL R44, [R1+0x88] ;  /* 0x00008800012c7983 */ /* 0x001ea20000100800 */
[----:B------:R-:W-:Y:S02]  /*11f70*/  LEA.HI R49, R49, R0, RZ, 0x1d ;  /* 0x0000000031317211 */ /* 0x000fe400078fe8ff */
[----:B------:R-:W-:Y:S02]  /*11f80*/  SHF.R.U64 R45, R24, 0x10, R25 ;  /* 0x00000010182d7819 */ /* 0x000fe40000001219 */
[----:B-1----:R-:W-:Y:S01]  /*11f90*/  SHF.R.S32.HI R28, RZ, 0x1f, R49 ;  /* 0x0000001fff1c7819 */ /* 0x002fe20000011431 */
[----:B------:R-:W-:Y:S01]  /*11fa0*/  IMAD.SHL.U32 R29, R49, 0x8, RZ ;  /* 0x00000008311d7824 */ /* 0x000fe200078e00ff */
[----:B------:R-:W-:Y:S02]  /*11fb0*/  SHF.R.U32.HI R43, RZ, 0x10, R25 ;  /* 0x00000010ff2b7819 */ /* 0x000fe40000011619 */
[----:B------:R-:W-:Y:S02]  /*11fc0*/  LEA.HI R28, R28, R49, RZ, 0x3 ;  /* 0x000000311c1c7211 */ /* 0x000fe400078f18ff */
[----:B------:R-:W-:-:S02]  /*11fd0*/  LOP3.LUT R29, R50, 0x38, R29, 0xf8, !PT ;  /* 0x00000038321d7812 */ /* 0x000fc400078ef81d */
        /* <DEDUP_REMOVED lines=14> */
[----:B------:R-:W-:Y:S01]  /*120c0*/  PRMT R96, R96, 0x5410, R45 ;  /* 0x0000541060607816 */ /* 0x000fe2000000002d */
[----:B------:R-:W-:Y:S01]  /*120d0*/  IMAD.U32 R42, R92, 0x10000, RZ ;  /* 0x000100005c2a7824 */ /* 0x000fe200078e00ff */
[----:B------:R-:W-:-:S02]  /*120e0*/  SHF.R.U32.HI R34, RZ, 0x10, R35 ;  /* 0x00000010ff227819 */ /* 0x000fc40000011623 */
[----:B------:R-:W-:Y:S02]  /*120f0*/  PRMT R93, R93, 0x5410, R32 ;  /* 0x000054105d5d7816 */ /* 0x000fe40000000020 */
[----:B------:R-:W-:Y:S01]  /*12100*/  PRMT R100, R100, 0x5410, R41 ;  /* 0x0000541064647816 */ /* 0x000fe20000000029 */
[----:B------:R-:W-:Y:S01]  /*12110*/  IMAD.U32 R41, R96, 0x10000, RZ ;  /* 0x0001000060297824 */ /* 0x000fe200078e00ff */
[----:B------:R-:W-:Y:S02]  /*12120*/  PRMT R95, R95, 0x5410, R34 ;  /* 0x000054105f5f7816 */ /* 0x000fe40000000022 */
[----:B------:R-:W-:Y:S01]  /*12130*/  PRMT R98, R98, 0x5410, R43 ;  /* 0x0000541062627816 */ /* 0x000fe2000000002b */
[----:B------:R-:W-:Y:S01]  /*12140*/  IMAD.U32 R43, R93, 0x10000, RZ ;  /* 0x000100005d2b7824 */ /* 0x000fe200078e00ff */
[----:B------:R-:W-:Y:S02]  /*12150*/  LOP3.LUT R92, R92, 0xffff0000, RZ, 0xc0, !PT ;  /* 0xffff00005c5c7812 */ /* 0x000fe400078ec0ff */
[----:B------:R-:W-:-:S02]  /*12160*/  LOP3.LUT R96, R96, 0xffff0000, RZ, 0xc0, !PT ;  /* 0xffff000060607812 */ /* 0x000fc400078ec0ff */
[----:B------:R-:W-:Y:S02]  /*12170*/  LOP3.LUT R93, R93, 0xffff0000, RZ, 0xc0, !PT ;  /* 0xffff00005d5d7812 */ /* 0x000fe400078ec0ff */
[----:B0-----:R-:W-:Y:S01]  /*12180*/  LOP3.LUT R33, R36, 0xffff0000, RZ, 0xc0, !PT ;  /* 0xffff000024217812 */ /* 0x001fe200078ec0ff */
[----:B------:R-:W-:Y:S02]  /*12190*/  IMAD.U32 R34, R37, 0x10000, RZ ;  /* 0x0001000025227824 */ /* 0x000fe400078e00ff */
[----:B------:R-:W-:Y:S02]  /*121a0*/  IMAD.U32 R35, R38, 0x10000, RZ ;  /* 0x0001000026237824 */ /* 0x000fe400078e00ff */
[----:B------:R-:W-:Y:S02]  /*121b0*/  IMAD.U32 R40, R39, 0x10000, RZ ;  /* 0x0001000027287824 */ /* 0x000fe400078e00ff */
[----:B------:R-:W-:Y:S01]  /*121c0*/  FMUL.FTZ R47, R34, R43 ;  /* 0x0000002b222f7220 */ /* 0x000fe20000410000 */
        /* <DEDUP_REMOVED lines=12> */
[-C--:B------:R-:W-:Y:S01]  /*12290*/  FMUL.FTZ R45, R31, R42.reuse ;  /* 0x0000002a1f2d7220 */ /* 0x080fe20000410000 */
[----:B------:R-:W-:Y:S01]  /*122a0*/  LOP3.LUT R38, R39, 0xffff0000, RZ, 0xc0, !PT ;  /* 0xffff000027267812 */ /* 0x000fe200078ec0ff */
[-C--:B------:R-:W-:Y:S01]  /*122b0*/  FMUL.FTZ R39, R31, R41.reuse ;  /* 0x000000291f277220 */ /* 0x080fe20000410000 */
[----:B------:R-:W-:Y:S02]  /*122c0*/  IMAD.U32 R31, R98, 0x10000, RZ ;  /* 0x00010000621f7824 */ /* 0x000fe400078e00ff */
[C---:B------:R-:W-:Y:S01]  /*122d0*/  FFMA.FTZ R45, R24.reuse, R41, -R45 ;  /* 0x00000029182d7223 */ /* 0x040fe2000001082d */
[----:B------:R-:W-:Y:S02]  /*122e0*/  IMAD.U32 R41, R95, 0x10000, RZ ;  /* 0x000100005f297824 */ /* 0x000fe400078e00ff */
[----:B------:R-:W-:Y:S01]  /*122f0*/  FFMA.FTZ R42, R24, R42, R39 ;  /* 0x0000002a182a7223 */ /* 0x000fe20000010027 */
[----:B------:R-:W-:-:S02]  /*12300*/  IMAD.U32 R39, R100, 0x10000, RZ ;  /* 0x0001000064277824 */ /* 0x000fc400078e00ff */
[-C--:B------:R-:W-:Y:S01]  /*12310*/  FMUL.FTZ R49, R34, R31.reuse ;  /* 0x0000001f22317220 */ /* 0x080fe20000410000 */
[----:B------:R-:W-:Y:S01]  /*12320*/  FFMA.FTZ R47, R26, R31, -R47 ;  /* 0x0000001f1a2f7223 */ /* 0x000fe2000001082f */
[C---:B------:R-:W-:Y:S01]  /*12330*/  FMUL.FTZ R31, R40.reuse, R41 ;  /* 0x00000029281f7220 */ /* 0x040fe20000410000 */
[----:B------:R-:W-:Y:S01]  /*12340*/  FMUL.FTZ R24, R40, R39 ;  /* 0x0000002728187220 */ /* 0x000fe20000410000 */
[----:B------:R-:W-:Y:S01]  /*12350*/  FFMA.FTZ R49, R26, R43, R49 ;  /* 0x0000002b1a317223 */ /* 0x000fe20000010031 */
[----:B------:R-:W-:Y:S02]  /*12360*/  IMAD.U32 R26, R94, 0x10000, RZ ;  /* 0x000100005e1a7824 */ /* 0x000fe400078e00ff */
[C---:B------:R-:W-:Y:S01]  /*12370*/  FFMA.FTZ R40, R32.reuse, R39, -R31 ;  /* 0x0000002720287223 */ /* 0x040fe2000001081f */
[----:B------:R-:W-:Y:S01]  /*12380*/  FFMA.FTZ R41, R32, R41, R24 ;  /* 0x0000002920297223 */ /* 0x000fe20000010018 */
[----:B------:R-:W-:Y:S01]  /*12390*/  LOP3.LUT R31, R98, 0xffff0000, RZ, 0xc0, !PT ;  /* 0xffff0000621f7812 */ /* 0x000fe200078ec0ff */
[C---:B------:R-:W-:Y:S01]  /*123a0*/  FMUL.FTZ R24, R33.reuse, R92 ;  /* 0x0000005c21187220 */ /* 0x040fe20000410000 */
[----:B------:R-:W-:Y:S01]  /*123b0*/  FMUL.FTZ R32, R33, R96 ;  /* 0x0000006021207220 */ /* 0x000fe20000410000 */
[C---:B------:R-:W-:Y:S01]  /*123c0*/  FMUL.FTZ R39, R36.reuse, R93 ;  /* 0x0000005d24277220 */ /* 0x040fe20000410000 */
[----:B------:R-:W-:Y:S01]  /*123d0*/  FMUL.FTZ R34, R35, R26 ;  /* 0x0000001a23227220 */ /* 0x000fe20000410000 */
[----:B------:R-:W-:Y:S01]  /*123e0*/  FFMA.FTZ R96, R25, R96, -R24 ;  /* 0x0000006019607223 */ /* 0x000fe20000010818 */
[----:B------:R-:W-:Y:S01]  /*123f0*/  FMUL.FTZ R36, R36, R31 ;  /* 0x0000001f24247220 */ /* 0x000fe20000410000 */
[----:B------:R-:W-:-:S02]  /*12400*/  IMAD.U32 R24, R99, 0x10000, RZ ;  /* 0x0001000063187824 */ /* 0x000fc400078e00ff */
[----:B------:R-:W-:Y:S01]  /*12410*/  FFMA.FTZ R33, R25, R92, R32 ;  /* 0x0000005c19217223 */ /* 0x000fe20000010020 */
[C---:B------:R-:W-:Y:S01]  /*12420*/  FFMA.FTZ R32, R28.reuse, R31, -R39 ;  /* 0x0000001f1c207223 */ /* 0x040fe20000010827 */
[----:B------:R-:W-:Y:S01]  /*12430*/  FFMA.FTZ R36, R28, R93, R36 ;  /* 0x0000005d1c247223 */ /* 0x000fe20000010024 */
[-C--:B------:R-:W-:Y:S01]  /*12440*/  FMUL.FTZ R28, R35, R24.reuse ;  /* 0x00000018231c7220 */ /* 0x080fe20000410000 */
[----:B------:R-:W-:Y:S01]  /*12450*/  FFMA.FTZ R34, R27, R24, -R34 ;  /* 0x000000181b227223 */ /* 0x000fe20000010822 */
[----:B------:R-:W-:Y:S02]  /*12460*/  LOP3.LUT R94, R94, 0xffff0000, RZ, 0xc0, !PT ;  /* 0xffff00005e5e7812 */ /* 0x000fe400078ec0ff */
[----:B------:R-:W-:Y:S01]  /*12470*/  LOP3.LUT R24, R99, 0xffff0000, RZ, 0xc0, !PT ;  /* 0xffff000063187812 */ /* 0x000fe200078ec0ff */
[----:B------:R-:W-:Y:S01]  /*12480*/  FFMA.FTZ R27, R27, R26, R28 ;  /* 0x0000001a1b1b7223 */ /* 0x000fe2000001001c */
[----:B------:R-:W-:Y:S01]  /*12490*/  LOP3.LUT R95, R95, 0xffff0000, RZ, 0xc0, !PT ;  /* 0xffff00005f5f7812 */ /* 0x000fe200078ec0ff */
[C---:B------:R-:W-:Y:S01]  /*124a0*/  FMUL.FTZ R26, R37.reuse, R94 ;  /* 0x0000005e251a7220 */ /* 0x040fe20000410000 */
[----:B------:R-:W-:Y:S01]  /*124b0*/  LOP3.LUT R25, R100, 0xffff0000, RZ, 0xc0, !PT ;  /* 0xffff000064197812 */ /* 0x000fe200078ec0ff */
[----:B------:R-:W-:Y:S01]  /*124c0*/  FMUL.FTZ R37, R37, R24 ;  /* 0x0000001825257220 */ /* 0x000fe20000410000 */
[----:B------:R-:W-:Y:S01]  /*124d0*/  F2FP.BF16.F32.PACK_AB R28, R33, R42 ;  /* 0x0000002a211c723e */ /* 0x000fe200000010ff */
[C---:B------:R-:W-:Y:S01]  /*124e0*/  FMUL.FTZ R35, R38.reuse, R95 ;  /* 0x0000005f26237220 */ /* 0x040fe20000410000 */
[C---:B------:R-:W-:Y:S01]  /*124f0*/  FFMA.FTZ R31, R29.reuse, R24, -R26 ;  /* 0x000000181d1f7223 */ /* 0x040fe2000001081a */
[-C--:B------:R-:W-:Y:S01]  /*12500*/  FMUL.FTZ R38, R38, R25.reuse ;  /* 0x0000001926267220 */ /* 0x080fe20000410000 */
[----:B------:R-:W-:Y:S01]  /*12510*/  FFMA.FTZ R94, R29, R94, R37 ;  /* 0x0000005e1d5e7223 */ /* 0x000fe20000010025 */
[----:B------:R-:W-:Y:S01]  /*12520*/  FFMA.FTZ R35, R30, R25, -R35 ;  /* 0x000000191e237223 */ /* 0x000fe20000010823 */
[----:B------:R-:W-:Y:S01]  /*12530*/  F2FP.BF16.F32.PACK_AB R24, R96, R45 ;  /* 0x0000002d6018723e */ /* 0x000fe200000010ff */
[----:B------:R-:W-:Y:S01]  /*12540*/  FFMA.FTZ R38, R30, R95, R38 ;  /* 0x0000005f1e267223 */ /* 0x000fe20000010026 */
[----:B------:R-:W-:-:S02]  /*12550*/  F2FP.BF16.F32.PACK_AB R25, R32, R47 ;  /* 0x0000002f2019723e */ /* 0x000fc400000010ff */
[----:B------:R-:W-:Y:S02]  /*12560*/  F2FP.BF16.F32.PACK_AB R30, R94, R27 ;  /* 0x0000001b5e1e723e */ /* 0x000fe400000010ff */
[----:B------:R-:W-:Y:S02]  /*12570*/  F2FP.BF16.F32.PACK_AB R26, R31, R34 ;  /* 0x000000221f1a723e */ /* 0x000fe400000010ff */
[----:B------:R-:W-:Y:S02]  /*12580*/  F2FP.BF16.F32.PACK_AB R27, R35, R40 ;  /* 0x00000028231b723e */ /* 0x000fe400000010ff */
[----:B------:R-:W-:Y:S02]  /*12590*/  F2FP.BF16.F32.PACK_AB R29, R36, R49 ;  /* 0x00000031241d723e */ /* 0x000fe400000010ff */
[----:B------:R-:W-:Y:S01]  /*125a0*/  F2FP.BF16.F32.PACK_AB R31, R38, R41 ;  /* 0x00000029261f723e */ /* 0x000fe200000010ff */
[----:B------:R2:W-:Y:S04]  /*125b0*/  STS.128 [R44], R24 ;  /* 0x000000182c007388 */ /* 0x0005e80000000c00 */
[----:B------:R2:W-:Y:S02]  /*125c0*/  STS.128 [R20+0x10400], R28 ;  /* 0x0104001c14007388 */ /* 0x0005e40000000c00 */
.L_x_1746:
[----:B------:R-:W-:Y:S05]  /*125d0*/  BSYNC B1 ;  /* 0x0000000000017941 */ /* 0x000fea0003800000 */
.L_x_1745:
[----:B------:R-:W-:-:S13]  /*125e0*/  ISETP.GE.AND P0, PT, R3, R21, PT ;  /* 0x000000150300720c */ /* 0x000fda0003f06270 */
[----:B------:R-:W-:Y:S05]  /*125f0*/  @P0 BRA `(.L_x_1716) ;  /* 0x0000000c00740947 */ /* 0x000fea0003800000 */
[----:B-1----:R-:W1:Y:S01]  /*12600*/  LDC R41, c[0x0][0x3f4] ;  /* 0x0000fd00ff297b82 */ /* 0x002e620000000800 */
[----:B--2---:R-:W-:Y:S01]  /*12610*/  SHF.R.S32.HI R24, RZ, 0x1f, R3 ;  /* 0x0000001fff187819 */ /* 0x004fe20000011403 */
[----:B------:R-:W-:Y:S01]  /*12620*/  IMAD.SHL.U32 R20, R3, 0x40, RZ ;  /* 0x0000004003147824 */ /* 0x000fe200078e00ff */
[----:B------:R-:W-:Y:S02]  /*12630*/  BSSY B1, `(.L_x_1749) ;  /* 0x0000071000017945 */ /* 0x000fe40003800000 */
[----:B------:R-:W-:Y:S02]  /*12640*/  LEA.HI R24, R24, R3, RZ, 0x3 ;  /* 0x0000000318187211 */ /* 0x000fe400078f18ff */
[----:B------:R-:W-:-:S03]  /*12650*/  LOP3.LUT R34, R20, 0x1c0, RZ, 0xc0, !PT ;  /* 0x000001c014227812 */ /* 0x000fc600078ec0ff */
[----:B------:R-:W-:Y:S01]  /*12660*/  IMAD.SHL.U32 R24, R24, 0x40, RZ ;  /* 0x0000004018187824 */ /* 0x000fe200078e00ff */
[----:B------:R-:W-:-:S04]  /*12670*/  SHF.R.U32.HI R36, RZ, 0x3, R34 ;  /* 0x00000003ff247819 */ /* 0x000fc80000011622 */
[----:B------:R-:W-:Y:S02]  /*12680*/  LOP3.LUT R38, R24, 0xfffffe00, RZ, 0xc0, !PT ;  /* 0xfffffe0018267812 */ /* 0x000fe400078ec0ff */
[-C--:B-1----:R-:W-:Y:S02]  /*12690*/  ISETP.GE.AND P0, PT, R16, R41.reuse, PT ;  /* 0x000000291000720c */ /* 0x082fe40003f06270 */
[----:B------:R-:W-:-:S11]  /*126a0*/  ISETP.GE.AND P1, PT, R219, R41, PT ;  /* 0x00000029db00720c */ /* 0x000fd60003f26270 */
[----:B------:R-:W-:Y:S05]  /*126b0*/  @P0 BRA `(.L_x_1750) ;  /* 0x0000000400a00947 */ /* 0x000fea0003800000 */
[----:B------:R-:W2:Y:S04]  /*126c0*/  LDL R25, [R1+0x68] ;  /* 0x0000680001197983 */ /* 0x000ea80000100800 */
[----:B------:R-:W3:Y:S01]  /*126d0*/  LDL R40, [R1+0x84] ;  /* 0x0000840001287983 */ /* 0x000ee20000100800 */
[----:B------:R-:W-:Y:S02]  /*126e0*/  SHF.R.U64 R21, R12, 0x10, R13 ;  /* 0x000000100c157819 */ /* 0x000fe4000000120d */
[--C-:B------:R-:W-:Y:S02]  /*126f0*/  SHF.R.U64 R12, R4, 0x10, R5.reuse ;  /* 0x00000010040c7819 */ /* 0x100fe40000001205 */
[----:B------:R-:W-:Y:S02]  /*12700*/  SHF.R.U32.HI R4, RZ, 0x10, R5 ;  /* 0x00000010ff047819 */ /* 0x000fe40000011605 */
[----:B------:R-:W-:-:S02]  /*12710*/  PRMT R101, R101, 0x5410, R12 ;  /* 0x0000541065657816 */ /* 0x000fc4000000000c */
[----:B------:R-:W-:Y:S02]  /*12720*/  SHF.R.U64 R5, R6, 0x10, R7 ;  /* 0x0000001006057819 */ /* 0x000fe40000001207 */
[----:B------:R-:W-:Y:S01]  /*12730*/  PRMT R106, R106, 0x5410, R21 ;  /* 0x000054106a6a7816 */ /* 0x000fe20000000015 */
[----:B------:R-:W-:Y:S01]  /*12740*/  IMAD.U32 R33, R101, 0x10000, RZ ;  /* 0x0001000065217824 */ /* 0x000fe200078e00ff */
[----:B------:R-:W-:Y:S02]  /*12750*/  SHF.R.U32.HI R6, RZ, 0x10, R7 ;  /* 0x00000010ff067819 */ /* 0x000fe40000011607 */
[----:B------:R-:W-:Y:S02]  /*12760*/  PRMT R103, R103, 0x5410, R4 ;  /* 0x0000541067677816 */ /* 0x000fe40000000004 */
[----:B------:R-:W-:Y:S02]  /*12770*/  PRMT R104, R104, 0x5410, R5 ;  /* 0x0000541068687816 */ /* 0x000fe40000000005 */
[----:B------:R-:W-:-:S05]  /*12780*/  PRMT R105, R105, 0x5410, R6 ;  /* 0x0000541069697816 */ /* 0x000fca0000000006 */
[C---:B------:R-:W-:Y:S01]  /*12790*/  IMAD.U32 R32, R105.reuse, 0x10000, RZ ;  /* 0x0001000069207824 */ /* 0x040fe200078e00ff */
[----:B------:R-:W-:Y:S02]  /*127a0*/  LOP3.LUT R105, R105, 0xffff0000, RZ, 0xc0, !PT ;  /* 0xffff000069697812 */ /* 0x000fe400078ec0ff */
[----:B--2---:R-:W-:-:S04]  /*127b0*/  LEA.HI R3, R41, R25, RZ, 0x1d ;  /* 0x0000001929037211 */ /* 0x004fc800078fe8ff */
[----:B------:R-:W-:Y:S01]  /*127c0*/  SHF.R.S32.HI R24, RZ, 0x1f, R3 ;  /* 0x0000001fff187819 */ /* 0x000fe20000011403 */
[----:B------:R-:W-:-:S03]  /*127d0*/  IMAD.SHL.U32 R20, R3, 0x8, RZ ;  /* 0x0000000803147824 */ /* 0x000fc600078e00ff */
[----:B------:R-:W-:Y:S02]  /*127e0*/  LEA.HI R24, R24, R3, RZ, 0x3 ;  /* 0x0000000318187211 */ /* 0x000fe400078f18ff */
[----:B------:R-:W-:Y:S02]  /*127f0*/  LOP3.LUT R3, R34, 0x38, R20, 0xf8, !PT ;  /* 0x0000003822037812 */ /* 0x000fe400078ef814 */
[----:B------:R-:W-:Y:S01]  /*12800*/  SHF.R.U32.HI R20, RZ, 0x10, R13 ;  /* 0x00000010ff147819 */ /* 0x000fe2000001160d */
[----:B------:R-:W-:Y:S01]  /*12810*/  IMAD.SHL.U32 R24, R24, 0x400, RZ ;  /* 0x0000040018187824 */ /* 0x000fe200078e00ff */
[----:B------:R-:W-:Y:S02]  /*12820*/  LOP3.LUT R3, R3, R36, RZ, 0x3c, !PT ;  /* 0x0000002403037212 */ /* 0x000fe400078e3cff */
[----:B------:R-:W-:Y:S02]  /*12830*/  SHF.R.U64 R13, R14, 0x10, R15 ;  /* 0x000000100e0d7819 */ /* 0x000fe4000000120f */
[----:B------:R-:W-:-:S02]  /*12840*/  LOP3.LUT R24, R24, 0x7fffe000, RZ, 0xc0, !PT ;  /* 0x7fffe00018187812 */ /* 0x000fc400078ec0ff */
[----:B------:R-:W-:Y:S02]  /*12850*/  SHF.R.U32.HI R14, RZ, 0x10, R15 ;  /* 0x00000010ff0e7819 */ /* 0x000fe4000001160f */
[----:B------:R-:W-:Y:S02]  /*12860*/  IADD3 R3, R3, R24, R38 ;  /* 0x0000001803037210 */ /* 0x000fe40007ffe026 */
[----:B---3--:R-:W1:Y:S01]  /*12870*/  LDS.128 R24, [R40] ;  /* 0x0000000028187984 */ /* 0x008e620000000c00 */
[----:B------:R-:W-:Y:S02]  /*12880*/  PRMT R109, R109, 0x5410, R14 ;  /* 0x000054106d6d7816 */ /* 0x000fe4000000000e */
[----:B------:R-:W-:Y:S01]  /*12890*/  IMAD R3, R3, 0x2, R18 ;  /* 0x0000000203037824 */ /* 0x000fe200078e0212 */
[----:B------:R-:W-:Y:S02]  /*128a0*/  PRMT R107, R107, 0x5410, R20 ;  /* 0x000054106b6b7816 */ /* 0x000fe40000000014 */
[----:B------:R-:W-:-:S02]  /*128b0*/  PRMT R108, R108, 0x5410, R13 ;  /* 0x000054106c6c7816 */ /* 0x000fc4000000000d */
[----:B------:R-:W2:Y:S01]  /*128c0*/  LDS.128 R28, [R3+0x10400] ;  /* 0x01040000031c7984 */ /* 0x000ea20000000c00 */
        /* <DEDUP_REMOVED lines=8> */
[C---:B--2---:R-:W-:Y:S01]  /*12950*/  IMAD.U32 R14, R28.reuse, 0x10000, RZ ;  /* 0x000100001c0e7824 */ /* 0x044fe200078e00ff */
[----:B------:R-:W-:Y:S01]  /*12960*/  LOP3.LUT R15, R28, 0xffff0000, RZ, 0xc0, !PT ;  /* 0xffff00001c0f7812 */ /* 0x000fe200078ec0ff */
[C---:B------:R-:W-:Y:S01]  /*12970*/  IMAD.U32 R20, R29.reuse, 0x10000, RZ ;  /* 0x000100001d147824 */ /* 0x040fe200078e00ff */
[----:B------:R-:W-:Y:S01]  /*12980*/  LOP3.LUT R28, R29, 0xffff0000, RZ, 0xc0, !PT ;  /* 0xffff00001d1c7812 */ /* 0x000fe200078ec0ff */
[----:B------:R-:W-:-:S02]  /*12990*/  IMAD.U32 R29, R106, 0x10000, RZ ;  /* 0x000100006a1d7824 */ /* 0x000fc400078e00ff */
[----:B------:R-:W-:Y:S01]  /*129a0*/  FMUL.FTZ R35, R14, R33 ;  /* 0x000000210e237220 */ /* 0x000fe20000410000 */
[C---:B------:R-:W-:Y:S01]  /*129b0*/  IMAD.U32 R21, R30.reuse, 0x10000, RZ ;  /* 0x000100001e157824 */ /* 0x040fe200078e00ff */
[----:B------:R-:W-:Y:S01]  /*129c0*/  LOP3.LUT R25, R30, 0xffff0000, RZ, 0xc0, !PT ;  /* 0xffff00001e197812 */ /* 0x000fe200078ec0ff */
[C---:B------:R-:W-:Y:S01]  /*129d0*/  IMAD.U32 R27, R31.reuse, 0x10000, RZ ;  /* 0x000100001f1b7824 */ /* 0x040fe200078e00ff */
[----:B------:R-:W-:Y:S01]  /*129e0*/  LOP3.LUT R30, R31, 0xffff0000, RZ, 0xc0, !PT ;  /* 0xffff00001f1e7812 */ /* 0x000fe200078ec0ff */
[----:B------:R-:W-:Y:S02]  /*129f0*/  IMAD.U32 R31, R103, 0x10000, RZ ;  /* 0x00010000671f7824 */ /* 0x000fe400078e00ff */
[-C--:B------:R-:W-:Y:S01]  /*12a00*/  FMUL.FTZ R37, R14, R29.reuse ;  /* 0x0000001d0e257220 */ /* 0x080fe20000410000 */
[----:B------:R-:W-:Y:S01]  /*12a10*/  FFMA.FTZ R35, R4, R29, -R35 ;  /* 0x0000001d04237223 */ /* 0x000fe20000010823 */
[----:B------:R-:W-:Y:S02]  /*12a20*/  IMAD.U32 R29, R107, 0x10000, RZ ;  /* 0x000100006b1d7824 */ /* 0x000fe400078e00ff */
[----:B------:R-:W-:Y:S01]  /*12a30*/  FMUL.FTZ R39, R20, R31 ;  /* 0x0000001f14277220 */ /* 0x000fe20000410000 */
[----:B------:R-:W-:Y:S01]  /*12a40*/  FFMA.FTZ R37, R4, R33, R37 ;  /* 0x0000002104257223 */ /* 0x000fe20000010025 */
[----:B------:R-:W-:-:S02]  /*12a50*/  IMAD.U32 R4, R109, 0x10000, RZ ;  /* 0x000100006d047824 */ /* 0x000fc400078e00ff */
[-C--:B------:R-:W-:Y:S01]  /*12a60*/  FMUL.FTZ R33, R20, R29.reuse ;  /* 0x0000001d14217220 */ /* 0x080fe20000410000 */
[----:B------:R-:W-:Y:S01]  /*12a70*/  FMUL.FTZ R20, R27, R32 ;  /* 0x000000201b147220 */ /* 0x000fe20000410000 */
[----:B------:R-:W-:Y:S01]  /*12a80*/  LOP3.LUT R14, R101, 0xffff0000, RZ, 0xc0, !PT ;  /* 0xffff0000650e7812 */ /* 0x000fe200078ec0ff */
[----:B------:R-:W-:Y:S01]  /*12a90*/  FFMA.FTZ R39, R6, R29, -R39 ;  /* 0x0000001d06277223 */ /* 0x000fe20000010827 */
[-C--:B------:R-:W-:Y:S01]  /*12aa0*/  FMUL.FTZ R29, R27, R4.reuse ;  /* 0x000000041b1d7220 */ /* 0x080fe20000410000 */
[----:B------:R-:W-:Y:S01]  /*12ab0*/  LOP3.LUT R106, R106, 0xffff0000, RZ, 0xc0, !PT ;  /* 0xffff00006a6a7812 */ /* 0x000fe200078ec0ff */
[----:B------:R-:W-:Y:S01]  /*12ac0*/  FFMA.FTZ R27, R13, R4, -R20 ;  /* 0x000000040d1b7223 */ /* 0x000fe20000010814 */
[----:B------:R-:W-:Y:S01]  /*12ad0*/  LOP3.LUT R103, R103, 0xffff0000, RZ, 0xc0, !PT ;  /* 0xffff000067677812 */ /* 0x000fe200078ec0ff */
[----:B------:R-:W-:Y:S01]  /*12ae0*/  FMUL.FTZ R4, R15, R14 ;  /* 0x0000000e0f047220 */ /* 0x000fe20000410000 */
[----:B------:R-:W-:Y:S01]  /*12af0*/  LOP3.LUT R107, R107, 0xffff0000, RZ, 0xc0, !PT ;  /* 0xffff00006b6b7812 */ /* 0x000fe200078ec0ff */
[----:B------:R-:W-:Y:S01]  /*12b00*/  FFMA.FTZ R33, R6, R31, R33 ;  /* 0x0000001f06217223 */ /* 0x000fe20000010021 */
[----:B------:R-:W-:Y:S01]  /*12b10*/  FFMA.FTZ R29, R13, R32, R29 ;  /* 0x000000200d1d7223 */ /* 0x000fe2000001001d */
[----:B------:R-:W-:Y:S01]  /*12b20*/  FMUL.FTZ R20, R15, R106 ;  /* 0x0000006a0f147220 */ /* 0x000fe20000410000 */
[----:B------:R-:W-:-:S02]  /*12b30*/  IMAD.U32 R6, R104, 0x10000, RZ ;  /* 0x0001000068067824 */ /* 0x000fc400078e00ff */
[C---:B------:R-:W-:Y:S01]  /*12b40*/  FMUL.FTZ R13, R28.reuse, R103 ;  /* 0x000000671c0d7220 */ /* 0x040fe20000410000 */
[C---:B------:R-:W-:Y:S01]  /*12b50*/  FFMA.FTZ R106, R5.reuse, R106, -R4 ;  /* 0x0000006a056a7223 */ /* 0x040fe20000010804 */
[-C--:B------:R-:W-:Y:S01]  /*12b60*/  FMUL.FTZ R28, R28, R107.reuse ;  /* 0x0000006b1c1c7220 */ /* 0x080fe20000410000 */
[----:B------:R-:W-:Y:S01]  /*12b70*/  IMAD.U32 R4, R108, 0x10000, RZ ;  /* 0x000100006c047824 */ /* 0x000fe200078e00ff */
[----:B------:R-:W-:Y:S01]  /*12b80*/  LOP3.LUT R104, R104, 0xffff0000, RZ, 0xc0, !PT ;  /* 0xffff000068687812 */ /* 0x000fe200078ec0ff */
[----:B------:R-:W-:Y:S01]  /*12b90*/  FFMA.FTZ R20, R5, R14, R20 ;  /* 0x0000000e05147223 */ /* 0x000fe20000010014 */
[----:B------:R-:W-:Y:S01]  /*12ba0*/  FMUL.FTZ R32, R21, R6 ;  /* 0x0000000615207220 */ /* 0x000fe20000410000 */
[----:B------:R-:W-:Y:S01]  /*12bb0*/  LOP3.LUT R108, R108, 0xffff0000, RZ, 0xc0, !PT ;  /* 0xffff00006c6c7812 */ /* 0x000fe200078ec0ff */
[C---:B------:R-:W-:Y:S01]  /*12bc0*/  FFMA.FTZ R14, R24.reuse, R107, -R13 ;  /* 0x0000006b180e7223 */ /* 0x040fe2000001080d */
        /* <DEDUP_REMOVED lines=23> */
.L_x_1750:
[----:B------:R-:W-:Y:S05]  /*12d40*/  BSYNC B1 ;  /* 0x0000000000017941 */ /* 0x000fea0003800000 */
.L_x_1749:
[----:B------:R-:W-:Y:S05]  /*12d50*/  @P1 BRA `(.L_x_1716) ;  /* 0x00000004009c1947 */ /* 0x000fea0003800000 */
[----:B------:R-:W2:Y:S01]  /*12d60*/  LDL R32, [R1+0x80] ;  /* 0x0000800001207983 */ /* 0x000ea20000100800 */
[----:B------:R-:W-:Y:S02]  /*12d70*/  LEA.HI R0, R41, R0, RZ, 0x1d ;  /* 0x0000000029007211 */ /* 0x000fe400078fe8ff */
[----:B------:R-:W-:Y:S02]  /*12d80*/  SHF.R.U64 R21, R8, 0x10, R9 ;  /* 0x0000001008157819 */ /* 0x000fe40000001209 */
[----:B-1----:R-:W-:Y:S01]  /*12d90*/  SHF.R.S32.HI R5, RZ, 0x1f, R0 ;  /* 0x0000001fff057819 */ /* 0x002fe20000011400 */
[----:B------:R-:W-:Y:S01]  /*12da0*/  IMAD.SHL.U32 R3, R0, 0x8, RZ ;  /* 0x0000000800037824 */ /* 0x000fe200078e00ff */
[----:B------:R-:W-:Y:S02]  /*12db0*/  SHF.R.U64 R27, R72, 0x10, R73 ;  /* 0x00000010481b7819 */ /* 0x000fe40000001249 */
[----:B------:R-:W-:Y:S02]  /*12dc0*/  LEA.HI R5, R5, R0, RZ, 0x3 ;  /* 0x0000000005057211 */ /* 0x000fe400078f18ff */
[----:B------:R-:W-:-:S02]  /*12dd0*/  LOP3.LUT R0, R34, 0x38, R3, 0xf8, !PT ;  /* 0x0000003822007812 */ /* 0x000fc400078ef803 */
[----:B------:R-:W-:Y:S01]  /*12de0*/  PRMT R84, R84, 0x5410, R21 ;  /* 0x0000541054547816 */ /* 0x000fe20000000015 */
[----:B------:R-:W-:Y:S01]  /*12df0*/  IMAD.SHL.U32 R5, R5, 0x400, RZ ;  /* 0x0000040005057824 */ /* 0x000fe200078e00ff */
[----:B------:R-:W-:Y:S02]  /*12e00*/  LOP3.LUT R0, R0, R36, RZ, 0x3c, !PT ;  /* 0x0000002400007212 */ /* 0x000fe400078e3cff */
[----:B------:R-:W-:Y:S01]  /*12e10*/  SHF.R.U32.HI R8, RZ, 0x10, R9 ;  /* 0x00000010ff087819 */ /* 0x000fe20000011609 */
[----:B------:R-:W-:Y:S01]  /*12e20*/  IMAD.U32 R26, R84, 0x10000, RZ ;  /* 0x00010000541a7824 */ /* 0x000fe200078e00ff */
[----:B------:R-:W-:Y:S02]  /*12e30*/  LOP3.LUT R3, R5, 0x7fffe000, RZ, 0xc0, !PT ;  /* 0x7fffe00005037812 */ /* 0x000fe400078ec0ff */
[----:B------:R-:W-:Y:S02]  /*12e40*/  SHF.R.U64 R9, R10, 0x10, R11 ;  /* 0x000000100a097819 */ /* 0x000fe4000000120b */
[----:B------:R-:W-:-:S02]  /*12e50*/  IADD3 R3, R0, R3, R38 ;  /* 0x0000000300037210 */ /* 0x000fc40007ffe026 */
[----:B------:R-:W-:Y:S02]  /*12e60*/  SHF.R.U64 R25, R74, 0x10, R75 ;  /* 0x000000104a197819 */ /* 0x000fe4000000124b */
[----:B------:R-:W-:Y:S01]  /*12e70*/  SHF.R.U32.HI R10, RZ, 0x10, R11 ;  /* 0x00000010ff0a7819 */ /* 0x000fe2000001160b */
[----:B------:R-:W-:Y:S01]  /*12e80*/  IMAD R3, R3, 0x2, R18 ;  /* 0x0000000203037824 */ /* 0x000fe200078e0212 */
[----:B------:R-:W-:Y:S02]  /*12e90*/  PRMT R88, R88, 0x5410, R27 ;  /* 0x0000541058587816 */ /* 0x000fe4000000001b */
[----:B------:R-:W-:Y:S02]  /*12ea0*/  SHF.R.U32.HI R72, RZ, 0x10, R73 ;  /* 0x00000010ff487819 */ /* 0x000fe40000011649 */
[----:B------:R-:W1:Y:S01]  /*12eb0*/  LDS.128 R12, [R3+0x10400] ;  /* 0x01040000030c7984 */ /* 0x000e620000000c00 */
[----:B------:R-:W-:Y:S02]  /*12ec0*/  PRMT R85, R85, 0x5410, R8 ;  /* 0x0000541055557816 */ /* 0x000fe40000000008 */
[----:B------:R-:W-:Y:S01]  /*12ed0*/  PRMT R90, R90, 0x5410, R25 ;  /* 0x000054105a5a7816 */ /* 0x000fe20000000019 */
[----:B------:R-:W-:Y:S01]  /*12ee0*/  IMAD.U32 R25, R88, 0x10000, RZ ;  /* 0x0001000058197824 */ /* 0x000fe200078e00ff */
[----:B------:R-:W-:Y:S01]  /*12ef0*/  SHF.R.U32.HI R74, RZ, 0x10, R75 ;  /* 0x00000010ff4a7819 */ /* 0x000fe2000001164b */
[----:B------:R-:W-:Y:S01]  /*12f00*/  IMAD.U32 R29, R85, 0x10000, RZ ;  /* 0x00010000551d7824 */ /* 0x000fe200078e00ff */
[----:B------:R-:W-:-:S02]  /*12f10*/  PRMT R89, R89, 0x5410, R72 ;  /* 0x0000541059597816 */ /* 0x000fc40000000048 */
[----:B------:R-:W-:Y:S02]  /*12f20*/  PRMT R87, R87, 0x5410, R10 ;  /* 0x0000541057577816 */ /* 0x000fe4000000000a */
[----:B------:R-:W-:Y:S02]  /*12f30*/  PRMT R91, R91, 0x5410, R74 ;  /* 0x000054105b5b7816 */ /* 0x000fe4000000004a */
[----:B------:R-:W-:Y:S01]  /*12f40*/  PRMT R86, R86, 0x5410, R9 ;  /* 0x0000541056567816 */ /* 0x000fe20000000009 */
[----:B------:R-:W-:Y:S02]  /*12f50*/  IMAD.U32 R31, R87, 0x10000, RZ ;  /* 0x00010000571f7824 */ /* 0x000fe400078e00ff */
[C---:B-1----:R-:W-:Y:S01]  /*12f60*/  IMAD.U32 R11, R12.reuse, 0x10000, RZ ;  /* 0x000100000c0b7824 */ /* 0x042fe200078e00ff */
[----:B------:R-:W-:Y:S01]  /*12f70*/  LOP3.LUT R12, R12, 0xffff0000, RZ, 0xc0, !PT ;  /* 0xffff00000c0c7812 */ /* 0x000fe200078ec0ff */
[C---:B------:R-:W-:Y:S01]  /*12f80*/  IMAD.U32 R20, R13.reuse, 0x10000, RZ ;  /* 0x000100000d147824 */ /* 0x040fe200078e00ff */
[----:B------:R-:W-:Y:S01]  /*12f90*/  LOP3.LUT R13, R13, 0xffff0000, RZ, 0xc0, !PT ;  /* 0xffff00000d0d7812 */ /* 0x000fe200078ec0ff */
[C---:B------:R-:W-:Y:S01]  /*12fa0*/  FMUL.FTZ R27, R11.reuse, R26 ;  /* 0x0000001a0b1b7220 */ /* 0x040fe20000410000 */
[----:B------:R-:W-:Y:S01]  /*12fb0*/  FMUL.FTZ R33, R11, R25 ;  /* 0x000000190b217220 */ /* 0x000fe20000410000 */
[----:B------:R-:W-:-:S02]  /*12fc0*/  IMAD.U32 R11, R89, 0x10000, RZ ;  /* 0x00010000590b7824 */ /* 0x000fc400078e00ff */
[C---:B------:R-:W-:Y:S01]  /*12fd0*/  IMAD.U32 R24, R15.reuse, 0x10000, RZ ;  /* 0x000100000f187824 */ /* 0x040fe200078e00ff */
[----:B------:R-:W-:Y:S01]  /*12fe0*/  LOP3.LUT R15, R15, 0xffff0000, RZ, 0xc0, !PT ;  /* 0xffff00000f0f7812 */ /* 0x000fe200078ec0ff */
[----:B------:R-:W-:Y:S01]  /*12ff0*/  FMUL.FTZ R35, R20, R11 ;  /* 0x0000000b14237220 */ /* 0x000fe20000410000 */
[C---:B------:R-:W-:Y:S01]  /*13000*/  IMAD.U32 R21, R14.reuse, 0x10000, RZ ;  /* 0x000100000e157824 */ /* 0x040fe200078e00ff */
[----:B------:R-:W-:Y:S01]  /*13010*/  LOP3.LUT R14, R14, 0xffff0000, RZ, 0xc0, !PT ;  /* 0xffff00000e0e7812 */ /* 0x000fe200078ec0ff */
[----:B--2---:R-:W1:Y:S02]  /*13020*/  LDS.128 R4, [R32] ;  /* 0x0000000020047984 */ /* 0x004e640000000c00 */
[C---:B-1----:R-:W-:Y:S01]  /*13030*/  IMAD.U32 R0, R4.reuse, 0x10000, RZ ;  /* 0x0001000004007824 */ /* 0x042fe200078e00ff */
[----:B------:R-:W-:Y:S01]  /*13040*/  LOP3.LUT R4, R4, 0xffff0000, RZ, 0xc0, !PT ;  /* 0xffff000004047812 */ /* 0x000fe200078ec0ff */
[C---:B------:R-:W-:Y:S01]  /*13050*/  IMAD.U32 R8, R5.reuse, 0x10000, RZ ;  /* 0x0001000005087824 */ /* 0x040fe200078e00ff */
[----:B------:R-:W-:Y:S01]  /*13060*/  LOP3.LUT R5, R5, 0xffff0000, RZ, 0xc0, !PT ;  /* 0xffff000005057812 */ /* 0x000fe200078ec0ff */
[----:B------:R-:W-:Y:S01]  /*13070*/  FFMA.FTZ R28, R0, R25, -R27 ;  /* 0x00000019001c7223 */ /* 0x000fe2000001081b */
[----:B------:R-:W-:Y:S01]  /*13080*/  FMUL.FTZ R27, R20, R29 ;  /* 0x0000001d141b7220 */ /* 0x000fe20000410000 */
[----:B------:R-:W-:Y:S01]  /*13090*/  FFMA.FTZ R33, R0, R26, R33 ;  /* 0x0000001a00217223 */ /* 0x000fe20000010021 */
[----:B------:R-:W-:-:S02]  /*130a0*/  IMAD.U32 R25, R91, 0x10000, RZ ;  /* 0x000100005b197824 */ /* 0x000fc400078e00ff */
[C---:B------:R-:W-:Y:S01]  /*130b0*/  FFMA.FTZ R35, R8.reuse, R29, R35 ;  /* 0x0000001d08237223 */ /* 0x040fe20000010023 */
[----:B------:R-:W-:Y:S01]  /*130c0*/  FFMA.FTZ R26, R8, R11, -R27 ;  /* 0x0000000b081a7223 */ /* 0x000fe2000001081b */
[----:B------:R-:W-:Y:S02]  /*130d0*/  IMAD.U32 R10, R7, 0x10000, RZ ;  /* 0x00010000070a7824 */ /* 0x000fe400078e00ff */
[C---:B------:R-:W-:Y:S01]  /*130e0*/  FMUL.FTZ R11, R24.reuse, R31 ;  /* 0x0000001f180b7220 */ /* 0x040fe20000410000 */
[-C--:B------:R-:W-:Y:S01]  /*130f0*/  FMUL.FTZ R24, R24, R25.reuse ;  /* 0x0000001918187220 */ /* 0x080fe20000410000 */
[----:B------:R-:W-:Y:S01]  /*13100*/  LOP3.LUT R27, R84, 0xffff0000, RZ, 0xc0, !PT ;  /* 0xffff0000541b7812 */ /* 0x000fe200078ec0ff */
[----:B------:R-:W-:Y:S02]  /*13110*/  IMAD.U32 R8, R90, 0x10000, RZ ;  /* 0x000100005a087824 */ /* 0x000fe400078e00ff */
[----:B------:R-:W-:Y:S01]  /*13120*/  FFMA.FTZ R30, R10, R25, -R11 ;  /* 0x000000190a1e7223 */ /* 0x000fe2000001080b */
[----:B------:R-:W-:Y:S01]  /*13130*/  LOP3.LUT R11, R88, 0xffff0000, RZ, 0xc0, !PT ;  /* 0xffff0000580b7812 */ /* 0x000fe200078ec0ff */
[----:B------:R-:W-:Y:S01]  /*13140*/  FFMA.FTZ R31, R10, R31, R24 ;  /* 0x0000001f0a1f7223 */ /* 0x000fe20000010018 */
[----:B------:R-:W-:Y:S01]  /*13150*/  LOP3.LUT R10, R85, 0xffff0000, RZ, 0xc0, !PT ;  /* 0xffff0000550a7812 */ /* 0x000fe200078ec0ff */
[C---:B------:R-:W-:Y:S01]  /*13160*/  FMUL.FTZ R25, R12.reuse, R27 ;  /* 0x0000001b0c197220 */ /* 0x040fe20000410000 */
[----:B------:R-:W-:Y:S01]  /*13170*/  LOP3.LUT R0, R89, 0xffff0000, RZ, 0xc0, !PT ;  /* 0xffff000059007812 */ /* 0x000fe200078ec0ff */
[----:B------:R-:W-:Y:S01]  /*13180*/  FMUL.FTZ R29, R12, R11 ;  /* 0x0000000b0c1d7220 */ /* 0x000fe20000410000 */
[----:B------:R-:W-:-:S02]  /*13190*/  IMAD.U32 R12, R86, 0x10000, RZ ;  /* 0x00010000560c7824 */ /* 0x000fc400078e00ff */
[C---:B------:R-:W-:Y:S01]  /*131a0*/  FFMA.FTZ R25, R4.reuse, R11, -R25 ;  /* 0x0000000b04197223 */ /* 0x040fe20000010819 */
[C---:B------:R-:W-:Y:S01]  /*131b0*/  FMUL.FTZ R24, R13.reuse, R10 ;  /* 0x0000000a0d187220 */ /* 0x040fe20000410000 */
[----:B------:R-:W-:Y:S01]  /*131c0*/  FMUL.FTZ R11, R13, R0 ;  /* 0x000000000d0b7220 */ /* 0x000fe20000410000 */
[----:B------:R-:W-:Y:S01]  /*131d0*/  FFMA.FTZ R20, R4, R27, R29 ;  /* 0x0000001b04147223 */ /* 0x000fe2000001001d */
[----:B------:R-:W-:Y:S02]  /*131e0*/  IMAD.U32 R9, R6, 0x10000, RZ ;  /* 0x0001000006097824 */ /* 0x000fe400078e00ff */
[----:B------:R-:W-:Y:S01]  /*131f0*/  FMUL.FTZ R4, R21, R12 ;  /* 0x0000000c15047220 */ /* 0x000fe20000410000 */
[C---:B------:R-:W-:Y:S01]  /*13200*/  FFMA.FTZ R13, R5.reuse, R0, -R24 ;  /* 0x00000000050d7223 */ /* 0x040fe20000010818 */
[----:B------:R-:W-:Y:S01]  /*13210*/  FFMA.FTZ R10, R5, R10, R11 ;  /* 0x0000000a050a7223 */ /* 0x000fe2000001000b */
[-C--:B------:R-:W-:Y:S01]  /*13220*/  FMUL.FTZ R24, R21, R8.reuse ;  /* 0x0000000815187220 */ /* 0x080fe20000410000 */
[----:B------:R-:W-:Y:S01]  /*13230*/  FFMA.FTZ R21, R9, R8, -R4 ;  /* 0x0000000809157223 */ /* 0x000fe20000010804 */
[----:B------:R-:W-:-:S02]  /*13240*/  LOP3.LUT R11, R86, 0xffff0000, RZ, 0xc0, !PT ;  /* 0xffff0000560b7812 */ /* 0x000fc400078ec0ff */
[----:B------:R-:W-:Y:S01]  /*13250*/  LOP3.LUT R5, R90, 0xffff0000, RZ, 0xc0, !PT ;  /* 0xffff00005a057812 */ /* 0x000fe200078ec0ff */
[----:B------:R-:W-:Y:S01]  /*13260*/  FFMA.FTZ R24, R9, R12, R24 ;  /* 0x0000000c09187223 */ /* 0x000fe20000010018 */
[----:B------:R-:W-:Y:S01]  /*13270*/  LOP3.LUT R4, R87, 0xffff0000, RZ, 0xc0, !PT ;  /* 0xffff000057047812 */ /* 0x000fe200078ec0ff */
[C---:B------:R-:W-:Y:S01]  /*13280*/  FMUL.FTZ R9, R14.reuse, R11 ;  /* 0x0000000b0e097220 */ /* 0x040fe20000410000 */
[----:B------:R-:W-:Y:S01]  /*13290*/  LOP3.LUT R0, R91, 0xffff0000, RZ, 0xc0, !PT ;  /* 0xffff00005b007812 */ /* 0x000fe200078ec0ff */
[-C--:B------:R-:W-:Y:S01]  /*132a0*/  FMUL.FTZ R14, R14, R5.reuse ;  /* 0x000000050e0e7220 */ /* 0x080fe20000410000 */
[----:B------:R-:W-:Y:S01]  /*132b0*/  LOP3.LUT R6, R6, 0xffff0000, RZ, 0xc0, !PT ;  /* 0xffff000006067812 */ /* 0x000fe200078ec0ff */
[----:B------:R-:W-:Y:S01]  /*132c0*/  FMUL.FTZ R8, R15, R4 ;  /* 0x000000040f087220 */ /* 0x000fe20000410000 */
[----:B------:R-:W-:Y:S01]  /*132d0*/  LOP3.LUT R7, R7, 0xffff0000, RZ, 0xc0, !PT ;  /* 0xffff000007077812 */ /* 0x000fe200078ec0ff */
[-C--:B------:R-:W-:Y:S02]  /*132e0*/  FMUL.FTZ R27, R15, R0.reuse ;  /* 0x000000000f1b7220 */ /* 0x080fe40000410000 */
        /* <DEDUP_REMOVED lines=10> */
[----:B------:R-:W-:-:S02]  /*13390*/  F2FP.BF16.F32.PACK_AB R8, R20, R33 ;  /* 0x000000211408723e */ /* 0x000fc400000010ff */
[----:B------:R-:W-:Y:S01]  /*133a0*/  F2FP.BF16.F32.PACK_AB R11, R0, R31 ;  /* 0x0000001f000b723e */ /* 0x000fe200000010ff */
[----:B------:R3:W-:Y:S04]  /*133b0*/  STS.128 [R32], R4 ;  /* 0x0000000420007388 */ /* 0x0007e80000000c00 */
[----:B------:R3:W-:Y:S02]  /*133c0*/  STS.128 [R3+0x10400], R8 ;  /* 0x0104000803007388 */ /* 0x0007e40000000c00 */
.L_x_1716:
[----:B------:R-:W-:Y:S05]  /*133d0*/  BSYNC B0 ;  /* 0x0000000000007941 */ /* 0x000fea0003800000 */
.L_x_1676:
        /* <DEDUP_REMOVED lines=8> */
.L_x_1673:
[----:B------:R-:W-:-:S13]  /*13460*/  ISETP.NE.AND P0, PT, R225, 0x3, PT ;  /* 0x00000003e100780c */ /* 0x000fda0003f05270 */
[----:B------:R-:W-:Y:S05]  /*13470*/  @!P0 BRA `(.L_x_1751) ;  /* 0x0000000000048947 */ /* 0x000fea0003800000 */
[----:B------:R-:W-:Y:S01]  /*13480*/  BPT.TRAP 0x1 ;  /* 0x000000040000795c */ /* 0x000fe20000300000 */
.L_x_1751:
[----:B------:R-:W-:Y:S01]  /*13490*/  IMAD R58, R202, 0x8, R18 ;  /* 0x00000008ca3a7824 */ /* 0x000fe200078e0212 */
[----:B01-3--:R-:W-:-:S04]  /*134a0*/  SHF.L.U32 R3, R203, 0x1f, RZ ;  /* 0x0000001fcb037819 */ /* 0x00bfc800000006ff */
[----:B------:R0:W1:Y:S01]  /*134b0*/  SYNCS.PHASECHK.TRANS64.TRYWAIT P1, [R58+URZ+0x30830], R3 ;  /* 0x030830033a0075a7 */ /* 0x000062000802017f */
[----:B------:R-:W-:Y:S05]  /*134c0*/  @!P0 BRA `(.L_x_1752) ;  /* 0x0000000000048947 */ /* 0x000fea0003800000 */
[----:B------:R-:W-:Y:S01]  /*134d0*/  BPT.TRAP 0x1 ;  /* 0x000000040000795c */ /* 0x000fe20000300000 */
.L_x_1752:
[----:B------:R-:W-:Y:S01]  /*134e0*/  VIADD R0, R18, 0x20400 ;  /* 0x0002040012007836 */ /* 0x000fe20000000000 */
[----:B------:R-:W-:Y:S01]  /*134f0*/  LOP3.LUT R6, R2, 0x10000, RZ, 0xfc, !PT ;  /* 0x0001000002067812 */ /* 0x000fe200078efcff */
[----:B------:R-:W-:-:S03]  /*13500*/  IMAD.MOV.U32 R7, RZ, RZ, 0x40000040 ;  /* 0x40000040ff077424 */ /* 0x000fc600078e00ff */
[----:B------:R-:W-:-:S04]  /*13510*/  SHF.R.U32.HI R0, RZ, 0x4, R0 ;  /* 0x00000004ff007819 */ /* 0x000fc80000011600 */
[----:B------:R-:W-:-:S04]  /*13520*/  LOP3.LUT R0, R0, 0x3fff, RZ, 0xc0, !PT ;  /* 0x00003fff00007812 */ /* 0x000fc800078ec0ff */
[----:B------:R-:W-:-:S05]  /*13530*/  LOP3.LUT R0, R0, 0x10000, RZ, 0xfc, !PT ;  /* 0x0001000000007812 */ /* 0x000fca00078efcff */
[----:B------:R3:W-:Y:S01]  /*13540*/  STL [R1+0x40], R0 ;  /* 0x0000400001007387 */ /* 0x0007e20000100800 */
[----:B-1----:R-:W-:Y:S05]  /*13550*/  @P1 BRA `(.L_x_1753) ;  /* 0x0000000000081947 */ /* 0x002fea0003800000 */
[----:B------:R-:W1:Y:S02]  /*13560*/  SYNCS.PHASECHK.TRANS64.TRYWAIT P1, [R58+URZ+0x30830], R3 ;  /* 0x030830033a0075a7 */ /* 0x000e64000802017f */
[----:B-1----:R-:W-:Y:S05]  /*13570*/  @!P1 BRA `(.L_x_1754) ;  /* 0x0000018c00849947 */ /* 0x002fea0003800000 */
.L_x_1753:
[----:B---3--:R-:W3:Y:S01]  /*13580*/  LDL R0, [R1+0x40] ;  /* 0x0000400001007983 */ /* 0x008ee20000100800 */
[----:B01----:R-:W-:Y:S01]  /*13590*/  IMAD.MOV.U32 R3, RZ, RZ, 0x40000040 ;  /* 0x40000040ff037424 */ /* 0x003fe200078e00ff */
[----:B------:R-:W-:Y:S05]  /*135a0*/  WARPSYNC.ALL ;  /* 0x0000000000007948 */ /* 0x000fea0003800000 */
[C---:B------:R-:W-:Y:S01]  /*135b0*/  R2UR UR4, R6.reuse ;  /* 0x00000000060472ca */ /* 0x040fe200000e0000 */
[----:B--2-45:R-:W-:Y:S01]  /*135c0*/  WARPGROUP.ARRIVE ;  /* 0x00000000000079c5 */ /* 0x034fe20000000000 */
[----:B------:R-:W-:Y:S01]  /*135d0*/  R2UR UR5, R7 ;  /* 0x00000000070572ca */ /* 0x000fe200000e0000 */
[----:B------:R-:W-:Y:S01]  /*135e0*/  VIADD R62, R6, 0x2 ;  /* 0x00000002063e7836 */ /* 0x000fe20000000000 */
[----:B------:R-:W-:Y:S01]  /*135f0*/  R2UR UR7, R3 ;  /* 0x00000000030772ca */ /* 0x000fe200000e0000 */
[----:B------:R-:W-:-:S02]  /*13600*/  IMAD.MOV.U32 R63, RZ, RZ, 0x40000040 ;  /* 0x40000040ff3f7424 */ /* 0x000fc400078e00ff */
[----:B------:R-:W-:Y:S02]  /*13610*/  IMAD.MOV.U32 R5, RZ, RZ, 0x40000040 ;  /* 0x40000040ff057424 */ /* 0x000fe400078e00ff */
[C---:B------:R-:W-:Y:S01]  /*13620*/  VIADD R60, R6.reuse, 0x4 ;  /* 0x00000004063c7836 */ /* 0x040fe20000000000 */
[----:B------:R0:W-:Y:S01]  /*13630*/  STL.64 [R1+0x38], R62 ;  /* 0x0000383e01007387 */ /* 0x0001e20000100a00 */
[----:B------:R-:W-:Y:S02]  /*13640*/  IMAD.MOV.U32 R61, RZ, RZ, 0x40000040 ;  /* 0x40000040ff3d7424 */ /* 0x000fe400078e00ff */
[C---:B------:R-:W-:Y:S02]  /*13650*/  VIADD R56, R6.reuse, 0x6 ;  /* 0x0000000606387836 */ /* 0x040fe40000000000 */
[----:B------:R-:W-:Y:S01]  /*13660*/  IMAD.MOV.U32 R57, RZ, RZ, 0x40000040 ;  /* 0x40000040ff397424 */ /* 0x000fe200078e00ff */
[----:B------:R0:W-:Y:S01]  /*13670*/  STL.64 [R1+0x30], R60 ;  /* 0x0000303c01007387 */ /* 0x0001e20000100a00 */
[----:B------:R-:W-:-:S02]  /*13680*/  VIADD R12, R6, 0x400 ;  /* 0x00000400060c7836 */ /* 0x000fc40000000000 */
[----:B------:R-:W-:Y:S01]  /*13690*/  IMAD.MOV.U32 R13, RZ, RZ, 0x40000040 ;  /* 0x40000040ff0d7424 */ /* 0x000fe200078e00ff */
[----:B------:R0:W-:Y:S01]  /*136a0*/  STL.64 [R1+0x28], R56 ;  /* 0x0000283801007387 */ /* 0x0001e20000100a00 */
[C---:B------:R-:W-:Y:S02]  /*136b0*/  VIADD R216, R6.reuse, 0x402 ;  /* 0x0000040206d87836 */ /* 0x040fe40000000000 */
[----:B------:R-:W-:Y:S01]  /*136c0*/  IMAD.MOV.U32 R217, RZ, RZ, 0x40000040 ;  /* 0x40000040ffd97424 */ /* 0x000fe200078e00ff */
[----:B------:R0:W-:Y:S01]  /*136d0*/  STL.64 [R1+0x20], R12 ;  /* 0x0000200c01007387 */ /* 0x0001e20000100a00 */
[C---:B------:R-:W-:Y:S02]  /*136e0*/  VIADD R214, R6.reuse, 0x404 ;  /* 0x0000040406d67836 */ /* 0x040fe40000000000 */
[----:B------:R-:W-:Y:S02]  /*136f0*/  IMAD.MOV.U32 R215, RZ, RZ, 0x40000040 ;  /* 0x40000040ffd77424 */ /* 0x000fe400078e00ff */
[----:B------:R-:W-:-:S02]  /*13700*/  VIADD R212, R6, 0x406 ;  /* 0x0000040606d47836 */ /* 0x000fc40000000000 */
[----:B------:R-:W-:Y:S02]  /*13710*/  IMAD.MOV.U32 R213, RZ, RZ, 0x40000040 ;  /* 0x40000040ffd57424 */ /* 0x000fe400078e00ff */
[C---:B------:R-:W-:Y:S02]  /*13720*/  VIADD R210, R6.reuse, 0x800 ;  /* 0x0000080006d27836 */ /* 0x040fe40000000000 */
[----:B------:R-:W-:Y:S02]  /*13730*/  IMAD.MOV.U32 R211, RZ, RZ, 0x40000040 ;  /* 0x40000040ffd37424 */ /* 0x000fe400078e00ff */
        /* <DEDUP_REMOVED lines=12> */
[----:B------:R-:W-:Y:S02]  /*13800*/  VIADD R8, R6, 0xc06 ;  /* 0x00000c0606087836 */ /* 0x000fe40000000000 */
[----:B------:R-:W-:Y:S02]  /*13810*/  IMAD.MOV.U32 R9, RZ, RZ, 0x40000040 ;  /* 0x40000040ff097424 */ /* 0x000fe400078e00ff */
[----:B------:R-:W-:-:S02]  /*13820*/  IMAD.MOV.U32 R3, RZ, RZ, 0x40000040 ;  /* 0x40000040ff037424 */ /* 0x000fc400078e00ff */
[----:B---3--:R-:W-:-:S04]  /*13830*/  IMAD R2, R202, 0x800, R0 ;  /* 0x00000800ca027824 */ /* 0x008fc800078e0200 */
[C---:B------:R-:W-:Y:S01]  /*13840*/  VIADD R4, R2.reuse, 0x2 ;  /* 0x0000000202047836 */ /* 0x040fe20000000000 */
[----:B------:R-:W-:-:S13]  /*13850*/  R2UR UR6, R2 ;  /* 0x00000000020672ca */ /* 0x000fda00000e0000 */
[----:B------:R-:W-:Y:S01]  /*13860*/  HGMMA.64x64x16.F32.BF16 R24, gdesc[UR4], RZ, !UPT, gsb0 ;  /* 0x00e00000041879f0 */ /* 0x000fe2000c0018ff */
[----:B------:R-:W-:Y:S02]  /*13870*/  R2UR UR4, R62 ;  /* 0x000000003e0472ca */ /* 0x000fe400000e0000 */
[----:B------:R-:W-:Y:S02]  /*13880*/  R2UR UR5, R63 ;  /* 0x000000003f0572ca */ /* 0x000fe400000e0000 */
[----:B------:R-:W-:Y:S01]  /*13890*/  R2UR UR6, R4 ;  /* 0x00000000040672ca */ /* 0x000fe200000e0000 */
[----:B------:R-:W-:Y:S01]  /*138a0*/  VIADD R4, R2, 0x4 ;  /* 0x0000000402047836 */ /* 0x000fe20000000000 */
[----:B------:R-:W-:Y:S01]  /*138b0*/  R2UR UR7, R5 ;  /* 0x00000000050772ca */ /* 0x000fe200000e0000 */
[----:B------:R-:W-:Y:S01]  /*138c0*/  IMAD.MOV.U32 R5, RZ, RZ, 0x40000040 ;  /* 0x40000040ff057424 */ /* 0x000fe200078e00ff */
[----:B------:R-:W-:Y:S02]  /*138d0*/  WARPGROUP.DEPBAR.LE gsb0, 0x0 ;  /* 0x00008000000079c5 */ /* 0x000fe40000010000 */
[----:B------:R-:W-:-:S09]  /*138e0*/  WARPGROUP.ARRIVE ;  /* 0x00000000000079c5 */ /* 0x000fd20000000000 */
[----:B------:R-:W-:Y:S01]  /*138f0*/  HGMMA.64x64x16.F32.BF16 R24, gdesc[UR4], R24, gsb0 ;  /* 0x00e00000041879f0 */ /* 0x000fe20008001818 */
        /* <DEDUP_REMOVED lines=102> */
[C---:B------:R-:W-:Y:S01]  /*13f60*/  VIADD R4, R2.reuse, 0x604 ;  /* 0x0000060402047836 */ /* 0x040fe20000000000 */
[----:B------:R-:W-:Y:S01]  /*13f70*/  R2UR UR7, R5 ;  /* 0x00000000050772ca */ /* 0x000fe200000e0000 */
[----:B------:R-:W-:Y:S02]  /*13f80*/  IMAD.MOV.U32 R5, RZ, RZ, 0x40000040 ;  /* 0x40000040ff057424 */ /* 0x000fe400078e00ff */
[----:B------:R-:W-:Y:S01]  /*13f90*/  VIADD R2, R2, 0x606 ;  /* 0x0000060602027836 */ /* 0x000fe20000000000 */
[----:B------:R-:W-:-:S02]  /*13fa0*/  WARPGROUP.DEPBAR.LE gsb0, 0x0 ;  /* 0x00008000000079c5 */ /* 0x000fc40000010000 */
[----:B------:R-:W-:-:S07]  /*13fb0*/  WARPGROUP.ARRIVE ;  /* 0x00000000000079c5 */ /* 0x000fce0000000000 */
[----:B------:R-:W-:Y:S01]  /*13fc0*/  HGMMA.64x64x16.F32.BF16 R24, gdesc[UR4], R24, gsb0 ;  /* 0x00e00000041879f0 */ /* 0x000fe20008001818 */
[----:B------:R-:W-:Y:S02]  /*13fd0*/  R2UR UR4, R10 ;  /* 0x000000000a0472ca */ /* 0x000fe400000e0000 */
[----:B------:R-:W-:Y:S02]  /*13fe0*/  R2UR UR5, R11 ;  /* 0x000000000b0572ca */ /* 0x000fe400000e0000 */
[----:B------:R-:W-:Y:S02]  /*13ff0*/  R2UR UR6, R4 ;  /* 0x00000000040672ca */ /* 0x000fe400000e0000 */
[----:B------:R-:W-:Y:S01]  /*14000*/  R2UR UR7, R5 ;  /* 0x00000000050772ca */ /* 0x000fe200000e0000 */
[----:B------:R-:W-:Y:S02]  /*14010*/  WARPGROUP.DEPBAR.LE gsb0, 0x0 ;  /* 0x00008000000079c5 */ /* 0x000fe40000010000 */
[----:B------:R-:W-:-:S10]  /*14020*/  WARPGROUP.ARRIVE ;  /* 0x00000000000079c5 */ /* 0x000fd40000000000 */
[----:B------:R-:W-:Y:S01]  /*14030*/  HGMMA.64x64x16.F32.BF16 R24, gdesc[UR4], R24, gsb0 ;  /* 0x00e00000041879f0 */ /* 0x000fe20008001818 */
[----:B------:R-:W-:Y:S02]  /*14040*/  R2UR UR4, R8 ;  /* 0x00000000080472ca */ /* 0x000fe400000e0000 */
[----:B------:R-:W-:Y:S02]  /*14050*/  R2UR UR5, R9 ;  /* 0x00000000090572ca */ /* 0x000fe400000e0000 */
[----:B------:R-:W-:Y:S02]  /*14060*/  R2UR UR6, R2 ;  /* 0x00000000020672ca */ /* 0x000fe400000e0000 */
[----:B------:R-:W-:Y:S01]  /*14070*/  R2UR UR7, R3 ;  /* 0x00000000030772ca */ /* 0x000fe200000e0000 */
[----:B------:R-:W-:Y:S02]  /*14080*/  WARPGROUP.DEPBAR.LE gsb0, 0x0 ;  /* 0x00008000000079c5 */ /* 0x000fe40000010000 */
[----:B------:R-:W-:-:S10]  /*14090*/  WARPGROUP.ARRIVE ;  /* 0x00000000000079c5 */ /* 0x000fd40000000000 */
[----:B------:R-:W-:Y:S03]  /*140a0*/  HGMMA.64x64x16.F32.BF16 R24, gdesc[UR4], R24, gsb0 ;  /* 0x00e00000041879f0 */ /* 0x000fe60008001818 */
[----:B------:R-:W-:Y:S02]  /*140b0*/  WARPGROUP.DEPBAR.LE gsb0, 0x0 ;  /* 0x00008000000079c5 */ /* 0x000fe40000010000 */
[----:B0-----:R-:W-:Y:S05]  /*140c0*/  @!P0 BRA `(.L_x_1755) ;  /* 0x0000000000048947 */ /* 0x001fea0003800000 */
[----:B------:R-:W-:Y:S01]  /*140d0*/  BPT.TRAP 0x1 ;  /* 0x000000040000795c */ /* 0x000fe20000300000 */
.L_x_1755:
[----:B------:R-:W2:Y:S01]  /*140e0*/  LDL R12, [R1+0x60] ;  /* 0x00006000010c7983 */ /* 0x000ea20000100800 */
[----:B------:R-:W0:Y:S01]  /*140f0*/  LDC R74, c[0x0][0x448] ;  /* 0x00011200ff4a7b82 */ /* 0x000e220000000800 */
[----:B------:R-:W-:Y:S02]  /*14100*/  ULDC UR4, c[0x0][0x9d8] ;  /* 0x0002760000047ab9 */ /* 0x000fe40000000800 */
[----:B------:R-:W2:Y:S04]  /*14110*/  LDL R72, [R1+0x48] ;  /* 0x0000480001487983 */ /* 0x000ea80000100800 */
[----:B------:R-:W3:Y:S04]  /*14120*/  LDL R76, [R1+0xc] ;  /* 0x00000c00014c7983 */ /* 0x000ee80000100800 */
[----:B------:R-:W4:Y:S01]  /*14130*/  LDL R64, [R1+0x8] ;  /* 0x0000080001407983 */ /* 0x000f220000100800 */
[----:B0-----:R-:W-:Y:S01]  /*14140*/  ISETP.NE.AND P1, PT, R74, 0x1, PT ;  /* 0x000000014a00780c */ /* 0x001fe20003f25270 */
[----:B------:R-:W-:-:S12]  /*14150*/  FMUL.FTZ R0, R26, UR4 ;  /* 0x000000041a007c20 */ /* 0x000fd80008410000 */
[----:B------:R-:W0:Y:S08]  /*14160*/  @P1 LDC R13, c[0x0][0x44c] ;  /* 0x00011300ff0d1b82 */ /* 0x000e300000000800 */
[----:B------:R-:W1:Y:S01]  /*14170*/  @P1 LDC R26, c[0x0][0x450] ;  /* 0x00011400ff1a1b82 */ /* 0x000e620000000800 */
[----:B------:R-:W-:-:S04]  /*14180*/  FMUL.FTZ R25, R25, UR4 ;  /* 0x0000000419197c20 */ /* 0x000fc80008410000 */
[----:B------:R5:W0:Y:S02]  /*14190*/  MUFU.TANH R57, R25 ;  /* 0x0000001900397308 */ /* 0x000a240000002400 */
[----:B-----5:R-:W-:Y:S01]  /*141a0*/  FMUL.FTZ R25, R34, UR4 ;  /* 0x0000000422197c20 */ /* 0x020fe20008410000 */
[----:B------:R-:W-:Y:S01]  /*141b0*/  FMUL.FTZ R28, R28, UR4 ;  /* 0x000000041c1c7c20 */ /* 0x000fe20008410000 */
[----:B------:R-:W-:Y:S01]  /*141c0*/  FMUL.FTZ R43, R43, UR4 ;  /* 0x000000042b2b7c20 */ /* 0x000fe20008410000 */
[----:B------:R-:W-:-:S03]  /*141d0*/  FMUL.FTZ R47, R47, UR4 ;  /* 0x000000042f2f7c20 */ /* 0x000fc60008410000 */
[----:B------:R5:W0:Y:S01]  /*141e0*/  MUFU.TANH R59, R28 ;  /* 0x0000001c003b7308 */ /* 0x000a220000002400 */
[----:B------:R-:W-:Y:S01]  /*141f0*/  FMUL.FTZ R29, R29, UR4 ;  /* 0x000000041d1d7c20 */ /* 0x000fe20008410000 */
[----:B------:R-:W-:Y:S01]  /*14200*/  FMUL.FTZ R32, R32, UR4 ;  /* 0x0000000420207c20 */ /* 0x000fe20008410000 */
[----:B------:R-:W-:Y:S01]  /*14210*/  FMUL.FTZ R56, R24, UR4 ;  /* 0x0000000418387c20 */ /* 0x000fe20008410000 */
[----:B-----5:R-:W-:-:S04]  /*14220*/  IMAD.MOV.U32 R28, RZ, RZ, -0x40 ;  /* 0xffffffc0ff1c7424 */ /* 0x020fc800078e00ff */
[----:B------:R-:W0:Y:S01]  /*14230*/  MUFU.TANH R62, R43 ;  /* 0x0000002b003e7308 */ /* 0x000e220000002400 */
[----:B------:R-:W-:Y:S01]  /*14240*/  FMUL.FTZ R24, R31, UR4 ;  /* 0x000000041f187c20 */ /* 0x000fe20008410000 */
[----:B------:R-:W-:Y:S01]  /*14250*/  LOP3.LUT R22, R22, 0xffffffbf, RZ, 0xc0, !PT ;  /* 0xffffffbf16167812 */ /* 0x000fe200078ec0ff */
[----:B------:R-:W-:-:S05]  /*14260*/  FMUL.FTZ R4, R30, UR4 ;  /* 0x000000041e047c20 */ /* 0x000fca0008410000 */
[----:B------:R5:W0:Y:S01]  /*14270*/  MUFU.TANH R63, R47 ;  /* 0x0000002f003f7308 */ /* 0x000a220000002400 */
[----:B------:R-:W-:Y:S01]  /*14280*/  FMUL.FTZ R2, R27, UR4 ;  /* 0x000000041b027c20 */ /* 0x000fe20008410000 */
[----:B------:R-:W-:Y:S01]  /*14290*/  FMUL.FTZ R33, R33, UR4 ;  /* 0x0000000421217c20 */ /* 0x000fe20008410000 */
[----:B------:R-:W-:Y:S01]  /*142a0*/  FMUL.FTZ R30, R35, UR4 ;  /* 0x00000004231e7c20 */ /* 0x000fe20008410000 */
[----:B------:R-:W-:Y:S01]  /*142b0*/  FMUL.FTZ R37, R37, UR4 ;  /* 0x0000000425257c20 */ /* 0x000fe20008410000 */
[----:B-----5:R-:W-:-:S03]  /*142c0*/  IMAD R47, R97, R28, 0x40 ;  /* 0x00000040612f7424 */ /* 0x020fc600078e021c */
[----:B------:R5:W0:Y:S01]  /*142d0*/  MUFU.TANH R60, R29 ;  /* 0x0000001d003c7308 */ /* 0x000a220000002400 */
[----:B------:R-:W-:Y:S01]  /*142e0*/  FMUL.FTZ R40, R40, UR4 ;  /* 0x0000000428287c20 */ /* 0x000fe20008410000 */
[----:B------:R-:W-:Y:S01]  /*142f0*/  FMUL.FTZ R41, R41, UR4 ;  /* 0x0000000429297c20 */ /* 0x000fe20008410000 */
[----:B------:R-:W-:Y:S01]  /*14300*/  FMUL.FTZ R42, R42, UR4 ;  /* 0x000000042a2a7c20 */ /* 0x000fe20008410000 */
[----:B------:R-:W-:Y:S01]  /*14310*/  FMUL.FTZ R45, R45, UR4 ;  /* 0x000000042d2d7c20 */ /* 0x000fe20008410000 */
[----:B------:R-:W-:Y:S01]  /*14320*/  FMUL.FTZ R46, R46, UR4 ;  /* 0x000000042e2e7c20 */ /* 0x000fe20008410000 */
[----:B------:R-:W-:Y:S01]  /*14330*/  FMUL.FTZ R48, R48, UR4 ;  /* 0x0000000430307c20 */ /* 0x000fe20008410000 */
[----:B------:R-:W-:Y:S01]  /*14340*/  FMUL.FTZ R49, R49, UR4 ;  /* 0x0000000431317c20 */ /* 0x000fe20008410000 */
[----:B------:R1:W0:Y:S01]  /*14350*/  MUFU.TANH R31, R32 ;  /* 0x00000020001f7308 */ /* 0x0002220000002400 */
[----:B-----5:R-:W-:Y:S02]  /*14360*/  VIADD R29, R47, 0x1 ;  /* 0x000000012f1d7836 */ /* 0x020fe40000000000 */
[----:B------:R-:W-:Y:S01]  /*14370*/  FMUL.FTZ R5, R50, UR4 ;  /* 0x0000000432057c20 */ /* 0x000fe20008410000 */
[----:B------:R-:W-:Y:S01]  /*14380*/  FMUL.FTZ R3, R51, UR4 ;  /* 0x0000000433037c20 */ /* 0x000fe20008410000 */
[----:B------:R-:W-:Y:S01]  /*14390*/  FMUL.FTZ R52, R52, UR4 ;  /* 0x0000000434347c20 */ /* 0x000fe20008410000 */
[----:B------:R-:W-:Y:S01]  /*143a0*/  FMUL.FTZ R53, R53, UR4 ;  /* 0x0000000435357c20 */ /* 0x000fe20008410000 */
[----:B------:R-:W-:Y:S01]  /*143b0*/  FMUL.FTZ R28, R55, UR4 ;  /* 0x00000004371c7c20 */ /* 0x000fe20008410000 */
[----:B------:R-:W-:Y:S01]  /*143c0*/  @P1 LOP3.LUT R22, R22, 0x40, RZ, 0xfc, !PT ;  /* 0x0000004016161812 */ /* 0x000fe200078efcff */
[----:B-1----:R-:W-:Y:S01]  /*143d0*/  FMUL.FTZ R32, R38, UR4 ;  /* 0x0000000426207c20 */ /* 0x002fe20008410000 */
[----:B------:R-:W-:Y:S01]  /*143e0*/  FMUL.FTZ R36, R36, UR4 ;  /* 0x0000000424247c20 */ /* 0x000fe20008410000 */
[----:B------:R-:W-:Y:S01]  /*143f0*/  FMUL.FTZ R39, R39, UR4 ;  /* 0x0000000427277c20 */ /* 0x000fe20008410000 */
[----:B------:R-:W-:Y:S01]  /*14400*/  FMUL.FTZ R44, R44, UR4 ;  /* 0x000000042c2c7c20 */ /* 0x000fe20008410000 */
[----:B------:R-:W-:Y:S01]  /*14410*/  FMUL.FTZ R54, R54, UR4 ;  /* 0x0000000436367c20 */ /* 0x000fe20008410000 */
[----:B------:R-:W-:Y:S01]  /*14420*/  ULDC UR4, c[0x0][0x9dc] ;  /* 0x0002770000047ab9 */ /* 0x000fe20000000800 */
[----:B------:R-:W1:Y:S01]  /*14430*/  MUFU.TANH R56, R56 ;  /* 0x0000003800387308 */ /* 0x000e620000002400 */
[----:B------:R-:W-:-:S07]  /*14440*/  ULOP3.LUT UR5, URZ, UR4, URZ, 0x33, !UPT ;  /* 0x000000043f057292 */ /* 0x000fce000f8e333f */
        /* <DEDUP_REMOVED lines=18> */
[----:B--2---:R-:W-:-:S04]  /*14570*/  IMAD.IADD R12, R12, 0x1, R72 ;  /* 0x000000010c0c7824 */ /* 0x004fc800078e0248 */
[----:B0-----:R-:W-:-:S04]  /*14580*/  @P1 IMAD.HI.U32 R13, R12, R13, RZ ;  /* 0x0000000d0c0d1227 */ /* 0x001fc800078e00ff */
[----:B------:R-:W-:Y:S01]  /*14590*/  IMAD.MOV.U32 R34, RZ, RZ, R12 ;  /* 0x000000ffff227224 */ /* 0x000fe200078e000c */
[----:B------:R-:W-:Y:S02]  /*145a0*/  @P1 SHF.R.U32.HI R34, RZ, R26, R13 ;  /* 0x0000001aff221219 */ /* 0x000fe4000001160d */
[----:B------:R-:W0:Y:S03]  /*145b0*/  LDC.64 R12, c[0x0][0x9e0] ;  /* 0x00027800ff0c7b82 */ /* 0x000e260000000a00 */
[----:B------:R-:W2:Y:S01]  /*145c0*/  SHFL.IDX PT, R43, R34, RZ, 0x1c1f ;  /* 0x001c1fff222b7589 */ /* 0x000ea200000e0000 */
[----:B------:R-:W-:Y:S02]  /*145d0*/  VIADD R26, R58, 0x30840 ;  /* 0x000308403a1a7836 */ /* 0x000fe40000000000 */
[----:B---3--:R-:W-:Y:S01]  /*145e0*/  IMAD R29, R76, -0x2, R29 ;  /* 0xfffffffe4c1d7824 */ /* 0x008fe200078e021d */
[----:B------:R-:W3:Y:S02]  /*145f0*/  MUFU.TANH R52, R52 ;  /* 0x0000003400347308 */ /* 0x000ee40000002400 */
[----:B----4-:R-:W-:-:S02]  /*14600*/  PRMT R27, R64, 0x654, R26 ;  /* 0x00000654401b7816 */ /* 0x010fc4000000001a */
[----:B------:R-:W-:Y:S02]  /*14610*/  IADD3 R29, -R218, R29, R220 ;  /* 0x0000001dda1d7210 */ /* 0x000fe40007ffe1dc */
[----:B------:R4:W-:Y:S02]  /*14620*/  SYNCS.ARRIVE.TRANS64.RED.A1T0 RZ, [R27+URZ], RZ ;  /* 0x000000ff1bff79a7 */ /* 0x0009e4000810043f */
[----:B------:R-:W0:Y:S02]  /*14630*/  MUFU.TANH R53, R53 ;  /* 0x0000003500357308 */ /* 0x000e240000002400 */
[----:B0-----:R-:W-:-:S06]  /*14640*/  ISETP.GE.AND P1, PT, R13, 0x1, PT ;  /* 0x000000010d00780c */ /* 0x001fcc0003f26270 */
[----:B------:R-:W0:Y:S01]  /*14650*/  MUFU.TANH R28, R28 ;  /* 0x0000001c001c7308 */ /* 0x000e220000002400 */
[----:B----4-:R-:W-:Y:S01]  /*14660*/  IMAD.IADD R27, R220, 0x1, R47 ;  /* 0x00000001dc1b7824 */ /* 0x010fe200078e022f */
[----:B------:R-:W-:Y:S01]  /*14670*/  LOP3.LUT R22, R22, 0xffffffdf, RZ, 0xc0, !PT ;  /* 0xffffffdf16167812 */ /* 0x000fe200078ec0ff */
[----:B------:R-:W-:Y:S02]  /*14680*/  IMAD.IADD R51, R29, 0x1, R12 ;  /* 0x000000011d337824 */ /* 0x000fe400078e020c */
[----:B------:R-:W-:-:S03]  /*14690*/  IMAD R50, R76, -0x2, R27 ;  /* 0xfffffffe4c327824 */ /* 0x000fc600078e021b */
[----:B------:R4:W0:Y:S08]  /*146a0*/  MUFU.TANH R35, R36 ;  /* 0x0000002400237308 */ /* 0x0008300000002400 */
[----:B------:R5:W0:Y:S01]  /*146b0*/  MUFU.TANH R26, R54 ;  /* 0x00000036001a7308 */ /* 0x000a220000002400 */
[----:B----4-:R-:W-:Y:S01]  /*146c0*/  IMAD.U32 R36, RZ, RZ, UR5 ;  /* 0x00000005ff247e24 */ /* 0x010fe2000f8e00ff */
[----:B------:R-:W-:-:S04]  /*146d0*/  @P1 LOP3.LUT R22, R22, 0x20, RZ, 0xfc, !PT ;  /* 0x0000002016161812 */ /* 0x000fc800078efcff */
[----:B------:R4:W-:Y:S01]  /*146e0*/  STL [R1], R36 ;  /* 0x0000002401007387 */ /* 0x0009e20000100800 */
[----:B-----5:R-:W-:Y:S01]  /*146f0*/  VIADD R54, R29, UR5 ;  /* 0x000000051d367c36 */ /* 0x020fe20008000000 */
[----:B------:R-:W0:Y:S03]  /*14700*/  MUFU.TANH R61, R39 ;  /* 0x00000027003d7308 */ /* 0x000e260000002400 */
[----:B--2---:R-:W-:Y:S01]  /*14710*/  IMAD.IADD R29, R54, 0x1, R43 ;  /* 0x00000001361d7824 */ /* 0x004fe200078e022b */
[----:B----4-:R-:W-:-:S04]  /*14720*/  VIADDMNMX R36, R43, R51, R50, PT ;  /* 0x000000332b247246 */ /* 0x010fc80003800132 */
[----:B------:R2:W4:Y:S02]  /*14730*/  MUFU.TANH R39, R44 ;  /* 0x0000002c00277308 */ /* 0x0005240000002400 */
[----:B--2---:R-:W-:Y:S01]  /*14740*/  LEA R44, R97, 0xffffffc0, 0x6 ;  /* 0xffffffc0612c7811 */ /* 0x004fe200078e30ff */
[----:B01-3--:R-:W-:Y:S06]  /*14750*/  @!P1 BRA `(.L_x_1756) ;  /* 0x0000000000509947 */ /* 0x00bfec0003800000 */
[----:B------:R-:W-:Y:S01]  /*14760*/  IADD3 R27, -R218, R220, R43 ;  /* 0x000000dcda1b7210 */ /* 0x000fe20007ffe12b */
[----:B------:R-:W-:Y:S03]  /*14770*/  BSSY B0, `(.L_x_1757) ;  /* 0x000000e000007945 */ /* 0x000fe60003800000 */
[----:B------:R-:W-:-:S13]  /*14780*/  ISETP.GT.AND P1, PT, R27, -0x1, PT ;  /* 0xffffffff1b00780c */ /* 0x000fda0003f24270 */
        /* <DEDUP_REMOVED lines=8> */
.L_x_1758:
[----:B------:R-:W-:-:S13]  /*14810*/  ISETP.NE.AND P1, PT, R13, 0x1, PT ;  /* 0x000000010d00780c */ /* 0x000fda0003f25270 */
[----:B------:R-:W0:Y:S02]  /*14820*/  @P1 LDC.64 R64, c[0x0][0x9e8] ;  /* 0x00027a00ff401b82 */ /* 0x000e240000000a00 */
[----:B0-----:R-:W-:-:S05]  /*14830*/  @P1 IMAD.HI.U32 R38, R27, R64, RZ ;  /* 0x000000401b261227 */ /* 0x001fca00078e00ff */
[----:B------:R-:W-:-:S07]  /*14840*/  @P1 SHF.R.U32.HI R27, RZ, R65, R38 ;  /* 0x00000041ff1b1219 */ /* 0x000fce0000011626 */
.L_x_1759:
[----:B------:R-:W-:Y:S05]  /*14850*/  BSYNC B0 ;  /* 0x0000000000007941 */ /* 0x000fea0003800000 */
.L_x_1757:
[----:B------:R-:W-:-:S04]  /*14860*/  IMAD R27, R27, R13, -R44 ;  /* 0x0000000d1b1b7224 */ /* 0x000fc800078e0a2c */
[----:B------:R-:W-:-:S05]  /*14870*/  IMAD R38, R76, -0x2, R27 ;  /* 0xfffffffe4c267824 */ /* 0x000fca00078e021b */
[----:B------:R-:W-:Y:S02]  /*14880*/  VIMNMX R29, R29, R38, !PT ;  /* 0x000000261d1d7248 */ /* 0x000fe40007fe0100 */
[----:B------:R-:W-:-:S07]  /*14890*/  VIADDMNMX R36, R38, R13, R36, PT ;  /* 0x0000000d26247246 */ /* 0x000fce0003800124 */
.L_x_1756:
[C---:B------:R-:W-:Y:S02]  /*148a0*/  ISETP.GE.AND P2, PT, R47.reuse, 0x9, PT ;  /* 0x000000092f00780c */ /* 0x040fe40003f46270 */
[----:B------:R-:W-:Y:S02]  /*148b0*/  ISETP.GE.AND P1, PT, R47, 0x2, PT ;  /* 0x000000022f00780c */ /* 0x000fe40003f26270 */
[C---:B------:R-:W-:Y:S02]  /*148c0*/  ISETP.GT.AND P3, PT, R29.reuse, 0x8, !P2 ;  /* 0x000000081d00780c */ /* 0x040fe40005764270 */
[----:B------:R-:W-:Y:S02]  /*148d0*/  ISETP.GT.AND P4, PT, R29, 0x1, !P1 ;  /* 0x000000011d00780c */ /* 0x000fe40004f84270 */
[----:B------:R-:W-:Y:S02]  /*148e0*/  ISETP.LT.OR P3, PT, R36, 0x9, P3 ;  /* 0x000000092400780c */ /* 0x000fe40001f61670 */
[----:B------:R-:W-:-:S02]  /*148f0*/  ISETP.GE.AND P5, PT, R47, 0xa, PT ;  /* 0x0000000a2f00780c */ /* 0x000fc40003fa6270 */
[----:B------:R-:W-:Y:S02]  /*14900*/  FSEL R71, R59, -INF , !P3 ;  /* 0xff8000003b477808 */ /* 0x000fe40005800000 */
[C---:B------:R-:W-:Y:S02]  /*14910*/  ISETP.LT.OR P4, PT, R36.reuse, 0x2, P4 ;  /* 0x000000022400780c */ /* 0x040fe40002781670 */
[----:B------:R-:W-:Y:S02]  /*14920*/  ISETP.GT.AND P3, PT, R29, 0x9, !P5 ;  /* 0x000000091d00780c */ /* 0x000fe40006f64270 */
[----:B------:R-:W-:Y:S02]  /*14930*/  FSEL R67, R57, -INF , !P4 ;  /* 0xff80000039437808 */ /* 0x000fe40006000000 */
        /* <DEDUP_REMOVED lines=16> */
[----:B------:R-:W-:Y:S02]  /*14a40*/  ISETP.GE.AND P4, PT, R47, 0x1a, PT ;  /* 0x0000001a2f00780c */ /* 0x000fe40003f86270 */
[----:B------:R-:W-:Y:S02]  /*14a50*/  FSEL R79, R35, -INF , !P3 ;  /* 0xff800000234f7808 */ /* 0x000fe40005800000 */
[----:B------:R-:W-:Y:S02]  /*14a60*/  ISETP.GT.AND P3, PT, R29, 0x19, !P4 ;  /* 0x000000191d00780c */ /* 0x000fe40006764270 */
[----:B------:R-:W-:-:S02]  /*14a70*/  P2R R60, PR, RZ, 0x10 ;  /* 0x00000010ff3c7803 */ /* 0x000fc40000000000 */
[C---:B------:R-:W-:Y:S02]  /*14a80*/  ISETP.LT.OR P3, PT, R36.reuse, 0x1a, P3 ;  /* 0x0000001a2400780c */ /* 0x040fe40001f61670 */
[----:B------:R-:W-:Y:S02]  /*14a90*/  ISETP.GE.AND P4, PT, R47, 0x21, PT ;  /* 0x000000212f00780c */ /* 0x000fe40003f86270 */
[----:B------:R-:W-:Y:S02]  /*14aa0*/  FSEL R81, R37, -INF , !P3 ;  /* 0xff80000025517808 */ /* 0x000fe40005800000 */
[----:B------:R-:W-:Y:S01]  /*14ab0*/  ISETP.GT.AND P3, PT, R29, 0x20, !P4 ;  /* 0x000000201d00780c */ /* 0x000fe20006764270 */
[----:B------:R-:W0:Y:S01]  /*14ac0*/  SHFL.IDX PT, R37, R34, 0x1, 0x1c1f ;  /* 0x003c1f0022257f89 */ /* 0x000e2200000e0000 */
        /* <DEDUP_REMOVED lines=11> */
[----:B------:R-:W-:Y:S01]  /*14b80*/  ISETP.LT.OR P3, PT, R36, 0x29, P3 ;  /* 0x000000292400780c */ /* 0x000fe20001f61670 */
[----:B0-----:R-:W-:Y:S01]  /*14b90*/  IMAD.IADD R40, R54, 0x1, R37 ;  /* 0x0000000136287824 */ /* 0x001fe200078e0225 */
[----:B------:R-:W-:Y:S02]  /*14ba0*/  ISETP.GE.AND P4, PT, R47, 0x2a, PT ;  /* 0x0000002a2f00780c */ /* 0x000fe40003f86270 */
[----:B----4-:R-:W-:-:S02]  /*14bb0*/  FSEL R39, R39, -INF , !P3 ;  /* 0xff80000027277808 */ /* 0x010fc40005800000 */
        /* <DEDUP_REMOVED lines=15> */
[----:B------:R-:W-:Y:S02]  /*14cb0*/  ISETP.GE.AND P3, PT, R47, 0x39, PT ;  /* 0x000000392f00780c */ /* 0x000fe40003f66270 */
[----:B------:R-:W-:Y:S02]  /*14cc0*/  P2R R55, PR, RZ, 0x20 ;  /* 0x00000020ff377803 */ /* 0x000fe40000000000 */
[----:B------:R-:W-:-:S02]  /*14cd0*/  ISETP.GT.AND P4, PT, R29, 0x38, !P3 ;  /* 0x000000381d00780c */ /* 0x000fc40005f84270 */
[----:B------:R-:W-:Y:S02]  /*14ce0*/  ISETP.GE.AND P5, PT, R47, 0x3a, PT ;  /* 0x0000003a2f00780c */ /* 0x000fe40003fa6270 */
[----:B------:R-:W-:Y:S02]  /*14cf0*/  ISETP.LT.OR P4, PT, R36, 0x39, P4 ;  /* 0x000000392400780c */ /* 0x000fe40002781670 */
[----:B------:R-:W-:Y:S02]  /*14d00*/  VIADDMNMX R38, R37, R51, R50, PT ;  /* 0x0000003325267246 */ /* 0x000fe40003800132 */
[----:B------:R-:W-:Y:S02]  /*14d10*/  FSEL R27, R52, -INF , !P4 ;  /* 0xff800000341b7808 */ /* 0x000fe40006000000 */
[----:B------:R-:W-:-:S04]  /*14d20*/  ISETP.GT.AND P4, PT, R29, RZ, !P6 ;  /* 0x000000ff1d00720c */ /* 0x000fc80007784270 */
[----:B------:R-:W-:-:S04]  /*14d30*/  ISETP.LT.OR P4, PT, R36, 0x1, P4 ;  /* 0x000000012400780c */ /* 0x000fc80002781670 */
[----:B------:R-:W-:Y:S02]  /*14d40*/  FSEL R65, R56, -INF , !P4 ;  /* 0xff80000038417808 */ /* 0x000fe40006000000 */
[----:B------:R-:W-:-:S04]  /*14d50*/  ISETP.GT.AND P4, PT, R29, 0x39, !P5 ;  /* 0x000000391d00780c */ /* 0x000fc80006f84270 */
[----:B------:R-:W-:-:S04]  /*14d60*/  ISETP.LT.OR P4, PT, R36, 0x3a, P4 ;  /* 0x0000003a2400780c */ /* 0x000fc80002781670 */
[----:B------:R-:W-:Y:S02]  /*14d70*/  FSEL R29, R53, -INF , !P4 ;  /* 0xff800000351d7808 */ /* 0x000fe40006000000 */
[----:B------:R-:W-:-:S13]  /*14d80*/  ISETP.GE.AND P4, PT, R13, 0x1, PT ;  /* 0x000000010d00780c */ /* 0x000fda0003f86270 */
[----:B------:R-:W-:Y:S05]  /*14d90*/  @!P4 BRA `(.L_x_1760) ;  /* 0x000000000050c947 */ /* 0x000fea0003800000 */
        /* <DEDUP_REMOVED lines=11> */
.L_x_1762:
[----:B------:R-:W-:-:S13]  /*14e50*/  ISETP.NE.AND P4, PT, R13, 0x1, PT ;  /* 0x000000010d00780c */ /* 0x000fda0003f85270 */
[----:B------:R-:W0:Y:S02]  /*14e60*/  @P4 LDC.64 R36, c[0x0][0x9e8] ;  /* 0x00027a00ff244b82 */ /* 0x000e240000000a00 */
[----:B0-----:R-:W-:-:S05]  /*14e70*/  @P4 IMAD.HI.U32 R36, R34, R36, RZ ;  /* 0x0000002422244227 */ /* 0x001fca00078e00ff */
[----:B------:R-:W-:-:S07]  /*14e80*/  @P4 SHF.R.U32.HI R34, RZ, R37, R36 ;  /* 0x00000025ff224219 */ /* 0x000fce0000011624 */
.L_x_1763:
[----:B------:R-:W-:Y:S05]  /*14e90*/  BSYNC B0 ;  /* 0x0000000000007941 */ /* 0x000fea0003800000 */
.L_x_1761:
[----:B------:R-:W-:-:S04]  /*14ea0*/  IMAD R34, R34, R13, -R44 ;  /* 0x0000000d22227224 */ /* 0x000fc800078e0a2c */
[----:B------:R-:W-:-:S05]  /*14eb0*/  IMAD R37, R76, -0x2, R34 ;  /* 0xfffffffe4c257824 */ /* 0x000fca00078e0222 */
[----:B------:R-:W-:Y:S02]  /*14ec0*/  VIMNMX R40, R40, R37, !PT ;  /* 0x0000002528287248 */ /* 0x000fe40007fe0100 */
[----:B------:R-:W-:-:S07]  /*14ed0*/  VIADDMNMX R38, R37, R13, R38, PT ;  /* 0x0000000d25267246 */ /* 0x000fce0003800126 */
.L_x_1760:
[C---:B------:R-:W-:Y:S01]  /*14ee0*/  ISETP.GT.AND P1, PT, R40.reuse, 0x1, !P1 ;  /* 0x000000012800780c */ /* 0x040fe20004f24270 */
[----:B------:R-:W-:Y:S01]  /*14ef0*/  ULDC UR4, c[0x0][0x988] ;  /* 0x0002620000047ab9 */ /* 0x000fe20000000800 */
[----:B------:R-:W-:Y:S02]  /*14f00*/  ISETP.GT.AND P6, PT, R40, RZ, !P6 ;  /* 0x000000ff2800720c */ /* 0x000fe400077c4270 */
[C---:B------:R-:W-:Y:S02]  /*14f10*/  ISETP.LT.OR P1, PT, R38.reuse, 0x2, P1 ;  /* 0x000000022600780c */ /* 0x040fe40000f21670 */
[----:B------:R-:W-:Y:S02]  /*14f20*/  ISETP.LT.OR P6, PT, R38, 0x1, P6 ;  /* 0x000000012600780c */ /* 0x000fe400037c1670 */
[----:B------:R-:W-:Y:S01]  /*14f30*/  FSEL R34, R2, -INF , !P1 ;  /* 0xff80000002227808 */ /* 0x000fe20004800000 */
[----:B------:R-:W-:Y:S01]  /*14f40*/  IMAD.U32 R2, RZ, RZ, UR4 ;  /* 0x00000004ff027e24 */ /* 0x000fe2000f8e00ff */
[----:B------:R-:W-:-:S02]  /*14f50*/  ISETP.NE.AND P1, PT, R55, RZ, PT ;  /* 0x000000ff3700720c */ /* 0x000fc40003f25270 */
[----:B------:R-:W-:Y:S02]  /*14f60*/  FSEL R37, R0, -INF , !P6 ;  /* 0xff80000000257808 */ /* 0x000fe40007000000 */
        /* <DEDUP_REMOVED lines=35> */
[----:B------:R-:W-:Y:S02]  /*151a0*/  ISETP.GT.AND P1, PT, R40, 0x20, !P1 ;  /* 0x000000202800780c */ /* 0x000fe40004f24270 */
[----:B------:R-:W-:Y:S02]  /*151b0*/  FMNMX.FTZ R0, R33, R0, !PT ;  /* 0x0000000021007209 */ /* 0x000fe40007810000 */
[----:B------:R-:W-:Y:S02]  /*151c0*/  ISETP.LT.OR P1, PT, R38, 0x21, P1 ;  /* 0x000000212600780c */ /* 0x000fe40000f21670 */
[----:B------:R-:W-:Y:S02]  /*151d0*/  ISETP.NE.AND P4, PT, R69, RZ, PT ;  /* 0x000000ff4500720c */ /* 0x000fe40003f85270 */
        /* <DEDUP_REMOVED lines=8> */
[----:B------:R-:W-:Y:S02]  /*15260*/  ISETP.GT.AND P1, PT, R40, 0x28, !P2 ;  /* 0x000000282800780c */ /* 0x000fe40005724270 */
[----:B------:R-:W-:Y:S02]  /*15270*/  ISETP.NE.AND P2, PT, R70, RZ, PT ;  /* 0x000000ff4600720c */ /* 0x000fe40003f45270 */
[----:B------:R-:W-:Y:S02]  /*15280*/  ISETP.LT.OR P1, PT, R38, 0x29, P1 ;  /* 0x000000292600780c */ /* 0x000fe40000f21670 */
[----:B------:R-:W-:Y:S02]  /*15290*/  ISETP.GT.AND P3, PT, R40, 0x38, !P3 ;  /* 0x000000382800780c */ /* 0x000fe40005f64270 */
[----:B------:R-:W-:Y:S02]  /*152a0*/  FSEL R61, R46, -INF , !P1 ;  /* 0xff8000002e3d7808 */ /* 0x000fe40004800000 */
[----:B------:R-:W-:-:S02]  /*152b0*/  ISETP.GT.AND P1, PT, R40, 0x29, !P4 ;  /* 0x000000292800780c */ /* 0x000fc40006724270 */
[----:B------:R-:W-:Y:S02]  /*152c0*/  ISETP.NE.AND P4, PT, R48, RZ, PT ;  /* 0x000000ff3000720c */ /* 0x000fe40003f85270 */
[----:B------:R-:W-:Y:S02]  /*152d0*/  ISETP.LT.OR P1, PT, R38, 0x2a, P1 ;  /* 0x0000002a2600780c */ /* 0x000fe40000f21670 */
[----:B------:R-:W-:Y:S02]  /*152e0*/  ISETP.GT.AND P5, PT, R40, 0x39, !P5 ;  /* 0x000000392800780c */ /* 0x000fe40006fa4270 */
[----:B------:R-:W-:Y:S02]  /*152f0*/  FSEL R25, R63, -INF , !P1 ;  /* 0xff8000003f197808 */ /* 0x000fe40004800000 */
[----:B------:R-:W0:Y:S01]  /*15300*/  SHFL.BFLY PT, R63, R24, 0x2, 0x1f ;  /* 0x0c401f00183f7f89 */ /* 0x000e2200000e0000 */
[C---:B------:R-:W-:Y:S02]  /*15310*/  ISETP.LT.OR P3, PT, R38.reuse, 0x39, P3 ;  /* 0x000000392600780c */ /* 0x040fe40001f61670 */
[----:B------:R-:W-:-:S02]  /*15320*/  ISETP.LT.OR P5, PT, R38, 0x3a, P5 ;  /* 0x0000003a2600780c */ /* 0x000fc40002fa1670 */
[----:B0-----:R-:W-:-:S05]  /*15330*/  FMNMX.FTZ R63, R24, R63, !PT ;  /* 0x0000003f183f7209 */ /* 0x001fca0007810000 */
[----:B------:R-:W0:Y:S02]  /*15340*/  SHFL.BFLY PT, R4, R63, 0x1, 0x1f ;  /* 0x0c201f003f047f89 */ /* 0x000e2400000e0000 */
[----:B0-----:R-:W-:-:S04]  /*15350*/  FMNMX.FTZ R4, R63, R4, !PT ;  /* 0x000000043f047209 */ /* 0x001fc80007810000 */
[C---:B------:R-:W-:Y:S01]  /*15360*/  FSETP.NEU.FTZ.AND P1, PT, R4.reuse, -INF , PT ;  /* 0xff8000000400780b */ /* 0x040fe20003f3d000 */
[----:B------:R-:W-:-:S05]  /*15370*/  FMUL.FTZ R0, R4, R2 ;  /* 0x0000000204007220 */ /* 0x000fca0000410000 */
[----:B------:R-:W-:Y:S02]  /*15380*/  FSEL R30, R0, RZ, P1 ;  /* 0x000000ff001e7208 */ /* 0x000fe40000800000 */
[----:B------:R-:W-:Y:S02]  /*15390*/  FMNMX.FTZ R0, R37, R34, !PT ;  /* 0x0000002225007209 */ /* 0x000fe40007810000 */
[C---:B------:R-:W-:Y:S01]  /*153a0*/  ISETP.GT.AND P1, PT, R40.reuse, 0x30, !P2 ;  /* 0x000000302800780c */ /* 0x040fe20005724270 */
[--C-:B------:R-:W-:Y:S01]  /*153b0*/  FFMA.FTZ R24, R65, R2, -R30.reuse ;  /* 0x0000000241187223 */ /* 0x100fe2000001081e */
[----:B------:R-:W-:Y:S01]  /*153c0*/  FMNMX.FTZ R0, R45, R0, !PT ;  /* 0x000000002d007209 */ /* 0x000fe20007810000 */
[--C-:B------:R-:W-:Y:S01]  /*153d0*/  FFMA.FTZ R32, R67, R2, -R30.reuse ;  /* 0x0000000243207223 */ /* 0x100fe2000001081e */
[----:B------:R-:W-:Y:S01]  /*153e0*/  ISETP.GT.AND P2, PT, R40, 0x31, !P4 ;  /* 0x000000312800780c */ /* 0x000fe20006744270 */
[----:B------:R0:W-:Y:S01]  /*153f0*/  MUFU.EX2 R196, R24 ;  /* 0x0000001800c47308 */ /* 0x0001e20000000800 */
[----:B------:R-:W-:Y:S01]  /*15400*/  FMNMX.FTZ R0, R47, R0, !PT ;  /* 0x000000002f007209 */ /* 0x000fe20007810000 */
[-CC-:B------:R-:W-:Y:S01]  /*15410*/  FFMA.FTZ R29, R29, R2.reuse, -R30.reuse ;  /* 0x000000021d1d7223 */ /* 0x180fe2000001081e */
[C---:B------:R-:W-:Y:S01]  /*15420*/  ISETP.LT.OR P1, PT, R38.reuse, 0x31, P1 ;  /* 0x000000312600780c */ /* 0x040fe20000f21670 */
[--C-:B------:R-:W-:Y:S01]  /*15430*/  FFMA.FTZ R36, R79, R2, -R30.reuse ;  /* 0x000000024f247223 */ /* 0x100fe2000001081e */
[----:B------:R-:W-:Y:S01]  /*15440*/  FMNMX.FTZ R0, R49, R0, !PT ;  /* 0x0000000031007209 */ /* 0x000fe20007810000 */
[--C-:B------:R-:W-:Y:S01]  /*15450*/  FFMA.FTZ R31, R31, R2, -R30.reuse ;  /* 0x000000021f1f7223 */ /* 0x100fe2000001081e */
[----:B------:R-:W-:Y:S01]  /*15460*/  ISETP.LT.OR P2, PT, R38, 0x32, P2 ;  /* 0x000000322600780c */ /* 0x000fe20001741670 */
[----:B------:R1:W2:Y:S01]  /*15470*/  MUFU.EX2 R69, R32 ;  /* 0x0000002000457308 */ /* 0x0002a20000000800 */
[----:B------:R-:W-:Y:S01]  /*15480*/  FMNMX.FTZ R0, R51, R0, !PT ;  /* 0x0000000033007209 */ /* 0x000fe20007810000 */
[-CC-:B0-----:R-:W-:Y:S01]  /*15490*/  FFMA.FTZ R24, R71, R2.reuse, -R30.reuse ;  /* 0x0000000247187223 */ /* 0x181fe2000001081e */
[----:B------:R-:W-:Y:S01]  /*154a0*/  FSEL R5, R5, -INF , !P1 ;  /* 0xff80000005057808 */ /* 0x000fe20004800000 */
[--C-:B------:R-:W-:Y:S01]  /*154b0*/  FFMA.FTZ R38, R81, R2, -R30.reuse ;  /* 0x0000000251267223 */ /* 0x100fe2000001081e */
[----:B------:R-:W-:Y:S01]  /*154c0*/  FMNMX.FTZ R0, R53, R0, !PT ;  /* 0x0000000035007209 */ /* 0x000fe20007810000 */
[--C-:B------:R-:W-:Y:S01]  /*154d0*/  FFMA.FTZ R43, R43, R2, -R30.reuse ;  /* 0x000000022b2b7223 */ /* 0x100fe2000001081e */
[----:B------:R-:W-:Y:S01]  /*154e0*/  FSEL R63, R3, -INF , !P2 ;  /* 0xff800000033f7808 */ /* 0x000fe20005000000 */
[----:B------:R-:W-:Y:S01]  /*154f0*/  MUFU.EX2 R198, R24 ;  /* 0x0000001800c67308 */ /* 0x000fe20000000800 */
[----:B------:R-:W-:Y:S01]  /*15500*/  FMNMX.FTZ R0, R55, R0, !PT ;  /* 0x0000000037007209 */ /* 0x000fe20007810000 */
[-CC-:B-1----:R-:W-:Y:S01]  /*15510*/  FFMA.FTZ R32, R77, R2.reuse, -R30.reuse ;  /* 0x000000024d207223 */ /* 0x182fe2000001081e */
[----:B------:R-:W-:Y:S01]  /*15520*/  FSEL R65, R26, -INF , !P3 ;  /* 0xff8000001a417808 */ /* 0x000fe20005800000 */
[--C-:B------:R-:W-:Y:S01]  /*15530*/  FFMA.FTZ R26, R73, R2, -R30.reuse ;  /* 0x00000002491a7223 */ /* 0x100fe2000001081e */
[----:B------:R-:W-:Y:S01]  /*15540*/  FMNMX.FTZ R0, R57, R0, !PT ;  /* 0x0000000039007209 */ /* 0x000fe20007810000 */
[-CC-:B------:R-:W-:Y:S01]  /*15550*/  FFMA.FTZ R41, R41, R2.reuse, -R30.reuse ;  /* 0x0000000229297223 */ /* 0x180fe2000001081e */
[----:B------:R-:W-:Y:S01]  /*15560*/  FSEL R67, R28, -INF , !P5 ;  /* 0xff8000001c437808 */ /* 0x000fe20006800000 */
[--C-:B------:R-:W-:Y:S01]  /*15570*/  FFMA.FTZ R28, R75, R2, -R30.reuse ;  /* 0x000000024b1c7223 */ /* 0x100fe2000001081e */
[----:B------:R-:W-:Y:S01]  /*15580*/  FMNMX.FTZ R0, R59, R0, !PT ;  /* 0x000000003b007209 */ /* 0x000fe20007810000 */
[----:B------:R-:W-:Y:S01]  /*15590*/  MUFU.EX2 R71, R26 ;  /* 0x0000001a00477308 */ /* 0x000fe20000000800 */
[----:B------:R-:W-:Y:S01]  /*155a0*/  ISETP.NE.AND P4, PT, R74, 0x1, PT ;  /* 0x000000014a00780c */ /* 0x000fe20003f85270 */
[--C-:B------:R-:W-:Y:S01]  /*155b0*/  FFMA.FTZ R39, R39, R2, -R30.reuse ;  /* 0x0000000227277223 */ /* 0x100fe2000001081e */
[----:B------:R-:W-:Y:S01]  /*155c0*/  FMNMX.FTZ R0, R61, R0, !PT ;  /* 0x000000003d007209 */ /* 0x000fe20007810000 */
[-CC-:B------:R-:W-:Y:S01]  /*155d0*/  FFMA.FTZ R35, R35, R2.reuse, -R30.reuse ;  /* 0x0000000223237223 */ /* 0x180fe2000001081e */
[-CC-:B------:R-:W-:Y:S01]  /*155e0*/  FFMA.FTZ R33, R33, R2.reuse, -R30.reuse ;  /* 0x0000000221217223 */ /* 0x180fe2000001081e */
[----:B------:R-:W-:Y:S01]  /*155f0*/  FFMA.FTZ R27, R27, R2, -R30 ;  /* 0x000000021b1b7223 */ /* 0x000fe2000001081e */
[----:B------:R-:W-:Y:S01]  /*15600*/  FMNMX.FTZ R0, R25, R0, !PT ;  /* 0x0000000019007209 */ /* 0x000fe20007810000 */
[----:B------:R-:W-:Y:S03]  /*15610*/  MUFU.EX2 R28, R28 ;  /* 0x0000001c001c7308 */ /* 0x000fe60000000800 */
[----:B------:R-:W-:-:S03]  /*15620*/  FMNMX.FTZ R0, R5, R0, !PT ;  /* 0x0000000005007209 */ /* 0x000fc60007810000 */
[----:B------:R-:W0:Y:S01]  /*15630*/  @P4 LDC R44, c[0x0][0x450] ;  /* 0x00011400ff2c4b82 */ /* 0x000e220000000800 */
[----:B------:R-:W-:Y:S01]  /*15640*/  FMNMX.FTZ R0, R63, R0, !PT ;  /* 0x000000003f007209 */ /* 0x000fe20007810000 */
[----:B------:R-:W1:Y:S03]  /*15650*/  MUFU.EX2 R73, R32 ;  /* 0x0000002000497308 */ /* 0x000e660000000800 */
[----:B------:R-:W-:-:S04]  /*15660*/  FMNMX.FTZ R0, R65, R0, !PT ;  /* 0x0000000041007209 */ /* 0x000fc80007810000 */
[----:B------:R-:W-:Y:S01]  /*15670*/  FMNMX.FTZ R0, R67, R0, !PT ;  /* 0x0000000043007209 */ /* 0x000fe20007810000 */
[----:B------:R2:W-:Y:S04]  /*15680*/  MUFU.EX2 R186, R29 ;  /* 0x0000001d00ba7308 */ /* 0x0005e80000000800 */
[----:B------:R-:W3:Y:S04]  /*15690*/  SHFL.BFLY PT, R3, R0, 0x2, 0x1f ;  /* 0x0c401f0000037f89 */ /* 0x000ee800000e0000 */
[----:B------:R4:W-:Y:S01]  /*156a0*/  MUFU.EX2 R75, R38 ;  /* 0x00000026004b7308 */ /* 0x0009e20000000800 */
[----:B--2---:R-:W-:Y:S01]  /*156b0*/  FADD.FTZ R29, R196, R69 ;  /* 0x00000045c41d7221 */ /* 0x004fe20000010000 */
[----:B-1----:R-:W-:-:S02]  /*156c0*/  F2FP.BF16.F32.PACK_AB R192, R73, R28 ;  /* 0x0000001c49c0723e */ /* 0x002fc400000010ff */
[----:B------:R-:W-:-:S04]  /*156d0*/  F2FP.BF16.F32.PACK_AB R196, R69, R196 ;  /* 0x000000c445c4723e */ /* 0x000fc800000010ff */
[----:B------:R-:W1:Y:S01]  /*156e0*/  MUFU.EX2 R36, R36 ;  /* 0x0000002400247308 */ /* 0x000e620000000800 */
[----:B----4-:R-:W-:Y:S01]  /*156f0*/  FADD.FTZ R38, R198, R29 ;  /* 0x0000001dc6267221 */ /* 0x010fe20000010000 */
[----:B------:R-:W-:-:S03]  /*15700*/  F2FP.BF16.F32.PACK_AB R198, R71, R198 ;  /* 0x000000c647c6723e */ /* 0x000fc600000010ff */
[----:B------:R-:W-:-:S03]  /*15710*/  FADD.FTZ R29, R71, R38 ;  /* 0x00000026471d7221 */ /* 0x000fc60000010000 */
[----:B------:R2:W-:Y:S01]  /*15720*/  MUFU.EX2 R184, R31 ;  /* 0x0000001f00b87308 */ /* 0x0005e20000000800 */
[----:B------:R-:W-:Y:S01]  /*15730*/  FADD.FTZ R40, R28, R29 ;  /* 0x0000001d1c287221 */ /* 0x000fe20000010000 */
[----:B---3--:R-:W-:-:S06]  /*15740*/  FMNMX.FTZ R24, R0, R3, !PT ;  /* 0x0000000300187209 */ /* 0x008fcc0007810000 */
[----:B------:R-:W-:Y:S01]  /*15750*/  MUFU.EX2 R43, R43 ;  /* 0x0000002b002b7308 */ /* 0x000fe20000000800 */
[----:B------:R-:W3:Y:S01]  /*15760*/  SHFL.BFLY PT, R3, R24, 0x1, 0x1f ;  /* 0x0c201f0018037f89 */ /* 0x000ee200000e0000 */
[----:B--2---:R-:W-:Y:S01]  /*15770*/  FADD.FTZ R31, R73, R40 ;  /* 0x00000028491f7221 */ /* 0x004fe20000010000 */
[----:B-1----:R-:W-:-:S03]  /*15780*/  F2FP.BF16.F32.PACK_AB R194, R75, R36 ;  /* 0x000000244bc2723e */ /* 0x002fc600000010ff */
[----:B------:R-:W-:Y:S02]  /*15790*/  FADD.FTZ R42, R36, R31 ;  /* 0x0000001f242a7221 */ /* 0x000fe40000010000 */
[----:B------:R1:W-:Y:S02]  /*157a0*/  MUFU.EX2 R188, R41 ;  /* 0x0000002900bc7308 */ /* 0x0003e40000000800 */
[----:B------:R-:W-:-:S06]  /*157b0*/  FADD.FTZ R42, R75, R42 ;  /* 0x0000002a4b2a7221 */ /* 0x000fcc0000010000 */
[----:B------:R-:W-:Y:S01]  /*157c0*/  MUFU.EX2 R39, R39 ;  /* 0x0000002700277308 */ /* 0x000fe20000000800 */
[----:B-1----:R-:W1:Y:S07]  /*157d0*/  @P4 LDC R41, c[0x0][0x44c] ;  /* 0x00011300ff294b82 */ /* 0x002e6e0000000800 */
[----:B------:R2:W-:Y:S01]  /*157e0*/  MUFU.EX2 R190, R35 ;  /* 0x0000002300be7308 */ /* 0x0005e20000000800 */
[----:B---3--:R-:W-:-:S04]  /*157f0*/  FMNMX.FTZ R3, R24, R3, !PT ;  /* 0x0000000318037209 */ /* 0x008fc80007810000 */
[C---:B------:R-:W-:Y:S01]  /*15800*/  FSETP.NEU.FTZ.AND P1, PT, R3.reuse, -INF , PT ;  /* 0xff8000000300780b */ /* 0x040fe20003f3d000 */
[----:B------:R-:W-:Y:S02]  /*15810*/  FMUL.FTZ R0, R3, R2 ;  /* 0x0000000203007220 */ /* 0x000fe40000410000 */
[----:B------:R-:W-:Y:S01]  /*15820*/  MUFU.EX2 R33, R33 ;  /* 0x0000002100217308 */ /* 0x000fe20000000800 */
[----:B--2---:R-:W-:Y:S02]  /*15830*/  IMAD.MOV.U32 R35, RZ, RZ, R72 ;  /* 0x000000ffff237224 */ /* 0x004fe400078e0048 */
[----:B------:R-:W-:-:S05]  /*15840*/  FSEL R0, R0, RZ, P1 ;  /* 0x000000ff00007208 */ /* 0x000fca0000800000 */
[-CC-:B------:R-:W-:Y:S01]  /*15850*/  FFMA.FTZ R37, R37, R2.reuse, -R0.reuse ;  /* 0x0000000225257223 */ /* 0x180fe20000010800 */
[-CC-:B------:R-:W-:Y:S01]  /*15860*/  FFMA.FTZ R34, R34, R2.reuse, -R0.reuse ;  /* 0x0000000222227223 */ /* 0x180fe20000010800 */
[-CC-:B------:R-:W-:Y:S01]  /*15870*/  FFMA.FTZ R45, R45, R2.reuse, -R0.reuse ;  /* 0x000000022d2d7223 */ /* 0x180fe20000010800 */
[-CC-:B------:R-:W-:Y:S01]  /*15880*/  FFMA.FTZ R47, R47, R2.reuse, -R0.reuse ;  /* 0x000000022f2f7223 */ /* 0x180fe20000010800 */
[-CC-:B------:R-:W-:Y:S01]  /*15890*/  FFMA.FTZ R49, R49, R2.reuse, -R0.reuse ;  /* 0x0000000231317223 */ /* 0x180fe20000010800 */
[-CC-:B------:R-:W-:Y:S01]  /*158a0*/  FFMA.FTZ R51, R51, R2.reuse, -R0.reuse ;  /* 0x0000000233337223 */ /* 0x180fe20000010800 */
[----:B------:R-:W-:Y:S01]  /*158b0*/  MUFU.EX2 R37, R37 ;  /* 0x0000002500257308 */ /* 0x000fe20000000800 */
[-CC-:B------:R-:W-:Y:S01]  /*158c0*/  FFMA.FTZ R53, R53, R2.reuse, -R0.reuse ;  /* 0x0000000235357223 */ /* 0x180fe20000010800 */
[-CC-:B------:R-:W-:Y:S01]  /*158d0*/  FFMA.FTZ R55, R55, R2.reuse, -R0.reuse ;  /* 0x0000000237377223 */ /* 0x180fe20000010800 */
[-CC-:B------:R-:W-:Y:S01]  /*158e0*/  FFMA.FTZ R57, R57, R2.reuse, -R0.reuse ;  /* 0x0000000239397223 */ /* 0x180fe20000010800 */
[-CC-:B------:R-:W-:Y:S01]  /*158f0*/  FFMA.FTZ R59, R59, R2.reuse, -R0.reuse ;  /* 0x000000023b3b7223 */ /* 0x180fe20000010800 */
[-CC-:B------:R-:W-:Y:S01]  /*15900*/  FFMA.FTZ R61, R61, R2.reuse, -R0.reuse ;  /* 0x000000023d3d7223 */ /* 0x180fe20000010800 */
[-CC-:B------:R-:W-:Y:S01]  /*15910*/  FFMA.FTZ R25, R25, R2.reuse, -R0.reuse ;  /* 0x0000000219197223 */ /* 0x180fe20000010800 */
[-CC-:B------:R-:W-:Y:S01]  /*15920*/  FFMA.FTZ R5, R5, R2.reuse, -R0.reuse ;  /* 0x0000000205057223 */ /* 0x180fe20000010800 */
[----:B------:R-:W2:Y:S01]  /*15930*/  MUFU.EX2 R34, R34 ;  /* 0x0000002200227308 */ /* 0x000ea20000000800 */
[-CC-:B------:R-:W-:Y:S01]  /*15940*/  FFMA.FTZ R63, R63, R2.reuse, -R0.reuse ;  /* 0x000000023f3f7223 */ /* 0x180fe20000010800 */
[-CC-:B------:R-:W-:Y:S01]  /*15950*/  FFMA.FTZ R65, R65, R2.reuse, -R0.reuse ;  /* 0x0000000241417223 */ /* 0x180fe20000010800 */
[----:B------:R-:W-:Y:S01]  /*15960*/  FFMA.FTZ R67, R67, R2, -R0 ;  /* 0x0000000243437223 */ /* 0x000fe20000010800 */
[----:B-1----:R-:W-:-:S04]  /*15970*/  @P4 IMAD.HI.U32 R41, R72, R41, RZ ;  /* 0x0000002948294227 */ /* 0x002fc800078e00ff */
[----:B------:R-:W1:Y:S01]  /*15980*/  MUFU.EX2 R45, R45 ;  /* 0x0000002d002d7308 */ /* 0x000e620000000800 */
[----:B0-----:R-:W-:Y:S02]  /*15990*/  @P4 SHF.R.U32.HI R35, RZ, R44, R41 ;  /* 0x0000002cff234219 */ /* 0x001fe40000011629 */
[----:B------:R-:W-:-:S03]  /*159a0*/  ISETP.GE.AND P4, PT, R13, 0x1, PT ;  /* 0x000000010d00780c */ /* 0x000fc60003f86270 */
[----:B------:R-:W-:Y:S02]  /*159b0*/  IMAD.IADD R31, R102, 0x1, R35 ;  /* 0x00000001661f7824 */ /* 0x000fe400078e0223 */
[----:B------:R-:W0:Y:S01]  /*159c0*/  MUFU.EX2 R24, R47 ;  /* 0x0000002f00187308 */ /* 0x000e220000000800 */
[----:B--2---:R-:W-:Y:S01]  /*159d0*/  FADD.FTZ R38, R37, R34 ;  /* 0x0000002225267221 */ /* 0x004fe20000010000 */
[----:B------:R-:W-:Y:S01]  /*159e0*/  F2FP.BF16.F32.PACK_AB R197, R34, R37 ;  /* 0x0000002522c5723e */ /* 0x000fe200000010ff */
[----:B------:R-:W-:-:S05]  /*159f0*/  IMAD.IADD R12, R31, 0x1, R12 ;  /* 0x000000011f0c7824 */ /* 0x000fca00078e020c */
[----:B------:R-:W2:Y:S01]  /*15a00*/  MUFU.EX2 R49, R49 ;  /* 0x0000003100317308 */ /* 0x000ea20000000800 */
[----:B-1----:R-:W-:-:S07]  /*15a10*/  FADD.FTZ R29, R45, R38 ;  /* 0x000000262d1d7221 */ /* 0x002fce0000010000 */
[----:B------:R-:W1:Y:S01]  /*15a20*/  MUFU.EX2 R26, R51 ;  /* 0x00000033001a7308 */ /* 0x000e620000000800 */
[C---:B0-----:R-:W-:Y:S01]  /*15a30*/  FADD.FTZ R40, R24.reuse, R29 ;  /* 0x0000001d18287221 */ /* 0x041fe20000010000 */
[----:B------:R-:W-:-:S06]  /*15a40*/  F2FP.BF16.F32.PACK_AB R199, R24, R45 ;  /* 0x0000002d18c7723e */ /* 0x000fcc00000010ff */
[----:B------:R-:W-:Y:S01]  /*15a50*/  MUFU.EX2 R53, R53 ;  /* 0x0000003500357308 */ /* 0x000fe20000000800 */
[----:B--2---:R-:W-:-:S07]  /*15a60*/  FADD.FTZ R29, R49, R40 ;  /* 0x00000028311d7221 */ /* 0x004fce0000010000 */
[----:B------:R-:W0:Y:S01]  /*15a70*/  MUFU.EX2 R30, R55 ;  /* 0x00000037001e7308 */ /* 0x000e220000000800 */
[C---:B-1----:R-:W-:Y:S01]  /*15a80*/  FADD.FTZ R40, R26.reuse, R29 ;  /* 0x0000001d1a287221 */ /* 0x042fe20000010000 */
[----:B------:R-:W-:Y:S01]  /*15a90*/  FADD.FTZ R29, R43, R42 ;  /* 0x0000002a2b1d7221 */ /* 0x000fe20000010000 */
[----:B------:R-:W-:-:S03]  /*15aa0*/  F2FP.BF16.F32.PACK_AB R193, R26, R49 ;  /* 0x000000311ac1723e */ /* 0x000fc600000010ff */
[C---:B------:R-:W-:Y:S01]  /*15ab0*/  FADD.FTZ R42, R188.reuse, R29 ;  /* 0x0000001dbc2a7221 */ /* 0x040fe20000010000 */
[----:B------:R-:W-:Y:S01]  /*15ac0*/  F2FP.BF16.F32.PACK_AB R188, R188, R43 ;  /* 0x0000002bbcbc723e */ /* 0x000fe200000010ff */
[----:B------:R-:W-:Y:S02]  /*15ad0*/  MUFU.EX2 R57, R57 ;  /* 0x0000003900397308 */ /* 0x000fe40000000800 */
[----:B------:R-:W-:-:S04]  /*15ae0*/  FADD.FTZ R29, R39, R42 ;  /* 0x0000002a271d7221 */ /* 0x000fc80000010000 */
[C---:B------:R-:W-:Y:S01]  /*15af0*/  FADD.FTZ R42, R190.reuse, R29 ;  /* 0x0000001dbe2a7221 */ /* 0x040fe20000010000 */
[----:B------:R-:W-:Y:S01]  /*15b00*/  F2FP.BF16.F32.PACK_AB R190, R190, R39 ;  /* 0x00000027bebe723e */ /* 0x000fe200000010ff */
[----:B------:R-:W1:Y:S01]  /*15b10*/  MUFU.EX2 R32, R59 ;  /* 0x0000003b00207308 */ /* 0x000e620000000800 */
[----:B0-----:R-:W-:Y:S01]  /*15b20*/  F2FP.BF16.F32.PACK_AB R195, R30, R53 ;  /* 0x000000351ec3723e */ /* 0x001fe200000010ff */
[----:B------:R-:W-:-:S06]  /*15b30*/  FADD.FTZ R29, R33, R42 ;  /* 0x0000002a211d7221 */ /* 0x000fcc0000010000 */
[----:B------:R-:W-:Y:S08]  /*15b40*/  MUFU.EX2 R61, R61 ;  /* 0x0000003d003d7308 */ /* 0x000ff00000000800 */
[----:B------:R0:W2:Y:S01]  /*15b50*/  MUFU.EX2 R38, R25 ;  /* 0x0000001900267308 */ /* 0x0000a20000000800 */
[----:B-1----:R-:W-:-:S07]  /*15b60*/  F2FP.BF16.F32.PACK_AB R189, R32, R57 ;  /* 0x0000003920bd723e */ /* 0x002fce00000010ff */
[----:B------:R-:W1:Y:S01]  /*15b70*/  MUFU.EX2 R5, R5 ;  /* 0x0000000500057308 */ /* 0x000e620000000800 */
[----:B0-----:R-:W-:-:S04]  /*15b80*/  FADD.FTZ R25, R53, R40 ;  /* 0x0000002835197221 */ /* 0x001fc80000010000 */
[----:B------:R-:W-:-:S03]  /*15b90*/  FADD.FTZ R40, R30, R25 ;  /* 0x000000191e287221 */ /* 0x000fc60000010000 */
[----:B------:R-:W0:Y:S01]  /*15ba0*/  MUFU.EX2 R0, R63 ;  /* 0x0000003f00007308 */ /* 0x000e220000000800 */
[----:B------:R-:W-:Y:S01]  /*15bb0*/  FADD.FTZ R25, R57, R40 ;  /* 0x0000002839197221 */ /* 0x000fe20000010000 */
[----:B--2---:R-:W-:-:S03]  /*15bc0*/  F2FP.BF16.F32.PACK_AB R191, R38, R61 ;  /* 0x0000003d26bf723e */ /* 0x004fc600000010ff */
[----:B------:R-:W-:-:S03]  /*15bd0*/  FADD.FTZ R40, R32, R25 ;  /* 0x0000001920287221 */ /* 0x000fc60000010000 */
[----:B------:R-:W2:Y:S01]  /*15be0*/  MUFU.EX2 R27, R27 ;  /* 0x0000001b001b7308 */ /* 0x000ea20000000800 */
[----:B------:R-:W-:Y:S01]  /*15bf0*/  FADD.FTZ R25, R61, R40 ;  /* 0x000000283d197221 */ /* 0x000fe20000010000 */
[C---:B------:R-:W-:Y:S01]  /*15c00*/  FADD.FTZ R40, R184.reuse, R29 ;  /* 0x0000001db8287221 */ /* 0x040fe20000010000 */
[----:B------:R-:W-:Y:S02]  /*15c10*/  F2FP.BF16.F32.PACK_AB R184, R184, R33 ;  /* 0x00000021b8b8723e */ /* 0x000fe400000010ff */
[----:B------:R-:W-:-:S03]  /*15c20*/  FADD.FTZ R36, R38, R25 ;  /* 0x0000001926247221 */ /* 0x000fc60000010000 */
[----:B------:R-:W3:Y:S01]  /*15c30*/  MUFU.EX2 R65, R65 ;  /* 0x0000004100417308 */ /* 0x000ee20000000800 */
[----:B-1----:R-:W-:Y:S01]  /*15c40*/  FADD.FTZ R25, R5, R36 ;  /* 0x0000002405197221 */ /* 0x002fe20000010000 */
[C---:B0-----:R-:W-:Y:S01]  /*15c50*/  F2FP.BF16.F32.PACK_AB R185, R0.reuse, R5 ;  /* 0x0000000500b9723e */ /* 0x041fe200000010ff */
[----:B------:R-:W-:Y:S02]  /*15c60*/  VIADD R5, R97, 0xfffffffe ;  /* 0xfffffffe61057836 */ /* 0x000fe40000000000 */
[----:B------:R-:W-:-:S03]  /*15c70*/  FADD.FTZ R34, R0, R25 ;  /* 0x0000001900227221 */ /* 0x000fc60000010000 */
[----:B------:R-:W0:Y:S01]  /*15c80*/  MUFU.EX2 R28, R67 ;  /* 0x00000043001c7308 */ /* 0x000e220000000800 */
[----:B--2---:R-:W-:-:S04]  /*15c90*/  FADD.FTZ R223, R27, R40 ;  /* 0x000000281bdf7221 */ /* 0x004fc80000010000 */
[C---:B------:R-:W-:Y:S01]  /*15ca0*/  FADD.FTZ R223, R186.reuse, R223 ;  /* 0x000000dfbadf7221 */ /* 0x040fe20000010000 */
[----:B------:R-:W-:Y:S01]  /*15cb0*/  F2FP.BF16.F32.PACK_AB R186, R186, R27 ;  /* 0x0000001bbaba723e */ /* 0x000fe200000010ff */
[----:B---3--:R-:W-:-:S04]  /*15cc0*/  FADD.FTZ R221, R65, R34 ;  /* 0x0000002241dd7221 */ /* 0x008fc80000010000 */
[C---:B0-----:R-:W-:Y:S01]  /*15cd0*/  FADD.FTZ R221, R28.reuse, R221 ;  /* 0x000000dd1cdd7221 */ /* 0x041fe20000010000 */
[----:B------:R-:W-:Y:S01]  /*15ce0*/  F2FP.BF16.F32.PACK_AB R187, R28, R65 ;  /* 0x000000411cbb723e */ /* 0x000fe200000010ff */
[----:B------:R-:W-:Y:S06]  /*15cf0*/  @!P4 BRA `(.L_x_1764) ;  /* 0x000000000048c947 */ /* 0x000fec0003800000 */
        /* <DEDUP_REMOVED lines=11> */
.L_x_1766:
[----:B------:R-:W-:-:S13]  /*15db0*/  ISETP.NE.AND P1, PT, R13, 0x1, PT ;  /* 0x000000010d00780c */ /* 0x000fda0003f25270 */
[----:B------:R-:W0:Y:S02]  /*15dc0*/  @P1 LDC.64 R24, c[0x0][0x9e8] ;  /* 0x00027a00ff181b82 */ /* 0x000e240000000a00 */
[----:B0-----:R-:W-:-:S05]  /*15dd0*/  @P1 IMAD.HI.U32 R24, R0, R24, RZ ;  /* 0x0000001800181227 */ /* 0x001fca00078e00ff */
[----:B------:R-:W-:-:S07]  /*15de0*/  @P1 SHF.R.U32.HI R0, RZ, R25, R24 ;  /* 0x00000019ff001219 */ /* 0x000fce0000011618 */
.L_x_1767:
[----:B------:R-:W-:Y:S05]  /*15df0*/  BSYNC B0 ;  /* 0x0000000000007941 */ /* 0x000fea0003800000 */
.L_x_1765:
[----:B------:R-:W-:-:S05]  /*15e00*/  IMAD R13, R0, R13, R13 ;  /* 0x0000000d000d7224 */ /* 0x000fca00078e020d */
[----:B------:R-:W-:-:S07]  /*15e10*/  VIMNMX R12, R12, R13, PT ;  /* 0x0000000d0c0c7248 */ /* 0x000fce0003fe0100 */
.L_x_1764:
[----:B------:R-:W2:Y:S01]  /*15e20*/  LDL R24, [R1+0x64] ;  /* 0x0000640001187983 */ /* 0x000ea20000100800 */
[----:B------:R-:W-:Y:S01]  /*15e30*/  SHF.R.S32.HI R13, RZ, 0x1f, R12 ;  /* 0x0000001fff0d7819 */ /* 0x000fe2000001140c */
[----:B------:R-:W-:Y:S01]  /*15e40*/  BSSY B1, `(.L_x_1768) ;  /* 0x000036a000017945 */ /* 0x000fe20003800000 */
[----:B------:R-:W-:Y:S01]  /*15e50*/  IMAD.MOV.U32 R0, RZ, RZ, 0x3f800000 ;  /* 0x3f800000ff007424 */ /* 0x000fe200078e00ff */
[----:B------:R-:W-:Y:S02]  /*15e60*/  CS2R R150, SRZ ;  /* 0x0000000000967805 */ /* 0x000fe4000001ff00 */
[----:B------:R-:W-:Y:S01]  /*15e70*/  LEA.HI R13, R13, R12, RZ, 0x6 ;  /* 0x0000000c0d0d7211 */ /* 0x000fe200078f30ff */
[----:B------:R-:W-:Y:S01]  /*15e80*/  IMAD.MOV.U32 R12, RZ, RZ, 0x3f800000 ;  /* 0x3f800000ff0c7424 */ /* 0x000fe200078e00ff */
[----:B------:R-:W-:Y:S02]  /*15e90*/  CS2R R148, SRZ ;  /* 0x0000000000947805 */ /* 0x000fe4000001ff00 */
[----:B------:R-:W-:-:S02]  /*15ea0*/  CS2R R146, SRZ ;  /* 0x0000000000927805 */ /* 0x000fc4000001ff00 */
[----:B------:R-:W-:Y:S02]  /*15eb0*/  SHF.R.S32.HI R13, RZ, 0x6, R13 ;  /* 0x00000006ff0d7819 */ /* 0x000fe4000001140d */
        /* <DEDUP_REMOVED lines=60> */
[----:B--2---:R-:W-:-:S04]  /*16280*/  VIMNMX R24, R24, R13, !PT ;  /* 0x0000000d18187248 */ /* 0x004fc80007fe0100 */
[----:B------:R-:W-:Y:S01]  /*16290*/  ISETP.GE.AND P1, PT, R5, R24, PT ;  /* 0x000000180500720c */ /* 0x000fe20003f26270 */
[----:B------:R0:W-:Y:S02]  /*162a0*/  STL [R1+0x14], R24 ;  /* 0x0000141801007387 */ /* 0x0001e40000100800 */
[----:B0-----:R-:W-:-:S10]  /*162b0*/  CS2R R24, SRZ ;  /* 0x0000000000187805 */ /* 0x001fd4000001ff00 */
[----:B------:R-:W-:Y:S05]  /*162c0*/  @!P1 BRA `(.L_x_1769) ;  /* 0x0000003000849947 */ /* 0x000fea0003800000 */
[----:B------:R-:W-:Y:S01]  /*162d0*/  BSSY B0, `(.L_x_1770) ;  /* 0x000031c000007945 */ /* 0x000fe20003800000 */
[----:B------:R-:W-:Y:S02]  /*162e0*/  IMAD.MOV.U32 R0, RZ, RZ, 0x3f800000 ;  /* 0x3f800000ff007424 */ /* 0x000fe400078e00ff */
[----:B------:R-:W-:-:S07]  /*162f0*/  IMAD.MOV.U32 R151, RZ, RZ, RZ ;  /* 0x000000ffff977224 */ /* 0x000fce00078e00ff */
.L_x_1791:
[----:B------:R-:W-:-:S05]  /*16300*/  VIADD R222, R202, 0x1 ;  /* 0x00000001cade7836 */ /* 0x000fca0000000000 */
[----:B------:R-:W-:-:S04]  /*16310*/  ISETP.NE.AND P1, PT, R222, 0x2, PT ;  /* 0x00000002de00780c */ /* 0x000fc80003f25270 */
[----:B------:R-:W-:Y:S02]  /*16320*/  SEL R226, RZ, 0x1, P1 ;  /* 0x00000001ffe27807 */ /* 0x000fe40000800000 */
[----:B------:R-:W-:Y:S02]  /*16330*/  SEL R222, R222, RZ, P1 ;  /* 0x000000ffdede7207 */ /* 0x000fe40000800000 */
[----:B------:R-:W-:Y:S01]  /*16340*/  LOP3.LUT R226, R203, R226, RZ, 0x3c, !PT ;  /* 0x000000e2cbe27212 */ /* 0x000fe200078e3cff */
[----:B------:R-:W-:Y:S06]  /*16350*/  @!P0 BRA `(.L_x_1771) ;  /* 0x0000000000048947 */ /* 0x000fec0003800000 */
[----:B------:R-:W-:Y:S01]  /*16360*/  BPT.TRAP 0x1 ;  /* 0x000000040000795c */ /* 0x000fe20000300000 */
.L_x_1771:
[----:B------:R-:W-:Y:S01]  /*16370*/  IMAD R2, R222, 0x8, R18 ;  /* 0x00000008de027824 */ /* 0x000fe200078e0212 */
[----:B------:R-:W-:-:S04]  /*16380*/  SHF.L.U32 R152, R226, 0x1f, RZ ;  /* 0x0000001fe2987819 */ /* 0x000fc800000006ff */
[----:B------:R0:W1:Y:S01]  /*16390*/  SYNCS.PHASECHK.TRANS64.TRYWAIT P1, [R2+URZ+0x30830], R152 ;  /* 0x03083098020075a7 */ /* 0x000062000802017f */
[----:B------:R-:W-:Y:S05]  /*163a0*/  @!P0 BRA `(.L_x_1772) ;  /* 0x0000000000048947 */ /* 0x000fea0003800000 */
[----:B------:R-:W-:Y:S01]  /*163b0*/  BPT.TRAP 0x1 ;  /* 0x000000040000795c */ /* 0x000fe20000300000 */
.L_x_1772:
[----:B------:R-:W2:Y:S01]  /*163c0*/  LDL R13, [R1+0x40] ;  /* 0x00004000010d7983 */ /* 0x000ea20000100800 */
[----:B------:R-:W-:Y:S01]  /*163d0*/  BSSY B2, `(.L_x_1773) ;  /* 0x0000007000027945 */ /* 0x000fe20003800000 */
[----:B--2---:R-:W-:-:S04]  /*163e0*/  IMAD R13, R222, 0x800, R13 ;  /* 0x00000800de0d7824 */ /* 0x004fc800078e020d */
[C---:B------:R-:W-:Y:S02]  /*163f0*/  VIADD R156, R13.reuse, 0x2 ;  /* 0x000000020d9c7836 */ /* 0x040fe40000000000 */
[----:B------:R-:W-:Y:S01]  /*16400*/  VIADD R155, R13, 0x4 ;  /* 0x000000040d9b7836 */ /* 0x000fe20000000000 */
[----:B-1----:R-:W-:Y:S06]  /*16410*/  @P1 BRA `(.L_x_1774) ;  /* 0x0000000000081947 */ /* 0x002fec0003800000 */
[----:B------:R-:W1:Y:S02]  /*16420*/  SYNCS.PHASECHK.TRANS64.TRYWAIT P1, [R2+URZ+0x30830], R152 ;  /* 0x03083098020075a7 */ /* 0x000e64000802017f */
[----:B-1----:R-:W-:Y:S05]  /*16430*/  @!P1 BRA `(.L_x_1775) ;  /* 0x0000015c00e89947 */ /* 0x002fea0003800000 */
.L_x_1774:
[----:B------:R-:W-:Y:S05]  /*16440*/  BSYNC B2 ;  /* 0x0000000000027941 */ /* 0x000fea0003800000 */
.L_x_1773:
[----:B------:R-:W-:Y:S04]  /*16450*/  STL.64 [R1+0xc8], R16 ;  /* 0x0000c81001007387 */ /* 0x000fe80000100a00 */
[----:B------:R2:W-:Y:S04]  /*16460*/  STL.64 [R1+0xc0], R4 ;  /* 0x0000c00401007387 */ /* 0x0005e80000100a00 */
[----:B--2---:R-:W2:Y:S04]  /*16470*/  LDL.64 R4, [R1+0x30] ;  /* 0x0000300001047983 */ /* 0x004ea80000100a00 */
[----:B------:R3:W-:Y:S04]  /*16480*/  STL.64 [R1+0xb8], R2 ;  /* 0x0000b80201007387 */ /* 0x0007e80000100a00 */
[----:B------:R-:W4:Y:S01]  /*16490*/  LDL.64 R16, [R1+0x38] ;  /* 0x0000380001107983 */ /* 0x000f220000100a00 */
[----:B01----:R-:W-:-:S05]  /*164a0*/  IMAD.MOV.U32 R152, RZ, RZ, R13 ;  /* 0x000000ffff987224 */ /* 0x003fca00078e000d */
[----:B------:R-:W-:Y:S01]  /*164b0*/  R2UR UR6, R152 ;  /* 0x00000000980672ca */ /* 0x000fe200000e0000 */
[----:B------:R-:W-:Y:S01]  /*164c0*/  IMAD.MOV.U32 R152, RZ, RZ, R156 ;  /* 0x000000ffff987224 */ /* 0x000fe200078e009c */
[----:B---3--:R-:W3:Y:S01]  /*164d0*/  LDL.64 R2, [R1+0x28] ;  /* 0x0000280001027983 */ /* 0x008ee20000100a00 */
[C---:B------:R-:W-:Y:S02]  /*164e0*/  VIADD R154, R13.reuse, 0x6 ;  /* 0x000000060d9a7836 */ /* 0x040fe40000000000 */
[----:B------:R-:W-:Y:S01]  /*164f0*/  IMAD.MOV.U32 R153, RZ, RZ, 0x40000040 ;  /* 0x40000040ff997424 */ /* 0x000fe200078e00ff */
[----:B------:R-:W-:Y:S01]  /*16500*/  R2UR UR4, R152 ;  /* 0x00000000980472ca */ /* 0x000fe200000e0000 */
[----:B------:R-:W-:Y:S01]  /*16510*/  IMAD.MOV.U32 R152, RZ, RZ, R155 ;  /* 0x000000ffff987224 */ /* 0x000fe200078e009b */
[----:B------:R-:W-:Y:S01]  /*16520*/  R2UR UR10, R154 ;  /* 0x000000009a0a72ca */ /* 0x000fe200000e0000 */
[----:B------:R-:W-:Y:S02]  /*16530*/  IMAD.MOV.U32 R155, RZ, RZ, 0x40000040 ;  /* 0x40000040ff9b7424 */ /* 0x000fe400078e00ff */
[-C--:B------:R-:W-:Y:S01]  /*16540*/  FMUL.FTZ R24, R24, R12.reuse ;  /* 0x0000000c18187220 */ /* 0x080fe20000410000 */
[C---:B------:R-:W-:Y:S01]  /*16550*/  VIADD R156, R13.reuse, 0x204 ;  /* 0x000002040d9c7836 */ /* 0x040fe20000000000 */
[----:B------:R-:W-:Y:S01]  /*16560*/  R2UR UR8, R152 ;  /* 0x00000000980872ca */ /* 0x000fe200000e0000 */
[----:B------:R-:W-:Y:S01]  /*16570*/  VIADD R152, R13, 0x200 ;  /* 0x000002000d987836 */ /* 0x000fe20000000000 */
[----:B------:R-:W-:Y:S01]  /*16580*/  R2UR UR11, R155 ;  /* 0x000000009b0b72ca */ /* 0x000fe200000e0000 */
[-C--:B------:R-:W-:Y:S01]  /*16590*/  FMUL.FTZ R25, R25, R12.reuse ;  /* 0x0000000c19197220 */ /* 0x080fe20000410000 */
[-C--:B------:R-:W-:Y:S01]  /*165a0*/  FMUL.FTZ R28, R28, R12.reuse ;  /* 0x0000000c1c1c7220 */ /* 0x080fe20000410000 */
[----:B------:R-:W-:Y:S01]  /*165b0*/  FMUL.FTZ R29, R29, R12 ;  /* 0x0000000c1d1d7220 */ /* 0x000fe20000410000 */
[----:B------:R-:W-:Y:S01]  /*165c0*/  R2UR UR14, R152 ;  /* 0x00000000980e72ca */ /* 0x000fe200000e0000 */
[C---:B------:R-:W-:Y:S01]  /*165d0*/  VIADD R152, R13.reuse, 0x206 ;  /* 0x000002060d987836 */ /* 0x040fe20000000000 */
[----:B------:R-:W-:Y:S01]  /*165e0*/  R2UR UR22, R156 ;  /* 0x000000009c1672ca */ /* 0x000fe200000e0000 */
[----:B------:R-:W-:-:S02]  /*165f0*/  VIADD R156, R13, 0x400 ;  /* 0x000004000d9c7836 */ /* 0x000fc40000000000 */
[-C--:B------:R-:W-:Y:S01]  /*16600*/  FMUL.FTZ R32, R32, R12.reuse ;  /* 0x0000000c20207220 */ /* 0x080fe20000410000 */
[-C--:B------:R-:W-:Y:S01]  /*16610*/  FMUL.FTZ R33, R33, R12.reuse ;  /* 0x0000000c21217220 */ /* 0x080fe20000410000 */
[-C--:B------:R-:W-:Y:S01]  /*16620*/  FMUL.FTZ R36, R36, R12.reuse ;  /* 0x0000000c24247220 */ /* 0x080fe20000410000 */
[-C--:B------:R-:W-:Y:S01]  /*16630*/  FMUL.FTZ R37, R37, R12.reuse ;  /* 0x0000000c25257220 */ /* 0x080fe20000410000 */
[-C--:B------:R-:W-:Y:S01]  /*16640*/  FMUL.FTZ R40, R40, R12.reuse ;  /* 0x0000000c28287220 */ /* 0x080fe20000410000 */
[----:B------:R-:W-:Y:S02]  /*16650*/  MOV R154, UR11 ;  /* 0x0000000b009a7c02 */ /* 0x000fe40008000f00 */
[----:B------:R-:W-:Y:S01]  /*16660*/  R2UR UR26, R152 ;  /* 0x00000000981a72ca */ /* 0x000fe200000e0000 */
[----:B------:R-:W-:Y:S02]  /*16670*/  VIADD R152, R13, 0x404 ;  /* 0x000004040d987836 */ /* 0x000fe40000000000 */
[----:B------:R-:W-:Y:S01]  /*16680*/  FMUL.FTZ R41, R41, R12 ;  /* 0x0000000c29297220 */ /* 0x000fe20000410000 */
[----:B------:R0:W-:Y:S01]  /*16690*/  STL [R1+0x4], R154 ;  /* 0x0000049a01007387 */ /* 0x0001e20000100800 */
        /* <DEDUP_REMOVED lines=9> */
[----:B0-----:R-:W-:Y:S02]  /*16730*/  VIADD R154, R13, 0x202 ;  /* 0x000002020d9a7836 */ /* 0x001fe40000000000 */
[-C--:B------:R-:W-:Y:S01]  /*16740*/  FMUL.FTZ R53, R53, R12.reuse ;  /* 0x0000000c35357220 */ /* 0x080fe20000410000 */
[-C--:B------:R-:W-:Y:S01]  /*16750*/  FMUL.FTZ R56, R56, R12.reuse ;  /* 0x0000000c38387220 */ /* 0x080fe20000410000 */
[-C--:B------:R-:W-:Y:S01]  /*16760*/  FMUL.FTZ R57, R57, R12.reuse ;  /* 0x0000000c39397220 */ /* 0x080fe20000410000 */
[----:B------:R-:W-:Y:S01]  /*16770*/  FMUL.FTZ R60, R60, R12 ;  /* 0x0000000c3c3c7220 */ /* 0x000fe20000410000 */
[----:B------:R-:W-:Y:S01]  /*16780*/  R2UR UR18, R154 ;  /* 0x000000009a1272ca */ /* 0x000fe200000e0000 */
[C---:B------:R-:W-:Y:S01]  /*16790*/  VIADD R154, R13.reuse, 0x402 ;  /* 0x000004020d9a7836 */ /* 0x040fe20000000000 */
[----:B------:R-:W-:Y:S01]  /*167a0*/  R2UR UR42, R156 ;  /* 0x000000009c2a72ca */ /* 0x000fe200000e0000 */
[C---:B------:R-:W-:Y:S01]  /*167b0*/  VIADD R156, R13.reuse, 0x602 ;  /* 0x000006020d9c7836 */ /* 0x040fe20000000000 */
        /* <DEDUP_REMOVED lines=50> */
[----:B------:R-:W3:Y:S01]  /*16ae0*/  LDL.64 R12, [R1+0x20] ;  /* 0x00002000010c7983 */ /* 0x000ee20000100a00 */
        /* <DEDUP_REMOVED lines=63> */
[C---:B------:R-:W-:Y:S01]  /*16ee0*/  R2UR UR5, R153.reuse ;  /* 0x00000000990572ca */ /* 0x040fe200000e0000 */
[----:B------:R-:W3:Y:S01]  /*16ef0*/  LDL.LU R0, [R1+0x4] ;  /* 0x0000040001007983 */ /* 0x000ee20000300800 */
[----:B------:R-:W-:Y:S01]  /*16f00*/  MOV R227, UR10 ;  /* 0x0000000a00e37c02 */ /* 0x000fe20008000f00 */
[----:B------:R-:W-:Y:S01]  /*16f10*/  UMOV UR10, UR4 ;  /* 0x00000004000a7c82 */ /* 0x000fe20008000000 */
[----:B------:R-:W-:Y:S01]  /*16f20*/  R2UR UR7, R153 ;  /* 0x00000000990772ca */ /* 0x000fe200000e0000 */
[----:B------:R-:W-:Y:S01]  /*16f30*/  IMAD.MOV.U32 R157, RZ, RZ, 0x40000040 ;  /* 0x40000040ff9d7424 */ /* 0x000fe200078e00ff */
[----:B------:R-:W-:-:S02]  /*16f40*/  R2UR UR4, R6 ;  /* 0x00000000060472ca */ /* 0x000fc400000e0000 */
[----:B------:R-:W-:-:S05]  /*16f50*/  R2UR UR9, R153 ;  /* 0x00000000990972ca */ /* 0x000fca00000e0000 */
[----:B------:R-:W-:Y:S01]  /*16f60*/  UMOV UR11, UR5 ;  /* 0x00000005000b7c82 */ /* 0x000fe20008000000 */
[----:B------:R-:W-:Y:S02]  /*16f70*/  R2UR UR5, R7 ;  /* 0x00000000070572ca */ /* 0x000fe400000e0000 */
[----:B------:R-:W-:Y:S02]  /*16f80*/  R2UR UR15, R153 ;  /* 0x00000000990f72ca */ /* 0x000fe400000e0000 */
[----:B------:R-:W-:Y:S02]  /*16f90*/  R2UR UR19, R155 ;  /* 0x000000009b1372ca */ /* 0x000fe400000e0000 */
[----:B------:R-:W-:Y:S02]  /*16fa0*/  R2UR UR23, R157 ;  /* 0x000000009d1772ca */ /* 0x000fe400000e0000 */
[----:B------:R-:W-:Y:S02]  /*16fb0*/  R2UR UR27, R153 ;  /* 0x00000000991b72ca */ /* 0x000fe400000e0000 */
[----:B------:R-:W-:-:S02]  /*16fc0*/  R2UR UR31, R157 ;  /* 0x000000009d1f72ca */ /* 0x000fc400000e0000 */
        /* <DEDUP_REMOVED lines=10> */
[----:B------:R-:W-:-:S06]  /*17070*/  WARPGROUP.ARRIVE ;  /* 0x00000000000079c5 */ /* 0x000fcc0000000000 */
[----:B------:R-:W-:Y:S01]  /*17080*/  HGMMA.64x64x16.F32.BF16 R152, gdesc[UR4], RZ, !UPT, gsb0 ;  /* 0x00e00000049879f0 */ /* 0x000fe2000c0018ff */
[----:B------:R-:W-:Y:S01]  /*17090*/  UMOV UR6, UR8 ;  /* 0x0000000800067c82 */ /* 0x000fe20008000000 */
[----:B------:R-:W-:Y:S01]  /*170a0*/  UMOV UR7, UR9 ;  /* 0x0000000900077c82 */ /* 0x000fe20008000000 */
[----:B----4-:R-:W-:Y:S02]  /*170b0*/  R2UR UR8, R16 ;  /* 0x00000000100872ca */ /* 0x010fe400000e0000 */
[----:B------:R-:W-:Y:S01]  /*170c0*/  R2UR UR9, R17 ;  /* 0x00000000110972ca */ /* 0x000fe200000e0000 */
[----:B------:R-:W-:Y:S02]  /*170d0*/  WARPGROUP.DEPBAR.LE gsb0, 0x0 ;  /* 0x00008000000079c5 */ /* 0x000fe40000010000 */
[----:B------:R-:W-:Y:S01]  /*170e0*/  WARPGROUP.ARRIVE ;  /* 0x00000000000079c5 */ /* 0x000fe20000000000 */
[----:B--2---:R-:W-:Y:S01]  /*170f0*/  R2UR UR4, R4 ;  /* 0x00000000040472ca */ /* 0x004fe200000e0000 */
[----:B------:R0:W5:Y:S08]  /*17100*/  LDL.LU.64 R16, [R1+0xc8] ;  /* 0x0000c80001107983 */ /* 0x0001700000300a00 */
[----:B------:R-:W-:Y:S01]  /*17110*/  HGMMA.64x64x16.F32.BF16 R152, gdesc[UR8], R152, gsb0 ;  /* 0x00e00000089879f0 */ /* 0x000fe20008001898 */
[----:B------:R-:W-:-:S02]  /*17120*/  R2UR UR5, R5 ;  /* 0x00000000050572ca */ /* 0x000fc400000e0000 */
[----:B------:R-:W-:Y:S01]  /*17130*/  R2UR UR10, R227 ;  /* 0x00000000e30a72ca */ /* 0x000fe200000e0000 */
[----:B------:R0:W5:Y:S01]  /*17140*/  LDL.LU.64 R4, [R1+0xc0] ;  /* 0x0000c00001047983 */ /* 0x0001620000300a00 */
[----:B------:R-:W-:Y:S02]  /*17150*/  WARPGROUP.DEPBAR.LE gsb0, 0x0 ;  /* 0x00008000000079c5 */ /* 0x000fe40000010000 */
[----:B------:R-:W-:-:S07]  /*17160*/  WARPGROUP.ARRIVE ;  /* 0x00000000000079c5 */ /* 0x000fce0000000000 */
[----:B------:R-:W-:Y:S01]  /*17170*/  HGMMA.64x64x16.F32.BF16 R152, gdesc[UR4], R152, gsb0 ;  /* 0x00e00000049879f0 */ /* 0x000fe20008001898 */
[----:B---3--:R-:W-:Y:S02]  /*17180*/  R2UR UR8, R2 ;  /* 0x00000000020872ca */ /* 0x008fe400000e0000 */
[----:B------:R-:W-:Y:S02]  /*17190*/  R2UR UR9, R3 ;  /* 0x00000000030972ca */ /* 0x000fe400000e0000 */
[----:B------:R-:W-:Y:S01]  /*171a0*/  R2UR UR16, R216 ;  /* 0x00000000d81072ca */ /* 0x000fe200000e0000 */
[----:B------:R0:W5:Y:S01]  /*171b0*/  LDL.LU.64 R2, [R1+0xb8] ;  /* 0x0000b80001027983 */ /* 0x0001620000300a00 */
[----:B------:R-:W-:Y:S01]  /*171c0*/  R2UR UR11, R0 ;  /* 0x00000000000b72ca */ /* 0x000fe200000e0000 */
[----:B------:R-:W-:Y:S02]  /*171d0*/  WARPGROUP.DEPBAR.LE gsb0, 0x0 ;  /* 0x00008000000079c5 */ /* 0x000fe40000010000 */
[----:B------:R-:W-:-:S10]  /*171e0*/  WARPGROUP.ARRIVE ;  /* 0x00000000000079c5 */ /* 0x000fd40000000000 */
[----:B------:R-:W-:Y:S01]  /*171f0*/  HGMMA.64x64x16.F32.BF16 R152, gdesc[UR8], R152, gsb0 ;  /* 0x00e00000089879f0 */ /* 0x000fe20008001898 */
[----:B------:R-:W-:Y:S02]  /*17200*/  R2UR UR12, R12 ;  /* 0x000000000c0c72ca */ /* 0x000fe400000e0000 */
[----:B------:R-:W-:Y:S01]  /*17210*/  R2UR UR13, R13 ;  /* 0x000000000d0d72ca */ /* 0x000fe200000e0000 */
[----:B------:R-:W-:Y:S02]  /*17220*/  WARPGROUP.DEPBAR.LE gsb0, 0x0 ;  /* 0x00008000000079c5 */ /* 0x000fe40000010000 */
[----:B------:R-:W-:-:S10]  /*17230*/  WARPGROUP.ARRIVE ;  /* 0x00000000000079c5 */ /* 0x000fd40000000000 */
[----:B------:R-:W-:Y:S01]  /*17240*/  HGMMA.64x64x16.F32.BF16 R152, gdesc[UR12], R152, gsb0 ;  /* 0x00e000000c9879f0 */ /* 0x000fe20008001898 */
[----:B------:R-:W-:Y:S02]  /*17250*/  R2UR UR17, R217 ;  /* 0x00000000d91172ca */ /* 0x000fe400000e0000 */
[----:B------:R-:W-:Y:S02]  /*17260*/  WARPGROUP.DEPBAR.LE gsb0, 0x0 ;  /* 0x00008000000079c5 */ /* 0x000fe40000010000 */
[----:B------:R-:W-:-:S09]  /*17270*/  WARPGROUP.ARRIVE ;  /* 0x00000000000079c5 */ /* 0x000fd20000000000 */
[----:B------:R-:W-:Y:S01]  /*17280*/  HGMMA.64x64x16.F32.BF16 R152, gdesc[UR16], R152, gsb0 ;  /* 0x00e00000109879f0 */ /* 0x000fe20008001898 */
[----:B------:R-:W-:Y:S02]  /*17290*/  R2UR UR20, R214 ;  /* 0x00000000d61472ca */ /* 0x000fe400000e0000 */
        /* <DEDUP_REMOVED lines=52> */
.L_x_1776:
[----:B------:R-:W-:Y:S01]  /*175e0*/  SHF.L.U32 R0, R203, 0x1f, RZ ;  /* 0x0000001fcb007819 */ /* 0x000fe200000006ff */
[----:B------:R-:W-:-:S04]  /*175f0*/  IMAD R203, R202, 0x8, R18 ;  /* 0x00000008cacb7824 */ /* 0x000fc800078e0212 */
[----:B------:R0:W1:Y:S01]  /*17600*/  SYNCS.PHASECHK.TRANS64.TRYWAIT P1, [R203+URZ+0x30850], R0 ;  /* 0x03085000cb0075a7 */ /* 0x000062000802017f */
[----:B------:R-:W-:Y:S05]  /*17610*/  @!P0 BRA `(.L_x_1777) ;  /* 0x0000000000048947 */ /* 0x000fea0003800000 */
[----:B------:R-:W-:Y:S01]  /*17620*/  BPT.TRAP 0x1 ;  /* 0x000000040000795c */ /* 0x000fe20000300000 */
.L_x_1777:
[----:B------:R-:W-:Y:S04]  /*17630*/  BSSY B2, `(.L_x_1778) ;  /* 0x0000004000027945 */ /* 0x000fe80003800000 */
[----:B-1----:R-:W-:Y:S05]  /*17640*/  @P1 BRA `(.L_x_1779) ;  /* 0x0000000000081947 */ /* 0x002fea0003800000 */
[----:B------:R-:W1:Y:S02]  /*17650*/  SYNCS.PHASECHK.TRANS64.TRYWAIT P1, [R203+URZ+0x30850], R0 ;  /* 0x03085000cb0075a7 */ /* 0x000e64000802017f */
[----:B-1----:R-:W-:Y:S05]  /*17660*/  @!P1 BRA `(.L_x_1780) ;  /* 0x0000014c00709947 */ /* 0x002fea0003800000 */
.L_x_1779:
[----:B------:R-:W-:Y:S05]  /*17670*/  BSYNC B2 ;  /* 0x0000000000027941 */ /* 0x000fea0003800000 */
.L_x_1778:
[----:B01----:R-:W-:Y:S01]  /*17680*/  VIADD R0, R18, 0x400 ;  /* 0x0000040012007836 */ /* 0x003fe20000000000 */
[----:B------:R-:W-:Y:S01]  /*17690*/  WARPGROUP.ARRIVE ;  /* 0x00000000000079c5 */ /* 0x000fe20000000000 */
[----:B------:R-:W-:-:S03]  /*176a0*/  IMAD.MOV.U32 R13, RZ, RZ, 0x40000040 ;  /* 0x40000040ff0d7424 */ /* 0x000fc600078e00ff */
[----:B------:R-:W-:Y:S02]  /*176b0*/  SHF.R.U32.HI R0, RZ, 0x4, R0 ;  /* 0x00000004ff007819 */ /* 0x000fe40000011600 */
[----:B------:R-:W-:Y:S01]  /*176c0*/  R2UR UR7, R13 ;  /* 0x000000000d0772ca */ /* 0x000fe200000e0000 */
[----:B------:R-:W-:Y:S01]  /*176d0*/  IMAD.MOV.U32 R13, RZ, RZ, 0x40000040 ;  /* 0x40000040ff0d7424 */ /* 0x000fe200078e00ff */
[----:B------:R-:W-:-:S04]  /*176e0*/  LOP3.LUT R12, R0, 0x3fff, RZ, 0xc0, !PT ;  /* 0x00003fff000c7812 */ /* 0x000fc800078ec0ff */
[----:B------:R-:W-:-:S05]  /*176f0*/  LOP3.LUT R12, R12, 0x2000000, RZ, 0xfc, !PT ;  /* 0x020000000c0c7812 */ /* 0x000fca00078efcff */
[----:B------:R-:W-:-:S05]  /*17700*/  IMAD R12, R202, 0x800, R12 ;  /* 0x00000800ca0c7824 */ /* 0x000fca00078e020c */
[----:B------:R-:W-:-:S13]  /*17710*/  R2UR UR6, R12 ;  /* 0x000000000c0672ca */ /* 0x000fda00000e0000 */
[----:B------:R-:W-:Y:S03]  /*17720*/  HGMMA.64x256x16.F32.BF16 R24, R196, gdesc[UR4].tnspB, R24, gsb0 ;  /* 0x43e00004c4187df0 */ /* 0x000fe60008001818 */
[----:B------:R-:W-:Y:S02]  /*17730*/  WARPGROUP.DEPBAR.LE gsb0, 0x0 ;  /* 0x00008000000079c5 */ /* 0x000fe40000010000 */
[----:B------:R-:W-:Y:S01]  /*17740*/  VIADD R196, R12, 0x80 ;  /* 0x000000800cc47836 */ /* 0x000fe20000000000 */
[----:B------:R-:W-:Y:S01]  /*17750*/  WARPGROUP.ARRIVE ;  /* 0x00000000000079c5 */ /* 0x000fe20000000000 */
[----:B------:R-:W-:-:S03]  /*17760*/  IMAD.MOV.U32 R197, RZ, RZ, 0x40000040 ;  /* 0x40000040ffc57424 */ /* 0x000fc600078e00ff */
[----:B------:R-:W-:Y:S02]  /*17770*/  R2UR UR6, R196 ;  /* 0x00000000c40672ca */ /* 0x000fe400000e0000 */
[----:B------:R-:W-:-:S15]  /*17780*/  R2UR UR7, R197 ;  /* 0x00000000c50772ca */ /* 0x000fde00000e0000 */
[----:B------:R-:W-:-:S01]  /*17790*/  NOP ;  /* 0x0000000000007918 */ /* 0x000fc20000000000 */
[----:B------:R-:W-:Y:S03]  /*177a0*/  HGMMA.64x256x16.F32.BF16 R24, R192, gdesc[UR4].tnspB, R24, gsb0 ;  /* 0x43e00004c0187df0 */ /* 0x000fe60008001818 */
[----:B------:R-:W-:Y:S02]  /*177b0*/  WARPGROUP.DEPBAR.LE gsb0, 0x0 ;  /* 0x00008000000079c5 */ /* 0x000fe40000010000 */
[C---:B------:R-:W-:Y:S01]  /*177c0*/  VIADD R192, R12.reuse, 0x100 ;  /* 0x000001000cc07836 */ /* 0x040fe20000000000 */
[----:B------:R-:W-:Y:S01]  /*177d0*/  WARPGROUP.ARRIVE ;  /* 0x00000000000079c5 */ /* 0x000fe20000000000 */
[----:B------:R-:W-:Y:S02]  /*177e0*/  IMAD.MOV.U32 R193, RZ, RZ, 0x40000040 ;  /* 0x40000040ffc17424 */ /* 0x000fe400078e00ff */
[----:B------:R-:W-:Y:S01]  /*177f0*/  VIADD R12, R12, 0x180 ;  /* 0x000001800c0c7836 */ /* 0x000fe20000000000 */
[----:B------:R-:W-:-:S02]  /*17800*/  R2UR UR6, R192 ;  /* 0x00000000c00672ca */ /* 0x000fc400000e0000 */
[----:B------:R-:W-:-:S15]  /*17810*/  R2UR UR7, R193 ;  /* 0x00000000c10772ca */ /* 0x000fde00000e0000 */
[----:B------:R-:W-:-:S01]  /*17820*/  NOP ;  /* 0x0000000000007918 */ /* 0x000fc20000000000 */
        /* <DEDUP_REMOVED lines=10> */
.L_x_1781:
[----:B------:R-:W2:Y:S01]  /*178d0*/  LDL R12, [R1] ;  /* 0x00000000010c7983 */ /* 0x000ea20000100800 */
[----:B------:R-:W0:Y:S01]  /*178e0*/  LDC R13, c[0x0][0x448] ;  /* 0x00011200ff0d7b82 */ /* 0x000e220000000800 */
[----:B------:R-:W-:Y:S02]  /*178f0*/  ULDC UR5, c[0x0][0x9d8] ;  /* 0x0002760000057ab9 */ /* 0x000fe40000000800 */
[----:B------:R-:W3:Y:S04]  /*17900*/  LDL R184, [R1+0x48] ;  /* 0x0000480001b87983 */ /* 0x000ee80000100800 */
[----:B------:R-:W3:Y:S04]  /*17910*/  LDL R0, [R1+0x60] ;  /* 0x0000600001007983 */ /* 0x000ee80000100800 */
[----:B------:R-:W4:Y:S04]  /*17920*/  LDL R190, [R1+0x8] ;  /* 0x0000080001be7983 */ /* 0x000f280000100800 */
[----:B------:R-:W4:Y:S01]  /*17930*/  LDL R191, [R1+0xc] ;  /* 0x00000c0001bf7983 */ /* 0x000f220000100800 */
[----:B0-----:R-:W-:-:S13]  /*17940*/  ISETP.NE.AND P1, PT, R13, 0x1, PT ;  /* 0x000000010d00780c */ /* 0x001fda0003f25270 */
[----:B------:R-:W0:Y:S01]  /*17950*/  @P1 LDC R13, c[0x0][0x44c] ;  /* 0x00011300ff0d1b82 */ /* 0x000e220000000800 */
[----:B-----5:R-:W-:Y:S02]  /*17960*/  VIADD R2, R2, 0x30840 ;  /* 0x0003084002027836 */ /* 0x020fe40000000000 */
        /* <DEDUP_REMOVED lines=16> */
[----:B------:R-:W-:Y:S01]  /*17a70*/  LOP3.LUT P5, RZ, R22, 0x20, RZ, 0xc0, !PT ;  /* 0x0000002016ff7812 */ /* 0x000fe200078ac0ff */
        /* <DEDUP_REMOVED lines=16> */
[----:B--2---:R-:W-:-:S02]  /*17b80*/  R2UR UR4, R12 ;  /* 0x000000000c0472ca */ /* 0x004fc400000e0000 */
[----:B------:R-:W2:Y:S01]  /*17b90*/  @P1 LDC R12, c[0x0][0x450] ;  /* 0x00011400ff0c1b82 */ /* 0x000ea20000000800 */
[----:B---3--:R-:W-:-:S04]  /*17ba0*/  IMAD.IADD R0, R0, 0x1, R184 ;  /* 0x0000000100007824 */ /* 0x008fc800078e02b8 */
[----:B0-----:R-:W-:Y:S01]  /*17bb0*/  @P1 IMAD.HI.U32 R13, R0, R13, RZ ;  /* 0x0000000d000d1227 */ /* 0x001fe200078e00ff */
[----:B----4-:R-:W-:-:S03]  /*17bc0*/  PRMT R2, R190, 0x654, R2 ;  /* 0x00000654be027816 */ /* 0x010fc60000000002 */
[----:B------:R-:W-:Y:S01]  /*17bd0*/  FMUL.FTZ R184, R170, UR5 ;  /* 0x00000005aab87c20 */ /* 0x000fe20008410000 */
[----:B------:R0:W-:Y:S01]  /*17be0*/  SYNCS.ARRIVE.TRANS64.RED.A1T0 RZ, [R2+URZ], RZ ;  /* 0x000000ff02ff79a7 */ /* 0x0001e2000810043f */
[----:B------:R-:W-:Y:S01]  /*17bf0*/  FMUL.FTZ R170, R171, UR5 ;  /* 0x00000005abaa7c20 */ /* 0x000fe20008410000 */
[----:B--2---:R-:W-:Y:S01]  /*17c00*/  @P1 SHF.R.U32.HI R0, RZ, R12, R13 ;  /* 0x0000000cff001219 */ /* 0x004fe2000001160d */
[----:B0-----:R-:W-:Y:S02]  /*17c10*/  IMAD.SHL.U32 R2, R5, 0x40, RZ ;  /* 0x0000004005027824 */ /* 0x001fe400078e00ff */
        /* <DEDUP_REMOVED lines=13> */
[----:B------:R-:W-:Y:S01]  /*17cf0*/  IADD3 R160, -R2, 0x1, RZ ;  /* 0x0000000102a07810 */ /* 0x000fe20007ffe1ff */
[----:B------:R-:W-:Y:S01]  /*17d00*/  FMUL.FTZ R159, R161, UR5 ;  /* 0x00000005a19f7c20 */ /* 0x000fe20008410000 */
[----:B------:R-:W-:Y:S01]  /*17d10*/  FMUL.FTZ R180, R181, UR5 ;  /* 0x00000005b5b47c20 */ /* 0x000fe20008410000 */
[----:B------:R-:W2:Y:S01]  /*17d20*/  MUFU.TANH R12, R12 ;  /* 0x0000000c000c7308 */ /* 0x000ea20000002400 */
[----:B------:R-:W-:Y:S01]  /*17d30*/  ULDC UR5, c[0x0][0x9e0] ;  /* 0x0002780000057ab9 */ /* 0x000fe20000000800 */
[----:B------:R-:W-:-:S06]  /*17d40*/  IMAD R160, R191, -0x2, R160 ;  /* 0xfffffffebfa07824 */ /* 0x000fcc00078e02a0 */
[----:B------:R-:W3:Y:S01]  /*17d50*/  MUFU.TANH R152, R152 ;  /* 0x0000009800987308 */ /* 0x000ee20000002400 */
[----:B------:R-:W-:-:S07]  /*17d60*/  IADD3 R160, -R218, R160, R220 ;  /* 0x000000a0daa07210 */ /* 0x000fce0007ffe1dc */
        /* <DEDUP_REMOVED lines=12> */
[----:B------:R-:W1:Y:S08]  /*17e30*/  MUFU.TANH R179, R179 ;  /* 0x000000b300b37308 */ /* 0x000e700000002400 */
[----:B------:R-:W1:Y:S01]  /*17e40*/  MUFU.TANH R180, R180 ;  /* 0x000000b400b47308 */ /* 0x000e620000002400 */
[----:B------:R-:W-:-:S02]  /*17e50*/  VIADD R187, R160, UR5 ;  /* 0x00000005a0bb7c36 */ /* 0x000fc40008000000 */
[----:B------:R-:W-:Y:S02]  /*17e60*/  VIADD R183, R160, UR4 ;  /* 0x00000004a0b77c36 */ /* 0x000fe40008000000 */
[--C-:B0-----:R-:W-:Y:S02]  /*17e70*/  IMAD.IADD R182, R187, 0x1, R188.reuse ;  /* 0x00000001bbb67824 */ /* 0x101fe400078e02bc */
[----:B------:R-:W-:Y:S01]  /*17e80*/  IMAD.IADD R181, R183, 0x1, R188 ;  /* 0x00000001b7b57824 */ /* 0x000fe200078e02bc */
[----:B--234-:R-:W-:Y:S06]  /*17e90*/  @!P5 BRA `(.L_x_1782) ;  /* 0x000000000060d947 */ /* 0x01cfec0003800000 */
[----:B------:R-:W-:Y:S01]  /*17ea0*/  IADD3 R188, -R218, R220, R188 ;  /* 0x000000dcdabc7210 */ /* 0x000fe20007ffe1bc */
[----:B------:R-:W-:Y:S03]  /*17eb0*/  BSSY B2, `(.L_x_1783) ;  /* 0x0000012000027945 */ /* 0x000fe60003800000 */
        /* <DEDUP_REMOVED lines=11> */
.L_x_1784:
[----:B------:R-:W-:Y:S02]  /*17f70*/  ULDC UR4, c[0x0][0x9e4] ;  /* 0x0002790000047ab9 */ /* 0x000fe40000000800 */
[----:B------:R-:W-:-:S05]  /*17f80*/  IMAD.U32 R189, RZ, RZ, UR4 ;  /* 0x00000004ffbd7e24 */ /* 0x000fca000f8e00ff */
[----:B------:R-:W-:-:S13]  /*17f90*/  ISETP.NE.AND P1, PT, R189, 0x1, PT ;  /* 0x00000001bd00780c */ /* 0x000fda0003f25270 */
[----:B------:R-:W0:Y:S02]  /*17fa0*/  @P1 LDC.64 R160, c[0x0][0x9e8] ;  /* 0x00027a00ffa01b82 */ /* 0x000e240000000a00 */
[----:B0-----:R-:W-:-:S05]  /*17fb0*/  @P1 IMAD.HI.U32 R160, R188, R160, RZ ;  /* 0x000000a0bca01227 */ /* 0x001fca00078e00ff */
[----:B------:R-:W-:-:S07]  /*17fc0*/  @P1 SHF.R.U32.HI R188, RZ, R161, R160 ;  /* 0x000000a1ffbc1219 */ /* 0x000fce00000116a0 */
.L_x_1785:
[----:B------:R-:W-:Y:S05]  /*17fd0*/  BSYNC B2 ;  /* 0x0000000000027941 */ /* 0x000fea0003800000 */
.L_x_1783:
[----:B------:R-:W-:-:S04]  /*17fe0*/  IMAD R188, R188, R189, -R2 ;  /* 0x000000bdbcbc7224 */ /* 0x000fc800078e0a02 */
[----:B------:R-:W-:-:S05]  /*17ff0*/  IMAD R188, R191, -0x2, R188 ;  /* 0xfffffffebfbc7824 */ /* 0x000fca00078e02bc */
[----:B------:R-:W-:Y:S02]  /*18000*/  VIMNMX R181, R181, R188, !PT ;  /* 0x000000bcb5b57248 */ /* 0x000fe40007fe0100 */
[----:B------:R-:W-:-:S07]  /*18010*/  VIADDMNMX R182, R188, R189, R182, PT ;  /* 0x000000bdbcb67246 */ /* 0x000fce00038001b6 */
.L_x_1782:
[----:B------:R-:W-:Y:S01]  /*18020*/  ISETP.GT.AND P1, PT, R5, -0x1, PT ;  /* 0xffffffff0500780c */ /* 0x000fe20003f24270 */
[----:B------:R-:W0:Y:S03]  /*18030*/  SHFL.IDX PT, R0, R0, 0x1, 0x1c1f ;  /* 0x003c1f0000007f89 */ /* 0x000e2600000e0000 */
[C---:B------:R-:W-:Y:S02]  /*18040*/  ISETP.GT.AND P2, PT, R181.reuse, RZ, P1 ;  /* 0x000000ffb500720c */ /* 0x040fe40000f44270 */
[C---:B------:R-:W-:Y:S02]  /*18050*/  ISETP.GT.AND P4, PT, R181.reuse, 0x1, P1 ;  /* 0x00000001b500780c */ /* 0x040fe40000f84270 */
[----:B------:R-:W-:Y:S02]  /*18060*/  ISETP.LT.OR P3, PT, R182, 0x1, P2 ;  /* 0x00000001b600780c */ /* 0x000fe40001761670 */
[----:B------:R-:W-:-:S02]  /*18070*/  ISETP.GT.AND P2, PT, R181, 0x8, P1 ;  /* 0x00000008b500780c */ /* 0x000fc40000f44270 */
[----:B------:R-:W-:Y:S02]  /*18080*/  FSEL R12, R12, -INF , !P3 ;  /* 0xff8000000c0c7808 */ /* 0x000fe40005800000 */
[----:B------:R-:W-:Y:S02]  /*18090*/  ISETP.GT.AND P3, PT, R181, 0x9, P1 ;  /* 0x00000009b500780c */ /* 0x000fe40000f64270 */
[C---:B------:R-:W-:Y:S02]  /*180a0*/  ISETP.LT.OR P4, PT, R182.reuse, 0x2, P4 ;  /* 0x00000002b600780c */ /* 0x040fe40002781670 */
[C---:B------:R-:W-:Y:S02]  /*180b0*/  ISETP.LT.OR P2, PT, R182.reuse, 0x9, P2 ;  /* 0x00000009b600780c */ /* 0x040fe40001741670 */
[----:B------:R-:W-:Y:S02]  /*180c0*/  ISETP.LT.OR P3, PT, R182, 0xa, P3 ;  /* 0x0000000ab600780c */ /* 0x000fe40001f61670 */
[----:B------:R-:W-:-:S02]  /*180d0*/  FSEL R152, R152, -INF , !P4 ;  /* 0xff80000098987808 */ /* 0x000fc40006000000 */
[----:B------:R-:W-:Y:S01]  /*180e0*/  FSEL R160, R154, -INF , !P2 ;  /* 0xff8000009aa07808 */ /* 0x000fe20005000000 */
[--C-:B0-----:R-:W-:Y:S01]  /*180f0*/  IMAD.IADD R187, R187, 0x1, R0.reuse ;  /* 0x00000001bbbb7824 */ /* 0x101fe200078e0200 */
[----:B------:R-:W-:Y:S01]  /*18100*/  FSEL R161, R155, -INF , !P3 ;  /* 0xff8000009ba17808 */ /* 0x000fe20005800000 */
[----:B------:R-:W-:Y:S01]  /*18110*/  IMAD.IADD R183, R183, 0x1, R0 ;  /* 0x00000001b7b77824 */ /* 0x000fe200078e0200 */
[C---:B------:R-:W-:Y:S02]  /*18120*/  ISETP.GT.AND P4, PT, R181.reuse, 0x10, P1 ;  /* 0x00000010b500780c */ /* 0x040fe40000f84270 */
[C---:B------:R-:W-:Y:S02]  /*18130*/  ISETP.GT.AND P2, PT, R181.reuse, 0x11, P1 ;  /* 0x00000011b500780c */ /* 0x040fe40000f44270 */
[----:B------:R-:W-:Y:S02]  /*18140*/  ISETP.GT.AND P3, PT, R181, 0x18, P1 ;  /* 0x00000018b500780c */ /* 0x000fe40000f64270 */
[----:B------:R-:W-:-:S02]  /*18150*/  ISETP.LT.OR P4, PT, R182, 0x11, P4 ;  /* 0x00000011b600780c */ /* 0x000fc40002781670 */
[C---:B------:R-:W-:Y:S02]  /*18160*/  ISETP.LT.OR P2, PT, R182.reuse, 0x12, P2 ;  /* 0x00000012b600780c */ /* 0x040fe40001741670 */
[----:B------:R-:W-:Y:S02]  /*18170*/  ISETP.LT.OR P3, PT, R182, 0x19, P3 ;  /* 0x00000019b600780c */ /* 0x000fe40001f61670 */
[----:B------:R-:W-:Y:S02]  /*18180*/  FSEL R158, R158, -INF , !P4 ;  /* 0xff8000009e9e7808 */ /* 0x000fe40006000000 */
[----:B------:R-:W-:Y:S02]  /*18190*/  FSEL R159, R159, -INF , !P2 ;  /* 0xff8000009f9f7808 */ /* 0x000fe40005000000 */
[----:B------:R-:W-:Y:S02]  /*181a0*/  FSEL R164, R164, -INF , !P3 ;  /* 0xff800000a4a47808 */ /* 0x000fe40005800000 */
[----:B------:R-:W-:-:S02]  /*181b0*/  ISETP.GT.AND P4, PT, R181, 0x19, P1 ;  /* 0x00000019b500780c */ /* 0x000fc40000f84270 */
[C---:B------:R-:W-:Y:S02]  /*181c0*/  ISETP.GT.AND P2, PT, R181.reuse, 0x20, P1 ;  /* 0x00000020b500780c */ /* 0x040fe40000f44270 */
[----:B------:R-:W-:Y:S02]  /*181d0*/  ISETP.GT.AND P3, PT, R181, 0x21, P1 ;  /* 0x00000021b500780c */ /* 0x000fe40000f64270 */
[C---:B------:R-:W-:Y:S02]  /*181e0*/  ISETP.LT.OR P4, PT, R182.reuse, 0x1a, P4 ;  /* 0x0000001ab600780c */ /* 0x040fe40002781670 */
[C---:B------:R-:W-:Y:S02]  /*181f0*/  ISETP.LT.OR P2, PT, R182.reuse, 0x21, P2 ;  /* 0x00000021b600780c */ /* 0x040fe40001741670 */
[----:B------:R-:W-:Y:S02]  /*18200*/  ISETP.LT.OR P3, PT, R182, 0x22, P3 ;  /* 0x00000022b600780c */ /* 0x000fe40001f61670 */
[----:B------:R-:W-:-:S02]  /*18210*/  FSEL R165, R165, -INF , !P4 ;  /* 0xff800000a5a57808 */ /* 0x000fc40006000000 */
[----:B------:R-:W-:Y:S02]  /*18220*/  FSEL R168, R168, -INF , !P2 ;  /* 0xff800000a8a87808 */ /* 0x000fe40005000000 */
[----:B------:R-:W-:Y:S02]  /*18230*/  FSEL R169, R169, -INF , !P3 ;  /* 0xff800000a9a97808 */ /* 0x000fe40005800000 */
        /* <DEDUP_REMOVED lines=16> */
[----:B-1----:R-:W-:Y:S02]  /*18340*/  FSEL R179, R179, -INF , !P2 ;  /* 0xff800000b3b37808 */ /* 0x002fe40005000000 */
[----:B------:R-:W-:Y:S01]  /*18350*/  FSEL R180, R180, -INF , !P3 ;  /* 0xff800000b4b47808 */ /* 0x000fe20005800000 */
[----:B------:R-:W-:Y:S06]  /*18360*/  @!P5 BRA `(.L_x_1786) ;  /* 0x000000000060d947 */ /* 0x000fec0003800000 */
        /* <DEDUP_REMOVED lines=13> */
.L_x_1788:
[----:B------:R-:W-:Y:S02]  /*18440*/  ULDC UR4, c[0x0][0x9e4] ;  /* 0x0002790000047ab9 */ /* 0x000fe40000000800 */
[----:B------:R-:W-:-:S05]  /*18450*/  IMAD.U32 R181, RZ, RZ, UR4 ;  /* 0x00000004ffb57e24 */ /* 0x000fca000f8e00ff */
[----:B------:R-:W-:-:S13]  /*18460*/  ISETP.NE.AND P2, PT, R181, 0x1, PT ;  /* 0x00000001b500780c */ /* 0x000fda0003f45270 */
[----:B------:R-:W0:Y:S02]  /*18470*/  @P2 LDC.64 R154, c[0x0][0x9e8] ;  /* 0x00027a00ff9a2b82 */ /* 0x000e240000000a00 */
[----:B0-----:R-:W-:-:S05]  /*18480*/  @P2 IMAD.HI.U32 R154, R0, R154, RZ ;  /* 0x0000009a009a2227 */ /* 0x001fca00078e00ff */
[----:B------:R-:W-:-:S07]  /*18490*/  @P2 SHF.R.U32.HI R0, RZ, R155, R154 ;  /* 0x0000009bff002219 */ /* 0x000fce000001169a */
.L_x_1789:
[----:B------:R-:W-:Y:S05]  /*184a0*/  BSYNC B2 ;  /* 0x0000000000027941 */ /* 0x000fea0003800000 */
.L_x_1787:
[----:B------:R-:W-:-:S04]  /*184b0*/  IMAD R0, R0, R181, -R2 ;  /* 0x000000b500007224 */ /* 0x000fc800078e0a02 */
[----:B------:R-:W-:-:S05]  /*184c0*/  IMAD R0, R191, -0x2, R0 ;  /* 0xfffffffebf007824 */ /* 0x000fca00078e0200 */
[----:B------:R-:W-:Y:S02]  /*184d0*/  VIMNMX R183, R183, R0, !PT ;  /* 0x00000000b7b77248 */ /* 0x000fe40007fe0100 */
[----:B------:R-:W-:-:S07]  /*184e0*/  VIADDMNMX R187, R0, R181, R187, PT ;  /* 0x000000b500bb7246 */ /* 0x000fce00038001bb */
.L_x_1786:
[----:B------:R-:W-:Y:S01]  /*184f0*/  FMNMX.FTZ R2, R12, R4, !PT ;  /* 0x000000040c027209 */ /* 0x000fe20007810000 */
[----:B------:R-:W-:Y:S01]  /*18500*/  ULDC UR4, c[0x0][0x988] ;  /* 0x0002620000047ab9 */ /* 0x000fe20000000800 */
[----:B------:R-:W-:Y:S02]  /*18510*/  LOP3.LUT R22, R22, 0xffffdfff, RZ, 0xc0, !PT ;  /* 0xffffdfff16167812 */ /* 0x000fe400078ec0ff */
[----:B------:R-:W-:Y:S02]  /*18520*/  FMNMX.FTZ R2, R152, R2, !PT ;  /* 0x0000000298027209 */ /* 0x000fe40007810000 */
[C---:B------:R-:W-:Y:S02]  /*18530*/  ISETP.GT.AND P2, PT, R183.reuse, 0x1, P1 ;  /* 0x00000001b700780c */ /* 0x040fe40000f44270 */
[----:B------:R-:W-:Y:S02]  /*18540*/  FMNMX.FTZ R2, R160, R2, !PT ;  /* 0x00000002a0027209 */ /* 0x000fe40007810000 */
[----:B------:R-:W-:-:S02]  /*18550*/  ISETP.GT.AND P3, PT, R183, 0x8, P1 ;  /* 0x00000008b700780c */ /* 0x000fc40000f64270 */
[----:B------:R-:W-:Y:S02]  /*18560*/  FMNMX.FTZ R2, R161, R2, !PT ;  /* 0x00000002a1027209 */ /* 0x000fe40007810000 */
[----:B------:R-:W-:Y:S02]  /*18570*/  @P0 LOP3.LUT R22, R22, 0x2000, RZ, 0xfc, !PT ;  /* 0x0000200016160812 */ /* 0x000fe400078efcff */
[----:B------:R-:W-:Y:S02]  /*18580*/  FMNMX.FTZ R2, R158, R2, !PT ;  /* 0x000000029e027209 */ /* 0x000fe40007810000 */
[----:B------:R-:W-:Y:S02]  /*18590*/  ISETP.LT.OR P2, PT, R187, 0x2, P2 ;  /* 0x00000002bb00780c */ /* 0x000fe40001741670 */
[----:B------:R-:W-:Y:S02]  /*185a0*/  FMNMX.FTZ R2, R159, R2, !PT ;  /* 0x000000029f027209 */ /* 0x000fe40007810000 */
[----:B------:R-:W-:-:S02]  /*185b0*/  ISETP.LT.OR P3, PT, R187, 0x9, P3 ;  /* 0x00000009bb00780c */ /* 0x000fc40001f61670 */
[----:B------:R-:W-:Y:S02]  /*185c0*/  FMNMX.FTZ R2, R164, R2, !PT ;  /* 0x00000002a4027209 */ /* 0x000fe40007810000 */
[----:B------:R-:W-:Y:S02]  /*185d0*/  ISETP.GT.AND P0, PT, R183, 0x21, P1 ;  /* 0x00000021b700780c */ /* 0x000fe40000f04270 */
[----:B------:R-:W-:Y:S02]  /*185e0*/  FMNMX.FTZ R2, R165, R2, !PT ;  /* 0x00000002a5027209 */ /* 0x000fe40007810000 */
[----:B------:R-:W-:Y:S02]  /*185f0*/  FSEL R0, R153, -INF , !P2 ;  /* 0xff80000099007808 */ /* 0x000fe40005000000 */
[----:B------:R-:W-:Y:S02]  /*18600*/  FMNMX.FTZ R2, R168, R2, !PT ;  /* 0x00000002a8027209 */ /* 0x000fe40007810000 */
[----:B------:R-:W-:-:S02]  /*18610*/  FSEL R156, R156, -INF , !P3 ;  /* 0xff8000009c9c7808 */ /* 0x000fc40005800000 */
[----:B------:R-:W-:Y:S02]  /*18620*/  FMNMX.FTZ R2, R169, R2, !PT ;  /* 0x00000002a9027209 */ /* 0x000fe40007810000 */
[----:B------:R-:W-:Y:S02]  /*18630*/  ISETP.GT.AND P4, PT, R183, 0x9, P1 ;  /* 0x00000009b700780c */ /* 0x000fe40000f84270 */
[----:B------:R-:W-:Y:S02]  /*18640*/  FMNMX.FTZ R2, R185, R2, !PT ;  /* 0x00000002b9027209 */ /* 0x000fe40007810000 */
[C---:B------:R-:W-:Y:S02]  /*18650*/  ISETP.GT.AND P2, PT, R183.reuse, 0x10, P1 ;  /* 0x00000010b700780c */ /* 0x040fe40000f44270 */
[----:B------:R-:W-:Y:S02]  /*18660*/  FMNMX.FTZ R2, R186, R2, !PT ;  /* 0x00000002ba027209 */ /* 0x000fe40007810000 */
[----:B------:R-:W-:-:S02]  /*18670*/  ISETP.GT.AND P3, PT, R183, 0x11, P1 ;  /* 0x00000011b700780c */ /* 0x000fc40000f64270 */
[----:B------:R-:W-:Y:S02]  /*18680*/  FMNMX.FTZ R2, R175, R2, !PT ;  /* 0x00000002af027209 */ /* 0x000fe40007810000 */
[C---:B------:R-:W-:Y:S02]  /*18690*/  ISETP.LT.OR P4, PT, R187.reuse, 0xa, P4 ;  /* 0x0000000abb00780c */ /* 0x040fe40002781670 */
[----:B------:R-:W-:Y:S02]  /*186a0*/  FMNMX.FTZ R2, R176, R2, !PT ;  /* 0x00000002b0027209 */ /* 0x000fe40007810000 */
[----:B------:R-:W-:Y:S02]  /*186b0*/  ISETP.LT.OR P2, PT, R187, 0x11, P2 ;  /* 0x00000011bb00780c */ /* 0x000fe40001741670 */
[----:B------:R-:W-:Y:S02]  /*186c0*/  FMNMX.FTZ R2, R179, R2, !PT ;  /* 0x00000002b3027209 */ /* 0x000fe40007810000 */
[----:B------:R-:W-:-:S02]  /*186d0*/  ISETP.LT.OR P3, PT, R187, 0x12, P3 ;  /* 0x00000012bb00780c */ /* 0x000fc40001f61670 */
[----:B------:R-:W-:Y:S02]  /*186e0*/  FMNMX.FTZ R2, R180, R2, !PT ;  /* 0x00000002b4027209 */ /* 0x000fe40007810000 */
[----:B------:R-:W-:Y:S02]  /*186f0*/  LOP3.LUT R22, R22, 0xffff7fff, RZ, 0xc0, !PT ;  /* 0xffff7fff16167812 */ /* 0x000fe400078ec0ff */
[----:B------:R-:W-:Y:S01]  /*18700*/  FSEL R157, R157, -INF , !P4 ;  /* 0xff8000009d9d7808 */ /* 0x000fe20006000000 */
[----:B------:R-:W0:Y:S01]  /*18710*/  SHFL.BFLY PT, R153, R2, 0x2, 0x1f ;  /* 0x0c401f0002997f89 */ /* 0x000e2200000e0000 */
[----:B------:R-:W-:Y:S02]  /*18720*/  FSEL R162, R162, -INF , !P2 ;  /* 0xff800000a2a27808 */ /* 0x000fe40005000000 */
[----:B------:R-:W-:Y:S02]  /*18730*/  FSEL R163, R163, -INF , !P3 ;  /* 0xff800000a3a37808 */ /* 0x000fe40005800000 */
[----:B------:R-:W-:-:S02]  /*18740*/  ISETP.GT.AND P4, PT, R183, 0x18, P1 ;  /* 0x00000018b700780c */ /* 0x000fc40000f84270 */
[C---:B------:R-:W-:Y:S02]  /*18750*/  ISETP.GT.AND P2, PT, R183.reuse, 0x19, P1 ;  /* 0x00000019b700780c */ /* 0x040fe40000f44270 */
[C---:B------:R-:W-:Y:S02]  /*18760*/  ISETP.GT.AND P3, PT, R183.reuse, 0x20, P1 ;  /* 0x00000020b700780c */ /* 0x040fe40000f64270 */
[----:B------:R-:W-:Y:S02]  /*18770*/  @P0 LOP3.LUT R22, R22, 0x8000, RZ, 0xfc, !PT ;  /* 0x0000800016160812 */ /* 0x000fe400078efcff */
[----:B------:R-:W-:Y:S02]  /*18780*/  ISETP.GT.AND P0, PT, R183, RZ, P1 ;  /* 0x000000ffb700720c */ /* 0x000fe40000f04270 */
[C---:B------:R-:W-:Y:S02]  /*18790*/  ISETP.LT.OR P4, PT, R187.reuse, 0x19, P4 ;  /* 0x00000019bb00780c */ /* 0x040fe40002781670 */
[----:B------:R-:W-:-:S02]  /*187a0*/  ISETP.LT.OR P2, PT, R187, 0x1a, P2 ;  /* 0x0000001abb00780c */ /* 0x000fc40001741670 */
[----:B------:R-:W-:Y:S02]  /*187b0*/  ISETP.LT.OR P3, PT, R187, 0x21, P3 ;  /* 0x00000021bb00780c */ /* 0x000fe40001f61670 */
[----:B------:R-:W-:Y:S02]  /*187c0*/  FSEL R166, R166, -INF , !P4 ;  /* 0xff800000a6a67808 */ /* 0x000fe40006000000 */
[----:B------:R-:W-:Y:S02]  /*187d0*/  FSEL R167, R167, -INF , !P2 ;  /* 0xff800000a7a77808 */ /* 0x000fe40005000000 */
[----:B------:R-:W-:Y:S02]  /*187e0*/  FSEL R184, R184, -INF , !P3 ;  /* 0xff800000b8b87808 */ /* 0x000fe40005800000 */
[C---:B------:R-:W-:Y:S02]  /*187f0*/  ISETP.GT.AND P2, PT, R183.reuse, 0x28, P1 ;  /* 0x00000028b700780c */ /* 0x040fe40000f44270 */
[----:B------:R-:W-:-:S02]  /*18800*/  ISETP.GT.AND P3, PT, R183, 0x29, P1 ;  /* 0x00000029b700780c */ /* 0x000fc40000f64270 */
[C---:B------:R-:W-:Y:S02]  /*18810*/  ISETP.GT.AND P4, PT, R183.reuse, 0x30, P1 ;  /* 0x00000030b700780c */ /* 0x040fe40000f84270 */
[C---:B------:R-:W-:Y:S02]  /*18820*/  ISETP.GT.AND P5, PT, R183.reuse, 0x31, P1 ;  /* 0x00000031b700780c */ /* 0x040fe40000fa4270 */
[C---:B------:R-:W-:Y:S02]  /*18830*/  ISETP.GT.AND P6, PT, R183.reuse, 0x38, P1 ;  /* 0x00000038b700780c */ /* 0x040fe40000fc4270 */
[----:B------:R-:W-:Y:S02]  /*18840*/  LOP3.LUT R22, R22, 0xfffffff7, RZ, 0xc0, !PT ;  /* 0xfffffff716167812 */ /* 0x000fe400078ec0ff */
[----:B------:R-:W-:Y:S02]  /*18850*/  ISETP.GT.AND P1, PT, R183, 0x39, P1 ;  /* 0x00000039b700780c */ /* 0x000fe40000f24270 */
[----:B------:R-:W-:-:S02]  /*18860*/  @P0 LOP3.LUT R22, R22, 0x8, RZ, 0xfc, !PT ;  /* 0x0000000816160812 */ /* 0x000fc400078efcff */
[----:B0-----:R-:W-:Y:S02]  /*18870*/  FMNMX.FTZ R153, R2, R153, !PT ;  /* 0x0000009902997209 */ /* 0x001fe40007810000 */
[C---:B------:R-:W-:Y:S02]  /*18880*/  LOP3.LUT P0, RZ, R22.reuse, 0x8000, RZ, 0xc0, !PT ;  /* 0x0000800016ff7812 */ /* 0x040fe4000780c0ff */
[----:B------:R-:W-:Y:S01]  /*18890*/  LOP3.LUT R22, R22, 0xfffffffd, RZ, 0xc0, !PT ;  /* 0xfffffffd16167812 */ /* 0x000fe200078ec0ff */
[----:B------:R-:W0:Y:S01]  /*188a0*/  SHFL.BFLY PT, R2, R153, 0x1, 0x1f ;  /* 0x0c201f0099027f89 */ /* 0x000e2200000e0000 */
[C---:B------:R-:W-:Y:S02]  /*188b0*/  ISETP.LT.OR P0, PT, R187.reuse, 0x22, P0 ;  /* 0x00000022bb00780c */ /* 0x040fe40000701670 */
[----:B------:R-:W-:Y:S02]  /*188c0*/  ISETP.LT.OR P4, PT, R187, 0x31, P4 ;  /* 0x00000031bb00780c */ /* 0x000fe40002781670 */
[----:B------:R-:W-:-:S02]  /*188d0*/  @P1 LOP3.LUT R22, R22, 0x2, RZ, 0xfc, !PT ;  /* 0x0000000216161812 */ /* 0x000fc400078efcff */
[C---:B------:R-:W-:Y:S02]  /*188e0*/  ISETP.LT.OR P5, PT, R187.reuse, 0x32, P5 ;  /* 0x00000032bb00780c */ /* 0x040fe40002fa1670 */
[C---:B------:R-:W-:Y:S02]  /*188f0*/  LOP3.LUT P1, RZ, R22.reuse, 0x8, RZ, 0xc0, !PT ;  /* 0x0000000816ff7812 */ /* 0x040fe4000782c0ff */
[----:B------:R-:W-:Y:S02]  /*18900*/  LOP3.LUT R22, R22, 0xffffffef, RZ, 0xc0, !PT ;  /* 0xffffffef16167812 */ /* 0x000fe400078ec0ff */
[----:B------:R-:W-:Y:S02]  /*18910*/  ISETP.LT.OR P1, PT, R187, 0x1, P1 ;  /* 0x00000001bb00780c */ /* 0x000fe40000f21670 */
[----:B------:R-:W-:Y:S02]  /*18920*/  @P0 LOP3.LUT R22, R22, 0x10, RZ, 0xfc, !PT ;  /* 0x0000001016160812 */ /* 0x000fe400078efcff */
[----:B------:R-:W-:-:S02]  /*18930*/  FSEL R13, R13, -INF , !P1 ;  /* 0xff8000000d0d7808 */ /* 0x000fc40004800000 */
[----:B------:R-:W-:Y:S02]  /*18940*/  ISETP.LT.OR P0, PT, R187, 0x29, P2 ;  /* 0x00000029bb00780c */ /* 0x000fe40001701670 */
[----:B------:R-:W-:Y:S02]  /*18950*/  FMNMX.FTZ R155, R13, R3, !PT ;  /* 0x000000030d9b7209 */ /* 0x000fe40007810000 */
[----:B------:R-:W-:Y:S02]  /*18960*/  LOP3.LUT P2, RZ, R22, 0x2, RZ, 0xc0, !PT ;  /* 0x0000000216ff7812 */ /* 0x000fe4000784c0ff */
[----:B------:R-:W-:Y:S02]  /*18970*/  FMNMX.FTZ R155, R0, R155, !PT ;  /* 0x0000009b009b7209 */ /* 0x000fe40007810000 */
[----:B------:R-:W-:Y:S02]  /*18980*/  LOP3.LUT R22, R22, 0xfffffffb, RZ, 0xc0, !PT ;  /* 0xfffffffb16167812 */ /* 0x000fe400078ec0ff */
[----:B0-----:R-:W-:-:S02]  /*18990*/  FMNMX.FTZ R153, R153, R2, !PT ;  /* 0x0000000299997209 */ /* 0x001fc40007810000 */
[----:B------:R-:W-:Y:S02]  /*189a0*/  FMNMX.FTZ R155, R156, R155, !PT ;  /* 0x0000009b9c9b7209 */ /* 0x000fe40007810000 */
[----:B------:R-:W-:Y:S02]  /*189b0*/  @P0 LOP3.LUT R22, R22, 0x4, RZ, 0xfc, !PT ;  /* 0x0000000416160812 */ /* 0x000fe400078efcff */
[----:B------:R-:W-:Y:S02]  /*189c0*/  ISETP.LT.OR P0, PT, R187, 0x2a, P3 ;  /* 0x0000002abb00780c */ /* 0x000fe40001f01670 */
[----:B------:R-:W-:Y:S02]  /*189d0*/  FSETP.NEU.FTZ.AND P3, PT, R153, -INF , PT ;  /* 0xff8000009900780b */ /* 0x000fe40003f7d000 */
[----:B------:R-:W-:Y:S02]  /*189e0*/  FMNMX.FTZ R155, R157, R155, !PT ;  /* 0x0000009b9d9b7209 */ /* 0x000fe40007810000 */
[----:B------:R-:W-:-:S02]  /*189f0*/  FSEL R2, R153, RZ, P3 ;  /* 0x000000ff99027208 */ /* 0x000fc40001800000 */
[----:B------:R-:W-:Y:S02]  /*18a00*/  FMNMX.FTZ R155, R162, R155, !PT ;  /* 0x0000009ba29b7209 */ /* 0x000fe40007810000 */
[----:B------:R-:W-:Y:S01]  /*18a10*/  LOP3.LUT R22, R22, 0xffffbfff, RZ, 0xc0, !PT ;  /* 0xffffbfff16167812 */ /* 0x000fe200078ec0ff */
[----:B------:R-:W-:Y:S01]  /*18a20*/  FADD.FTZ R4, -R2, R4 ;  /* 0x0000000402047221 */ /* 0x000fe20000010100 */
[----:B------:R-:W-:Y:S01]  /*18a30*/  FMNMX.FTZ R155, R163, R155, !PT ;  /* 0x0000009ba39b7209 */ /* 0x000fe20007810000 */
[----:B------:R-:W-:Y:S01]  /*18a40*/  IMAD.U32 R2, RZ, RZ, UR4 ;  /* 0x00000004ff027e24 */ /* 0x000fe2000f8e00ff */
[----:B------:R-:W-:Y:S02]  /*18a50*/  @P0 LOP3.LUT R22, R22, 0x4000, RZ, 0xfc, !PT ;  /* 0x0000400016160812 */ /* 0x000fe400078efcff */
[----:B------:R-:W-:Y:S01]  /*18a60*/  FMNMX.FTZ R155, R166, R155, !PT ;  /* 0x0000009ba69b7209 */ /* 0x000fe20007810000 */
[----:B------:R-:W-:Y:S01]  /*18a70*/  FMUL.FTZ R154, R153, R2 ;  /* 0x00000002999a7220 */ /* 0x000fe20000410000 */
[----:B------:R-:W-:-:S02]  /*18a80*/  LOP3.LUT P0, RZ, R22, 0x10, RZ, 0xc0, !PT ;  /* 0x0000001016ff7812 */ /* 0x000fc4000780c0ff */
[----:B------:R-:W-:Y:S02]  /*18a90*/  FMNMX.FTZ R155, R167, R155, !PT ;  /* 0x0000009ba79b7209 */ /* 0x000fe40007810000 */
[----:B------:R-:W-:Y:S02]  /*18aa0*/  FSEL R154, R154, RZ, P3 ;  /* 0x000000ff9a9a7208 */ /* 0x000fe40001800000 */
[----:B------:R-:W-:Y:S02]  /*18ab0*/  LOP3.LUT P3, RZ, R22, 0x4, RZ, 0xc0, !PT ;  /* 0x0000000416ff7812 */ /* 0x000fe4000786c0ff */
[----:B------:R-:W-:Y:S01]  /*18ac0*/  FSEL R170, R170, -INF , !P0 ;  /* 0xff800000aaaa7808 */ /* 0x000fe20004000000 */
[-CC-:B------:R-:W-:Y:S01]  /*18ad0*/  FFMA.FTZ R12, R12, R2.reuse, -R154.reuse ;  /* 0x000000020c0c7223 */ /* 0x180fe2000001089a */
[----:B------:R-:W-:Y:S01]  /*18ae0*/  FMNMX.FTZ R155, R184, R155, !PT ;  /* 0x0000009bb89b7209 */ /* 0x000fe20007810000 */
[-CC-:B------:R-:W-:Y:S01]  /*18af0*/  FFMA.FTZ R152, R152, R2.reuse, -R154.reuse ;  /* 0x0000000298987223 */ /* 0x180fe2000001089a */
[----:B------:R-:W-:Y:S01]  /*18b00*/  LOP3.LUT P0, RZ, R22, 0x4000, RZ, 0xc0, !PT ;  /* 0x0000400016ff7812 */ /* 0x000fe2000780c0ff */
[-CC-:B------:R-:W-:Y:S01]  /*18b10*/  FFMA.FTZ R160, R160, R2.reuse, -R154.reuse ;  /* 0x00000002a0a07223 */ /* 0x180fe2000001089a */
[----:B------:R-:W-:Y:S01]  /*18b20*/  FSEL R171, R171, -INF , !P3 ;  /* 0xff800000abab7808 */ /* 0x000fe20005800000 */
[-CC-:B------:R-:W-:Y:S01]  /*18b30*/  FFMA.FTZ R161, R161, R2.reuse, -R154.reuse ;  /* 0x00000002a1a17223 */ /* 0x180fe2000001089a */
[----:B------:R-:W-:Y:S01]  /*18b40*/  FMNMX.FTZ R155, R170, R155, !PT ;  /* 0x0000009baa9b7209 */ /* 0x000fe20007810000 */
        /* <DEDUP_REMOVED lines=9> */
[----:B------:R-:W-:Y:S01]  /*18be0*/  ISETP.LT.OR P6, PT, R187, 0x39, P6 ;  /* 0x00000039bb00780c */ /* 0x000fe200037c1670 */
        /* <DEDUP_REMOVED lines=11> */
[----:B------:R-:W-:Y:S01]  /*18ca0*/  FSEL R178, R178, -INF , !P2 ;  /* 0xff800000b2b27808 */ /* 0x000fe20005000000 */
[----:B------:R-:W-:Y:S01]  /*18cb0*/  FFMA.FTZ R154, R180, R2, -R154 ;  /* 0x00000002b49a7223 */ /* 0x000fe2000001089a */
[----:B------:R-:W-:Y:S01]  /*18cc0*/  FMNMX.FTZ R155, R177, R155, !PT ;  /* 0x0000009bb19b7209 */ /* 0x000fe20007810000 */
[----:B------:R-:W-:Y:S01]  /*18cd0*/  MUFU.EX2 R196, R12 ;  /* 0x0000000c00c47308 */ /* 0x000fe20000000800 */
[----:B------:R-:W-:-:S02]  /*18ce0*/  LOP3.LUT P0, RZ, R22, 0x2000, RZ, 0xc0, !PT ;  /* 0x0000200016ff7812 */ /* 0x000fc4000780c0ff */
[----:B------:R-:W-:-:S05]  /*18cf0*/  FMNMX.FTZ R180, R178, R155, !PT ;  /* 0x0000009bb2b47209 */ /* 0x000fca0007810000 */
[----:B------:R-:W0:Y:S01]  /*18d00*/  SHFL.BFLY PT, R155, R180, 0x2, 0x1f ;  /* 0x0c401f00b49b7f89 */ /* 0x000e2200000e0000 */
[----:B------:R-:W-:Y:S08]  /*18d10*/  MUFU.EX2 R160, R160 ;  /* 0x000000a000a07308 */ /* 0x000ff00000000800 */
[----:B------:R-:W-:Y:S08]  /*18d20*/  MUFU.EX2 R161, R161 ;  /* 0x000000a100a17308 */ /* 0x000ff00000000800 */
[----:B------:R-:W-:Y:S01]  /*18d30*/  MUFU.EX2 R158, R158 ;  /* 0x0000009e009e7308 */ /* 0x000fe20000000800 */
[----:B0-----:R-:W-:-:S07]  /*18d40*/  FMNMX.FTZ R180, R180, R155, !PT ;  /* 0x0000009bb4b47209 */ /* 0x001fce0007810000 */
[----:B------:R-:W-:Y:S01]  /*18d50*/  MUFU.EX2 R159, R159 ;  /* 0x0000009f009f7308 */ /* 0x000fe20000000800 */
[----:B------:R-:W0:Y:S07]  /*18d60*/  SHFL.BFLY PT, R181, R180, 0x1, 0x1f ;  /* 0x0c201f00b4b57f89 */ /* 0x000e2e00000e0000 */
[----:B------:R0:W-:Y:S08]  /*18d70*/  MUFU.EX2 R155, R152 ;  /* 0x00000098009b7308 */ /* 0x0001f00000000800 */
[----:B------:R-:W-:Y:S08]  /*18d80*/  MUFU.EX2 R164, R164 ;  /* 0x000000a400a47308 */ /* 0x000ff00000000800 */
[----:B------:R-:W-:Y:S01]  /*18d90*/  MUFU.EX2 R165, R165 ;  /* 0x000000a500a57308 */ /* 0x000fe20000000800 */
[----:B0-----:R-:W-:Y:S01]  /*18da0*/  FMNMX.FTZ R152, R180, R181, !PT ;  /* 0x000000b5b4987209 */ /* 0x001fe20007810000 */
[----:B------:R-:W-:-:S03]  /*18db0*/  FMUL.FTZ R180, R4, R2 ;  /* 0x0000000204b47220 */ /* 0x000fc60000410000 */
[----:B------:R-:W-:-:S03]  /*18dc0*/  FSETP.NEU.FTZ.AND P1, PT, R152, -INF , PT ;  /* 0xff8000009800780b */ /* 0x000fc60003f3d000 */
[----:B------:R-:W-:Y:S01]  /*18dd0*/  MUFU.EX2 R168, R168 ;  /* 0x000000a800a87308 */ /* 0x000fe20000000800 */
[----:B------:R-:W-:-:S05]  /*18de0*/  FSEL R12, R152, RZ, P1 ;  /* 0x000000ff980c7208 */ /* 0x000fca0000800000 */
[----:B------:R-:W-:Y:S01]  /*18df0*/  FADD.FTZ R3, -R12, R3 ;  /* 0x000000030c037221 */ /* 0x000fe20000010100 */
[-C--:B------:R-:W-:Y:S01]  /*18e00*/  FMUL.FTZ R12, R152, R2.reuse ;  /* 0x00000002980c7220 */ /* 0x080fe20000410000 */
[----:B------:R-:W-:Y:S02]  /*18e10*/  MUFU.EX2 R169, R169 ;  /* 0x000000a900a97308 */ /* 0x000fe40000000800 */
[----:B------:R-:W-:Y:S02]  /*18e20*/  FMUL.FTZ R3, R3, R2 ;  /* 0x0000000203037220 */ /* 0x000fe40000410000 */
[----:B------:R-:W-:-:S04]  /*18e30*/  FSEL R4, R12, RZ, P1 ;  /* 0x000000ff0c047208 */ /* 0x000fc80000800000 */
[----:B------:R-:W0:Y:S01]  /*18e40*/  MUFU.EX2 R12, R180 ;  /* 0x000000b4000c7308 */ /* 0x000e220000000800 */
[-CC-:B------:R-:W-:Y:S01]  /*18e50*/  FFMA.FTZ R13, R13, R2.reuse, -R4.reuse ;  /* 0x000000020d0d7223 */ /* 0x180fe20000010804 */
        /* <DEDUP_REMOVED lines=13> */
[-C--:B------:R-:W-:Y:S01]  /*18f30*/  FFMA.FTZ R174, R174, R2.reuse, -R4 ;  /* 0x00000002aeae7223 */ /* 0x080fe20000010804 */
[----:B------:R-:W-:Y:S01]  /*18f40*/  MUFU.EX2 R13, R13 ;  /* 0x0000000d000d7308 */ /* 0x000fe20000000800 */
[----:B0-----:R-:W-:Y:S01]  /*18f50*/  FFMA.FTZ R223, R12, R223, R196 ;  /* 0x000000df0cdf7223 */ /* 0x001fe200000100c4 */
[-CC-:B------:R-:W-:Y:S01]  /*18f60*/  FFMA.FTZ R177, R177, R2.reuse, -R4.reuse ;  /* 0x00000002b1b17223 */ /* 0x180fe20000010804 */
[----:B------:R-:W-:-:S05]  /*18f70*/  FFMA.FTZ R4, R178, R2, -R4 ;  /* 0x00000002b2047223 */ /* 0x000fca0000010804 */
[----:B------:R0:W1:Y:S08]  /*18f80*/  MUFU.EX2 R0, R3 ;  /* 0x0000000300007308 */ /* 0x0000700000000800 */
[----:B------:R-:W2:Y:S01]  /*18f90*/  MUFU.EX2 R156, R156 ;  /* 0x0000009c009c7308 */ /* 0x000ea20000000800 */
[----:B0-----:R-:W-:-:S04]  /*18fa0*/  FADD.FTZ R3, R155, R223 ;  /* 0x000000df9b037221 */ /* 0x001fc80000010000 */
[----:B------:R-:W-:-:S03]  /*18fb0*/  FADD.FTZ R3, R160, R3 ;  /* 0x00000003a0037221 */ /* 0x000fc60000010000 */
[----:B------:R-:W0:Y:S01]  /*18fc0*/  MUFU.EX2 R157, R157 ;  /* 0x0000009d009d7308 */ /* 0x000e220000000800 */
[----:B-1----:R-:W-:Y:S01]  /*18fd0*/  FFMA.FTZ R221, R0, R221, R13 ;  /* 0x000000dd00dd7223 */ /* 0x002fe2000001000d */
[----:B------:R-:W-:-:S03]  /*18fe0*/  FADD.FTZ R3, R161, R3 ;  /* 0x00000003a1037221 */ /* 0x000fc60000010000 */
[----:B------:R-:W-:Y:S01]  /*18ff0*/  FADD.FTZ R178, R197, R221 ;  /* 0x000000ddc5b27221 */ /* 0x000fe20000010000 */
[----:B------:R-:W-:Y:S02]  /*19000*/  FADD.FTZ R3, R158, R3 ;  /* 0x000000039e037221 */ /* 0x000fe40000010000 */
[----:B------:R-:W1:Y:S01]  /*19010*/  MUFU.EX2 R162, R162 ;  /* 0x000000a200a27308 */ /* 0x000e620000000800 */
[----:B--2---:R-:W-:Y:S01]  /*19020*/  FADD.FTZ R178, R156, R178 ;  /* 0x000000b29cb27221 */ /* 0x004fe20000010000 */
[----:B------:R-:W-:-:S04]  /*19030*/  FADD.FTZ R3, R159, R3 ;  /* 0x000000039f037221 */ /* 0x000fc80000010000 */
[----:B------:R-:W-:Y:S02]  /*19040*/  FADD.FTZ R3, R164, R3 ;  /* 0x00000003a4037221 */ /* 0x000fe40000010000 */
[----:B------:R-:W2:Y:S01]  /*19050*/  MUFU.EX2 R163, R163 ;  /* 0x000000a300a37308 */ /* 0x000ea20000000800 */
[----:B0-----:R-:W-:Y:S01]  /*19060*/  FADD.FTZ R178, R157, R178 ;  /* 0x000000b29db27221 */ /* 0x001fe20000010000 */
[----:B------:R-:W-:-:S04]  /*19070*/  FADD.FTZ R3, R165, R3 ;  /* 0x00000003a5037221 */ /* 0x000fc80000010000 */
[----:B------:R-:W-:Y:S02]  /*19080*/  FADD.FTZ R3, R168, R3 ;  /* 0x00000003a8037221 */ /* 0x000fe40000010000 */
[----:B------:R-:W0:Y:S01]  /*19090*/  MUFU.EX2 R166, R166 ;  /* 0x000000a600a67308 */ /* 0x000e220000000800 */
[----:B-1----:R-:W-:Y:S01]  /*190a0*/  FADD.FTZ R178, R162, R178 ;  /* 0x000000b2a2b27221 */ /* 0x002fe20000010000 */
[----:B------:R-:W-:-:S06]  /*190b0*/  FADD.FTZ R3, R169, R3 ;  /* 0x00000003a9037221 */ /* 0x000fcc0000010000 */
        /* <DEDUP_REMOVED lines=34> */
.L_x_1790:
[----:B------:R-:W2:Y:S01]  /*192e0*/  LDL R3, [R1+0x14] ;  /* 0x0000140001037983 */ /* 0x000ea20000100800 */
[----:B------:R-:W-:Y:S01]  /*192f0*/  VIADD R203, R203, 0x30860 ;  /* 0x00030860cbcb7836 */ /* 0x000fe20000000000 */
[----:B------:R-:W-:Y:S01]  /*19300*/  F2FP.BF16.F32.PACK_AB R189, R170, R184 ;  /* 0x000000b8aabd723e */ /* 0x000fe200000010ff */
[----:B------:R-:W-:Y:S01]  /*19310*/  IMAD.MOV.U32 R202, RZ, RZ, R222 ;  /* 0x000000ffffca7224 */ /* 0x000fe200078e00de */
[----:B------:R-:W-:Y:S01]  /*19320*/  F2FP.BF16.F32.PACK_AB R187, R4, R177 ;  /* 0x000000b104bb723e */ /* 0x000fe200000010ff */
[----:B------:R-:W-:Y:S01]  /*19330*/  IMAD.MOV.U32 R4, RZ, RZ, R153 ;  /* 0x000000ffff047224 */ /* 0x000fe200078e0099 */
[----:B------:R-:W-:Y:S02]  /*19340*/  PRMT R203, R190, 0x654, R203 ;  /* 0x00000654becb7816 */ /* 0x000fe400000000cb */
[----:B------:R-:W-:Y:S02]  /*19350*/  F2FP.BF16.F32.PACK_AB R190, R186, R185 ;  /* 0x000000b9babe723e */ /* 0x000fe400000010ff */
[----:B------:R0:W-:Y:S01]  /*19360*/  SYNCS.ARRIVE.TRANS64.RED.A1T0 RZ, [R203+URZ], RZ ;  /* 0x000000ffcbff79a7 */ /* 0x0001e2000810043f */
[----:B------:R-:W-:-:S02]  /*19370*/  F2FP.BF16.F32.PACK_AB R196, R155, R196 ;  /* 0x000000c49bc4723e */ /* 0x000fc400000010ff */
[----:B------:R-:W-:Y:S02]  /*19380*/  F2FP.BF16.F32.PACK_AB R197, R197, R13 ;  /* 0x0000000dc5c5723e */ /* 0x000fe400000010ff */
[----:B------:R-:W-:Y:S02]  /*19390*/  F2FP.BF16.F32.PACK_AB R198, R161, R160 ;  /* 0x000000a0a1c6723e */ /* 0x000fe400000010ff */
[----:B------:R-:W-:Y:S01]  /*193a0*/  F2FP.BF16.F32.PACK_AB R199, R157, R156 ;  /* 0x0000009c9dc7723e */ /* 0x000fe200000010ff */
[----:B0-----:R-:W-:Y:S01]  /*193b0*/  IMAD.MOV.U32 R203, RZ, RZ, R226 ;  /* 0x000000ffffcb7224 */ /* 0x001fe200078e00e2 */
        /* <DEDUP_REMOVED lines=9> */
[C---:B--2---:R-:W-:Y:S01]  /*19450*/  ISETP.GT.AND P1, PT, R5.reuse, R3, PT ;  /* 0x000000030500720c */ /* 0x044fe20003f24270 */
[----:B------:R-:W-:Y:S02]  /*19460*/  VIADD R5, R5, 0xffffffff ;  /* 0xffffffff05057836 */ /* 0x000fe40000000000 */
[----:B------:R-:W-:-:S10]  /*19470*/  IMAD.MOV.U32 R3, RZ, RZ, R152 ;  /* 0x000000ffff037224 */ /* 0x000fd400078e0098 */
[----:B------:R-:W-:Y:S05]  /*19480*/  @P1 BRA `(.L_x_1791) ;  /* 0xffffffcc009c1947 */ /* 0x000fea000383ffff */
[----:B------:R-:W-:Y:S05]  /*19490*/  BSYNC B0 ;  /* 0x0000000000007941 */ /* 0x000fea0003800000 */
.L_x_1770:
[----:B------:R-:W-:Y:S02]  /*194a0*/  IMAD.MOV.U32 R3, RZ, RZ, R152 ;  /* 0x000000ffff037224 */ /* 0x000fe400078e0098 */
[----:B------:R-:W-:Y:S02]  /*194b0*/  IMAD.MOV.U32 R4, RZ, RZ, R153 ;  /* 0x000000ffff047224 */ /* 0x000fe400078e0099 */
[----:B------:R-:W-:Y:S02]  /*194c0*/  IMAD.MOV.U32 R202, RZ, RZ, R222 ;  /* 0x000000ffffca7224 */ /* 0x000fe400078e00de */
[----:B------:R-:W-:-:S07]  /*194d0*/  IMAD.MOV.U32 R203, RZ, RZ, R226 ;  /* 0x000000ffffcb7224 */ /* 0x000fce00078e00e2 */
.L_x_1769:
[----:B------:R-:W-:Y:S05]  /*194e0*/  BSYNC B1 ;  /* 0x0000000000017941 */ /* 0x000fea0003800000 */
.L_x_1768:
[----:B------:R-:W2:Y:S01]  /*194f0*/  LDL R152, [R1+0x48] ;  /* 0x0000480001987983 */ /* 0x000ea20000100800 */
[----:B------:R-:W0:Y:S01]  /*19500*/  LDC R13, c[0x0][0x448] ;  /* 0x00011200ff0d7b82 */ /* 0x000e220000000800 */
[----:B------:R-:W-:Y:S01]  /*19510*/  LOP3.LUT R22, R22, 0xffffffdf, RZ, 0xc0, !PT ;  /* 0xffffffdf16167812 */ /* 0x000fe200078ec0ff */
[----:B------:R-:W-:-:S06]  /*19520*/  ULDC UR4, c[0x0][0x9dc] ;  /* 0x0002770000047ab9 */ /* 0x000fcc0000000800 */
[----:B------:R-:W1:Y:S01]  /*19530*/  LDC R155, c[0x0][0x9e4] ;  /* 0x00027900ff9b7b82 */ /* 0x000e620000000800 */
[----:B0-----:R-:W-:-:S13]  /*19540*/  ISETP.NE.AND P1, PT, R13, 0x1, PT ;  /* 0x000000010d00780c */ /* 0x001fda0003f25270 */
[----:B------:R-:W0:Y:S01]  /*19550*/  @P1 LDC R153, c[0x0][0x44c] ;  /* 0x00011300ff991b82 */ /* 0x000e220000000800 */
[----:B------:R-:W-:-:S04]  /*19560*/  @P1 LOP3.LUT R22, R22, 0x20, RZ, 0xfc, !PT ;  /* 0x0000002016161812 */ /* 0x000fc800078efcff */
[----:B------:R-:W-:-:S03]  /*19570*/  LOP3.LUT R22, R22, 0xffffffbf, RZ, 0xc0, !PT ;  /* 0xffffffbf16167812 */ /* 0x000fc600078ec0ff */
[----:B------:R-:W3:Y:S01]  /*19580*/  @P1 LDC R13, c[0x0][0x450] ;  /* 0x00011400ff0d1b82 */ /* 0x000ee20000000800 */
[----:B--2---:R-:W-:-:S04]  /*19590*/  VIADD R152, R152, 0x7f ;  /* 0x0000007f98987836 */ /* 0x004fc80000000000 */
[----:B0-----:R-:W-:-:S05]  /*195a0*/  @P1 IMAD.HI.U32 R153, R152, R153, RZ ;  /* 0x0000009998991227 */ /* 0x001fca00078e00ff */
[----:B---3--:R-:W-:Y:S02]  /*195b0*/  @P1 SHF.R.U32.HI R152, RZ, R13, R153 ;  /* 0x0000000dff981219 */ /* 0x008fe40000011699 */
[----:B-1----:R-:W-:Y:S02]  /*195c0*/  ISETP.GE.AND P1, PT, R155, 0x1, PT ;  /* 0x000000019b00780c */ /* 0x002fe40003f26270 */
[----:B------:R-:W-:-:S05]  /*195d0*/  IADD3 R13, R220, 0x1, -R218 ;  /* 0x00000001dc0d7810 */ /* 0x000fca0007ffe8da */
[----:B------:R-:W-:-:S04]  /*195e0*/  IMAD.IADD R152, R13, 0x1, R152 ;  /* 0x000000010d987824 */ /* 0x000fc800078e0298 */
[----:B------:R-:W-:Y:S02]  /*195f0*/  VIADD R13, R152, -UR4 ;  /* 0x80000004980d7c36 */ /* 0x000fe40008000000 */
[----:B------:R-:W-:Y:S01]  /*19600*/  @P1 LOP3.LUT R22, R22, 0x40, RZ, 0xfc, !PT ;  /* 0x0000004016161812 */ /* 0x000fe200078efcff */
[----:B------:R-:W-:Y:S06]  /*19610*/  @!P1 BRA `(.L_x_1792) ;  /* 0x0000000000489947 */ /* 0x000fec0003800000 */
[----:B------:R-:W-:Y:S01]  /*19620*/  IMAD.MOV.U32 R154, RZ, RZ, R152 ;  /* 0x000000ffff9a7224 */ /* 0x000fe200078e0098 */
[----:B------:R-:W-:Y:S04]  /*19630*/  BSSY B0, `(.L_x_1793) ;  /* 0x000000e000007945 */ /* 0x000fe80003800000 */
        /* <DEDUP_REMOVED lines=9> */
.L_x_1794:
[----:B------:R-:W-:-:S13]  /*196d0*/  ISETP.NE.AND P1, PT, R155, 0x1, PT ;  /* 0x000000019b00780c */ /* 0x000fda0003f25270 */
[----:B------:R-:W0:Y:S02]  /*196e0*/  @P1 LDC.64 R152, c[0x0][0x9e8] ;  /* 0x00027a00ff981b82 */ /* 0x000e240000000a00 */
[----:B0-----:R-:W-:-:S05]  /*196f0*/  @P1 IMAD.HI.U32 R152, R154, R152, RZ ;  /* 0x000000989a981227 */ /* 0x001fca00078e00ff */
[----:B------:R-:W-:-:S07]  /*19700*/  @P1 SHF.R.U32.HI R154, RZ, R153, R152 ;  /* 0x00000099ff9a1219 */ /* 0x000fce0000011698 */
.L_x_1795:
[----:B------:R-:W-:Y:S05]  /*19710*/  BSYNC B0 ;  /* 0x0000000000007941 */ /* 0x000fea0003800000 */
.L_x_1793:
[----:B------:R-:W-:-:S05]  /*19720*/  IMAD R154, R154, R155, RZ ;  /* 0x0000009b9a9a7224 */ /* 0x000fca00078e02ff */
[----:B------:R-:W-:-:S07]  /*19730*/  VIMNMX R13, R13, R154, !PT ;  /* 0x0000009a0d0d7248 */ /* 0x000fce0007fe0100 */
.L_x_1792:
[----:B------:R-:W2:Y:S01]  /*19740*/  LDL R153, [R1+0x64] ;  /* 0x0000640001997983 */ /* 0x000ea20000100800 */
[----:B------:R-:W-:Y:S01]  /*19750*/  VIADD R13, R13, 0x3f ;  /* 0x0000003f0d0d7836 */ /* 0x000fe20000000000 */
[----:B------:R-:W-:Y:S04]  /*19760*/  BSSY B0, `(.L_x_1796) ;  /* 0x0000265000007945 */ /* 0x000fe80003800000 */
[----:B------:R-:W-:-:S04]  /*19770*/  SHF.R.S32.HI R152, RZ, 0x1f, R13 ;  /* 0x0000001fff987819 */ /* 0x000fc8000001140d */
[----:B------:R-:W-:-:S04]  /*19780*/  LEA.HI R152, R152, R13, RZ, 0x6 ;  /* 0x0000000d98987211 */ /* 0x000fc800078f30ff */
[----:B------:R-:W-:-:S04]  /*19790*/  SHF.R.S32.HI R152, RZ, 0x6, R152 ;  /* 0x00000006ff987819 */ /* 0x000fc80000011498 */
[----:B--2---:R-:W-:-:S04]  /*197a0*/  VIMNMX R153, R153, R152, !PT ;  /* 0x0000009899997248 */ /* 0x004fc80007fe0100 */
[----:B------:R-:W-:Y:S01]  /*197b0*/  ISETP.GE.AND P1, PT, R5, R153, PT ;  /* 0x000000990500720c */ /* 0x000fe20003f26270 */
[----:B------:R0:W-:-:S12]  /*197c0*/  STL [R1+0x44], R153 ;  /* 0x0000449901007387 */ /* 0x0001d80000100800 */
[----:B0-----:R-:W-:Y:S05]  /*197d0*/  @!P1 BRA `(.L_x_1797) ;  /* 0x0000002400749947 */ /* 0x001fea0003800000 */
[----:B------:R-:W-:Y:S01]  /*197e0*/  BSSY B1, `(.L_x_1798) ;  /* 0x000025b000017945 */ /* 0x000fe20003800000 */
[----:B------:R0:W-:Y:S01]  /*197f0*/  STL [R1+0x4], R5 ;  /* 0x0000040501007387 */ /* 0x0001e20000100800 */
[----:B------:R-:W-:Y:S02]  /*19800*/  IMAD.MOV.U32 R227, RZ, RZ, R3 ;  /* 0x000000ffffe37224 */ /* 0x000fe400078e0003 */
[----:B------:R-:W-:Y:S02]  /*19810*/  IMAD.MOV.U32 R226, RZ, RZ, R4 ;  /* 0x000000ffffe27224 */ /* 0x000fe400078e0004 */
[----:B------:R-:W-:Y:S02]  /*19820*/  IMAD.MOV.U32 R13, RZ, RZ, R203 ;  /* 0x000000ffff0d7224 */ /* 0x000fe400078e00cb */
[----:B0-----:R-:W-:-:S07]  /*19830*/  IMAD.MOV.U32 R5, RZ, RZ, R202 ;  /* 0x000000ffff057224 */ /* 0x001fce00078e00ca */
.L_x_1811:
[----:B------:R-:W-:-:S04]  /*19840*/  ISETP.NE.AND P1, PT, R5, 0x1, PT ;  /* 0x000000010500780c */ /* 0x000fc80003f25270 */
[----:B------:R-:W-:-:S04]  /*19850*/  SEL R203, RZ, 0x1, P1 ;  /* 0x00000001ffcb7807 */ /* 0x000fc80000800000 */
[----:B------:R-:W-:Y:S01]  /*19860*/  LOP3.LUT R203, R13, R203, RZ, 0x3c, !PT ;  /* 0x000000cb0dcb7212 */ /* 0x000fe200078e3cff */
[----:B0-----:R-:W-:Y:S06]  /*19870*/  @!P0 BRA `(.L_x_1799) ;  /* 0x0000000000048947 */ /* 0x001fec0003800000 */
[----:B------:R-:W-:Y:S01]  /*19880*/  BPT.TRAP 0x1 ;  /* 0x000000040000795c */ /* 0x000fe20000300000 */
.L_x_1799:
        /* <DEDUP_REMOVED lines=8> */
.L_x_1800:
        /* <DEDUP_REMOVED lines=8> */
.L_x_1802:
[----:B------:R-:W-:Y:S05]  /*19990*/  BSYNC B2 ;  /* 0x0000000000027941 */ /* 0x000fea0003800000 */
.L_x_1801:
[----:B------:R-:W-:Y:S04]  /*199a0*/  STL.64 [R1+0xd0], R22 ;  /* 0x0000d01601007387 */ /* 0x000fe80000100a00 */
[----:B------:R-:W-:Y:S04]  /*199b0*/  STL [R1+0xc8], R5 ;  /* 0x0000c80501007387 */ /* 0x000fe80000100800 */
[----:B------:R2:W-:Y:S04]  /*199c0*/  STL.64 [R1+0xc0], R18 ;  /* 0x0000c01201007387 */ /* 0x0005e80000100a00 */
[----:B--2---:R-:W2:Y:S04]  /*199d0*/  LDL.64 R18, [R1+0x30] ;  /* 0x0000300001127983 */ /* 0x004ea80000100a00 */
[----:B------:R3:W-:Y:S04]  /*199e0*/  STL.64 [R1+0xb8], R16 ;  /* 0x0000b81001007387 */ /* 0x0007e80000100a00 */
[----:B------:R-:W4:Y:S04]  /*199f0*/  LDL.64 R22, [R1+0x38] ;  /* 0x0000380001167983 */ /* 0x000f280000100a00 */
[----:B---3--:R-:W3:Y:S01]  /*19a00*/  LDL.64 R16, [R1+0x28] ;  /* 0x0000280001107983 */ /* 0x008ee20000100a00 */
[----:B01----:R-:W-:-:S02]  /*19a10*/  IMAD.MOV.U32 R2, RZ, RZ, R4 ;  /* 0x000000ffff027224 */ /* 0x003fc400078e0004 */
[----:B------:R-:W-:Y:S02]  /*19a20*/  VIADD R152, R4, 0x6 ;  /* 0x0000000604987836 */ /* 0x000fe40000000000 */
[----:B------:R-:W-:Y:S01]  /*19a30*/  IMAD.MOV.U32 R3, RZ, RZ, 0x40000040 ;  /* 0x40000040ff037424 */ /* 0x000fe200078e00ff */
[----:B------:R-:W-:Y:S01]  /*19a40*/  R2UR UR6, R2 ;  /* 0x00000000020672ca */ /* 0x000fe200000e0000 */
[----:B------:R-:W-:Y:S01]  /*19a50*/  IMAD.MOV.U32 R2, RZ, RZ, R154 ;  /* 0x000000ffff027224 */ /* 0x000fe200078e009a */
[----:B------:R-:W-:Y:S01]  /*19a60*/  R2UR UR10, R152 ;  /* 0x00000000980a72ca */ /* 0x000fe200000e0000 */
[C---:B------:R-:W-:Y:S01]  /*19a70*/  VIADD R154, R4.reuse, 0x204 ;  /* 0x00000204049a7836 */ /* 0x040fe20000000000 */
[----:B------:R-:W-:Y:S01]  /*19a80*/  R2UR UR5, R3 ;  /* 0x00000000030572ca */ /* 0x000fe200000e0000 */
[----:B------:R-:W-:Y:S01]  /*19a90*/  VIADD R152, R4, 0x202 ;  /* 0x0000020204987836 */ /* 0x000fe20000000000 */
[----:B------:R-:W-:Y:S01]  /*19aa0*/  R2UR UR4, R2 ;  /* 0x00000000020472ca */ /* 0x000fe200000e0000 */
[----:B------:R-:W-:Y:S01]  /*19ab0*/  IMAD.MOV.U32 R2, RZ, RZ, R153 ;  /* 0x000000ffff027224 */ /* 0x000fe200078e0099 */
[----:B------:R-:W-:Y:S01]  /*19ac0*/  R2UR UR22, R154 ;  /* 0x000000009a1672ca */ /* 0x000fe200000e0000 */
[----:B------:R-:W-:Y:S01]  /*19ad0*/  IMAD.MOV.U32 R153, RZ, RZ, 0x40000040 ;  /* 0x40000040ff997424 */ /* 0x000fe200078e00ff */
[----:B------:R-:W-:Y:S01]  /*19ae0*/  R2UR UR18, R152 ;  /* 0x00000000981272ca */ /* 0x000fe200000e0000 */
[----:B------:R-:W-:Y:S01]  /*19af0*/  VIADD R154, R4, 0x400 ;  /* 0x00000400049a7836 */ /* 0x000fe20000000000 */
[----:B------:R-:W-:Y:S01]  /*19b00*/  R2UR UR8, R2 ;  /* 0x00000000020872ca */ /* 0x000fe200000e0000 */
[C---:B------:R-:W-:Y:S01]  /*19b10*/  VIADD R2, R4.reuse, 0x200 ;  /* 0x0000020004027836 */ /* 0x040fe20000000000 */
[----:B------:R-:W-:Y:S01]  /*19b20*/  R2UR UR11, R153 ;  /* 0x00000000990b72ca */ /* 0x000fe200000e0000 */
[----:B------:R-:W-:Y:S01]  /*19b30*/  VIADD R152, R4, 0x402 ;  /* 0x0000040204987836 */ /* 0x000fe20000000000 */
[----:B------:R-:W-:Y:S01]  /*19b40*/  R2UR UR30, R154 ;  /* 0x000000009a1e72ca */ /* 0x000fe200000e0000 */
[----:B------:R-:W-:Y:S01]  /*19b50*/  VIADD R154, R4, 0x406 ;  /* 0x00000406049a7836 */ /* 0x000fe20000000000 */
[----:B------:R-:W-:Y:S01]  /*19b60*/  R2UR UR14, R2 ;  /* 0x00000000020e72ca */ /* 0x000fe200000e0000 */
[----:B------:R-:W-:Y:S01]  /*19b70*/  VIADD R2, R4, 0x206 ;  /* 0x0000020604027836 */ /* 0x000fe20000000000 */
[----:B------:R-:W-:Y:S01]  /*19b80*/  MOV R5, UR10 ;  /* 0x0000000a00057c02 */ /* 0x000fe20008000f00 */
[----:B------:R-:W-:Y:S01]  /*19b90*/  UMOV UR10, UR4 ;  /* 0x00000004000a7c82 */ /* 0x000fe20008000000 */
[----:B------:R-:W-:Y:S01]  /*19ba0*/  R2UR UR7, R3 ;  /* 0x00000000030772ca */ /* 0x000fe200000e0000 */
[----:B------:R-:W-:Y:S01]  /*19bb0*/  IMAD.MOV.U32 R155, RZ, RZ, 0x40000040 ;  /* 0x40000040ff9b7424 */ /* 0x000fe200078e00ff */
[----:B------:R-:W-:Y:S01]  /*19bc0*/  R2UR UR26, R2 ;  /* 0x00000000021a72ca */ /* 0x000fe200000e0000 */
[----:B------:R-:W-:Y:S01]  /*19bd0*/  VIADD R2, R4, 0x404 ;  /* 0x0000040404027836 */ /* 0x000fe20000000000 */
[----:B------:R-:W-:Y:S01]  /*19be0*/  R2UR UR34, R152 ;  /* 0x00000000982272ca */ /* 0x000fe200000e0000 */
[----:B------:R-:W-:Y:S01]  /*19bf0*/  VIADD R152, R4, 0x604 ;  /* 0x0000060404987836 */ /* 0x000fe20000000000 */
[----:B------:R-:W-:Y:S01]  /*19c00*/  MOV R156, UR11 ;  /* 0x0000000b009c7c02 */ /* 0x000fe20008000f00 */
[----:B------:R-:W-:Y:S01]  /*19c10*/  UMOV UR11, UR5 ;  /* 0x00000005000b7c82 */ /* 0x000fe20008000000 */
[----:B------:R-:W-:Y:S01]  /*19c20*/  R2UR UR38, R2 ;  /* 0x00000000022672ca */ /* 0x000fe200000e0000 */
[----:B------:R-:W-:Y:S01]  /*19c30*/  VIADD R2, R4, 0x600 ;  /* 0x0000060004027836 */ /* 0x000fe20000000000 */
[----:B------:R-:W-:Y:S01]  /*19c40*/  R2UR UR42, R154 ;  /* 0x000000009a2a72ca */ /* 0x000fe200000e0000 */
[----:B------:R-:W-:Y:S01]  /*19c50*/  VIADD R154, R4, 0x602 ;  /* 0x00000602049a7836 */ /* 0x000fe20000000000 */
[----:B------:R-:W-:-:S02]  /*19c60*/  R2UR UR4, R6 ;  /* 0x00000000060472ca */ /* 0x000fc400000e0000 */
[----:B------:R-:W-:Y:S02]  /*19c70*/  R2UR UR5, R7 ;  /* 0x00000000070572ca */ /* 0x000fe400000e0000 */
[----:B------:R-:W-:Y:S01]  /*19c80*/  R2UR UR46, R2 ;  /* 0x00000000022e72ca */ /* 0x000fe200000e0000 */
[----:B------:R-:W-:Y:S01]  /*19c90*/  VIADD R2, R4, 0x606 ;  /* 0x0000060604027836 */ /* 0x000fe20000000000 */
[----:B------:R-:W-:Y:S01]  /*19ca0*/  R2UR UR19, R153 ;  /* 0x00000000991372ca */ /* 0x000fe200000e0000 */
[----:B------:R-:W-:Y:S01]  /*19cb0*/  IMAD.MOV.U32 R4, RZ, RZ, R156 ;  /* 0x000000ffff047224 */ /* 0x000fe200078e009c */
[C---:B------:R-:W-:Y:S02]  /*19cc0*/  R2UR UR23, R155.reuse ;  /* 0x000000009b1772ca */ /* 0x040fe400000e0000 */
[----:B------:R-:W-:Y:S02]  /*19cd0*/  R2UR UR31, R155 ;  /* 0x000000009b1f72ca */ /* 0x000fe400000e0000 */
[----:B------:R-:W-:-:S02]  /*19ce0*/  R2UR UR35, R153 ;  /* 0x00000000992372ca */ /* 0x000fc400000e0000 */
[C---:B------:R-:W-:Y:S02]  /*19cf0*/  R2UR UR43, R155.reuse ;  /* 0x000000009b2b72ca */ /* 0x040fe400000e0000 */
[----:B------:R-:W-:Y:S02]  /*19d00*/  R2UR UR50, R154 ;  /* 0x000000009a3272ca */ /* 0x000fe400000e0000 */
[----:B------:R-:W-:Y:S02]  /*19d10*/  R2UR UR51, R155 ;  /* 0x000000009b3372ca */ /* 0x000fe400000e0000 */
[----:B------:R-:W-:Y:S02]  /*19d20*/  R2UR UR54, R152 ;  /* 0x00000000983672ca */ /* 0x000fe400000e0000 */
[----:B------:R-:W-:Y:S02]  /*19d30*/  R2UR UR55, R153 ;  /* 0x00000000993772ca */ /* 0x000fe400000e0000 */
[----:B------:R-:W-:Y:S01]  /*19d40*/  WARPGROUP.ARRIVE ;  /* 0x00000000000079c5 */ /* 0x000fe20000000000 */
[----:B------:R-:W-:-:S02]  /*19d50*/  R2UR UR9, R3 ;  /* 0x00000000030972ca */ /* 0x000fc400000e0000 */
[C---:B------:R-:W-:Y:S02]  /*19d60*/  R2UR UR15, R3.reuse ;  /* 0x00000000030f72ca */ /* 0x040fe400000e0000 */
[C---:B------:R-:W-:Y:S01]  /*19d70*/  R2UR UR27, R3.reuse ;  /* 0x00000000031b72ca */ /* 0x040fe200000e0000 */
[----:B------:R-:W-:Y:S01]  /*19d80*/  HGMMA.64x64x16.F32.BF16 R152, gdesc[UR4], RZ, !UPT, gsb0 ;  /* 0x00e00000049879f0 */ /* 0x000fe2000c0018ff */
[C---:B------:R-:W-:Y:S02]  /*19d90*/  R2UR UR39, R3.reuse ;  /* 0x00000000032772ca */ /* 0x040fe400000e0000 */
[C---:B------:R-:W-:Y:S02]  /*19da0*/  R2UR UR47, R3.reuse ;  /* 0x00000000032f72ca */ /* 0x040fe400000e0000 */
[----:B------:R-:W-:Y:S02]  /*19db0*/  R2UR UR58, R2 ;  /* 0x00000000023a72ca */ /* 0x000fe400000e0000 */
[----:B------:R-:W-:-:S02]  /*19dc0*/  R2UR UR59, R3 ;  /* 0x00000000033b72ca */ /* 0x000fc400000e0000 */
[----:B------:R-:W3:Y:S01]  /*19dd0*/  LDL.64 R2, [R1+0x20] ;  /* 0x0000200001027983 */ /* 0x000ee20000100a00 */
[----:B------:R-:W-:Y:S01]  /*19de0*/  UMOV UR6, UR8 ;  /* 0x0000000800067c82 */ /* 0x000fe20008000000 */
[----:B------:R-:W-:Y:S01]  /*19df0*/  UMOV UR7, UR9 ;  /* 0x0000000900077c82 */ /* 0x000fe20008000000 */
[----:B------:R-:W-:Y:S02]  /*19e00*/  WARPGROUP.DEPBAR.LE gsb0, 0x0 ;  /* 0x00008000000079c5 */ /* 0x000fe40000010000 */
[----:B------:R-:W-:Y:S01]  /*19e10*/  WARPGROUP.ARRIVE ;  /* 0x00000000000079c5 */ /* 0x000fe20000000000 */
[----:B----4-:R-:W-:Y:S02]  /*19e20*/  R2UR UR8, R22 ;  /* 0x00000000160872ca */ /* 0x010fe400000e0000 */
[----:B------:R-:W-:Y:S02]  /*19e30*/  R2UR UR9, R23 ;  /* 0x00000000170972ca */ /* 0x000fe400000e0000 */
[----:B--2---:R-:W-:Y:S01]  /*19e40*/  R2UR UR4, R18 ;  /* 0x00000000120472ca */ /* 0x004fe200000e0000 */
[----:B------:R0:W5:Y:S10]  /*19e50*/  LDL.LU.64 R22, [R1+0xd0] ;  /* 0x0000d00001167983 */ /* 0x0001740000300a00 */
[----:B------:R-:W-:Y:S01]  /*19e60*/  HGMMA.64x64x16.F32.BF16 R152, gdesc[UR8], R152, gsb0 ;  /* 0x00e00000089879f0 */ /* 0x000fe20008001898 */
[----:B------:R-:W-:-:S02]  /*19e70*/  R2UR UR5, R19 ;  /* 0x00000000130572ca */ /* 0x000fc400000e0000 */
[----:B------:R-:W-:Y:S02]  /*19e80*/  WARPGROUP.DEPBAR.LE gsb0, 0x0 ;  /* 0x00008000000079c5 */ /* 0x000fe40000010000 */
[----:B------:R-:W-:-:S09]  /*19e90*/  WARPGROUP.ARRIVE ;  /* 0x00000000000079c5 */ /* 0x000fd20000000000 */
[----:B------:R-:W-:Y:S01]  /*19ea0*/  HGMMA.64x64x16.F32.BF16 R152, gdesc[UR4], R152, gsb0 ;  /* 0x00e00000049879f0 */ /* 0x000fe20008001898 */
[----:B------:R-:W-:Y:S02]  /*19eb0*/  R2UR UR11, R4 ;  /* 0x00000000040b72ca */ /* 0x000fe400000e0000 */
[----:B------:R-:W-:Y:S02]  /*19ec0*/  R2UR UR10, R5 ;  /* 0x00000000050a72ca */ /* 0x000fe400000e0000 */
[----:B---3--:R-:W-:Y:S01]  /*19ed0*/  R2UR UR8, R16 ;  /* 0x00000000100872ca */ /* 0x008fe200000e0000 */
[----:B------:R0:W5:Y:S01]  /*19ee0*/  LDL.LU R5, [R1+0xc8] ;  /* 0x0000c80001057983 */ /* 0x0001620000300800 */
[----:B------:R-:W-:Y:S02]  /*19ef0*/  R2UR UR9, R17 ;  /* 0x00000000110972ca */ /* 0x000fe400000e0000 */
[----:B------:R-:W-:Y:S01]  /*19f00*/  R2UR UR12, R2 ;  /* 0x00000000020c72ca */ /* 0x000fe200000e0000 */
[----:B------:R0:W5:Y:S01]  /*19f10*/  LDL.LU.64 R18, [R1+0xc0] ;  /* 0x0000c00001127983 */ /* 0x0001620000300a00 */
[----:B------:R-:W-:-:S02]  /*19f20*/  R2UR UR13, R3 ;  /* 0x00000000030d72ca */ /* 0x000fc400000e0000 */
[----:B------:R-:W-:Y:S01]  /*19f30*/  R2UR UR16, R216 ;  /* 0x00000000d81072ca */ /* 0x000fe200000e0000 */
[----:B------:R0:W5:Y:S01]  /*19f40*/  LDL.LU.64 R16, [R1+0xb8] ;  /* 0x0000b80001107983 */ /* 0x0001620000300a00 */
[----:B------:R-:W-:Y:S02]  /*19f50*/  WARPGROUP.DEPBAR.LE gsb0, 0x0 ;  /* 0x00008000000079c5 */ /* 0x000fe40000010000 */
[----:B------:R-:W-:-:S06]  /*19f60*/  WARPGROUP.ARRIVE ;  /* 0x00000000000079c5 */ /* 0x000fcc0000000000 */
[----:B------:R-:W-:Y:S03]  /*19f70*/  HGMMA.64x64x16.F32.BF16 R152, gdesc[UR8], R152, gsb0 ;  /* 0x00e00000089879f0 */ /* 0x000fe60008001898 */
[----:B------:R-:W-:Y:S02]  /*19f80*/  WARPGROUP.DEPBAR.LE gsb0, 0x0 ;  /* 0x00008000000079c5 */ /* 0x000fe40000010000 */
[----:B------:R-:W-:-:S06]  /*19f90*/  WARPGROUP.ARRIVE ;  /* 0x00000000000079c5 */ /* 0x000fcc0000000000 */
        /* <DEDUP_REMOVED lines=184> */
[----:B0-----:R-:W-:Y:S06]  /*1ab20*/  @!P0 BRA `(.L_x_1804) ;  /* 0x0000000000048947 */ /* 0x001fec0003800000 */
[----:B------:R-:W-:Y:S01]  /*1ab30*/  BPT.TRAP 0x1 ;  /* 0x000000040000795c */ /* 0x000fe20000300000 */
.L_x_1804:
[----:B------:R-:W-:Y:S01]  /*1ab40*/  SHF.L.U32 R0, R13, 0x1f, RZ ;  /* 0x0000001f0d007819 */ /* 0x000fe200000006ff */
[----:B-----5:R-:W-:-:S04]  /*1ab50*/  IMAD R13, R5, 0x8, R18 ;  /* 0x00000008050d7824 */ /* 0x020fc800078e0212 */
[----:B------:R0:W1:Y:S01]  /*1ab60*/  SYNCS.PHASECHK.TRANS64.TRYWAIT P1, [R13+URZ+0x30850], R0 ;  /* 0x030850000d0075a7 */ /* 0x000062000802017f */
[----:B------:R-:W-:Y:S05]  /*1ab70*/  @!P0 BRA `(.L_x_1805) ;  /* 0x0000000000048947 */ /* 0x000fea0003800000 */
[----:B------:R-:W-:Y:S01]  /*1ab80*/  BPT.TRAP 0x1 ;  /* 0x000000040000795c */ /* 0x000fe20000300000 */
.L_x_1805:
[----:B------:R-:W-:Y:S04]  /*1ab90*/  BSSY B2, `(.L_x_1806) ;  /* 0x0000004000027945 */ /* 0x000fe80003800000 */
[----:B-1----:R-:W-:Y:S05]  /*1aba0*/  @P1 BRA `(.L_x_1807) ;  /* 0x0000000000081947 */ /* 0x002fea0003800000 */
[----:B------:R-:W1:Y:S02]  /*1abb0*/  SYNCS.PHASECHK.TRANS64.TRYWAIT P1, [R13+URZ+0x30850], R0 ;  /* 0x030850000d0075a7 */ /* 0x000e64000802017f */
[----:B-1----:R-:W-:Y:S05]  /*1abc0*/  @!P1 BRA `(.L_x_1808) ;  /* 0x0000011800409947 */ /* 0x002fea0003800000 */
.L_x_1807:
[----:B------:R-:W-:Y:S05]  /*1abd0*/  BSYNC B2 ;  /* 0x0000000000027941 */ /* 0x000fea0003800000 */
.L_x_1806:
[----:B------:R-:W-:Y:S01]  /*1abe0*/  VIADD R2, R18, 0x400 ;  /* 0x0000040012027836 */ /* 0x000fe20000000000 */
[----:B------:R-:W-:Y:S01]  /*1abf0*/  WARPGROUP.ARRIVE ;  /* 0x00000000000079c5 */ /* 0x000fe20000000000 */
[----:B------:R-:W-:-:S03]  /*1ac00*/  IMAD.MOV.U32 R3, RZ, RZ, 0x40000040 ;  /* 0x40000040ff037424 */ /* 0x000fc600078e00ff */
[----:B------:R-:W-:Y:S02]  /*1ac10*/  SHF.R.U32.HI R2, RZ, 0x4, R2 ;  /* 0x00000004ff027819 */ /* 0x000fe40000011602 */
[----:B------:R-:W-:Y:S01]  /*1ac20*/  R2UR UR7, R3 ;  /* 0x00000000030772ca */ /* 0x000fe200000e0000 */
[----:B------:R-:W-:Y:S01]  /*1ac30*/  IMAD.MOV.U32 R3, RZ, RZ, 0x40000040 ;  /* 0x40000040ff037424 */ /* 0x000fe200078e00ff */
[----:B------:R-:W-:-:S04]  /*1ac40*/  LOP3.LUT R2, R2, 0x3fff, RZ, 0xc0, !PT ;  /* 0x00003fff02027812 */ /* 0x000fc800078ec0ff */
[----:B------:R-:W-:-:S05]  /*1ac50*/  LOP3.LUT R2, R2, 0x2000000, RZ, 0xfc, !PT ;  /* 0x0200000002027812 */ /* 0x000fca00078efcff */
[----:B------:R-:W-:Y:S02]  /*1ac60*/  IMAD R2, R5, 0x800, R2 ;  /* 0x0000080005027824 */ /* 0x000fe400078e0202 */
[----:B------:R-:W-:Y:S02]  /*1ac70*/  IMAD.MOV.U32 R5, RZ, RZ, 0x40000040 ;  /* 0x40000040ff057424 */ /* 0x000fe400078e00ff */
[C---:B------:R-:W-:Y:S01]  /*1ac80*/  VIADD R4, R2.reuse, 0x80 ;  /* 0x0000008002047836 */ /* 0x040fe20000000000 */
[----:B------:R-:W-:-:S13]  /*1ac90*/  R2UR UR6, R2 ;  /* 0x00000000020672ca */ /* 0x000fda00000e0000 */
        /* <DEDUP_REMOVED lines=25> */
.L_x_1809:
[----:B------:R-:W-:Y:S01]  /*1ae30*/  ULDC UR4, c[0x0][0x9d8] ;  /* 0x0002760000047ab9 */ /* 0x000fe20000000800 */
[----:B------:R-:W2:Y:S01]  /*1ae40*/  LDL R186, [R1+0x8] ;  /* 0x0000080001ba7983 */ /* 0x000ea20000100800 */
[----:B01----:R-:W-:Y:S01]  /*1ae50*/  FMUL.FTZ R0, R152, UR4 ;  /* 0x0000000498007c20 */ /* 0x003fe20008410000 */
        /* <DEDUP_REMOVED lines=22> */
[----:B0-----:R-:W-:Y:S01]  /*1afc0*/  FMNMX.FTZ R2, R0, R226, !PT ;  /* 0x000000e200027209 */ /* 0x001fe20007810000 */
        /* <DEDUP_REMOVED lines=16> */
[----:B------:R-:W-:Y:S01]  /*1b0d0*/  ULDC UR4, c[0x0][0x988] ;  /* 0x0002620000047ab9 */ /* 0x000fe20000000800 */
[----:B------:R-:W-:-:S05]  /*1b0e0*/  VIADD R222, R222, 0x30840 ;  /* 0x00030840dede7836 */ /* 0x000fca0000000000 */
[----:B------:R-:W3:Y:S01]  /*1b0f0*/  MUFU.TANH R156, R156 ;  /* 0x0000009c009c7308 */ /* 0x000ee20000002400 */
[----:B0-----:R-:W-:-:S07]  /*1b100*/  FMNMX.FTZ R2, R152, R2, !PT ;  /* 0x0000000298027209 */ /* 0x001fce0007810000 */
[----:B------:R-:W0:Y:S01]  /*1b110*/  MUFU.TANH R157, R157 ;  /* 0x0000009d009d7308 */ /* 0x000e220000002400 */
[----:B-1----:R-:W-:-:S07]  /*1b120*/  FMNMX.FTZ R2, R153, R2, !PT ;  /* 0x0000000299027209 */ /* 0x002fce0007810000 */
[----:B------:R-:W1:Y:S01]  /*1b130*/  MUFU.TANH R160, R160 ;  /* 0x000000a000a07308 */ /* 0x000e620000002400 */
[----:B---3--:R-:W-:-:S07]  /*1b140*/  FMNMX.FTZ R2, R156, R2, !PT ;  /* 0x000000029c027209 */ /* 0x008fce0007810000 */
        /* <DEDUP_REMOVED lines=19> */
[----:B0-----:R-:W-:-:S05]  /*1b280*/  FMNMX.FTZ R4, R176, R4, !PT ;  /* 0x00000004b0047209 */ /* 0x001fca0007810000 */
[----:B------:R-:W0:Y:S02]  /*1b290*/  SHFL.BFLY PT, R2, R4, 0x2, 0x1f ;  /* 0x0c401f0004027f89 */ /* 0x000e2400000e0000 */
[----:B------:R-:W4:Y:S08]  /*1b2a0*/  MUFU.TANH R158, R158 ;  /* 0x0000009e009e7308 */ /* 0x000f300000002400 */
[----:B------:R-:W5:Y:S08]  /*1b2b0*/  MUFU.TANH R159, R159 ;  /* 0x0000009f009f7308 */ /* 0x000f700000002400 */
[----:B------:R-:W5:Y:S01]  /*1b2c0*/  MUFU.TANH R162, R162 ;  /* 0x000000a200a27308 */ /* 0x000f620000002400 */
[----:B0-----:R-:W-:-:S07]  /*1b2d0*/  FMNMX.FTZ R4, R4, R2, !PT ;  /* 0x0000000204047209 */ /* 0x001fce0007810000 */
[----:B------:R-:W0:Y:S01]  /*1b2e0*/  MUFU.TANH R163, R163 ;  /* 0x000000a300a37308 */ /* 0x000e220000002400 */
[----:B------:R-:W1:Y:S07]  /*1b2f0*/  SHFL.BFLY PT, R2, R4, 0x1, 0x1f ;  /* 0x0c201f0004027f89 */ /* 0x000e6e00000e0000 */
[----:B------:R-:W0:Y:S08]  /*1b300*/  MUFU.TANH R166, R166 ;  /* 0x000000a600a67308 */ /* 0x000e300000002400 */
[----:B------:R-:W0:Y:S08]  /*1b310*/  MUFU.TANH R167, R167 ;  /* 0x000000a700a77308 */ /* 0x000e300000002400 */
[----:B------:R-:W0:Y:S01]  /*1b320*/  MUFU.TANH R170, R170 ;  /* 0x000000aa00aa7308 */ /* 0x000e220000002400 */
[----:B-1----:R-:W-:-:S02]  /*1b330*/  FMNMX.FTZ R4, R4, R2, !PT ;  /* 0x0000000204047209 */ /* 0x002fc40007810000 */
[----:B------:R-:W-:-:S05]  /*1b340*/  FMNMX.FTZ R2, R154, R227, !PT ;  /* 0x000000e39a027209 */ /* 0x000fca0007810000 */
[----:B------:R-:W1:Y:S01]  /*1b350*/  MUFU.TANH R171, R171 ;  /* 0x000000ab00ab7308 */ /* 0x000e620000002400 */
[----:B---3--:R-:W-:Y:S01]  /*1b360*/  FMNMX.FTZ R2, R155, R2, !PT ;  /* 0x000000029b027209 */ /* 0x008fe20007810000 */
[----:B------:R-:W-:-:S03]  /*1b370*/  FADD.FTZ R185, -R4, R226 ;  /* 0x000000e204b97221 */ /* 0x000fc60000010100 */
[----:B----4-:R-:W-:-:S03]  /*1b380*/  FMNMX.FTZ R2, R158, R2, !PT ;  /* 0x000000029e027209 */ /* 0x010fc60007810000 */
[----:B------:R-:W3:Y:S01]  /*1b390*/  MUFU.TANH R174, R174 ;  /* 0x000000ae00ae7308 */ /* 0x000ee20000002400 */
[----:B-----5:R-:W-:-:S04]  /*1b3a0*/  FMNMX.FTZ R2, R159, R2, !PT ;  /* 0x000000029f027209 */ /* 0x020fc80007810000 */
[----:B------:R-:W-:-:S03]  /*1b3b0*/  FMNMX.FTZ R2, R162, R2, !PT ;  /* 0x00000002a2027209 */ /* 0x000fc60007810000 */
[----:B------:R-:W4:Y:S01]  /*1b3c0*/  MUFU.TANH R175, R175 ;  /* 0x000000af00af7308 */ /* 0x000f220000002400 */
[----:B0-----:R-:W-:-:S04]  /*1b3d0*/  FMNMX.FTZ R2, R163, R2, !PT ;  /* 0x00000002a3027209 */ /* 0x001fc80007810000 */
[----:B------:R-:W-:-:S03]  /*1b3e0*/  FMNMX.FTZ R2, R166, R2, !PT ;  /* 0x00000002a6027209 */ /* 0x000fc60007810000 */
[----:B------:R-:W0:Y:S01]  /*1b3f0*/  MUFU.TANH R177, R177 ;  /* 0x000000b100b17308 */ /* 0x000e220000002400 */
[----:B------:R-:W-:-:S04]  /*1b400*/  FMNMX.FTZ R2, R167, R2, !PT ;  /* 0x00000002a7027209 */ /* 0x000fc80007810000 */
[----:B------:R-:W-:-:S03]  /*1b410*/  FMNMX.FTZ R2, R170, R2, !PT ;  /* 0x00000002aa027209 */ /* 0x000fc60007810000 */
[----:B------:R-:W5:Y:S01]  /*1b420*/  MUFU.TANH R178, R178 ;  /* 0x000000b200b27308 */ /* 0x000f620000002400 */
[----:B-1----:R-:W-:-:S04]  /*1b430*/  FMNMX.FTZ R2, R171, R2, !PT ;  /* 0x00000002ab027209 */ /* 0x002fc80007810000 */
[----:B---3--:R-:W-:-:S03]  /*1b440*/  FMNMX.FTZ R2, R174, R2, !PT ;  /* 0x00000002ae027209 */ /* 0x008fc60007810000 */
[----:B------:R-:W1:Y:S01]  /*1b450*/  MUFU.TANH R179, R179 ;  /* 0x000000b300b37308 */ /* 0x000e620000002400 */
[----:B----4-:R-:W-:-:S04]  /*1b460*/  FMNMX.FTZ R2, R175, R2, !PT ;  /* 0x00000002af027209 */ /* 0x010fc80007810000 */
[----:B0-----:R-:W-:-:S03]  /*1b470*/  FMNMX.FTZ R2, R177, R2, !PT ;  /* 0x00000002b1027209 */ /* 0x001fc60007810000 */
[----:B------:R-:W0:Y:S01]  /*1b480*/  MUFU.TANH R180, R180 ;  /* 0x000000b400b47308 */ /* 0x000e220000002400 */
[----:B-----5:R-:W-:-:S04]  /*1b490*/  FMNMX.FTZ R2, R178, R2, !PT ;  /* 0x00000002b2027209 */ /* 0x020fc80007810000 */
[----:B-1----:R-:W-:-:S04]  /*1b4a0*/  FMNMX.FTZ R2, R179, R2, !PT ;  /* 0x00000002b3027209 */ /* 0x002fc80007810000 */
[----:B0-----:R-:W-:-:S05]  /*1b4b0*/  FMNMX.FTZ R2, R180, R2, !PT ;  /* 0x00000002b4027209 */ /* 0x001fca0007810000 */
[----:B------:R-:W0:Y:S01]  /*1b4c0*/  SHFL.BFLY PT, R3, R2, 0x2, 0x1f ;  /* 0x0c401f0002037f89 */ /* 0x000e2200000e0000 */
[----:B--2---:R-:W-:Y:S02]  /*1b4d0*/  PRMT R222, R186, 0x654, R222 ;  /* 0x00000654bade7816 */ /* 0x004fe400000000de */
[----:B0-----:R-:W-:Y:S02]  /*1b4e0*/  FMNMX.FTZ R3, R2, R3, !PT ;  /* 0x0000000302037209 */ /* 0x001fe40007810000 */
[----:B------:R0:W-:Y:S03]  /*1b4f0*/  SYNCS.ARRIVE.TRANS64.RED.A1T0 RZ, [R222+URZ], RZ ;  /* 0x000000ffdeff79a7 */ /* 0x0001e6000810043f */
[----:B------:R-:W1:Y:S02]  /*1b500*/  SHFL.BFLY PT, R2, R3, 0x1, 0x1f ;  /* 0x0c201f0003027f89 */ /* 0x000e6400000e0000 */
[----:B-1----:R-:W-:Y:S01]  /*1b510*/  FMNMX.FTZ R3, R3, R2, !PT ;  /* 0x0000000203037209 */ /* 0x002fe20007810000 */
[----:B------:R-:W-:-:S04]  /*1b520*/  IMAD.U32 R2, RZ, RZ, UR4 ;  /* 0x00000004ff027e24 */ /* 0x000fc8000f8e00ff */
[-C--:B------:R-:W-:Y:S01]  /*1b530*/  FMUL.FTZ R181, R4, R2.reuse ;  /* 0x0000000204b57220 */ /* 0x080fe20000410000 */
[----:B------:R-:W-:Y:S01]  /*1b540*/  FADD.FTZ R184, -R3, R227 ;  /* 0x000000e303b87221 */ /* 0x000fe20000010100 */
[-C--:B------:R-:W-:Y:S02]  /*1b550*/  FMUL.FTZ R185, R185, R2.reuse ;  /* 0x00000002b9b97220 */ /* 0x080fe40000410000 */
        /* <DEDUP_REMOVED lines=16> */
[-C--:B------:R-:W-:Y:S01]  /*1b660*/  FMUL.FTZ R181, R3, R2.reuse ;  /* 0x0000000203b57220 */ /* 0x080fe20000410000 */
[-C--:B------:R-:W-:Y:S01]  /*1b670*/  FMUL.FTZ R184, R184, R2.reuse ;  /* 0x00000002b8b87220 */ /* 0x080fe20000410000 */
[----:B------:R-:W-:Y:S02]  /*1b680*/  MUFU.EX2 R12, R185 ;  /* 0x000000b9000c7308 */ /* 0x000fe40000000800 */
        /* <DEDUP_REMOVED lines=14> */
[----:B------:R-:W1:Y:S01]  /*1b770*/  MUFU.EX2 R182, R182 ;  /* 0x000000b600b67308 */ /* 0x000e620000000800 */
[-CC-:B------:R-:W-:Y:S01]  /*1b780*/  FFMA.FTZ R178, R178, R2.reuse, -R181.reuse ;  /* 0x00000002b2b27223 */ /* 0x180fe200000108b5 */
[-CC-:B------:R-:W-:Y:S01]  /*1b790*/  FFMA.FTZ R179, R179, R2.reuse, -R181.reuse ;  /* 0x00000002b3b37223 */ /* 0x180fe200000108b5 */
[----:B------:R-:W-:-:S05]  /*1b7a0*/  FFMA.FTZ R187, R180, R2, -R181 ;  /* 0x00000002b4bb7223 */ /* 0x000fca00000108b5 */
[----:B------:R-:W2:Y:S08]  /*1b7b0*/  MUFU.EX2 R154, R154 ;  /* 0x0000009a009a7308 */ /* 0x000eb00000000800 */
[----:B------:R-:W3:Y:S01]  /*1b7c0*/  MUFU.EX2 R183, R183 ;  /* 0x000000b700b77308 */ /* 0x000ee20000000800 */
[----:B-1----:R-:W-:-:S07]  /*1b7d0*/  FFMA.FTZ R223, R12, R223, R182 ;  /* 0x000000df0cdf7223 */ /* 0x002fce00000100b6 */
[----:B------:R-:W1:Y:S01]  /*1b7e0*/  MUFU.EX2 R155, R155 ;  /* 0x0000009b009b7308 */ /* 0x000e620000000800 */
[----:B--2---:R-:W-:-:S07]  /*1b7f0*/  FFMA.FTZ R221, R0, R221, R154 ;  /* 0x000000dd00dd7223 */ /* 0x004fce000001009a */
[----:B------:R-:W2:Y:S01]  /*1b800*/  MUFU.EX2 R5, R5 ;  /* 0x0000000500057308 */ /* 0x000ea20000000800 */
[----:B---3--:R-:W-:-:S07]  /*1b810*/  FADD.FTZ R180, R183, R223 ;  /* 0x000000dfb7b47221 */ /* 0x008fce0000010000 */
[----:B------:R-:W3:Y:S01]  /*1b820*/  MUFU.EX2 R158, R158 ;  /* 0x0000009e009e7308 */ /* 0x000ee20000000800 */
[----:B-1----:R-:W-:-:S07]  /*1b830*/  FADD.FTZ R181, R155, R221 ;  /* 0x000000dd9bb57221 */ /* 0x002fce0000010000 */
[----:B------:R-:W1:Y:S01]  /*1b840*/  MUFU.EX2 R152, R152 ;  /* 0x0000009800987308 */ /* 0x000e620000000800 */
[----:B--2---:R-:W-:-:S07]  /*1b850*/  FADD.FTZ R180, R5, R180 ;  /* 0x000000b405b47221 */ /* 0x004fce0000010000 */
        /* <DEDUP_REMOVED lines=49> */
[----:B---3--:R-:W-:Y:S01]  /*1bb70*/  FADD.FTZ R181, R179, R181 ;  /* 0x000000b5b3b57221 */ /* 0x008fe20000010000 */
[----:B-1----:R-:W-:-:S03]  /*1bb80*/  FADD.FTZ R223, R176, R180 ;  /* 0x000000b4b0df7221 */ /* 0x002fc60000010000 */
[----:B--2---:R-:W-:Y:S01]  /*1bb90*/  FADD.FTZ R221, R187, R181 ;  /* 0x000000b5bbdd7221 */ /* 0x004fe20000010000 */
[----:B0-----:R-:W-:Y:S06]  /*1bba0*/  @!P0 BRA `(.L_x_1810) ;  /* 0x0000000000048947 */ /* 0x001fec0003800000 */
[----:B------:R-:W-:Y:S01]  /*1bbb0*/  BPT.TRAP 0x1 ;  /* 0x000000040000795c */ /* 0x000fe20000300000 */
.L_x_1810:
[----:B------:R-:W2:Y:S04]  /*1bbc0*/  LDL R181, [R1+0x44] ;  /* 0x0000440001b57983 */ /* 0x000ea80000100800 */
[----:B------:R-:W3:Y:S01]  /*1bbd0*/  LDL.LU R180, [R1+0x4] ;  /* 0x0000040001b47983 */ /* 0x000ee20000300800 */
[----:B------:R-:W-:Y:S01]  /*1bbe0*/  F2FP.BF16.F32.PACK_AB R198, R152, R5 ;  /* 0x0000000598c6723e */ /* 0x000fe200000010ff */
[----:B------:R-:W-:Y:S01]  /*1bbf0*/  VIADD R13, R13, 0x30860 ;  /* 0x000308600d0d7836 */ /* 0x000fe20000000000 */
[----:B------:R-:W-:Y:S01]  /*1bc00*/  F2FP.BF16.F32.PACK_AB R196, R183, R182 ;  /* 0x000000b6b7c4723e */ /* 0x000fe200000010ff */
[----:B------:R-:W-:Y:S01]  /*1bc10*/  IMAD.MOV.U32 R227, RZ, RZ, R3 ;  /* 0x000000ffffe37224 */ /* 0x000fe200078e0003 */
[----:B------:R-:W-:Y:S01]  /*1bc20*/  F2FP.BF16.F32.PACK_AB R197, R155, R154 ;  /* 0x0000009a9bc5723e */ /* 0x000fe200000010ff */
[----:B------:R-:W-:Y:S01]  /*1bc30*/  IMAD.MOV.U32 R226, RZ, RZ, R4 ;  /* 0x000000ffffe27224 */ /* 0x000fe200078e0004 */
[----:B------:R-:W-:Y:S01]  /*1bc40*/  PRMT R13, R186, 0x654, R13 ;  /* 0x00000654ba0d7816 */ /* 0x000fe2000000000d */
[----:B------:R-:W-:Y:S01]  /*1bc50*/  IMAD.MOV.U32 R5, RZ, RZ, R202 ;  /* 0x000000ffff057224 */ /* 0x000fe200078e00ca */
[----:B------:R-:W-:-:S02]  /*1bc60*/  F2FP.BF16.F32.PACK_AB R199, R159, R158 ;  /* 0x0000009e9fc7723e */ /* 0x000fc400000010ff */
[----:B------:R0:W-:Y:S01]  /*1bc70*/  SYNCS.ARRIVE.TRANS64.RED.A1T0 RZ, [R13+URZ], RZ ;  /* 0x000000ff0dff79a7 */ /* 0x0001e2000810043f */
[----:B------:R-:W-:Y:S02]  /*1bc80*/  F2FP.BF16.F32.PACK_AB R192, R156, R153 ;  /* 0x000000999cc0723e */ /* 0x000fe400000010ff */
[----:B------:R-:W-:Y:S02]  /*1bc90*/  F2FP.BF16.F32.PACK_AB R193, R163, R162 ;  /* 0x000000a2a3c1723e */ /* 0x000fe400000010ff */
[----:B------:R-:W-:Y:S02]  /*1bca0*/  F2FP.BF16.F32.PACK_AB R194, R160, R157 ;  /* 0x0000009da0c2723e */ /* 0x000fe400000010ff */
[----:B------:R-:W-:Y:S01]  /*1bcb0*/  F2FP.BF16.F32.PACK_AB R195, R167, R166 ;  /* 0x000000a6a7c3723e */ /* 0x000fe200000010ff */
[----:B0-----:R-:W-:Y:S01]  /*1bcc0*/  IMAD.MOV.U32 R13, RZ, RZ, R203 ;  /* 0x000000ffff0d7224 */ /* 0x001fe200078e00cb */
        /* <DEDUP_REMOVED lines=8> */
[C---:B---3--:R-:W-:Y:S01]  /*1bd50*/  VIADD R152, R180.reuse, 0xffffffff ;  /* 0xffffffffb4987836 */ /* 0x048fe20000000000 */
[----:B--2---:R-:W-:-:S04]  /*1bd60*/  ISETP.GT.AND P1, PT, R180, R181, PT ;  /* 0x000000b5b400720c */ /* 0x004fc80003f24270 */
[----:B------:R0:W-:Y:S09]  /*1bd70*/  STL [R1+0x4], R152 ;  /* 0x0000049801007387 */ /* 0x0001f20000100800 */
[----:B------:R-:W-:Y:S05]  /*1bd80*/  @P1 BRA `(.L_x_1811) ;  /* 0xffffffd800ac1947 */ /* 0x000fea000383ffff */
[----:B------:R-:W-:Y:S05]  /*1bd90*/  BSYNC B1 ;  /* 0x0000000000017941 */ /* 0x000fea0003800000 */
.L_x_1798:
[----:B------:R-:W-:-:S07]  /*1bda0*/  IMAD.MOV.U32 R5, RZ, RZ, R152 ;  /* 0x000000ffff057224 */ /* 0x000fce00078e0098 */
.L_x_1797:
[----:B------:R-:W-:Y:S05]  /*1bdb0*/  BSYNC B0 ;  /* 0x0000000000007941 */ /* 0x000fea0003800000 */
.L_x_1796:
[----:B------:R-:W2:Y:S01]  /*1bdc0*/  LDL R13, [R1+0x64] ;  /* 0x00006400010d7983 */ /* 0x000ea20000100800 */
[----:B------:R-:W-:Y:S01]  /*1bdd0*/  BSSY B0, `(.L_x_1812) ;  /* 0x0000324000007945 */ /* 0x000fe20003800000 */
[----:B--2---:R-:W-:-:S13]  /*1bde0*/  ISETP.GE.AND P1, PT, R5, R13, PT ;  /* 0x0000000d0500720c */ /* 0x004fda0003f26270 */
[----:B------:R-:W-:Y:S05]  /*1bdf0*/  @!P1 BRA `(.L_x_1813) ;  /* 0x0000003000849947 */ /* 0x000fea0003800000 */
[----:B------:R-:W-:Y:S02]  /*1be00*/  IMAD.MOV.U32 R227, RZ, RZ, R3 ;  /* 0x000000ffffe37224 */ /* 0x000fe400078e0003 */
[----:B------:R-:W-:Y:S02]  /*1be10*/  IMAD.MOV.U32 R226, RZ, RZ, R4 ;  /* 0x000000ffffe27224 */ /* 0x000fe400078e0004 */
[----:B------:R-:W-:Y:S02]  /*1be20*/  IMAD.MOV.U32 R222, RZ, RZ, R203 ;  /* 0x000000ffffde7224 */ /* 0x000fe400078e00cb */
[----:B------:R-:W-:-:S07]  /*1be30*/  IMAD.MOV.U32 R13, RZ, RZ, R202 ;  /* 0x000000ffff0d7224 */ /* 0x000fce00078e00ca */
.L_x_1834:
[----:B------:R-:W-:-:S04]  /*1be40*/  ISETP.NE.AND P1, PT, R13, 0x1, PT ;  /* 0x000000010d00780c */ /* 0x000fc80003f25270 */
[----:B------:R-:W-:-:S04]  /*1be50*/  SEL R203, RZ, 0x1, P1 ;  /* 0x00000001ffcb7807 */ /* 0x000fc80000800000 */
[----:B------:R-:W-:Y:S01]  /*1be60*/  LOP3.LUT R203, R222, R203, RZ, 0x3c, !PT ;  /* 0x000000cbdecb7212 */ /* 0x000fe200078e3cff */
[----:B------:R-:W-:Y:S06]  /*1be70*/  @!P0 BRA `(.L_x_1814) ;  /* 0x0000000000048947 */ /* 0x000fec0003800000 */
[----:B------:R-:W-:Y:S01]  /*1be80*/  BPT.TRAP 0x1 ;  /* 0x000000040000795c */ /* 0x000fe20000300000 */
.L_x_1814:
[----:B------:R-:W-:Y:S01]  /*1be90*/  VIADD R202, R13, 0x1 ;  /* 0x000000010dca7836 */ /* 0x000fe20000000000 */
[----:B------:R-:W-:-:S04]  /*1bea0*/  SHF.L.U32 R2, R203, 0x1f, RZ ;  /* 0x0000001fcb027819 */ /* 0x000fc800000006ff */
[----:B------:R-:W-:-:S04]  /*1beb0*/  ISETP.NE.AND P1, PT, R202, 0x2, PT ;  /* 0x00000002ca00780c */ /* 0x000fc80003f25270 */
[----:B------:R-:W-:-:S05]  /*1bec0*/  SEL R202, R202, RZ, P1 ;  /* 0x000000ffcaca7207 */ /* 0x000fca0000800000 */
[----:B------:R-:W-:-:S04]  /*1bed0*/  IMAD R4, R202, 0x8, R18 ;  /* 0x00000008ca047824 */ /* 0x000fc800078e0212 */
[----:B------:R1:W2:Y:S01]  /*1bee0*/  SYNCS.PHASECHK.TRANS64.TRYWAIT P1, [R4+URZ+0x30830], R2 ;  /* 0x03083002040075a7 */ /* 0x0002a2000802017f */
[----:B------:R-:W-:Y:S05]  /*1bef0*/  @!P0 BRA `(.L_x_1815) ;  /* 0x0000000000048947 */ /* 0x000fea0003800000 */
[----:B------:R-:W-:Y:S01]  /*1bf00*/  BPT.TRAP 0x1 ;  /* 0x000000040000795c */ /* 0x000fe20000300000 */
.L_x_1815:
[----:B------:R-:W3:Y:S01]  /*1bf10*/  LDL R3, [R1+0x40] ;  /* 0x0000400001037983 */ /* 0x000ee20000100800 */
[----:B------:R-:W-:Y:S01]  /*1bf20*/  BSSY B1, `(.L_x_1816) ;  /* 0x0000007000017945 */ /* 0x000fe20003800000 */
[----:B---3--:R-:W-:-:S04]  /*1bf30*/  IMAD R156, R202, 0x800, R3 ;  /* 0x00000800ca9c7824 */ /* 0x008fc800078e0203 */
[C---:B------:R-:W-:Y:S02]  /*1bf40*/  VIADD R154, R156.reuse, 0x2 ;  /* 0x000000029c9a7836 */ /* 0x040fe40000000000 */
[----:B------:R-:W-:Y:S01]  /*1bf50*/  VIADD R153, R156, 0x4 ;  /* 0x000000049c997836 */ /* 0x000fe20000000000 */
[----:B--2---:R-:W-:Y:S06]  /*1bf60*/  @P1 BRA `(.L_x_1817) ;  /* 0x0000000000081947 */ /* 0x004fec0003800000 */
[----:B------:R-:W2:Y:S02]  /*1bf70*/  SYNCS.PHASECHK.TRANS64.TRYWAIT P1, [R4+URZ+0x30830], R2 ;  /* 0x03083002040075a7 */ /* 0x000ea4000802017f */
[----:B--2---:R-:W-:Y:S05]  /*1bf80*/  @!P1 BRA `(.L_x_1818) ;  /* 0x0000010400649947 */ /* 0x004fea0003800000 */
.L_x_1817:
[----:B------:R-:W-:Y:S05]  /*1bf90*/  BSYNC B1 ;  /* 0x0000000000017941 */ /* 0x000fea0003800000 */
.L_x_1816:
[----:B------:R-:W-:Y:S04]  /*1bfa0*/  STL.64 [R1+0xd0], R18 ;  /* 0x0000d01201007387 */ /* 0x000fe80000100a00 */
[----:B------:R-:W-:Y:S04]  /*1bfb0*/  STL [R1+0xc8], R13 ;  /* 0x0000c80d01007387 */ /* 0x000fe80000100800 */
[----:B------:R3:W-:Y:S04]  /*1bfc0*/  STL.64 [R1+0xc0], R16 ;  /* 0x0000c01001007387 */ /* 0x0007e80000100a00 */
[----:B---3--:R-:W3:Y:S04]  /*1bfd0*/  LDL.64 R16, [R1+0x30] ;  /* 0x0000300001107983 */ /* 0x008ee80000100a00 */
[----:B------:R4:W-:Y:S04]  /*1bfe0*/  STL.64 [R1+0xb8], R4 ;  /* 0x0000b80401007387 */ /* 0x0009e80000100a00 */
[----:B------:R-:W3:Y:S01]  /*1bff0*/  LDL.64 R18, [R1+0x38] ;  /* 0x0000380001127983 */ /* 0x000ee20000100a00 */
[----:B-12---:R-:W-:-:S05]  /*1c000*/  IMAD.MOV.U32 R2, RZ, RZ, R156 ;  /* 0x000000ffff027224 */ /* 0x006fca00078e009c */
[----:B------:R-:W-:Y:S01]  /*1c010*/  R2UR UR6, R2 ;  /* 0x00000000020672ca */ /* 0x000fe200000e0000 */
[----:B------:R-:W-:Y:S01]  /*1c020*/  IMAD.MOV.U32 R2, RZ, RZ, R154 ;  /* 0x000000ffff027224 */ /* 0x000fe200078e009a */
[----:B----4-:R-:W2:Y:S01]  /*1c030*/  LDL.64 R4, [R1+0x28] ;  /* 0x0000280001047983 */ /* 0x010ea20000100a00 */
[----:B0-----:R-:W-:Y:S02]  /*1c040*/  VIADD R152, R156, 0x6 ;  /* 0x000000069c987836 */ /* 0x001fe40000000000 */
[----:B------:R-:W-:Y:S01]  /*1c050*/  IMAD.MOV.U32 R3, RZ, RZ, 0x40000040 ;  /* 0x40000040ff037424 */ /* 0x000fe200078e00ff */
[----:B------:R-:W-:Y:S01]  /*1c060*/  R2UR UR4, R2 ;  /* 0x00000000020472ca */ /* 0x000fe200000e0000 */
[----:B------:R-:W-:Y:S01]  /*1c070*/  IMAD.MOV.U32 R2, RZ, RZ, R153 ;  /* 0x000000ffff027224 */ /* 0x000fe200078e0099 */
[----:B------:R-:W-:Y:S01]  /*1c080*/  R2UR UR10, R152 ;  /* 0x00000000980a72ca */ /* 0x000fe200000e0000 */
[----:B------:R-:W-:Y:S01]  /*1c090*/  IMAD.MOV.U32 R153, RZ, RZ, 0x40000040 ;  /* 0x40000040ff997424 */ /* 0x000fe200078e00ff */
[----:B------:R-:W-:-:S02]  /*1c0a0*/  R2UR UR7, R3 ;  /* 0x00000000030772ca */ /* 0x000fc400000e0000 */
[----:B------:R-:W-:Y:S01]  /*1c0b0*/  R2UR UR8, R2 ;  /* 0x00000000020872ca */ /* 0x000fe200000e0000 */
[----:B------:R-:W-:Y:S01]  /*1c0c0*/  VIADD R2, R156, 0x200 ;  /* 0x000002009c027836 */ /* 0x000fe20000000000 */
[----:B------:R-:W-:Y:S01]  /*1c0d0*/  R2UR UR11, R153 ;  /* 0x00000000990b72ca */ /* 0x000fe200000e0000 */
[----:B------:R-:W-:Y:S01]  /*1c0e0*/  FMUL.FTZ R24, R24, R12 ;  /* 0x0000000c18187220 */ /* 0x000fe20000410000 */
[C---:B------:R-:W-:Y:S02]  /*1c0f0*/  R2UR UR5, R3.reuse ;  /* 0x00000000030572ca */ /* 0x040fe400000e0000 */
[----:B------:R-:W-:Y:S01]  /*1c100*/  R2UR UR14, R2 ;  /* 0x00000000020e72ca */ /* 0x000fe200000e0000 */
[----:B------:R-:W-:Y:S01]  /*1c110*/  VIADD R2, R156, 0x206 ;  /* 0x000002069c027836 */ /* 0x000fe20000000000 */
[----:B------:R-:W-:-:S04]  /*1c120*/  R2UR UR9, R3 ;  /* 0x00000000030972ca */ /* 0x000fc800000e0000 */
[----:B------:R-:W-:Y:S01]  /*1c130*/  R2UR UR26, R2 ;  /* 0x00000000021a72ca */ /* 0x000fe200000e0000 */
[----:B------:R-:W-:Y:S02]  /*1c140*/  VIADD R2, R156, 0x404 ;  /* 0x000004049c027836 */ /* 0x000fe40000000000 */
[----:B------:R-:W-:-:S03]  /*1c150*/  MOV R152, UR11 ;  /* 0x0000000b00987c02 */ /* 0x000fc60008000f00 */
[----:B------:R-:W-:Y:S01]  /*1c160*/  R2UR UR38, R2 ;  /* 0x00000000022672ca */ /* 0x000fe200000e0000 */
[----:B------:R-:W-:-:S05]  /*1c170*/  VIADD R2, R156, 0x600 ;  /* 0x000006009c027836 */ /* 0x000fca0000000000 */
[----:B------:R-:W-:Y:S01]  /*1c180*/  R2UR UR46, R2 ;  /* 0x00000000022e72ca */ /* 0x000fe200000e0000 */
[----:B------:R-:W-:Y:S01]  /*1c190*/  VIADD R2, R156, 0x606 ;  /* 0x000006069c027836 */ /* 0x000fe20000000000 */
[----:B------:R0:W-:Y:S01]  /*1c1a0*/  STL [R1+0x14], R152 ;  /* 0x0000149801007387 */ /* 0x0001e20000100800 */
[----:B------:R-:W-:Y:S01]  /*1c1b0*/  R2UR UR15, R3 ;  /* 0x00000000030f72ca */ /* 0x000fe200000e0000 */
[-C--:B------:R-:W-:Y:S01]  /*1c1c0*/  FMUL.FTZ R25, R25, R12.reuse ;  /* 0x0000000c19197220 */ /* 0x080fe20000410000 */
[C---:B------:R-:W-:Y:S01]  /*1c1d0*/  R2UR UR27, R3.reuse ;  /* 0x00000000031b72ca */ /* 0x040fe200000e0000 */
[-C--:B------:R-:W-:Y:S01]  /*1c1e0*/  FMUL.FTZ R28, R28, R12.reuse ;  /* 0x0000000c1c1c7220 */ /* 0x080fe20000410000 */
[----:B------:R-:W-:Y:S01]  /*1c1f0*/  R2UR UR39, R3 ;  /* 0x00000000032772ca */ /* 0x000fe200000e0000 */
[-C--:B------:R-:W-:Y:S01]  /*1c200*/  FMUL.FTZ R29, R29, R12.reuse ;  /* 0x0000000c1d1d7220 */ /* 0x080fe20000410000 */
[----:B------:R-:W-:Y:S01]  /*1c210*/  R2UR UR47, R3 ;  /* 0x00000000032f72ca */ /* 0x000fe200000e0000 */
[-C--:B------:R-:W-:Y:S01]  /*1c220*/  FMUL.FTZ R32, R32, R12.reuse ;  /* 0x0000000c20207220 */ /* 0x080fe20000410000 */
[----:B------:R-:W-:Y:S01]  /*1c230*/  R2UR UR58, R2 ;  /* 0x00000000023a72ca */ /* 0x000fe200000e0000 */
[-C--:B------:R-:W-:Y:S01]  /*1c240*/  FMUL.FTZ R33, R33, R12.reuse ;  /* 0x0000000c21217220 */ /* 0x080fe20000410000 */
[----:B------:R-:W-:Y:S01]  /*1c250*/  R2UR UR59, R3 ;  /* 0x00000000033b72ca */ /* 0x000fe200000e0000 */
[-C--:B------:R-:W-:Y:S01]  /*1c260*/  FMUL.FTZ R36, R36, R12.reuse ;  /* 0x0000000c24247220 */ /* 0x080fe20000410000 */
[----:B------:R-:W4:Y:S01]  /*1c270*/  LDL.64 R2, [R1+0x20] ;  /* 0x0000200001027983 */ /* 0x000f220000100a00 */
        /* <DEDUP_REMOVED lines=56> */
[----:B------:R-:W-:-:S02]  /*1c600*/  FMUL.FTZ R149, R149, R12 ;  /* 0x0000000c95957220 */ /* 0x000fc40000410000 */
[----:B------:R-:W4:Y:S01]  /*1c610*/  LDL.LU R12, [R1+0x14] ;  /* 0x00001400010c7983 */ /* 0x000f220000300800 */
[C---:B------:R-:W-:Y:S02]  /*1c620*/  VIADD R154, R156.reuse, 0x204 ;  /* 0x000002049c9a7836 */ /* 0x040fe40000000000 */
[----:B0-----:R-:W-:-:S03]  /*1c630*/  VIADD R152, R156, 0x202 ;  /* 0x000002029c987836 */ /* 0x001fc60000000000 */
[----:B------:R-:W-:Y:S01]  /*1c640*/  R2UR UR22, R154 ;  /* 0x000000009a1672ca */ /* 0x000fe200000e0000 */
[----:B------:R-:W-:Y:S01]  /*1c650*/  VIADD R154, R156, 0x400 ;  /* 0x000004009c9a7836 */ /* 0x000fe20000000000 */
[----:B------:R-:W-:Y:S01]  /*1c660*/  R2UR UR18, R152 ;  /* 0x00000000981272ca */ /* 0x000fe200000e0000 */
[----:B------:R-:W-:-:S03]  /*1c670*/  VIADD R152, R156, 0x402 ;  /* 0x000004029c987836 */ /* 0x000fc60000000000 */
[----:B------:R-:W-:Y:S01]  /*1c680*/  R2UR UR30, R154 ;  /* 0x000000009a1e72ca */ /* 0x000fe200000e0000 */
[----:B------:R-:W-:Y:S01]  /*1c690*/  VIADD R154, R156, 0x406 ;  /* 0x000004069c9a7836 */ /* 0x000fe20000000000 */
[----:B------:R-:W-:Y:S01]  /*1c6a0*/  MOV R13, UR10 ;  /* 0x0000000a000d7c02 */ /* 0x000fe20008000f00 */
[----:B------:R-:W-:Y:S01]  /*1c6b0*/  UMOV UR10, UR4 ;  /* 0x00000004000a7c82 */ /* 0x000fe20008000000 */
[----:B------:R-:W-:Y:S01]  /*1c6c0*/  UMOV UR11, UR5 ;  /* 0x00000005000b7c82 */ /* 0x000fe20008000000 */
[----:B------:R-:W-:Y:S01]  /*1c6d0*/  R2UR UR34, R152 ;  /* 0x00000000982272ca */ /* 0x000fe200000e0000 */
[----:B------:R-:W-:Y:S01]  /*1c6e0*/  IMAD.MOV.U32 R155, RZ, RZ, 0x40000040 ;  /* 0x40000040ff9b7424 */ /* 0x000fe200078e00ff */
[----:B------:R-:W-:Y:S01]  /*1c6f0*/  R2UR UR42, R154 ;  /* 0x000000009a2a72ca */ /* 0x000fe200000e0000 */
[----:B------:R-:W-:Y:S01]  /*1c700*/  VIADD R154, R156, 0x602 ;  /* 0x000006029c9a7836 */ /* 0x000fe20000000000 */
[----:B------:R-:W-:Y:S01]  /*1c710*/  R2UR UR4, R6 ;  /* 0x00000000060472ca */ /* 0x000fe200000e0000 */
[----:B------:R-:W-:Y:S01]  /*1c720*/  VIADD R152, R156, 0x604 ;  /* 0x000006049c987836 */ /* 0x000fe20000000000 */
[----:B------:R-:W-:-:S02]  /*1c730*/  R2UR UR5, R7 ;  /* 0x00000000070572ca */ /* 0x000fc400000e0000 */
[----:B------:R-:W-:Y:S02]  /*1c740*/  R2UR UR19, R153 ;  /* 0x00000000991372ca */ /* 0x000fe400000e0000 */
[C---:B------:R-:W-:Y:S02]  /*1c750*/  R2UR UR23, R155.reuse ;  /* 0x000000009b1772ca */ /* 0x040fe400000e0000 */
[----:B------:R-:W-:Y:S02]  /*1c760*/  R2UR UR31, R155 ;  /* 0x000000009b1f72ca */ /* 0x000fe400000e0000 */
[----:B------:R-:W-:Y:S02]  /*1c770*/  R2UR UR35, R153 ;  /* 0x00000000992372ca */ /* 0x000fe400000e0000 */
[----:B------:R-:W-:Y:S02]  /*1c780*/  R2UR UR43, R155 ;  /* 0x000000009b2b72ca */ /* 0x000fe400000e0000 */
[----:B------:R-:W-:-:S02]  /*1c790*/  R2UR UR50, R154 ;  /* 0x000000009a3272ca */ /* 0x000fc400000e0000 */
[----:B------:R-:W-:Y:S02]  /*1c7a0*/  R2UR UR51, R155 ;  /* 0x000000009b3372ca */ /* 0x000fe400000e0000 */
[----:B------:R-:W-:Y:S02]  /*1c7b0*/  R2UR UR54, R152 ;  /* 0x00000000983672ca */ /* 0x000fe400000e0000 */
[----:B------:R-:W-:Y:S02]  /*1c7c0*/  R2UR UR55, R153 ;  /* 0x00000000993772ca */ /* 0x000fe400000e0000 */
[----:B------:R-:W-:-:S06]  /*1c7d0*/  WARPGROUP.ARRIVE ;  /* 0x00000000000079c5 */ /* 0x000fcc0000000000 */
[----:B------:R-:W-:Y:S01]  /*1c7e0*/  HGMMA.64x64x16.F32.BF16 R152, gdesc[UR4], RZ, !UPT, gsb0 ;  /* 0x00e00000049879f0 */ /* 0x000fe2000c0018ff */
[----:B------:R-:W-:Y:S01]  /*1c7f0*/  UMOV UR6, UR8 ;  /* 0x0000000800067c82 */ /* 0x000fe20008000000 */
[----:B------:R-:W-:Y:S01]  /*1c800*/  UMOV UR7, UR9 ;  /* 0x0000000900077c82 */ /* 0x000fe20008000000 */
[----:B------:R-:W-:Y:S02]  /*1c810*/  WARPGROUP.DEPBAR.LE gsb0, 0x0 ;  /* 0x00008000000079c5 */ /* 0x000fe40000010000 */
[----:B------:R-:W-:Y:S01]  /*1c820*/  WARPGROUP.ARRIVE ;  /* 0x00000000000079c5 */ /* 0x000fe20000000000 */
[----:B---3--:R-:W-:Y:S02]  /*1c830*/  R2UR UR8, R18 ;  /* 0x00000000120872ca */ /* 0x008fe400000e0000 */
[----:B------:R-:W-:Y:S02]  /*1c840*/  R2UR UR9, R19 ;  /* 0x00000000130972ca */ /* 0x000fe400000e0000 */
[----:B------:R-:W-:Y:S01]  /*1c850*/  R2UR UR4, R16 ;  /* 0x00000000100472ca */ /* 0x000fe200000e0000 */
[----:B------:R0:W5:Y:S10]  /*1c860*/  LDL.LU.64 R18, [R1+0xd0] ;  /* 0x0000d00001127983 */ /* 0x0001740000300a00 */
[----:B------:R-:W-:Y:S01]  /*1c870*/  HGMMA.64x64x16.F32.BF16 R152, gdesc[UR8], R152, gsb0 ;  /* 0x00e00000089879f0 */ /* 0x000fe20008001898 */
[----:B------:R-:W-:-:S02]  /*1c880*/  R2UR UR5, R17 ;  /* 0x00000000110572ca */ /* 0x000fc400000e0000 */
[----:B------:R-:W-:Y:S02]  /*1c890*/  WARPGROUP.DEPBAR.LE gsb0, 0x0 ;  /* 0x00008000000079c5 */ /* 0x000fe40000010000 */
[----:B------:R-:W-:-:S09]  /*1c8a0*/  WARPGROUP.ARRIVE ;  /* 0x00000000000079c5 */ /* 0x000fd20000000000 */
[----:B------:R-:W-:Y:S01]  /*1c8b0*/  HGMMA.64x64x16.F32.BF16 R152, gdesc[UR4], R152, gsb0 ;  /* 0x00e00000049879f0 */ /* 0x000fe20008001898 */
[----:B------:R-:W-:Y:S02]  /*1c8c0*/  R2UR UR10, R13 ;  /* 0x000000000d0a72ca */ /* 0x000fe400000e0000 */
[----:B--2---:R-:W-:Y:S01]  /*1c8d0*/  R2UR UR8, R4 ;  /* 0x00000000040872ca */ /* 0x004fe200000e0000 */
[----:B------:R0:W5:Y:S01]  /*1c8e0*/  LDL.LU R13, [R1+0xc8] ;  /* 0x0000c800010d7983 */ /* 0x0001620000300800 */
[----:B------:R-:W-:Y:S02]  /*1c8f0*/  R2UR UR9, R5 ;  /* 0x00000000050972ca */ /* 0x000fe400000e0000 */
[----:B----4-:R-:W-:Y:S01]  /*1c900*/  R2UR UR12, R2 ;  /* 0x00000000020c72ca */ /* 0x010fe200000e0000 */
[----:B------:R0:W5:Y:S01]  /*1c910*/  LDL.LU.64 R16, [R1+0xc0] ;  /* 0x0000c00001107983 */ /* 0x0001620000300a00 */
[----:B------:R-:W-:Y:S02]  /*1c920*/  R2UR UR13, R3 ;  /* 0x00000000030d72ca */ /* 0x000fe400000e0000 */
[----:B------:R-:W-:Y:S01]  /*1c930*/  R2UR UR16, R216 ;  /* 0x00000000d81072ca */ /* 0x000fe200000e0000 */
[----:B------:R0:W5:Y:S01]  /*1c940*/  LDL.LU.64 R4, [R1+0xb8] ;  /* 0x0000b80001047983 */ /* 0x0001620000300a00 */
[----:B------:R-:W-:Y:S01]  /*1c950*/  R2UR UR11, R12 ;  /* 0x000000000c0b72ca */ /* 0x000fe200000e0000 */
[----:B------:R-:W-:-:S02]  /*1c960*/  WARPGROUP.DEPBAR.LE gsb0, 0x0 ;  /* 0x00008000000079c5 */ /* 0x000fc40000010000 */
[----:B------:R-:W-:-:S10]  /*1c970*/  WARPGROUP.ARRIVE ;  /* 0x00000000000079c5 */ /* 0x000fd40000000000 */
        /* <DEDUP_REMOVED lines=123> */
[----:B0-----:R-:W-:Y:S05]  /*1d130*/  @!P0 BRA `(.L_x_1819) ;  /* 0x0000000000048947 */ /* 0x001fea0003800000 */
[----:B------:R-:W-:Y:S01]  /*1d140*/  BPT.TRAP 0x1 ;  /* 0x000000040000795c */ /* 0x000fe20000300000 */
.L_x_1819:
[----:B------:R-:W-:Y:S01]  /*1d150*/  SHF.L.U32 R0, R222, 0x1f, RZ ;  /* 0x0000001fde007819 */ /* 0x000fe200000006ff */
[----:B-----5:R-:W-:-:S04]  /*1d160*/  IMAD R222, R13, 0x8, R18 ;  /* 0x000000080dde7824 */ /* 0x020fc800078e0212 */
[----:B------:R0:W1:Y:S01]  /*1d170*/  SYNCS.PHASECHK.TRANS64.TRYWAIT P1, [R222+URZ+0x30850], R0 ;  /* 0x03085000de0075a7 */ /* 0x000062000802017f */
[----:B------:R-:W-:Y:S05]  /*1d180*/  @!P0 BRA `(.L_x_1820) ;  /* 0x0000000000048947 */ /* 0x000fea0003800000 */
[----:B------:R-:W-:Y:S01]  /*1d190*/  BPT.TRAP 0x1 ;  /* 0x000000040000795c */ /* 0x000fe20000300000 */
.L_x_1820:
[----:B------:R-:W-:Y:S04]  /*1d1a0*/  BSSY B1, `(.L_x_1821) ;  /* 0x0000004000017945 */ /* 0x000fe80003800000 */
[----:B-1----:R-:W-:Y:S05]  /*1d1b0*/  @P1 BRA `(.L_x_1822) ;  /* 0x0000000000081947 */ /* 0x002fea0003800000 */
[----:B------:R-:W1:Y:S02]  /*1d1c0*/  SYNCS.PHASECHK.TRANS64.TRYWAIT P1, [R222+URZ+0x30850], R0 ;  /* 0x03085000de0075a7 */ /* 0x000e64000802017f */
[----:B-1----:R-:W-:Y:S05]  /*1d1d0*/  @!P1 BRA `(.L_x_1823) ;  /* 0x000000f000e49947 */ /* 0x002fea0003800000 */
.L_x_1822:
[----:B------:R-:W-:Y:S05]  /*1d1e0*/  BSYNC B1 ;  /* 0x0000000000017941 */ /* 0x000fea0003800000 */
.L_x_1821:
        /* <DEDUP_REMOVED lines=37> */
.L_x_1824:
[----:B------:R-:W2:Y:S01]  /*1d440*/  LDL R2, [R1] ;  /* 0x0000000001027983 */ /* 0x000ea20000100800 */
[----:B------:R-:W3:Y:S03]  /*1d450*/  LDC R3, c[0x0][0x448] ;  /* 0x00011200ff037b82 */ /* 0x000ee60000000800 */
[----:B------:R-:W4:Y:S01]  /*1d460*/  LDL R12, [R1+0x48] ;  /* 0x00004800010c7983 */ /* 0x000f220000100800 */
[----:B------:R-:W-:-:S03]  /*1d470*/  ULDC UR5, c[0x0][0x9d8] ;  /* 0x0002760000057ab9 */ /* 0x000fc60000000800 */
[----:B01----:R-:W4:Y:S01]  /*1d480*/  LDL R0, [R1+0x60] ;  /* 0x0000600001007983 */ /* 0x003f220000100800 */
[----:B------:R-:W0:Y:S03]  /*1d490*/  LDC R187, c[0x0][0x9e4] ;  /* 0x00027900ffbb7b82 */ /* 0x000e260000000800 */
[----:B------:R-:W5:Y:S04]  /*1d4a0*/  LDL R188, [R1+0x8] ;  /* 0x0000080001bc7983 */ /* 0x000f680000100800 */
[----:B------:R-:W5:Y:S01]  /*1d4b0*/  LDL R189, [R1+0xc] ;  /* 0x00000c0001bd7983 */ /* 0x000f620000100800 */
[----:B---3--:R-:W-:-:S13]  /*1d4c0*/  ISETP.NE.AND P1, PT, R3, 0x1, PT ;  /* 0x000000010300780c */ /* 0x008fda0003f25270 */
[----:B------:R-:W1:Y:S01]  /*1d4d0*/  @P1 LDC R3, c[0x0][0x44c] ;  /* 0x00011300ff031b82 */ /* 0x000e620000000800 */
[----:B------:R-:W-:Y:S02]  /*1d4e0*/  VIADD R4, R4, 0x30840 ;  /* 0x0003084004047836 */ /* 0x000fe40000000000 */
        /* <DEDUP_REMOVED lines=11> */
[----:B0-----:R-:W-:Y:S01]  /*1d5a0*/  ISETP.GE.AND P5, PT, R187, 0x1, PT ;  /* 0x00000001bb00780c */ /* 0x001fe20003fa6270 */
[----:B------:R-:W0:Y:S08]  /*1d5b0*/  MUFU.TANH R13, R13 ;  /* 0x0000000d000d7308 */ /* 0x000e300000002400 */
[----:B------:R-:W3:Y:S08]  /*1d5c0*/  MUFU.TANH R155, R155 ;  /* 0x0000009b009b7308 */ /* 0x000ef00000002400 */
        /* <DEDUP_REMOVED lines=11> */
[----:B----4-:R-:W-:-:S04]  /*1d680*/  IMAD.IADD R0, R0, 0x1, R12 ;  /* 0x0000000100007824 */ /* 0x010fc800078e020c */
[----:B-1----:R-:W-:Y:S01]  /*1d690*/  @P1 IMAD.HI.U32 R3, R0, R3, RZ ;  /* 0x0000000300031227 */ /* 0x002fe200078e00ff */
[----:B-----5:R-:W-:-:S03]  /*1d6a0*/  PRMT R4, R188, 0x654, R4 ;  /* 0x00000654bc047816 */ /* 0x020fc60000000004 */
[----:B------:R-:W-:Y:S01]  /*1d6b0*/  FMUL.FTZ R12, R153, UR5 ;  /* 0x00000005990c7c20 */ /* 0x000fe20008410000 */
[----:B------:R-:W-:Y:S01]  /*1d6c0*/  FMUL.FTZ R153, R157, UR5 ;  /* 0x000000059d997c20 */ /* 0x000fe20008410000 */
[----:B------:R-:W-:Y:S01]  /*1d6d0*/  FMUL.FTZ R157, R161, UR5 ;  /* 0x00000005a19d7c20 */ /* 0x000fe20008410000 */
[----:B------:R1:W-:Y:S01]  /*1d6e0*/  SYNCS.ARRIVE.TRANS64.RED.A1T0 RZ, [R4+URZ], RZ ;  /* 0x000000ff04ff79a7 */ /* 0x0003e2000810043f */
[----:B------:R-:W-:Y:S01]  /*1d6f0*/  FMUL.FTZ R161, R163, UR5 ;  /* 0x00000005a3a17c20 */ /* 0x000fe20008410000 */
[----:B------:R-:W-:Y:S01]  /*1d700*/  FMUL.FTZ R163, R165, UR5 ;  /* 0x00000005a5a37c20 */ /* 0x000fe20008410000 */
[----:B--2---:R-:W-:Y:S01]  /*1d710*/  @P1 SHF.R.U32.HI R0, RZ, R2, R3 ;  /* 0x00000002ff001219 */ /* 0x004fe20000011603 */
[----:B------:R-:W-:Y:S01]  /*1d720*/  FMUL.FTZ R2, R152, UR5 ;  /* 0x0000000598027c20 */ /* 0x000fe20008410000 */
[----:B------:R-:W-:Y:S01]  /*1d730*/  FMUL.FTZ R152, R156, UR5 ;  /* 0x000000059c987c20 */ /* 0x000fe20008410000 */
[----:B------:R-:W-:Y:S01]  /*1d740*/  FMUL.FTZ R156, R160, UR5 ;  /* 0x00000005a09c7c20 */ /* 0x000fe20008410000 */
[----:B------:R-:W-:Y:S01]  /*1d750*/  FMUL.FTZ R160, R162, UR5 ;  /* 0x00000005a2a07c20 */ /* 0x000fe20008410000 */
[----:B------:R-:W2:Y:S01]  /*1d760*/  SHFL.IDX PT, R186, R0, RZ, 0x1c1f ;  /* 0x001c1fff00ba7589 */ /* 0x000ea200000e0000 */
[----:B-1----:R-:W-:-:S02]  /*1d770*/  IMAD.SHL.U32 R4, R5, 0x40, RZ ;  /* 0x0000004005047824 */ /* 0x002fc400078e00ff */
        /* <DEDUP_REMOVED lines=13> */
[----:B------:R-:W1:Y:S01]  /*1d850*/  MUFU.TANH R2, R2 ;  /* 0x0000000200027308 */ /* 0x000e620000002400 */
[----:B------:R-:W-:Y:S01]  /*1d860*/  ULDC UR5, c[0x0][0x9e0] ;  /* 0x0002780000057ab9 */ /* 0x000fe20000000800 */
[----:B------:R-:W-:-:S06]  /*1d870*/  IMAD R158, R189, -0x2, R158 ;  /* 0xfffffffebd9e7824 */ /* 0x000fcc00078e029e */
[----:B------:R-:W4:Y:S01]  /*1d880*/  MUFU.TANH R12, R12 ;  /* 0x0000000c000c7308 */ /* 0x000f220000002400 */
[----:B------:R-:W-:-:S07]  /*1d890*/  IADD3 R158, -R218, R158, R220 ;  /* 0x0000009eda9e7210 */ /* 0x000fce0007ffe1dc */
        /* <DEDUP_REMOVED lines=19> */
[----:B------:R-:W-:-:S02]  /*1d9d0*/  VIADD R183, R158, UR5 ;  /* 0x000000059eb77c36 */ /* 0x000fc40008000000 */
[----:B------:R-:W-:Y:S02]  /*1d9e0*/  VIADD R182, R158, UR4 ;  /* 0x000000049eb67c36 */ /* 0x000fe40008000000 */
[--C-:B--2---:R-:W-:Y:S02]  /*1d9f0*/  IMAD.IADD R181, R183, 0x1, R186.reuse ;  /* 0x00000001b7b57824 */ /* 0x104fe400078e02ba */
[----:B------:R-:W-:Y:S01]  /*1da00*/  IMAD.IADD R180, R182, 0x1, R186 ;  /* 0x00000001b6b47824 */ /* 0x000fe200078e02ba */
[----:B-1-34-:R-:W-:Y:S06]  /*1da10*/  @!P5 BRA `(.L_x_1825) ;  /* 0x000000000060d947 */ /* 0x01afec0003800000 */
        /* <DEDUP_REMOVED lines=13> */
.L_x_1827:
[----:B------:R-:W-:Y:S02]  /*1daf0*/  ULDC UR4, c[0x0][0x9e4] ;  /* 0x0002790000047ab9 */ /* 0x000fe40000000800 */
[----:B------:R-:W-:-:S05]  /*1db00*/  IMAD.U32 R187, RZ, RZ, UR4 ;  /* 0x00000004ffbb7e24 */ /* 0x000fca000f8e00ff */
[----:B------:R-:W-:-:S13]  /*1db10*/  ISETP.NE.AND P1, PT, R187, 0x1, PT ;  /* 0x00000001bb00780c */ /* 0x000fda0003f25270 */
[----:B------:R-:W1:Y:S02]  /*1db20*/  @P1 LDC.64 R158, c[0x0][0x9e8] ;  /* 0x00027a00ff9e1b82 */ /* 0x000e640000000a00 */
[----:B-1----:R-:W-:-:S05]  /*1db30*/  @P1 IMAD.HI.U32 R158, R186, R158, RZ ;  /* 0x0000009eba9e1227 */ /* 0x002fca00078e00ff */
[----:B------:R-:W-:-:S07]  /*1db40*/  @P1 SHF.R.U32.HI R186, RZ, R159, R158 ;  /* 0x0000009fffba1219 */ /* 0x000fce000001169e */
.L_x_1828:
[----:B------:R-:W-:Y:S05]  /*1db50*/  BSYNC B1 ;  /* 0x0000000000017941 */ /* 0x000fea0003800000 */
.L_x_1826:
[----:B------:R-:W-:-:S04]  /*1db60*/  IMAD R186, R186, R187, -R4 ;  /* 0x000000bbbaba7224 */ /* 0x000fc800078e0a04 */
[----:B------:R-:W-:-:S05]  /*1db70*/  IMAD R186, R189, -0x2, R186 ;  /* 0xfffffffebdba7824 */ /* 0x000fca00078e02ba */
[----:B------:R-:W-:Y:S02]  /*1db80*/  VIMNMX R180, R180, R186, !PT ;  /* 0x000000bab4b47248 */ /* 0x000fe40007fe0100 */
[----:B------:R-:W-:-:S07]  /*1db90*/  VIADDMNMX R181, R186, R187, R181, PT ;  /* 0x000000bbbab57246 */ /* 0x000fce00038001b5 */
.L_x_1825:
[----:B------:R-:W-:Y:S01]  /*1dba0*/  ISETP.GT.AND P1, PT, R5, -0x1, PT ;  /* 0xffffffff0500780c */ /* 0x000fe20003f24270 */
[----:B------:R-:W1:Y:S03]  /*1dbb0*/  SHFL.IDX PT, R0, R0, 0x1, 0x1c1f ;  /* 0x003c1f0000007f89 */ /* 0x000e6600000e0000 */
        /* <DEDUP_REMOVED lines=10> */
[----:B0-----:R-:W-:Y:S01]  /*1dc60*/  FSEL R159, R152, -INF , !P2 ;  /* 0xff800000989f7808 */ /* 0x001fe20005000000 */
[--C-:B-1----:R-:W-:Y:S01]  /*1dc70*/  IMAD.IADD R183, R183, 0x1, R0.reuse ;  /* 0x00000001b7b77824 */ /* 0x102fe200078e0200 */
        /* <DEDUP_REMOVED lines=52> */
.L_x_1831:
[----:B------:R-:W-:Y:S02]  /*1dfc0*/  ULDC UR4, c[0x0][0x9e4] ;  /* 0x0002790000047ab9 */ /* 0x000fe40000000800 */
[----:B------:R-:W-:-:S05]  /*1dfd0*/  IMAD.U32 R2, RZ, RZ, UR4 ;  /* 0x00000004ff027e24 */ /* 0x000fca000f8e00ff */
[----:B------:R-:W-:-:S13]  /*1dfe0*/  ISETP.NE.AND P2, PT, R2, 0x1, PT ;  /* 0x000000010200780c */ /* 0x000fda0003f45270 */
[----:B------:R-:W0:Y:S02]  /*1dff0*/  @P2 LDC.64 R152, c[0x0][0x9e8] ;  /* 0x00027a00ff982b82 */ /* 0x000e240000000a00 */
[----:B0-----:R-:W-:-:S05]  /*1e000*/  @P2 IMAD.HI.U32 R152, R0, R152, RZ ;  /* 0x0000009800982227 */ /* 0x001fca00078e00ff */
[----:B------:R-:W-:-:S07]  /*1e010*/  @P2 SHF.R.U32.HI R0, RZ, R153, R152 ;  /* 0x00000099ff002219 */ /* 0x000fce0000011698 */
.L_x_1832:
[----:B------:R-:W-:Y:S05]  /*1e020*/  BSYNC B1 ;  /* 0x0000000000017941 */ /* 0x000fea0003800000 */
.L_x_1830:
[----:B------:R-:W-:-:S04]  /*1e030*/  IMAD R0, R0, R2, -R4 ;  /* 0x0000000200007224 */ /* 0x000fc800078e0a04 */
[----:B------:R-:W-:-:S05]  /*1e040*/  IMAD R0, R189, -0x2, R0 ;  /* 0xfffffffebd007824 */ /* 0x000fca00078e0200 */
[----:B------:R-:W-:Y:S02]  /*1e050*/  VIMNMX R182, R182, R0, !PT ;  /* 0x00000000b6b67248 */ /* 0x000fe40007fe0100 */
[----:B------:R-:W-:-:S07]  /*1e060*/  VIADDMNMX R183, R0, R2, R183, PT ;  /* 0x0000000200b77246 */ /* 0x000fce00038001b7 */
.L_x_1829:
        /* <DEDUP_REMOVED lines=28> */
[C---:B------:R-:W-:Y:S02]  /*1e230*/  ISETP.LT.OR P2, PT, R183.reuse, 0x11, P2 ;  /* 0x00000011b700780c */ /* 0x040fe40001741670 */
[----:B------:R-:W-:Y:S02]  /*1e240*/  ISETP.LT.OR P3, PT, R183, 0x12, P3 ;  /* 0x00000012b700780c */ /* 0x000fe40001f61670 */
[----:B------:R-:W-:-:S02]  /*1e250*/  LOP3.LUT R22, R22, 0xffff7fff, RZ, 0xc0, !PT ;  /* 0xffff7fff16167812 */ /* 0x000fc400078ec0ff */
[----:B------:R-:W-:Y:S02]  /*1e260*/  FMNMX.FTZ R0, R178, R0, !PT ;  /* 0x00000000b2007209 */ /* 0x000fe40007810000 */
[----:B------:R-:W-:Y:S02]  /*1e270*/  FSEL R155, R155, -INF , !P4 ;  /* 0xff8000009b9b7808 */ /* 0x000fe40006000000 */
[----:B------:R-:W-:Y:S02]  /*1e280*/  FSEL R160, R160, -INF , !P2 ;  /* 0xff800000a0a07808 */ /* 0x000fe40005000000 */
[----:B------:R-:W-:Y:S02]  /*1e290*/  FSEL R161, R161, -INF , !P3 ;  /* 0xff800000a1a17808 */ /* 0x000fe40005800000 */
[C---:B------:R-:W-:Y:S02]  /*1e2a0*/  ISETP.GT.AND P4, PT, R182.reuse, 0x18, P1 ;  /* 0x00000018b600780c */ /* 0x040fe40000f84270 */
[----:B------:R-:W-:-:S02]  /*1e2b0*/  ISETP.GT.AND P2, PT, R182, 0x19, P1 ;  /* 0x00000019b600780c */ /* 0x000fc40000f44270 */
[----:B------:R-:W-:Y:S02]  /*1e2c0*/  ISETP.GT.AND P3, PT, R182, 0x20, P1 ;  /* 0x00000020b600780c */ /* 0x000fe40000f64270 */
[----:B------:R-:W-:Y:S02]  /*1e2d0*/  @P0 LOP3.LUT R22, R22, 0x8000, RZ, 0xfc, !PT ;  /* 0x0000800016160812 */ /* 0x000fe400078efcff */
[----:B------:R-:W-:Y:S02]  /*1e2e0*/  ISETP.GT.AND P0, PT, R182, RZ, P1 ;  /* 0x000000ffb600720c */ /* 0x000fe40000f04270 */
[----:B------:R-:W-:Y:S02]  /*1e2f0*/  FMNMX.FTZ R0, R179, R0, !PT ;  /* 0x00000000b3007209 */ /* 0x000fe40007810000 */
[C---:B------:R-:W-:Y:S02]  /*1e300*/  ISETP.LT.OR P4, PT, R183.reuse, 0x19, P4 ;  /* 0x00000019b700780c */ /* 0x040fe40002781670 */
[C---:B------:R-:W-:Y:S01]  /*1e310*/  ISETP.LT.OR P2, PT, R183.reuse, 0x1a, P2 ;  /* 0x0000001ab700780c */ /* 0x040fe20001741670 */
[----:B------:R-:W0:Y:S01]  /*1e320*/  SHFL.BFLY PT, R2, R0, 0x2, 0x1f ;  /* 0x0c401f0000027f89 */ /* 0x000e2200000e0000 */
[----:B------:R-:W-:-:S02]  /*1e330*/  ISETP.LT.OR P3, PT, R183, 0x21, P3 ;  /* 0x00000021b700780c */ /* 0x000fc40001f61670 */
[----:B------:R-:W-:Y:S02]  /*1e340*/  FSEL R164, R164, -INF , !P4 ;  /* 0xff800000a4a47808 */ /* 0x000fe40006000000 */
[----:B------:R-:W-:Y:S02]  /*1e350*/  FSEL R165, R165, -INF , !P2 ;  /* 0xff800000a5a57808 */ /* 0x000fe40005000000 */
[----:B------:R-:W-:Y:S02]  /*1e360*/  FSEL R168, R168, -INF , !P3 ;  /* 0xff800000a8a87808 */ /* 0x000fe40005800000 */
[C---:B------:R-:W-:Y:S02]  /*1e370*/  ISETP.GT.AND P2, PT, R182.reuse, 0x28, P1 ;  /* 0x00000028b600780c */ /* 0x040fe40000f44270 */
[C---:B------:R-:W-:Y:S02]  /*1e380*/  ISETP.GT.AND P3, PT, R182.reuse, 0x29, P1 ;  /* 0x00000029b600780c */ /* 0x040fe40000f64270 */
[----:B------:R-:W-:-:S02]  /*1e390*/  ISETP.GT.AND P4, PT, R182, 0x30, P1 ;  /* 0x00000030b600780c */ /* 0x000fc40000f84270 */
[C---:B------:R-:W-:Y:S02]  /*1e3a0*/  ISETP.GT.AND P5, PT, R182.reuse, 0x31, P1 ;  /* 0x00000031b600780c */ /* 0x040fe40000fa4270 */
[----:B------:R-:W-:Y:S02]  /*1e3b0*/  ISETP.GT.AND P6, PT, R182, 0x38, P1 ;  /* 0x00000038b600780c */ /* 0x000fe40000fc4270 */
[----:B------:R-:W-:Y:S02]  /*1e3c0*/  LOP3.LUT R22, R22, 0xfffffff7, RZ, 0xc0, !PT ;  /* 0xfffffff716167812 */ /* 0x000fe400078ec0ff */
[----:B------:R-:W-:Y:S02]  /*1e3d0*/  ISETP.GT.AND P1, PT, R182, 0x39, P1 ;  /* 0x00000039b600780c */ /* 0x000fe40000f24270 */
[----:B------:R-:W-:Y:S02]  /*1e3e0*/  @P0 LOP3.LUT R22, R22, 0x8, RZ, 0xfc, !PT ;  /* 0x0000000816160812 */ /* 0x000fe400078efcff */
[----:B0-----:R-:W-:-:S02]  /*1e3f0*/  FMNMX.FTZ R2, R0, R2, !PT ;  /* 0x0000000200027209 */ /* 0x001fc40007810000 */
[C---:B------:R-:W-:Y:S02]  /*1e400*/  LOP3.LUT P0, RZ, R22.reuse, 0x8000, RZ, 0xc0, !PT ;  /* 0x0000800016ff7812 */ /* 0x040fe4000780c0ff */
[----:B------:R-:W-:Y:S01]  /*1e410*/  LOP3.LUT R22, R22, 0xfffffffd, RZ, 0xc0, !PT ;  /* 0xfffffffd16167812 */ /* 0x000fe200078ec0ff */
[----:B------:R-:W0:Y:S01]  /*1e420*/  SHFL.BFLY PT, R4, R2, 0x1, 0x1f ;  /* 0x0c201f0002047f89 */ /* 0x000e2200000e0000 */
[C---:B------:R-:W-:Y:S02]  /*1e430*/  ISETP.LT.OR P0, PT, R183.reuse, 0x22, P0 ;  /* 0x00000022b700780c */ /* 0x040fe40000701670 */
[C---:B------:R-:W-:Y:S02]  /*1e440*/  ISETP.LT.OR P4, PT, R183.reuse, 0x31, P4 ;  /* 0x00000031b700780c */ /* 0x040fe40002781670 */
[----:B------:R-:W-:Y:S02]  /*1e450*/  @P1 LOP3.LUT R22, R22, 0x2, RZ, 0xfc, !PT ;  /* 0x0000000216161812 */ /* 0x000fe400078efcff */
[----:B------:R-:W-:-:S02]  /*1e460*/  ISETP.LT.OR P5, PT, R183, 0x32, P5 ;  /* 0x00000032b700780c */ /* 0x000fc40002fa1670 */
[C---:B------:R-:W-:Y:S02]  /*1e470*/  LOP3.LUT P1, RZ, R22.reuse, 0x8, RZ, 0xc0, !PT ;  /* 0x0000000816ff7812 */ /* 0x040fe4000782c0ff */
[----:B------:R-:W-:Y:S02]  /*1e480*/  LOP3.LUT R22, R22, 0xffffffef, RZ, 0xc0, !PT ;  /* 0xffffffef16167812 */ /* 0x000fe400078ec0ff */
[----:B------:R-:W-:Y:S02]  /*1e490*/  ISETP.LT.OR P1, PT, R183, 0x1, P1 ;  /* 0x00000001b700780c */ /* 0x000fe40000f21670 */
[----:B------:R-:W-:Y:S02]  /*1e4a0*/  @P0 LOP3.LUT R22, R22, 0x10, RZ, 0xfc, !PT ;  /* 0x0000001016160812 */ /* 0x000fe400078efcff */
[----:B------:R-:W-:Y:S02]  /*1e4b0*/  FSEL R153, R3, -INF , !P1 ;  /* 0xff80000003997808 */ /* 0x000fe40004800000 */
[----:B------:R-:W-:-:S02]  /*1e4c0*/  ISETP.LT.OR P0, PT, R183, 0x29, P2 ;  /* 0x00000029b700780c */ /* 0x000fc40001701670 */
[----:B------:R-:W-:Y:S02]  /*1e4d0*/  FMNMX.FTZ R3, R153, R227, !PT ;  /* 0x000000e399037209 */ /* 0x000fe40007810000 */
[C---:B------:R-:W-:Y:S02]  /*1e4e0*/  LOP3.LUT P2, RZ, R22.reuse, 0x2, RZ, 0xc0, !PT ;  /* 0x0000000216ff7812 */ /* 0x040fe4000784c0ff */
[----:B------:R-:W-:Y:S02]  /*1e4f0*/  FMNMX.FTZ R3, R13, R3, !PT ;  /* 0x000000030d037209 */ /* 0x000fe40007810000 */
[----:B------:R-:W-:Y:S02]  /*1e500*/  LOP3.LUT R22, R22, 0xfffffffb, RZ, 0xc0, !PT ;  /* 0xfffffffb16167812 */ /* 0x000fe400078ec0ff */
[----:B------:R-:W-:Y:S02]  /*1e510*/  FMNMX.FTZ R3, R154, R3, !PT ;  /* 0x000000039a037209 */ /* 0x000fe40007810000 */
[----:B0-----:R-:W-:Y:S01]  /*1e520*/  FMNMX.FTZ R4, R2, R4, !PT ;  /* 0x0000000402047209 */ /* 0x001fe20007810000 */
[----:B------:R-:W-:Y:S01]  /*1e530*/  IMAD.U32 R2, RZ, RZ, UR4 ;  /* 0x00000004ff027e24 */ /* 0x000fe2000f8e00ff */
[----:B------:R-:W-:-:S02]  /*1e540*/  @P0 LOP3.LUT R22, R22, 0x4, RZ, 0xfc, !PT ;  /* 0x0000000416160812 */ /* 0x000fc400078efcff */
[----:B------:R-:W-:Y:S01]  /*1e550*/  ISETP.LT.OR P0, PT, R183, 0x2a, P3 ;  /* 0x0000002ab700780c */ /* 0x000fe20001f01670 */
[----:B------:R-:W-:Y:S01]  /*1e560*/  FMUL.FTZ R152, R4, R2 ;  /* 0x0000000204987220 */ /* 0x000fe20000410000 */
[----:B------:R-:W-:Y:S02]  /*1e570*/  FMNMX.FTZ R3, R155, R3, !PT ;  /* 0x000000039b037209 */ /* 0x000fe40007810000 */
[----:B------:R-:W-:Y:S02]  /*1e580*/  LOP3.LUT R22, R22, 0xffffbfff, RZ, 0xc0, !PT ;  /* 0xffffbfff16167812 */ /* 0x000fe400078ec0ff */
[----:B------:R-:W-:Y:S02]  /*1e590*/  FMNMX.FTZ R3, R160, R3, !PT ;  /* 0x00000003a0037209 */ /* 0x000fe40007810000 */
[----:B------:R-:W-:Y:S02]  /*1e5a0*/  FSETP.NEU.FTZ.AND P3, PT, R4, -INF , PT ;  /* 0xff8000000400780b */ /* 0x000fe40003f7d000 */
[----:B------:R-:W-:-:S02]  /*1e5b0*/  FMNMX.FTZ R3, R161, R3, !PT ;  /* 0x00000003a1037209 */ /* 0x000fc40007810000 */
[----:B------:R-:W-:Y:S02]  /*1e5c0*/  FSEL R0, R4, RZ, P3 ;  /* 0x000000ff04007208 */ /* 0x000fe40001800000 */
[----:B------:R-:W-:Y:S02]  /*1e5d0*/  @P0 LOP3.LUT R22, R22, 0x4000, RZ, 0xfc, !PT ;  /* 0x0000400016160812 */ /* 0x000fe400078efcff */
[----:B------:R-:W-:Y:S01]  /*1e5e0*/  FMNMX.FTZ R3, R164, R3, !PT ;  /* 0x00000003a4037209 */ /* 0x000fe20007810000 */
[----:B------:R-:W-:Y:S01]  /*1e5f0*/  FADD.FTZ R0, -R0, R226 ;  /* 0x000000e200007221 */ /* 0x000fe20000010100 */
[----:B------:R-:W-:Y:S02]  /*1e600*/  LOP3.LUT P0, RZ, R22, 0x10, RZ, 0xc0, !PT ;  /* 0x0000001016ff7812 */ /* 0x000fe4000780c0ff */
[----:B------:R-:W-:Y:S01]  /*1e610*/  FMNMX.FTZ R3, R165, R3, !PT ;  /* 0x00000003a5037209 */ /* 0x000fe20007810000 */
[----:B------:R-:W-:Y:S01]  /*1e620*/  FMUL.FTZ R180, R0, R2 ;  /* 0x0000000200b47220 */ /* 0x000fe20000410000 */
[----:B------:R-:W-:-:S02]  /*1e630*/  FSEL R152, R152, RZ, P3 ;  /* 0x000000ff98987208 */ /* 0x000fc40001800000 */
        /* <DEDUP_REMOVED lines=34> */
[----:B------:R0:W-:Y:S01]  /*1e860*/  MUFU.EX2 R196, R12 ;  /* 0x0000000c00c47308 */ /* 0x0001e20000000800 */
[----:B------:R-:W-:-:S02]  /*1e870*/  LOP3.LUT P0, RZ, R22, 0x2000, RZ, 0xc0, !PT ;  /* 0x0000200016ff7812 */ /* 0x000fc4000780c0ff */
[----:B------:R-:W-:-:S05]  /*1e880*/  FMNMX.FTZ R3, R177, R3, !PT ;  /* 0x00000003b1037209 */ /* 0x000fca0007810000 */
[----:B------:R-:W1:Y:S01]  /*1e890*/  SHFL.BFLY PT, R179, R3, 0x2, 0x1f ;  /* 0x0c401f0003b37f89 */ /* 0x000e6200000e0000 */
[----:B------:R-:W-:Y:S08]  /*1e8a0*/  MUFU.EX2 R158, R158 ;  /* 0x0000009e009e7308 */ /* 0x000ff00000000800 */
[----:B------:R-:W-:Y:S08]  /*1e8b0*/  MUFU.EX2 R159, R159 ;  /* 0x0000009f009f7308 */ /* 0x000ff00000000800 */
[----:B------:R-:W-:Y:S01]  /*1e8c0*/  MUFU.EX2 R186, R186 ;  /* 0x000000ba00ba7308 */ /* 0x000fe20000000800 */
[----:B-1----:R-:W-:-:S07]  /*1e8d0*/  FMNMX.FTZ R3, R3, R179, !PT ;  /* 0x000000b303037209 */ /* 0x002fce0007810000 */
[----:B------:R-:W-:Y:S01]  /*1e8e0*/  MUFU.EX2 R156, R156 ;  /* 0x0000009c009c7308 */ /* 0x000fe20000000800 */
[----:B------:R-:W1:Y:S07]  /*1e8f0*/  SHFL.BFLY PT, R179, R3, 0x1, 0x1f ;  /* 0x0c201f0003b37f89 */ /* 0x000e6e00000e0000 */
[----:B------:R-:W-:Y:S08]  /*1e900*/  MUFU.EX2 R157, R157 ;  /* 0x0000009d009d7308 */ /* 0x000ff00000000800 */
[----:B------:R-:W-:Y:S08]  /*1e910*/  MUFU.EX2 R162, R162 ;  /* 0x000000a200a27308 */ /* 0x000ff00000000800 */
[----:B------:R-:W-:Y:S01]  /*1e920*/  MUFU.EX2 R163, R163 ;  /* 0x000000a300a37308 */ /* 0x000fe20000000800 */
[----:B-1----:R-:W-:-:S04]  /*1e930*/  FMNMX.FTZ R3, R3, R179, !PT ;  /* 0x000000b303037209 */ /* 0x002fc80007810000 */
[C---:B------:R-:W-:Y:S01]  /*1e940*/  FSETP.NEU.FTZ.AND P1, PT, R3.reuse, -INF , PT ;  /* 0xff8000000300780b */ /* 0x040fe20003f3d000 */
[C---:B0-----:R-:W-:Y:S02]  /*1e950*/  FMUL.FTZ R12, R3.reuse, R2 ;  /* 0x00000002030c7220 */ /* 0x041fe40000410000 */
[----:B------:R-:W-:Y:S01]  /*1e960*/  MUFU.EX2 R166, R166 ;  /* 0x000000a600a67308 */ /* 0x000fe20000000800 */
[----:B------:R-:W-:Y:S02]  /*1e970*/  FSEL R179, R3, RZ, P1 ;  /* 0x000000ff03b37208 */ /* 0x000fe40000800000 */
[----:B------:R-:W-:-:S03]  /*1e980*/  FSEL R0, R12, RZ, P1 ;  /* 0x000000ff0c007208 */ /* 0x000fc60000800000 */
[----:B------:R-:W-:Y:S02]  /*1e990*/  FADD.FTZ R179, -R179, R227 ;  /* 0x000000e3b3b37221 */ /* 0x000fe40000010100 */
[----:B------:R-:W0:Y:S01]  /*1e9a0*/  MUFU.EX2 R12, R180 ;  /* 0x000000b4000c7308 */ /* 0x000e220000000800 */
[-CC-:B------:R-:W-:Y:S01]  /*1e9b0*/  FFMA.FTZ R153, R153, R2.reuse, -R0.reuse ;  /* 0x0000000299997223 */ /* 0x180fe20000010800 */
[-CC-:B------:R-:W-:Y:S01]  /*1e9c0*/  FFMA.FTZ R13, R13, R2.reuse, -R0.reuse ;  /* 0x000000020d0d7223 */ /* 0x180fe20000010800 */
[-C--:B------:R-:W-:Y:S01]  /*1e9d0*/  FMUL.FTZ R179, R179, R2.reuse ;  /* 0x00000002b3b37220 */ /* 0x080fe20000410000 */
        /* <DEDUP_REMOVED lines=13> */
[----:B------:R-:W-:Y:S01]  /*1eab0*/  FFMA.FTZ R177, R177, R2, -R0 ;  /* 0x00000002b1b17223 */ /* 0x000fe20000010800 */
[----:B------:R-:W-:Y:S01]  /*1eac0*/  MUFU.EX2 R153, R153 ;  /* 0x0000009900997308 */ /* 0x000fe20000000800 */
[----:B0-----:R-:W-:-:S07]  /*1ead0*/  FFMA.FTZ R223, R12, R223, R158 ;  /* 0x000000df0cdf7223 */ /* 0x001fce000001009e */
[----:B------:R0:W1:Y:S08]  /*1eae0*/  MUFU.EX2 R0, R179 ;  /* 0x000000b300007308 */ /* 0x0000700000000800 */
[----:B------:R-:W2:Y:S01]  /*1eaf0*/  MUFU.EX2 R13, R13 ;  /* 0x0000000d000d7308 */ /* 0x000ea20000000800 */
[----:B0-----:R-:W-:-:S04]  /*1eb00*/  FADD.FTZ R179, R196, R223 ;  /* 0x000000dfc4b37221 */ /* 0x001fc80000010000 */
[----:B------:R-:W-:-:S03]  /*1eb10*/  FADD.FTZ R179, R159, R179 ;  /* 0x000000b39fb37221 */ /* 0x000fc60000010000 */
[----:B------:R-:W0:Y:S01]  /*1eb20*/  MUFU.EX2 R154, R154 ;  /* 0x0000009a009a7308 */ /* 0x000e220000000800 */
[----:B-1----:R-:W-:Y:S01]  /*1eb30*/  FFMA.FTZ R221, R0, R221, R153 ;  /* 0x000000dd00dd7223 */ /* 0x002fe20000010099 */
[----:B------:R-:W-:-:S04]  /*1eb40*/  FADD.FTZ R179, R186, R179 ;  /* 0x000000b3bab37221 */ /* 0x000fc80000010000 */
        /* <DEDUP_REMOVED lines=45> */
[----:B-1----:R-:W-:-:S03]  /*1ee20*/  FADD.FTZ R223, R152, R179 ;  /* 0x000000b398df7221 */ /* 0x002fc60000010000 */
[----:B--2---:R-:W-:Y:S01]  /*1ee30*/  FADD.FTZ R221, R177, R180 ;  /* 0x000000b4b1dd7221 */ /* 0x004fe20000010000 */
[----:B------:R-:W-:Y:S06]  /*1ee40*/  @!P0 BRA `(.L_x_1833) ;  /* 0x0000000000048947 */ /* 0x000fec0003800000 */
[----:B------:R-:W-:Y:S01]  /*1ee50*/  BPT.TRAP 0x1 ;  /* 0x000000040000795c */ /* 0x000fe20000300000 */
.L_x_1833:
[----:B------:R-:W2:Y:S01]  /*1ee60*/  LDL R179, [R1+0x64] ;  /* 0x0000640001b37983 */ /* 0x000ea20000100800 */
[----:B------:R-:W-:Y:S01]  /*1ee70*/  VIADD R222, R222, 0x30860 ;  /* 0x00030860dede7836 */ /* 0x000fe20000000000 */
[----:B------:R-:W-:Y:S01]  /*1ee80*/  F2FP.BF16.F32.PACK_AB R197, R13, R153 ;  /* 0x000000990dc5723e */ /* 0x000fe200000010ff */
[----:B------:R-:W-:Y:S01]  /*1ee90*/  IMAD.MOV.U32 R227, RZ, RZ, R3 ;  /* 0x000000ffffe37224 */ /* 0x000fe200078e0003 */
[----:B------:R-:W-:Y:S01]  /*1eea0*/  F2FP.BF16.F32.PACK_AB R198, R186, R159 ;  /* 0x0000009fbac6723e */ /* 0x000fe200000010ff */
[----:B------:R-:W-:Y:S01]  /*1eeb0*/  IMAD.MOV.U32 R226, RZ, RZ, R4 ;  /* 0x000000ffffe27224 */ /* 0x000fe200078e0004 */
[----:B------:R-:W-:Y:S01]  /*1eec0*/  PRMT R222, R188, 0x654, R222 ;  /* 0x00000654bcde7816 */ /* 0x000fe200000000de */
[----:B------:R-:W-:Y:S01]  /*1eed0*/  IMAD.MOV.U32 R13, RZ, RZ, R202 ;  /* 0x000000ffff0d7224 */ /* 0x000fe200078e00ca */
        /* <DEDUP_REMOVED lines=17> */
[----:B------:R-:W-:-:S12]  /*1eff0*/  VIADD R5, R5, 0xffffffff ;  /* 0xffffffff05057836 */ /* 0x000fd80000000000 */
[----:B------:R-:W-:Y:S05]  /*1f000*/  @P1 BRA `(.L_x_1834) ;  /* 0xffffffcc008c1947 */ /* 0x000fea000383ffff */
.L_x_1813:
[----:B------:R-:W-:Y:S05]  /*1f010*/  BSYNC B0 ;  /* 0x0000000000007941 */ /* 0x000fea0003800000 */
.L_x_1812:
        /* <DEDUP_REMOVED lines=131> */
.L_x_1835:
[----:B------:R-:W-:Y:S01]  /*1f850*/  IMAD R12, R202, 0x8, R18 ;  /* 0x00000008ca0c7824 */ /* 0x000fe200078e0212 */
[----:B------:R-:W-:-:S04]  /*1f860*/  SHF.L.U32 R5, R203, 0x1f, RZ ;  /* 0x0000001fcb057819 */ /* 0x000fc800000006ff */
[----:B------:R1:W2:Y:S01]  /*1f870*/  SYNCS.PHASECHK.TRANS64.TRYWAIT P1, [R12+URZ+0x30850], R5 ;  /* 0x030850050c0075a7 */ /* 0x0002a2000802017f */
[----:B------:R-:W-:Y:S05]  /*1f880*/  @!P0 BRA `(.L_x_1836) ;  /* 0x0000000000048947 */ /* 0x000fea0003800000 */
[----:B------:R-:W-:Y:S01]  /*1f890*/  BPT.TRAP 0x1 ;  /* 0x000000040000795c */ /* 0x000fe20000300000 */
.L_x_1836:
[----:B------:R-:W-:Y:S01]  /*1f8a0*/  VIADD R18, R18, 0x400 ;  /* 0x0000040012127836 */ /* 0x000fe20000000000 */
[----:B------:R-:W-:Y:S04]  /*1f8b0*/  BSSY B0, `(.L_x_1837) ;  /* 0x0000008000007945 */ /* 0x000fe80003800000 */
[----:B------:R-:W-:-:S04]  /*1f8c0*/  SHF.R.U32.HI R18, RZ, 0x4, R18 ;  /* 0x00000004ff127819 */ /* 0x000fc80000011612 */
[----:B------:R-:W-:-:S04]  /*1f8d0*/  LOP3.LUT R18, R18, 0x3fff, RZ, 0xc0, !PT ;  /* 0x00003fff12127812 */ /* 0x000fc800078ec0ff */
[----:B------:R-:W-:-:S05]  /*1f8e0*/  LOP3.LUT R7, R18, 0x2000000, RZ, 0xfc, !PT ;  /* 0x0200000012077812 */ /* 0x000fca00078efcff */
[----:B------:R-:W-:Y:S01]  /*1f8f0*/  IMAD R0, R202, 0x800, R7 ;  /* 0x00000800ca007824 */ /* 0x000fe200078e0207 */
[----:B--2---:R-:W-:Y:S06]  /*1f900*/  @P1 BRA `(.L_x_1838) ;  /* 0x0000000000081947 */ /* 0x004fec0003800000 */
[----:B------:R-:W2:Y:S02]  /*1f910*/  SYNCS.PHASECHK.TRANS64.TRYWAIT P1, [R12+URZ+0x30850], R5 ;  /* 0x030850050c0075a7 */ /* 0x000ea4000802017f */
[----:B--2---:R-:W-:Y:S05]  /*1f920*/  @!P1 BRA `(.L_x_1839) ;  /* 0x000000cc00249947 */ /* 0x004fea0003800000 */
.L_x_1838:
[----:B------:R-:W-:Y:S05]  /*1f930*/  BSYNC B0 ;  /* 0x0000000000007941 */ /* 0x000fea0003800000 */
.L_x_1837:
[----:B------:R-:W-:Y:S01]  /*1f940*/  IMAD.MOV.U32 R6, RZ, RZ, R0 ;  /* 0x000000ffff067224 */ /* 0x000fe200078e0000 */
[----:B------:R-:W-:Y:S01]  /*1f950*/  WARPGROUP.ARRIVE ;  /* 0x00000000000079c5 */ /* 0x000fe20000000000 */
[----:B------:R-:W-:-:S03]  /*1f960*/  IMAD.MOV.U32 R7, RZ, RZ, 0x40000040 ;  /* 0x40000040ff077424 */ /* 0x000fc600078e00ff */
[----:B------:R-:W-:Y:S01]  /*1f970*/  R2UR UR6, R6 ;  /* 0x00000000060672ca */ /* 0x000fe200000e0000 */
[----:B------:R-:W-:Y:S01]  /*1f980*/  VIADD R6, R0, 0x80 ;  /* 0x0000008000067836 */ /* 0x000fe20000000000 */
[----:B------:R-:W-:Y:S01]  /*1f990*/  R2UR UR7, R7 ;  /* 0x00000000070772ca */ /* 0x000fe200000e0000 */
[----:B------:R-:W-:-:S12]  /*1f9a0*/  IMAD.MOV.U32 R7, RZ, RZ, 0x40000040 ;  /* 0x40000040ff077424 */ /* 0x000fd800078e00ff */
        /* <DEDUP_REMOVED lines=13> */
[----:B------:R-:W3:Y:S02]  /*1fa80*/  SHFL.BFLY PT, R0, R223, 0x2, 0x1f ;  /* 0x0c401f00df007f89 */ /* 0x000ee400000e0000 */
[----:B---3--:R-:W-:-:S05]  /*1fa90*/  FADD.FTZ R0, R0, R223 ;  /* 0x000000df00007221 */ /* 0x008fca0000010000 */
[----:B-12---:R-:W1:Y:S02]  /*1faa0*/  SHFL.BFLY PT, R5, R0, 0x1, 0x1f ;  /* 0x0c201f0000057f89 */ /* 0x006e6400000e0000 */
[----:B-1----:R-:W-:Y:S01]  /*1fab0*/  FADD.FTZ R13, R0, R5 ;  /* 0x00000005000d7221 */ /* 0x002fe20000010000 */
[----:B------:R-:W-:Y:S02]  /*1fac0*/  IMAD.MOV.U32 R5, RZ, RZ, -0x800000 ;  /* 0xff800000ff057424 */ /* 0x000fe400078e00ff */
[----:B------:R-:W-:Y:S02]  /*1fad0*/  IMAD.MOV.U32 R0, RZ, RZ, -0x800000 ;  /* 0xff800000ff007424 */ /* 0x000fe400078e00ff */
[----:B------:R-:W-:-:S13]  /*1fae0*/  FSETP.NE.FTZ.AND P1, PT, R13, RZ, PT ;  /* 0x000000ff0d00720b */ /* 0x000fda0003f35000 */
[----:B------:R-:W1:Y:S01]  /*1faf0*/  @P1 MUFU.LG2 R10, R13 ;  /* 0x0000000d000a1308 */ /* 0x000e620000000c00 */
[----:B------:R-:W-:Y:S01]  /*1fb00*/  @P1 FMUL.FTZ R9, R2, 0.69314718246459960938 ;  /* 0x3f31721802091820 */ /* 0x000fe20000410000 */
[----:B-1----:R-:W-:-:S04]  /*1fb10*/  @P1 FMUL.FTZ R10, R10, 0.69314718246459960938 ;  /* 0x3f3172180a0a1820 */ /* 0x002fc80000410000 */
[----:B------:R-:W-:Y:S01]  /*1fb20*/  @P1 FFMA.FTZ R5, R9, R4, R10 ;  /* 0x0000000409051223 */ /* 0x000fe2000001000a */
[----:B------:R-:W-:Y:S02]  /*1fb30*/  WARPGROUP.DEPBAR.LE gsb0, 0x0 ;  /* 0x00008000000079c5 */ /* 0x000fe40000010000 */
[----:B------:R-:W-:-:S06]  /*1fb40*/  WARPGROUP.ARRIVE ;  /* 0x00000000000079c5 */ /* 0x000fcc0000000000 */
[----:B------:R-:W-:Y:S01]  /*1fb50*/  HGMMA.64x256x16.F32.BF16 R24, R188, gdesc[UR4].tnspB, R24, gsb0 ;  /* 0x43e00004bc187df0 */ /* 0x000fe20008001818 */
[----:B------:R-:W-:Y:S02]  /*1fb60*/  R2UR UR6, R6 ;  /* 0x00000000060672ca */ /* 0x000fe400000e0000 */
[----:B------:R-:W-:Y:S01]  /*1fb70*/  R2UR UR7, R7 ;  /* 0x00000000070772ca */ /* 0x000fe200000e0000 */
[----:B------:R-:W1:Y:S02]  /*1fb80*/  SHFL.BFLY PT, R6, R221, 0x2, 0x1f ;  /* 0x0c401f00dd067f89 */ /* 0x000e6400000e0000 */
[----:B-1----:R-:W-:-:S05]  /*1fb90*/  FADD.FTZ R8, R6, R221 ;  /* 0x000000dd06087221 */ /* 0x002fca0000010000 */
[----:B------:R-:W1:Y:S02]  /*1fba0*/  SHFL.BFLY PT, R7, R8, 0x1, 0x1f ;  /* 0x0c201f0008077f89 */ /* 0x000e6400000e0000 */
[----:B-1----:R-:W-:Y:S01]  /*1fbb0*/  FADD.FTZ R14, R8, R7 ;  /* 0x00000007080e7221 */ /* 0x002fe20000010000 */
[----:B------:R-:W-:-:S04]  /*1fbc0*/  CS2R R6, SRZ ;  /* 0x0000000000067805 */ /* 0x000fc8000001ff00 */
[----:B------:R-:W-:Y:S02]  /*1fbd0*/  FSETP.NE.FTZ.AND P2, PT, R14, RZ, PT ;  /* 0x000000ff0e00720b */ /* 0x000fe40003f55000 */
[----:B------:R-:W-:Y:S11]  /*1fbe0*/  @P1 MUFU.RCP R7, R13 ;  /* 0x0000000d00071308 */ /* 0x000ff60000001000 */
[----:B------:R-:W1:Y:S01]  /*1fbf0*/  @P2 MUFU.LG2 R11, R14 ;  /* 0x0000000e000b2308 */ /* 0x000e620000000c00 */
[----:B------:R-:W-:-:S07]  /*1fc00*/  @P2 FMUL.FTZ R15, R2, 0.69314718246459960938 ;  /* 0x3f317218020f2820 */ /* 0x000fce0000410000 */
[----:B------:R2:W3:Y:S01]  /*1fc10*/  @P2 MUFU.RCP R6, R14 ;  /* 0x0000000e00062308 */ /* 0x0004e20000001000 */
        /* <DEDUP_REMOVED lines=8> */
.L_x_1840:
[----:B------:R-:W2:Y:S01]  /*1fca0*/  LDL.LU R2, [R1+0x8] ;  /* 0x0000080001027983 */ /* 0x000ea20000300800 */
[----:B------:R-:W-:Y:S02]  /*1fcb0*/  VIADD R4, R12, 0x30860 ;  /* 0x000308600c047836 */ /* 0x000fe40000000000 */
[-C--:B------:R-:W-:Y:S01]  /*1fcc0*/  FMUL.FTZ R24, R24, R7.reuse ;  /* 0x0000000718187220 */ /* 0x080fe20000410000 */
[----:B------:R-:W-:Y:S01]  /*1fcd0*/  FMUL.FTZ R25, R25, R7 ;  /* 0x0000000719197220 */ /* 0x000fe20000410000 */
[----:B------:R-:W3:Y:S01]  /*1fce0*/  LDL.LU R20, [R1+0x78] ;  /* 0x0000780001147983 */ /* 0x000ee20000300800 */
[----:B------:R-:W-:-:S05]  /*1fcf0*/  VIADD R202, R202, 0x1 ;  /* 0x00000001caca7836 */ /* 0x000fca0000000000 */
[----:B------:R-:W-:Y:S01]  /*1fd00*/  ISETP.NE.AND P1, PT, R202, 0x2, PT ;  /* 0x00000002ca00780c */ /* 0x000fe20003f25270 */
[-C--:B0-----:R-:W-:Y:S01]  /*1fd10*/  FMUL.FTZ R152, R32, R7.reuse ;  /* 0x0000000720987220 */ /* 0x081fe20000410000 */
        /* <DEDUP_REMOVED lines=128> */
[----:B---3--:R-:W-:-:S03]  /*20520*/  VIADD R20, R20, 0x1 ;  /* 0x0000000114147836 */ /* 0x008fc60000000000 */
[----:B------:R0:W-:Y:S02]  /*20530*/  SYNCS.ARRIVE.TRANS64.RED.A1T0 RZ, [R4+URZ], RZ ;  /* 0x000000ff04ff79a7 */ /* 0x0001e4000810043f */
[----:B------:R1:W-:Y:S01]  /*20540*/  STL [R1+0x78], R20 ;  /* 0x0000781401007387 */ /* 0x0003e20000100800 */
[----:B------:R-:W-:Y:S01]  /*20550*/  FMUL.FTZ R2, R37, R7 ;  /* 0x0000000725027220 */ /* 0x000fe20000410000 */
[----:B0-----:R-:W-:-:S07]  /*20560*/  FMUL.FTZ R4, R47, R6 ;  /* 0x000000062f047220 */ /* 0x001fce0000410000 */
.L_x_1666:
[----:B------:R-:W0:Y:S08]  /*20570*/  S2UR UR4, SR_CgaCtaId ;  /* 0x00000000000479c3 */ /* 0x000e300000008800 */
[----:B------:R-:W-:Y:S01]  /*20580*/  BAR.SYNC.DEFER_BLOCKING 0x5, 0x180 ;  /* 0x0146000000007b1d */ /* 0x000fe20000010000 */
[----:B------:R-:W-:-:S05]  /*20590*/  MOV R18, 0x400 ;  /* 0x0000040000127802 */ /* 0x000fca0000000f00 */
[----:B------:R-:W-:Y:S01]  /*205a0*/  BSSY B0, `(.L_x_1841) ;  /* 0x00002cc000007945 */ /* 0x000fe20003800000 */
[----:B0-----:R-:W-:-:S05]  /*205b0*/  IMAD.U32 R6, RZ, RZ, UR4 ;  /* 0x00000004ff067e24 */ /* 0x001fca000f8e00ff */
[----:B------:R0:W-:Y:S01]  /*205c0*/  STL [R1+0x8], R6 ;  /* 0x0000080601007387 */ /* 0x0001e20000100800 */
[----:B------:R-:W-:-:S05]  /*205d0*/  LEA R18, R6, R18, 0x18 ;  /* 0x0000001206127211 */ /* 0x000fca00078ec0ff */
[----:B------:R0:W2:Y:S01]  /*205e0*/  LDS.128 R36, [R18+0x308d0] ;  /* 0x0308d00012247984 */ /* 0x0000a20000000c00 */
[----:B------:R-:W-:Y:S06]  /*205f0*/  BAR.ARV 0x4, 0x180 ;  /* 0x0106000000007b1d */ /* 0x000fec0000002000 */
[----:B------:R-:W-:Y:S05]  /*20600*/  @P0 BRA `(.L_x_1842) ;  /* 0x0000001c00cc0947 */ /* 0x000fea0003800000 */
[----:B-1----:R-:W3:Y:S01]  /*20610*/  LDL R20, [R1+0xb0] ;  /* 0x0000b00001147983 */ /* 0x002ee20000100800 */
[----:B------:R-:W-:-:S03]  /*20620*/  ULDC.64 UR4, c[0x0][0xc00] ;  /* 0x0003000000047ab9 */ /* 0x000fc60000000a00 */
[----:B------:R-:W4:Y:S01]  /*20630*/  LDL R176, [R1+0x74] ;  /* 0x0000740001b07983 */ /* 0x000f220000100800 */
[----:B------:R-:W1:Y:S03]  /*20640*/  S2R R21, SR_SWINHI ;  /* 0x0000000000157919 */ /* 0x000e660000002f00 */
[----:B------:R-:W4:Y:S01]  /*20650*/  LDL R174, [R1+0x70] ;  /* 0x0000700001ae7983 */ /* 0x000f220000100800 */
[----:B0-----:R-:W-:Y:S02]  /*20660*/  MOV R6, R18 ;  /* 0x0000001200067202 */ /* 0x001fe40000000f00 */
[----:B-1----:R-:W-:Y:S02]  /*20670*/  MOV R7, R21 ;  /* 0x0000001500077202 */ /* 0x002fe40000000f00 */
        /* <DEDUP_REMOVED lines=27> */
[----:B------:R-:W-:Y:S01]  /*20830*/  F2FP.BF16.F32.PACK_AB R147, R151, R150 ;  /* 0x000000969793723e */ /* 0x000fe200000010ff */
[----:B------:R-:W-:Y:S01]  /*20840*/  IMAD.MOV.U32 R2, RZ, RZ, RZ ;  /* 0x000000ffff027224 */ /* 0x000fe200078e00ff */
[----:B------:R-:W-:Y:S01]  /*20850*/  BAR.SYNC.DEFER_BLOCKING 0x1, 0x100 ;  /* 0x0044000000007b1d */ /* 0x000fe20000010000 */
[----:B---3--:R-:W-:-:S03]  /*20860*/  IMAD.WIDE R20, R20, 0x2, R6 ;  /* 0x0000000214147825 */ /* 0x008fc600078e0206 */
[C---:B------:R-:W-:Y:S02]  /*20870*/  IADD3 R43, P1, R20.reuse, 0x20, RZ ;  /* 0x00000020142b7810 */ /* 0x040fe40007f3e0ff */
[----:B------:R-:W-:Y:S02]  /*20880*/  IADD3 R47, P0, R20, 0x40, RZ ;  /* 0x00000040142f7810 */ /* 0x000fe40007f1e0ff */
[----:B------:R-:W-:Y:S02]  /*20890*/  LOP3.LUT R42, R43, 0x380, RZ, 0xc0, !PT ;  /* 0x000003802b2a7812 */ /* 0x000fe400078ec0ff */
[----:B------:R-:W-:Y:S02]  /*208a0*/  LOP3.LUT R46, R47, 0x380, RZ, 0xc0, !PT ;  /* 0x000003802f2e7812 */ /* 0x000fe400078ec0ff */
[----:B------:R-:W-:Y:S02]  /*208b0*/  SHF.R.U64 R42, R42, 0x3, RZ ;  /* 0x000000032a2a7819 */ /* 0x000fe400000012ff */
[----:B------:R-:W-:-:S02]  /*208c0*/  IADD3 R111, P5, R20, 0x4040, RZ ;  /* 0x00004040146f7810 */ /* 0x000fc40007fbe0ff */
[----:B------:R-:W-:Y:S02]  /*208d0*/  SHF.R.U64 R46, R46, 0x3, RZ ;  /* 0x000000032e2e7819 */ /* 0x000fe400000012ff */
[----:B------:R-:W-:Y:S01]  /*208e0*/  LOP3.LUT R42, R42, R43, RZ, 0x3c, !PT ;  /* 0x0000002b2a2a7212 */ /* 0x000fe200078e3cff */
[----:B------:R-:W-:Y:S01]  /*208f0*/  IMAD.X R43, RZ, RZ, R21, P1 ;  /* 0x000000ffff2b7224 */ /* 0x000fe200008e0615 */
[C---:B------:R-:W-:Y:S02]  /*20900*/  IADD3 R97, P4, R20.reuse, 0x60, RZ ;  /* 0x0000006014617810 */ /* 0x040fe40007f9e0ff */
[C---:B------:R-:W-:Y:S02]  /*20910*/  IADD3 R103, P3, R20.reuse, 0x4000, RZ ;  /* 0x0000400014677810 */ /* 0x040fe40007f7e0ff */
[C---:B------:R-:W-:Y:S02]  /*20920*/  IADD3 R107, P6, R20.reuse, 0x4020, RZ ;  /* 0x00004020146b7810 */ /* 0x040fe40007fde0ff */
[----:B------:R-:W-:-:S02]  /*20930*/  IADD3 R115, P2, R20, 0x4060, RZ ;  /* 0x0000406014737810 */ /* 0x000fc40007f5e0ff */
[----:B------:R-:W-:Y:S02]  /*20940*/  IADD3 R119, P1, R20, 0x8000, RZ ;  /* 0x0000800014777810 */ /* 0x000fe40007f3e0ff */
[----:B------:R-:W-:Y:S02]  /*20950*/  LOP3.LUT R110, R111, 0x380, RZ, 0xc0, !PT ;  /* 0x000003806f6e7812 */ /* 0x000fe400078ec0ff */
[----:B------:R-:W-:Y:S01]  /*20960*/  LOP3.LUT R46, R46, R47, RZ, 0x3c, !PT ;  /* 0x0000002f2e2e7212 */ /* 0x000fe200078e3cff */
[----:B------:R-:W-:Y:S01]  /*20970*/  IMAD.X R47, RZ, RZ, R21, P0 ;  /* 0x000000ffff2f7224 */ /* 0x000fe200000e0615 */
[----:B-----5:R-:W-:Y:S02]  /*20980*/  LOP3.LUT R96, R97, 0x380, RZ, 0xc0, !PT ;  /* 0x0000038061607812 */ /* 0x020fe400078ec0ff */
[----:B------:R-:W-:Y:S02]  /*20990*/  LOP3.LUT R102, R103, 0x380, RZ, 0xc0, !PT ;  /* 0x0000038067667812 */ /* 0x000fe400078ec0ff */
[----:B------:R-:W-:-:S02]  /*209a0*/  LOP3.LUT R106, R107, 0x380, RZ, 0xc0, !PT ;  /* 0x000003806b6a7812 */ /* 0x000fc400078ec0ff */
[----:B------:R-:W-:Y:S02]  /*209b0*/  LOP3.LUT R114, R115, 0x380, RZ, 0xc0, !PT ;  /* 0x0000038073727812 */ /* 0x000fe400078ec0ff */
[----:B------:R-:W-:Y:S02]  /*209c0*/  LOP3.LUT R118, R119, 0x380, RZ, 0xc0, !PT ;  /* 0x0000038077767812 */ /* 0x000fe400078ec0ff */
[----:B------:R-:W-:Y:S02]  /*209d0*/  IADD3 R123, P0, R20, 0x8020, RZ ;  /* 0x00008020147b7810 */ /* 0x000fe40007f1e0ff */
[----:B------:R-:W-:Y:S02]  /*209e0*/  SHF.R.U64 R110, R110, 0x3, RZ ;  /* 0x000000036e6e7819 */ /* 0x000fe400000012ff */
[----:B------:R-:W-:Y:S02]  /*209f0*/  LOP3.LUT R131, R20, 0x380, RZ, 0xc0, !PT ;  /* 0x0000038014837812 */ /* 0x000fe400078ec0ff */
[----:B------:R-:W-:-:S02]  /*20a00*/  SHF.R.U64 R96, R96, 0x3, RZ ;  /* 0x0000000360607819 */ /* 0x000fc400000012ff */
[----:B------:R-:W-:Y:S02]  /*20a10*/  SHF.R.U64 R102, R102, 0x3, RZ ;  /* 0x0000000366667819 */ /* 0x000fe400000012ff */
[----:B------:R-:W-:Y:S02]  /*20a20*/  SHF.R.U64 R106, R106, 0x3, RZ ;  /* 0x000000036a6a7819 */ /* 0x000fe400000012ff */
[----:B------:R-:W-:Y:S02]  /*20a30*/  SHF.R.U64 R114, R114, 0x3, RZ ;  /* 0x0000000372727819 */ /* 0x000fe400000012ff */
[----:B------:R-:W-:Y:S02]  /*20a40*/  SHF.R.U64 R118, R118, 0x3, RZ ;  /* 0x0000000376767819 */ /* 0x000fe400000012ff */
[----:B------:R-:W-:Y:S02]  /*20a50*/  LOP3.LUT R122, R123, 0x380, RZ, 0xc0, !PT ;  /* 0x000003807b7a7812 */ /* 0x000fe400078ec0ff */
[----:B------:R-:W-:Y:S01]  /*20a60*/  LOP3.LUT R110, R110, R111, RZ, 0x3c, !PT ;  /* 0x0000006f6e6e7212 */ /* 0x000fe200078e3cff */
[----:B------:R-:W-:Y:S01]  /*20a70*/  IMAD.X R111, RZ, RZ, R21, P5 ;  /* 0x000000ffff6f7224 */ /* 0x000fe200028e0615 */
[----:B------:R-:W-:-:S02]  /*20a80*/  SHF.R.U64 R131, R131, 0x3, RZ ;  /* 0x0000000383837819 */ /* 0x000fc400000012ff */
[----:B------:R-:W-:Y:S02]  /*20a90*/  IADD3 R173, P5, R20, 0xc020, RZ ;  /* 0x0000c02014ad7810 */ /* 0x000fe40007fbe0ff */
        /* <DEDUP_REMOVED lines=10> */
[----:B------:R-:W-:-:S02]  /*20b40*/  SHF.R.U64 R122, R122, 0x3, RZ ;  /* 0x000000037a7a7819 */ /* 0x000fc400000012ff */
[C---:B------:R-:W-:Y:S02]  /*20b50*/  IADD3 R125, P4, R20.reuse, 0x8040, RZ ;  /* 0x00008040147d7810 */ /* 0x040fe40007f9e0ff */
[C---:B------:R-:W-:Y:S02]  /*20b60*/  IADD3 R127, P3, R20.reuse, 0x8060, RZ ;  /* 0x00008060147f7810 */ /* 0x040fe40007f7e0ff */
[C---:B------:R-:W-:Y:S02]  /*20b70*/  IADD3 R129, P6, R20.reuse, 0xc000, RZ ;  /* 0x0000c00014817810 */ /* 0x040fe40007fde0ff */
[----:B------:R-:W-:Y:S02]  /*20b80*/  LOP3.LUT R130, R131, R20, RZ, 0x3c, !PT ;  /* 0x0000001483827212 */ /* 0x000fe400078e3cff */
[C---:B------:R-:W-:Y:S02]  /*20b90*/  IADD3 R175, P2, R20.reuse, 0xc040, RZ ;  /* 0x0000c04014af7810 */ /* 0x040fe40007f5e0ff */
[----:B------:R-:W-:Y:S01]  /*20ba0*/  IADD3 R177, P1, R20, 0xc060, RZ ;  /* 0x0000c06014b17810 */ /* 0x000fe20007f3e0ff */
[----:B------:R-:W-:Y:S01]  /*20bb0*/  IMAD.MOV.U32 R131, RZ, RZ, R21 ;  /* 0x000000ffff837224 */ /* 0x000fe200078e0015 */
[----:B------:R-:W-:-:S02]  /*20bc0*/  LOP3.LUT R20, R173, 0x380, RZ, 0xc0, !PT ;  /* 0x00000380ad147812 */ /* 0x000fc400078ec0ff */
[----:B------:R-:W-:Y:S01]  /*20bd0*/  LOP3.LUT R122, R122, R123, RZ, 0x3c, !PT ;  /* 0x0000007b7a7a7212 */ /* 0x000fe200078e3cff */
[--C-:B------:R-:W-:Y:S01]  /*20be0*/  IMAD.X R123, RZ, RZ, R21.reuse, P0 ;  /* 0x000000ffff7b7224 */ /* 0x100fe200000e0615 */
[----:B------:R-:W-:Y:S02]  /*20bf0*/  ISETP.NE.U32.AND P0, PT, RZ, UR4, PT ;  /* 0x00000004ff007c0c */ /* 0x000fe4000bf05070 */
[----:B------:R-:W-:Y:S02]  /*20c00*/  SHF.R.U64 R20, R20, 0x3, RZ ;  /* 0x0000000314147819 */ /* 0x000fe400000012ff */
[----:B------:R-:W-:Y:S02]  /*20c10*/  LOP3.LUT R32, R175, 0x380, RZ, 0xc0, !PT ;  /* 0x00000380af207812 */ /* 0x000fe400078ec0ff */
[----:B------:R-:W-:Y:S01]  /*20c20*/  LOP3.LUT R34, R177, 0x380, RZ, 0xc0, !PT ;  /* 0x00000380b1227812 */ /* 0x000fe200078ec0ff */
[----:B------:R-:W-:Y:S01]  /*20c30*/  IMAD.X R29, RZ, RZ, R21, P5 ;  /* 0x000000ffff1d7224 */ /* 0x000fe200028e0615 */
[----:B------:R-:W-:-:S02]  /*20c40*/  LOP3.LUT R124, R125, 0x380, RZ, 0xc0, !PT ;  /* 0x000003807d7c7812 */ /* 0x000fc400078ec0ff */
[----:B------:R-:W-:Y:S02]  /*20c50*/  MOV R30, R130 ;  /* 0x00000082001e7202 */ /* 0x000fe40000000f00 */
[----:B------:R-:W-:Y:S02]  /*20c60*/  LOP3.LUT R126, R127, 0x380, RZ, 0xc0, !PT ;  /* 0x000003807f7e7812 */ /* 0x000fe400078ec0ff */
[----:B------:R-:W-:Y:S01]  /*20c70*/  ISETP.NE.AND.EX P0, PT, RZ, UR5, PT, P0 ;  /* 0x00000005ff007c0c */ /* 0x000fe2000bf05300 */
[----:B------:R-:W-:Y:S01]  /*20c80*/  ULDC.64 UR4, c[0x0][0xc08] ;  /* 0x0003020000047ab9 */ /* 0x000fe20000000a00 */
[----:B------:R-:W-:Y:S01]  /*20c90*/  LOP3.LUT R28, R20, R173, RZ, 0x3c, !PT ;  /* 0x000000ad141c7212 */ /* 0x000fe200078e3cff */
[----:B------:R-:W-:Y:S01]  /*20ca0*/  IMAD.X R131, RZ, RZ, R21, P2 ;  /* 0x000000ffff837224 */ /* 0x000fe200010e0615 */
[----:B------:R-:W-:Y:S02]  /*20cb0*/  LOP3.LUT R128, R129, 0x380, RZ, 0xc0, !PT ;  /* 0x0000038081807812 */ /* 0x000fe400078ec0ff */
[----:B------:R-:W-:-:S02]  /*20cc0*/  SHF.R.U64 R32, R32, 0x3, RZ ;  /* 0x0000000320207819 */ /* 0x000fc400000012ff */
[----:B------:R-:W-:Y:S02]  /*20cd0*/  SHF.R.U64 R34, R34, 0x3, RZ ;  /* 0x0000000322227819 */ /* 0x000fe400000012ff */
[----:B------:R-:W-:Y:S01]  /*20ce0*/  MOV R42, R42 ;  /* 0x0000002a002a7202 */ /* 0x000fe20000000f00 */
[----:B------:R0:W-:Y:S01]  /*20cf0*/  STSM.16.M88.4 [R30], R24 ;  /* 0x000000181e007844 */ /* 0x0001e20000000200 */
[----:B------:R-:W-:Y:S02]  /*20d00*/  SHF.R.U64 R124, R124, 0x3, RZ ;  /* 0x000000037c7c7819 */ /* 0x000fe400000012ff */
[----:B------:R-:W-:Y:S02]  /*20d10*/  ISETP.NE.U32.AND P2, PT, RZ, UR4, PT ;  /* 0x00000004ff007c0c */ /* 0x000fe4000bf45070 */
[----:B------:R-:W-:Y:S02]  /*20d20*/  SHF.R.U64 R126, R126, 0x3, RZ ;  /* 0x000000037e7e7819 */ /* 0x000fe400000012ff */
[----:B------:R-:W-:-:S02]  /*20d30*/  MOV R46, R46 ;  /* 0x0000002e002e7202 */ /* 0x000fc40000000f00 */
[----:B------:R-:W-:Y:S02]  /*20d40*/  MOV R96, R96 ;  /* 0x0000006000607202 */ /* 0x000fe40000000f00 */
[----:B--2---:R-:W-:Y:S01]  /*20d50*/  MOV R36, R28 ;  /* 0x0000001c00247202 */ /* 0x004fe20000000f00 */
[----:B------:R1:W-:Y:S01]  /*20d60*/  STSM.16.M88.4 [R42], R8 ;  /* 0x000000082a007844 */ /* 0x0003e20000000200 */
[----:B------:R-:W-:Y:S02]  /*20d70*/  SHF.R.U64 R128, R128, 0x3, RZ ;  /* 0x0000000380807819 */ /* 0x000fe400000012ff */
[----:B------:R-:W-:Y:S02]  /*20d80*/  LOP3.LUT R130, R32, R175, RZ, 0x3c, !PT ;  /* 0x000000af20827212 */ /* 0x000fe400078e3cff */
[----:B0-----:R-:W-:Y:S02]  /*20d90*/  F2FP.BF16.F32.PACK_AB R24, R49, R156 ;  /* 0x0000009c3118723e */ /* 0x001fe400000010ff */
[----:B------:R-:W-:-:S02]  /*20da0*/  F2FP.BF16.F32.PACK_AB R25, R51, R50 ;  /* 0x000000323319723e */ /* 0x000fc400000010ff */
[----:B------:R-:W-:Y:S02]  /*20db0*/  F2FP.BF16.F32.PACK_AB R26, R53, R157 ;  /* 0x0000009d351a723e */ /* 0x000fe400000010ff */
[----:B------:R-:W-:Y:S02]  /*20dc0*/  F2FP.BF16.F32.PACK_AB R27, R55, R54 ;  /* 0x00000036371b723e */ /* 0x000fe400000010ff */
[----:B------:R-:W-:Y:S02]  /*20dd0*/  LOP3.LUT R20, R34, R177, RZ, 0x3c, !PT ;  /* 0x000000b122147212 */ /* 0x000fe400078e3cff */
[----:B------:R-:W-:Y:S02]  /*20de0*/  MOV R102, R102 ;  /* 0x0000006600667202 */ /* 0x000fe40000000f00 */
[----:B------:R-:W-:Y:S02]  /*20df0*/  F2FP.BF16.F32.PACK_AB R28, R57, R158 ;  /* 0x0000009e391c723e */ /* 0x000fe400000010ff */
[----:B------:R-:W-:-:S02]  /*20e00*/  F2FP.BF16.F32.PACK_AB R29, R59, R58 ;  /* 0x0000003a3b1d723e */ /* 0x000fc400000010ff */
[----:B------:R-:W-:Y:S02]  /*20e10*/  F2FP.BF16.F32.PACK_AB R30, R61, R159 ;  /* 0x0000009f3d1e723e */ /* 0x000fe400000010ff */
[----:B------:R-:W-:Y:S01]  /*20e20*/  LOP3.LUT R124, R124, R125, RZ, 0x3c, !PT ;  /* 0x0000007d7c7c7212 */ /* 0x000fe200078e3cff */
[--C-:B------:R-:W-:Y:S01]  /*20e30*/  IMAD.X R125, RZ, RZ, R21.reuse, P4 ;  /* 0x000000ffff7d7224 */ /* 0x100fe200020e0615 */
[----:B------:R-:W-:Y:S02]  /*20e40*/  MOV R106, R106 ;  /* 0x0000006a006a7202 */ /* 0x000fe40000000f00 */
[----:B------:R-:W-:Y:S02]  /*20e50*/  F2FP.BF16.F32.PACK_AB R32, R65, R64 ;  /* 0x000000404120723e */ /* 0x000fe400000010ff */
[----:B------:R-:W-:Y:S02]  /*20e60*/  F2FP.BF16.F32.PACK_AB R34, R69, R160 ;  /* 0x000000a04522723e */ /* 0x000fe400000010ff */
[----:B------:R-:W-:Y:S01]  /*20e70*/  ISETP.NE.AND.EX P2, PT, RZ, UR5, PT, P2 ;  /* 0x00000005ff007c0c */ /* 0x000fe2000bf45320 */
[----:B------:R0:W-:Y:S01]  /*20e80*/  STSM.16.M88.4 [R46], R12 ;  /* 0x0000000c2e007844 */ /* 0x0001e20000000200 */
[----:B------:R-:W-:Y:S01]  /*20e90*/  LOP3.LUT R126, R126, R127, RZ, 0x3c, !PT ;  /* 0x0000007f7e7e7212 */ /* 0x000fe200078e3cff */
[----:B------:R-:W-:Y:S01]  /*20ea0*/  IMAD.X R127, RZ, RZ, R21, P3 ;  /* 0x000000ffff7f7224 */ /* 0x000fe200018e0615 */
[----:B------:R-:W-:-:S02]  /*20eb0*/  MOV R110, R110 ;  /* 0x0000006e006e7202 */ /* 0x000fc40000000f00 */
[----:B-1----:R-:W-:Y:S02]  /*20ec0*/  F2FP.BF16.F32.PACK_AB R8, R73, R161 ;  /* 0x000000a14908723e */ /* 0x002fe400000010ff */
[----:B------:R-:W-:Y:S02]  /*20ed0*/  F2FP.BF16.F32.PACK_AB R9, R75, R74 ;  /* 0x0000004a4b09723e */ /* 0x000fe400000010ff */
[----:B------:R-:W-:Y:S02]  /*20ee0*/  F2FP.BF16.F32.PACK_AB R10, R77, R162 ;  /* 0x000000a24d0a723e */ /* 0x000fe400000010ff */
[----:B------:R-:W-:Y:S01]  /*20ef0*/  F2FP.BF16.F32.PACK_AB R11, R79, R78 ;  /* 0x0000004e4f0b723e */ /* 0x000fe200000010ff */
[----:B------:R1:W-:Y:S01]  /*20f00*/  STSM.16.M88.4 [R96], R24 ;  /* 0x0000001860007844 */ /* 0x0003e20000000200 */
[----:B------:R-:W-:Y:S01]  /*20f10*/  LOP3.LUT R128, R128, R129, RZ, 0x3c, !PT ;  /* 0x0000008180807212 */ /* 0x000fe200078e3cff */
[----:B------:R-:W-:Y:S01]  /*20f20*/  IMAD.X R129, RZ, RZ, R21, P6 ;  /* 0x000000ffff817224 */ /* 0x000fe200030e0615 */
[----:B------:R-:W-:Y:S01]  /*20f30*/  MOV R114, R114 ;  /* 0x0000007200727202 */ /* 0x000fe20000000f00 */
[----:B------:R-:W-:Y:S01]  /*20f40*/  STSM.16.M88.4 [R102], R28 ;  /* 0x0000001c66007844 */ /* 0x000fe20000000200 */
[----:B0-----:R-:W-:-:S02]  /*20f50*/  F2FP.BF16.F32.PACK_AB R12, R81, R163 ;  /* 0x000000a3510c723e */ /* 0x001fc400000010ff */
[----:B------:R-:W-:Y:S02]  /*20f60*/  F2FP.BF16.F32.PACK_AB R13, R83, R82 ;  /* 0x00000052530d723e */ /* 0x000fe400000010ff */
[----:B------:R-:W-:Y:S02]  /*20f70*/  F2FP.BF16.F32.PACK_AB R14, R85, R164 ;  /* 0x000000a4550e723e */ /* 0x000fe400000010ff */
[----:B------:R-:W-:Y:S01]  /*20f80*/  F2FP.BF16.F32.PACK_AB R15, R87, R86 ;  /* 0x00000056570f723e */ /* 0x000fe200000010ff */
[----:B------:R-:W-:Y:S01]  /*20f90*/  STSM.16.M88.4 [R106], R32 ;  /* 0x000000206a007844 */ /* 0x000fe20000000200 */
[----:B------:R-:W-:Y:S02]  /*20fa0*/  MOV R118, R118 ;  /* 0x0000007600767202 */ /* 0x000fe40000000f00 */
[----:B------:R-:W-:Y:S02]  /*20fb0*/  MOV R122, R122 ;  /* 0x0000007a007a7202 */ /* 0x000fe40000000f00 */
[----:B-1----:R-:W-:-:S02]  /*20fc0*/  F2FP.BF16.F32.PACK_AB R24, R89, R165 ;  /* 0x000000a55918723e */ /* 0x002fc400000010ff */
[----:B------:R-:W-:Y:S02]  /*20fd0*/  F2FP.BF16.F32.PACK_AB R25, R91, R90 ;  /* 0x0000005a5b19723e */ /* 0x000fe400000010ff */
[----:B------:R-:W-:Y:S02]  /*20fe0*/  F2FP.BF16.F32.PACK_AB R26, R93, R166 ;  /* 0x000000a65d1a723e */ /* 0x000fe400000010ff */
[----:B------:R-:W-:Y:S01]  /*20ff0*/  F2FP.BF16.F32.PACK_AB R27, R95, R94 ;  /* 0x0000005e5f1b723e */ /* 0x000fe200000010ff */
[----:B------:R0:W-:Y:S01]  /*21000*/  STSM.16.M88.4 [R110], R8 ;  /* 0x000000086e007844 */ /* 0x0001e20000000200 */
[----:B------:R-:W-:Y:S02]  /*21010*/  F2FP.BF16.F32.PACK_AB R64, R3, R167 ;  /* 0x000000a70340723e */ /* 0x000fe400000010ff */
[----:B------:R-:W-:Y:S01]  /*21020*/  F2FP.BF16.F32.PACK_AB R65, R99, R98 ;  /* 0x000000626341723e */ /* 0x000fe200000010ff */
[----:B------:R-:W-:Y:S01]  /*21030*/  IMAD.X R21, RZ, RZ, R21, P1 ;  /* 0x000000ffff157224 */ /* 0x000fe200008e0615 */
[----:B------:R-:W-:-:S02]  /*21040*/  MOV R124, R124 ;  /* 0x0000007c007c7202 */ /* 0x000fc40000000f00 */
[----:B------:R-:W-:Y:S02]  /*21050*/  F2FP.BF16.F32.PACK_AB R42, R109, R170 ;  /* 0x000000aa6d2a723e */ /* 0x000fe400000010ff */
[----:B------:R-:W-:Y:S01]  /*21060*/  F2FP.BF16.F32.PACK_AB R43, R60, R56 ;  /* 0x000000383c2b723e */ /* 0x000fe200000010ff */
[----:B------:R1:W-:Y:S01]  /*21070*/  STSM.16.M88.4 [R114], R12 ;  /* 0x0000000c72007844 */ /* 0x0003e20000000200 */
[----:B------:R-:W-:Y:S02]  /*21080*/  MOV R126, R126 ;  /* 0x0000007e007e7202 */ /* 0x000fe40000000f00 */
[----:B------:R-:W-:Y:S01]  /*21090*/  MOV R128, R128 ;  /* 0x0000008000807202 */ /* 0x000fe20000000f00 */
[----:B------:R2:W-:Y:S01]  /*210a0*/  STSM.16.M88.4 [R118], R24 ;  /* 0x0000001876007844 */ /* 0x0005e20000000200 */
[----:B0-----:R-:W-:Y:S02]  /*210b0*/  F2FP.BF16.F32.PACK_AB R8, R113, R112 ;  /* 0x000000707108723e */ /* 0x001fe400000010ff */
[----:B------:R-:W-:-:S02]  /*210c0*/  F2FP.BF16.F32.PACK_AB R9, R68, R62 ;  /* 0x0000003e4409723e */ /* 0x000fc400000010ff */
[----:B------:R-:W-:Y:S02]  /*210d0*/  F2FP.BF16.F32.PACK_AB R10, R117, R116 ;  /* 0x00000074750a723e */ /* 0x000fe400000010ff */
[----:B------:R-:W-:Y:S01]  /*210e0*/  F2FP.BF16.F32.PACK_AB R11, R72, R70 ;  /* 0x00000046480b723e */ /* 0x000fe200000010ff */
[----:B------:R-:W-:Y:S01]  /*210f0*/  STSM.16.M88.4 [R122], R64 ;  /* 0x000000407a007844 */ /* 0x000fe20000000200 */
[----:B------:R-:W-:Y:S02]  /*21100*/  F2FP.BF16.F32.PACK_AB R109, R100, R92 ;  /* 0x0000005c646d723e */ /* 0x000fe400000010ff */
[----:B-1----:R-:W-:Y:S02]  /*21110*/  F2FP.BF16.F32.PACK_AB R12, R121, R120 ;  /* 0x00000078790c723e */ /* 0x002fe400000010ff */
[----:B------:R-:W-:Y:S02]  /*21120*/  F2FP.BF16.F32.PACK_AB R13, R80, R76 ;  /* 0x0000004c500d723e */ /* 0x000fe400000010ff */
[----:B------:R-:W-:-:S02]  /*21130*/  F2FP.BF16.F32.PACK_AB R14, R104, R171 ;  /* 0x000000ab680e723e */ /* 0x000fc400000010ff */
[----:B------:R-:W-:Y:S01]  /*21140*/  F2FP.BF16.F32.PACK_AB R15, R88, R84 ;  /* 0x00000054580f723e */ /* 0x000fe200000010ff */
[----:B------:R-:W-:Y:S01]  /*21150*/  STSM.16.M88.4 [R124], R40 ;  /* 0x000000287c007844 */ /* 0x000fe20000000200 */
[----:B------:R-:W-:Y:S01]  /*21160*/  F2FP.BF16.F32.PACK_AB R110, R133, R132 ;  /* 0x00000084856e723e */ /* 0x000fe200000010ff */
[----:B--2---:R-:W4:Y:S01]  /*21170*/  LDC.64 R24, c[0x0][0xc00] ;  /* 0x00030000ff187b82 */ /* 0x004f220000000a00 */
[----:B------:R-:W-:Y:S01]  /*21180*/  F2FP.BF16.F32.PACK_AB R111, R135, R134 ;  /* 0x00000086876f723e */ /* 0x000fe200000010ff */
[----:B------:R0:W-:Y:S01]  /*21190*/  STSM.16.M88.4 [R126], R8 ;  /* 0x000000087e007844 */ /* 0x0001e20000000200 */
[----:B------:R-:W-:Y:S02]  /*211a0*/  MOV R130, R130 ;  /* 0x0000008200827202 */ /* 0x000fe40000000f00 */
[----:B------:R-:W-:Y:S01]  /*211b0*/  MOV R20, R20 ;  /* 0x0000001400147202 */ /* 0x000fe20000000f00 */
[----:B------:R-:W-:Y:S01]  /*211c0*/  STSM.16.M88.4 [R128], R12 ;  /* 0x0000000c80007844 */ /* 0x000fe20000000200 */
[----:B------:R-:W-:Y:S01]  /*211d0*/  ULDC UR4, c[0x0][0xa88] ;  /* 0x0002a20000047ab9 */ /* 0x000fe20000000800 */
[----:B------:R-:W1:Y:S02]  /*211e0*/  LDC R21, c[0x0][0xbe8] ;  /* 0x0002fa00ff157b82 */ /* 0x000e640000000800 */
[----:B------:R-:W-:Y:S04]  /*211f0*/  STSM.16.M88.4 [R36], R108 ;  /* 0x0000006c24007844 */ /* 0x000fe80000000200 */
[----:B------:R-:W-:Y:S02]  /*21200*/  STSM.16.M88.4 [R130], R136 ;  /* 0x0000008882007844 */ /* 0x000fe40000000200 */
[----:B0-----:R-:W0:Y:S02]  /*21210*/  @P2 LDC.64 R8, c[0x0][0xc08] ;  /* 0x00030200ff082b82 */ /* 0x001e240000000a00 */
[----:B------:R2:W-:Y:S01]  /*21220*/  STSM.16.M88.4 [R20], R144 ;  /* 0x0000009014007844 */ /* 0x0005e20000000200 */
[----:B------:R-:W-:-:S02]  /*21230*/  IMAD.U32 R4, RZ, RZ, UR4 ;  /* 0x00000004ff047e24 */ /* 0x000fc4000f8e00ff */
[----:B----4-:R-:W-:-:S03]  /*21240*/  IMAD.WIDE R24, R176, 0x4, R24 ;  /* 0x00000004b0187825 */ /* 0x010fc600078e0218 */
[----:B------:R-:W-:Y:S01]  /*21250*/  BAR.SYNC.DEFER_BLOCKING 0x1, 0x100 ;  /* 0x0044000000007b1d */ /* 0x000fe20000010000 */
[----:B0-----:R-:W-:-:S05]  /*21260*/  @P2 IMAD.WIDE R8, R176, 0x4, R8 ;  /* 0x00000004b0082825 */ /* 0x001fca00078e0208 */
[----:B------:R0:W5:Y:S04]  /*21270*/  @P0 LDG.E R2, desc[UR60][R24.64] ;  /* 0x0000003c18020981 */ /* 0x000168000c1e1900 */
[----:B------:R0:W5:Y:S01]  /*21280*/  @P2 LDG.E R4, desc[UR60][R8.64] ;  /* 0x0000003c08042981 */ /* 0x000162000c1e1900 */
[----:B-1----:R-:W-:-:S13]  /*21290*/  ISETP.NE.AND P1, PT, R21, 0x1, PT ;  /* 0x000000011500780c */ /* 0x002fda0003f25270 */
[----:B------:R-:W1:Y:S08]  /*212a0*/  @P1 LDC R10, c[0x0][0xbec] ;  /* 0x0002fb00ff0a1b82 */ /* 0x000e700000000800 */
[----:B------:R-:W3:Y:S01]  /*212b0*/  @P1 LDC R27, c[0x0][0xbf0] ;  /* 0x0002fc00ff1b1b82 */ /* 0x000ee20000000800 */
[----:B--2---:R-:W-:Y:S01]  /*212c0*/  SHF.R.S32.HI R20, RZ, 0x1f, R174 ;  /* 0x0000001fff147819 */ /* 0x004fe200000114ae */
[----:B0-----:R-:W-:Y:S06]  /*212d0*/  @P2 BRA `(.L_x_1843) ;  /* 0x0000000000102947 */ /* 0x001fec0003800000 */
[----:B------:R-:W-:Y:S05]  /*212e0*/  @!P0 BRA `(.L_x_1843) ;  /* 0x00000000000c8947 */ /* 0x000fea0003800000 */
[----:B------:R-:W2:Y:S04]  /*212f0*/  LDG.E R3, desc[UR60][R24.64] ;  /* 0x0000003c18037981 */ /* 0x000ea8000c1e1900 */
[----:B-----5:R-:W2:Y:S02]  /*21300*/  LDG.E R4, desc[UR60][R24.64+0x4] ;  /* 0x0000043c18047981 */ /* 0x020ea4000c1e1900 */
[----:B--2---:R-:W-:-:S07]  /*21310*/  IMAD.IADD R4, R4, 0x1, -R3 ;  /* 0x0000000104047824 */ /* 0x004fce00078e0a03 */
.L_x_1843:
[----:B------:R-:W2:Y:S01]  /*21320*/  LDL R9, [R1+0x60] ;  /* 0x0000600001097983 */ /* 0x000ea20000100800 */
[----:B------:R-:W-:-:S03]  /*21330*/  ULDC.64 UR4, c[0x0][0xb90] ;  /* 0x0002e40000047ab9 */ /* 0x000fc60000000a00 */
[----:B------:R-:W4:Y:S01]  /*21340*/  LDL R82, [R1+0x68] ;  /* 0x0000680001527983 */ /* 0x000f220000100800 */
[----:B-----5:R-:W-:Y:S01]  /*21350*/  SHF.R.S32.HI R3, RZ, 0x1f, R2 ;  /* 0x0000001fff037819 */ /* 0x020fe20000011402 */
[----:B------:R-:W0:Y:S02]  /*21360*/  @P1 LDC R85, c[0x0][0xbec] ;  /* 0x0002fb00ff551b82 */ /* 0x000e240000000800 */
[----:B------:R-:W2:Y:S04]  /*21370*/  LDL.LU R86, [R1+0x48] ;  /* 0x0000480001567983 */ /* 0x000ea80000300800 */
[----:B------:R-:W4:Y:S01]  /*21380*/  LDL R84, [R1+0x10] ;  /* 0x0000100001547983 */ /* 0x000f220000100800 */
[----:B------:R-:W-:Y:S01]  /*21390*/  IMAD R8, R20, UR4, RZ ;  /* 0x0000000414087c24 */ /* 0x000fe2000f8e02ff */
[----:B------:R-:W-:-:S02]  /*213a0*/  SHF.R.S32.HI R36, RZ, 0x1f, R176 ;  /* 0x0000001fff247819 */ /* 0x000fc400000114b0 */
[----:B------:R-:W-:Y:S01]  /*213b0*/  SEL R80, R176, RZ, !P0 ;  /* 0x000000ffb0507207 */ /* 0x000fe20004000000 */
[----:B------:R-:W4:Y:S01]  /*213c0*/  LDL R30, [R1+0xac] ;  /* 0x0000ac00011e7983 */ /* 0x000f220000100800 */
[----:B------:R-:W-:Y:S01]  /*213d0*/  IMAD R15, R174, UR5, R8 ;  /* 0x00000005ae0f7c24 */ /* 0x000fe2000f8e0208 */
[----:B------:R-:W-:Y:S01]  /*213e0*/  SEL R36, R36, RZ, !P0 ;  /* 0x000000ff24247207 */ /* 0x000fe20004000000 */
[----:B------:R-:W-:Y:S01]  /*213f0*/  IMAD R81, R4, R21, RZ ;  /* 0x0000001504517224 */ /* 0x000fe200078e02ff */
[----:B------:R-:W0:Y:S01]  /*21400*/  @P1 LDC R87, c[0x0][0xbf0] ;  /* 0x0002fc00ff571b82 */ /* 0x000e220000000800 */
[----:B--2---:R-:W-:Y:S02]  /*21410*/  IMAD.IADD R25, R9, 0x1, R86 ;  /* 0x0000000109197824 */ /* 0x004fe400078e0256 */
[----:B------:R-:W-:Y:S01]  /*21420*/  IMAD.WIDE.U32 R8, R174, UR4, R2 ;  /* 0x00000004ae087c25 */ /* 0x000fe2000f8e0002 */
[----:B------:R-:W-:-:S03]  /*21430*/  ULDC.64 UR4, c[0x0][0xb98] ;  /* 0x0002e60000047ab9 */ /* 0x000fc60000000a00 */
[----:B-1----:R-:W-:-:S04]  /*21440*/  @P1 IMAD.HI.U32 R10, R25, R10, RZ ;  /* 0x0000000a190a1227 */ /* 0x002fc800078e00ff */
[----:B------:R-:W-:Y:S01]  /*21450*/  IMAD.MOV.U32 R11, RZ, RZ, R25 ;  /* 0x000000ffff0b7224 */ /* 0x000fe200078e0019 */
[----:B---3--:R-:W-:Y:S01]  /*21460*/  @P1 SHF.R.U32.HI R11, RZ, R27, R10 ;  /* 0x0000001bff0b1219 */ /* 0x008fe2000001160a */
[----:B----4-:R-:W-:Y:S01]  /*21470*/  IMAD R13, R84, 0x8, R82 ;  /* 0x00000008540d7824 */ /* 0x010fe200078e0252 */
[----:B------:R-:W2:Y:S01]  /*21480*/  LDL R27, [R1+0x7c] ;  /* 0x00007c00011b7983 */ /* 0x000ea20000100800 */
[----:B------:R-:W-:Y:S02]  /*21490*/  IMAD.IADD R9, R9, 0x1, R15 ;  /* 0x0000000109097824 */ /* 0x000fe400078e020f */
[----:B------:R-:W-:Y:S02]  /*214a0*/  IMAD.SHL.U32 R13, R13, 0x8, RZ ;  /* 0x000000080d0d7824 */ /* 0x000fe400078e00ff */
[----:B------:R-:W-:Y:S02]  /*214b0*/  IMAD.MOV R10, RZ, RZ, -R11 ;  /* 0x000000ffff0a7224 */ /* 0x000fe400078e0a0b */
[----:B------:R-:W-:-:S04]  /*214c0*/  IMAD.WIDE.U32 R8, R80, UR4, R8 ;  /* 0x0000000450087c25 */ /* 0x000fc8000f8e0008 */
[----:B------:R-:W-:-:S04]  /*214d0*/  IMAD.WIDE R6, R13, 0x2, R6 ;  /* 0x000000020d067825 */ /* 0x000fc800078e0206 */
[----:B------:R-:W-:Y:S02]  /*214e0*/  IMAD R15, R36, UR4, RZ ;  /* 0x00000004240f7c24 */ /* 0x000fe4000f8e02ff */
[----:B------:R-:W-:Y:S01]  /*214f0*/  IMAD R13, R21, R10, R25 ;  /* 0x0000000a150d7224 */ /* 0x000fe200078e0219 */
[----:B------:R-:W-:Y:S01]  /*21500*/  IADD3 R10, P0, R11, R8, RZ ;  /* 0x000000080b0a7210 */ /* 0x000fe20007f1e0ff */
[----:B------:R-:W-:Y:S01]  /*21510*/  IMAD R12, R80, UR5, R15 ;  /* 0x00000005500c7c24 */ /* 0x000fe2000f8e020f */
[----:B------:R-:W-:Y:S01]  /*21520*/  SHF.R.S32.HI R15, RZ, 0x1f, R11 ;  /* 0x0000001fff0f7819 */ /* 0x000fe2000001140b */
[----:B------:R-:W-:Y:S01]  /*21530*/  ULDC.64 UR4, c[0x0][0xb88] ;  /* 0x0002e20000047ab9 */ /* 0x000fe20000000a00 */
[----:B------:R-:W-:Y:S02]  /*21540*/  SHF.R.S32.HI R8, RZ, 0x1f, R13 ;  /* 0x0000001fff087819 */ /* 0x000fe4000001140d */
[----:B------:R-:W-:Y:S02]  /*21550*/  IADD3.X R11, R15, R9, R12, P0, !PT ;  /* 0x000000090f0b7210 */ /* 0x000fe400007fe40c */
[----:B------:R-:W-:Y:S01]  /*21560*/  IADD3 R25, P5, R6, 0x1000, RZ ;  /* 0x0000100006197810 */ /* 0x000fe20007fbe0ff */
[----:B------:R-:W-:-:S02]  /*21570*/  IMAD R14, R8, UR4, RZ ;  /* 0x00000004080e7c24 */ /* 0x000fc4000f8e02ff */
[----:B------:R-:W-:Y:S01]  /*21580*/  IMAD.WIDE.U32 R10, R13, UR4, R10 ;  /* 0x000000040d0a7c25 */ /* 0x000fe2000f8e000a */
[----:B------:R-:W-:-:S03]  /*21590*/  LOP3.LUT R8, R25, 0x380, RZ, 0xc0, !PT ;  /* 0x0000038019087812 */ /* 0x000fc600078ec0ff */
[----:B------:R-:W-:Y:S01]  /*215a0*/  IMAD R15, R13, UR5, R14 ;  /* 0x000000050d0f7c24 */ /* 0x000fe2000f8e020e */
[----:B------:R-:W-:Y:S01]  /*215b0*/  ULDC.64 UR4, c[0x0][0xb50] ;  /* 0x0002d40000047ab9 */ /* 0x000fe20000000a00 */
[----:B------:R-:W-:Y:S02]  /*215c0*/  SHF.R.U64 R8, R8, 0x3, RZ ;  /* 0x0000000308087819 */ /* 0x000fe400000012ff */
[----:B------:R-:W-:Y:S01]  /*215d0*/  IMAD.IADD R11, R11, 0x1, R15 ;  /* 0x000000010b0b7824 */ /* 0x000fe200078e020f */
[----:B------:R-:W-:Y:S02]  /*215e0*/  LEA R14, P0, R10, UR4, 0x2 ;  /* 0x000000040a0e7c11 */ /* 0x000fe4000f8010ff */
[----:B------:R-:W-:Y:S02]  /*215f0*/  LOP3.LUT R8, R8, R25, RZ, 0x3c, !PT ;  /* 0x0000001908087212 */ /* 0x000fe400078e3cff */
[----:B------:R-:W-:Y:S02]  /*21600*/  LEA.HI.X R26, R10, UR5, R11, 0x2, P0 ;  /* 0x000000050a1a7c11 */ /* 0x000fe400080f140b */
[----:B------:R-:W-:-:S02]  /*21610*/  IADD3 R33, P2, R6, 0x5000, RZ ;  /* 0x0000500006217810 */ /* 0x000fc40007f5e0ff */
[C---:B------:R-:W-:Y:S02]  /*21620*/  IADD3 R9, P4, R6.reuse, 0x2000, RZ ;  /* 0x0000200006097810 */ /* 0x040fe40007f9e0ff */
[C---:B------:R-:W-:Y:S01]  /*21630*/  IADD3 R29, P3, R6.reuse, 0x4000, RZ ;  /* 0x00004000061d7810 */ /* 0x040fe20007f7e0ff */
[----:B------:R-:W-:Y:S01]  /*21640*/  SHFL.IDX PT, R54, R14, RZ, 0x1c1f ;  /* 0x001c1fff0e367589 */ /* 0x000fe200000e0000 */
[----:B------:R-:W-:Y:S01]  /*21650*/  IADD3 R25, P0, R6, 0x3000, RZ ;  /* 0x0000300006197810 */ /* 0x000fe20007f1e0ff */
[----:B------:R-:W-:Y:S01]  /*21660*/  IMAD.IADD R30, R30, 0x1, R86 ;  /* 0x000000011e1e7824 */ /* 0x000fe200078e0256 */
[----:B------:R-:W-:Y:S01]  /*21670*/  IADD3 R41, P6, R6, 0x6000, RZ ;  /* 0x0000600006297810 */ /* 0x000fe20007fde0ff */
[----:B------:R-:W-:Y:S01]  /*21680*/  SHFL.IDX PT, R58, R14, 0x1, 0x1c1f ;  /* 0x003c1f000e3a7f89 */ /* 0x000fe200000e0000 */
[----:B------:R-:W-:Y:S01]  /*21690*/  LOP3.LUT R24, R25, 0x380, RZ, 0xc0, !PT ;  /* 0x0000038019187812 */ /* 0x000fe200078ec0ff */
[----:B------:R-:W-:Y:S01]  /*216a0*/  ULDC.64 UR4, c[0x0][0xaa0] ;  /* 0x0002a80000047ab9 */ /* 0x000fe20000000a00 */
[----:B------:R-:W-:-:S02]  /*216b0*/  LOP3.LUT R32, R33, 0x380, RZ, 0xc0, !PT ;  /* 0x0000038021207812 */ /* 0x000fc400078ec0ff */
[----:B------:R-:W-:Y:S02]  /*216c0*/  SHF.R.U64 R24, R24, 0x3, RZ ;  /* 0x0000000318187819 */ /* 0x000fe400000012ff */
[----:B------:R-:W-:Y:S02]  /*216d0*/  SHF.R.U64 R32, R32, 0x3, RZ ;  /* 0x0000000320207819 */ /* 0x000fe400000012ff */
[----:B------:R-:W-:Y:S01]  /*216e0*/  LOP3.LUT R24, R24, R25, RZ, 0x3c, !PT ;  /* 0x0000001918187212 */ /* 0x000fe200078e3cff */
[--C-:B------:R-:W-:Y:S01]  /*216f0*/  IMAD.X R25, RZ, RZ, R7.reuse, P0 ;  /* 0x000000ffff197224 */ /* 0x100fe200000e0607 */
[----:B------:R-:W-:Y:S02]  /*21700*/  IADD3 R53, P0, R6, 0x9000, RZ ;  /* 0x0000900006357810 */ /* 0x000fe40007f1e0ff */
[----:B------:R-:W-:Y:S01]  /*21710*/  LOP3.LUT R32, R32, R33, RZ, 0x3c, !PT ;  /* 0x0000002120207212 */ /* 0x000fe200078e3cff */
[----:B------:R-:W-:Y:S01]  /*21720*/  IMAD.X R33, RZ, RZ, R7, P2 ;  /* 0x000000ffff217224 */ /* 0x000fe200010e0607 */
[----:B------:R-:W-:-:S02]  /*21730*/  LOP3.LUT R52, R53, 0x380, RZ, 0xc0, !PT ;  /* 0x0000038035347812 */ /* 0x000fc400078ec0ff */
[----:B------:R-:W-:Y:S01]  /*21740*/  IADD3 R61, P2, R6, 0xb000, RZ ;  /* 0x0000b000063d7810 */ /* 0x000fe20007f5e0ff */
[----:B------:R-:W1:Y:S01]  /*21750*/  SHFL.IDX PT, R55, R26, RZ, 0x1c1f ;  /* 0x001c1fff1a377589 */ /* 0x000e6200000e0000 */
[----:B------:R-:W-:Y:S02]  /*21760*/  LOP3.LUT R12, R9, 0x380, RZ, 0xc0, !PT ;  /* 0x00000380090c7812 */ /* 0x000fe400078ec0ff */
[----:B------:R-:W-:Y:S01]  /*21770*/  LOP3.LUT R28, R29, 0x380, RZ, 0xc0, !PT ;  /* 0x000003801d1c7812 */ /* 0x000fe200078ec0ff */
[----:B------:R-:W3:Y:S01]  /*21780*/  SHFL.IDX PT, R59, R26, 0x1, 0x1c1f ;  /* 0x003c1f001a3b7f89 */ /* 0x000ee200000e0000 */
[----:B------:R-:W-:Y:S02]  /*21790*/  SHF.R.U64 R52, R52, 0x3, RZ ;  /* 0x0000000334347819 */ /* 0x000fe400000012ff */
[----:B------:R-:W-:Y:S02]  /*217a0*/  LOP3.LUT R60, R61, 0x380, RZ, 0xc0, !PT ;  /* 0x000003803d3c7812 */ /* 0x000fe400078ec0ff */
[----:B------:R-:W-:-:S02]  /*217b0*/  SHF.R.U64 R12, R12, 0x3, RZ ;  /* 0x000000030c0c7819 */ /* 0x000fc400000012ff */
[----:B------:R-:W-:Y:S02]  /*217c0*/  SHF.R.U64 R28, R28, 0x3, RZ ;  /* 0x000000031c1c7819 */ /* 0x000fe400000012ff */
[----:B------:R-:W-:Y:S01]  /*217d0*/  LOP3.LUT R52, R52, R53, RZ, 0x3c, !PT ;  /* 0x0000003534347212 */ /* 0x000fe200078e3cff */
[--C-:B------:R-:W-:Y:S01]  /*217e0*/  IMAD.X R53, RZ, RZ, R7.reuse, P0 ;  /* 0x000000ffff357224 */ /* 0x100fe200000e0607 */
[----:B------:R-:W-:Y:S01]  /*217f0*/  SHF.R.U64 R60, R60, 0x3, RZ ;  /* 0x000000033c3c7819 */ /* 0x000fe200000012ff */
[----:B------:R-:W-:Y:S01]  /*21800*/  VIADD R10, R30, 0x8 ;  /* 0x000000081e0a7836 */ /* 0x000fe20000000000 */
[----:B------:R-:W-:Y:S01]  /*21810*/  LOP3.LUT R12, R12, R9, RZ, 0x3c, !PT ;  /* 0x000000090c0c7212 */ /* 0x000fe200078e3cff */
[--C-:B------:R-:W-:Y:S01]  /*21820*/  IMAD.X R9, RZ, RZ, R7.reuse, P5 ;  /* 0x000000ffff097224 */ /* 0x100fe200028e0607 */
[----:B------:R-:W-:Y:S01]  /*21830*/  LOP3.LUT R28, R28, R29, RZ, 0x3c, !PT ;  /* 0x0000001d1c1c7212 */ /* 0x000fe200078e3cff */
[--C-:B------:R-:W-:Y:S01]  /*21840*/  IMAD.X R13, RZ, RZ, R7.reuse, P4 ;  /* 0x000000ffff0d7224 */ /* 0x100fe200020e0607 */
[C---:B------:R-:W-:Y:S01]  /*21850*/  IADD3 R45, P5, R6.reuse, 0x7000, RZ ;  /* 0x00007000062d7810 */ /* 0x040fe20007fbe0ff */
[----:B------:R-:W-:Y:S01]  /*21860*/  IMAD.X R29, RZ, RZ, R7, P3 ;  /* 0x000000ffff1d7224 */ /* 0x000fe200018e0607 */
[----:B------:R-:W-:-:S02]  /*21870*/  IADD3 R49, P4, R6, 0x8000, RZ ;  /* 0x0000800006317810 */ /* 0x000fc40007f9e0ff */
[----:B------:R-:W-:Y:S01]  /*21880*/  LOP3.LUT R60, R60, R61, RZ, 0x3c, !PT ;  /* 0x0000003d3c3c7212 */ /* 0x000fe200078e3cff */
[----:B------:R-:W-:Y:S01]  /*21890*/  IMAD.X R61, RZ, RZ, R7, P2 ;  /* 0x000000ffff3d7224 */ /* 0x000fe200010e0607 */
[----:B------:R-:W-:Y:S01]  /*218a0*/  IADD3 R57, P3, R6, 0xa000, RZ ;  /* 0x0000a00006397810 */ /* 0x000fe20007f7e0ff */
[----:B------:R-:W-:Y:S01]  /*218b0*/  IMAD R3, R3, UR4, RZ ;  /* 0x0000000403037c24 */ /* 0x000fe2000f8e02ff */
[----:B------:R-:W-:Y:S02]  /*218c0*/  LOP3.LUT R40, R41, 0x380, RZ, 0xc0, !PT ;  /* 0x0000038029287812 */ /* 0x000fe400078ec0ff */
[----:B------:R-:W-:Y:S02]  /*218d0*/  LOP3.LUT R44, R45, 0x380, RZ, 0xc0, !PT ;  /* 0x000003802d2c7812 */ /* 0x000fe400078ec0ff */
[----:B------:R-:W-:Y:S02]  /*218e0*/  LOP3.LUT R48, R49, 0x380, RZ, 0xc0, !PT ;  /* 0x0000038031307812 */ /* 0x000fe400078ec0ff */
[----:B------:R-:W-:Y:S01]  /*218f0*/  LOP3.LUT R56, R57, 0x380, RZ, 0xc0, !PT ;  /* 0x0000038039387812 */ /* 0x000fe200078ec0ff */
[----:B------:R-:W-:Y:S01]  /*21900*/  IMAD R83, R2, UR5, R3 ;  /* 0x0000000502537c24 */ /* 0x000fe2000f8e0203 */
[----:B------:R-:W-:Y:S01]  /*21910*/  SHF.R.U64 R40, R40, 0x3, RZ ;  /* 0x0000000328287819 */ /* 0x000fe200000012ff */
[----:B------:R-:W-:Y:S01]  /*21920*/  IMAD.WIDE.U32 R2, R2, UR4, RZ ;  /* 0x0000000402027c25 */ /* 0x000fe2000f8e00ff */
[----:B------:R-:W-:Y:S01]  /*21930*/  SHF.R.U64 R44, R44, 0x3, RZ ;  /* 0x000000032c2c7819 */ /* 0x000fe200000012ff */
[----:B------:R-:W-:Y:S01]  /*21940*/  ULDC.64 UR4, c[0x0][0xae8] ;  /* 0x0002ba0000047ab9 */ /* 0x000fe20000000a00 */
[----:B------:R-:W-:Y:S01]  /*21950*/  SHF.R.U64 R48, R48, 0x3, RZ ;  /* 0x0000000330307819 */ /* 0x000fe200000012ff */
[----:B------:R-:W-:Y:S01]  /*21960*/  IMAD R82, R82, 0x20, R84 ;  /* 0x0000002052527824 */ /* 0x000fe200078e0254 */
[----:B------:R-:W-:Y:S01]  /*21970*/  SHF.R.U64 R56, R56, 0x3, RZ ;  /* 0x0000000338387819 */ /* 0x000fe200000012ff */
[----:B------:R-:W-:Y:S01]  /*21980*/  IMAD.IADD R3, R3, 0x1, R83 ;  /* 0x0000000103037824 */ /* 0x000fe200078e0253 */
[----:B------:R-:W-:Y:S01]  /*21990*/  LOP3.LUT R40, R40, R41, RZ, 0x3c, !PT ;  /* 0x0000002928287212 */ /* 0x000fe200078e3cff */
[----:B------:R-:W-:Y:S01]  /*219a0*/  IMAD R20, R20, UR4, RZ ;  /* 0x0000000414147c24 */ /* 0x000fe2000f8e02ff */
[----:B------:R-:W-:Y:S01]  /*219b0*/  LOP3.LUT R44, R44, R45, RZ, 0x3c, !PT ;  /* 0x0000002d2c2c7212 */ /* 0x000fe200078e3cff */
[--C-:B------:R-:W-:Y:S01]  /*219c0*/  IMAD.X R41, RZ, RZ, R7.reuse, P6 ;  /* 0x000000ffff297224 */ /* 0x100fe200030e0607 */
[----:B------:R-:W-:Y:S01]  /*219d0*/  LOP3.LUT R48, R48, R49, RZ, 0x3c, !PT ;  /* 0x0000003130307212 */ /* 0x000fe200078e3cff */
[--C-:B------:R-:W-:Y:S01]  /*219e0*/  IMAD.X R45, RZ, RZ, R7.reuse, P5 ;  /* 0x000000ffff2d7224 */ /* 0x100fe200028e0607 */
[----:B------:R-:W-:Y:S01]  /*219f0*/  LOP3.LUT R56, R56, R57, RZ, 0x3c, !PT ;  /* 0x0000003938387212 */ /* 0x000fe200078e3cff */
[--C-:B------:R-:W-:Y:S01]  /*21a00*/  IMAD.X R49, RZ, RZ, R7.reuse, P4 ;  /* 0x000000ffff317224 */ /* 0x100fe200020e0607 */
[----:B------:R-:W-:Y:S01]  /*21a10*/  IADD3 R65, P6, R6, 0xc000, RZ ;  /* 0x0000c00006417810 */ /* 0x000fe20007fde0ff */
[----:B------:R-:W-:Y:S01]  /*21a20*/  IMAD.IADD R82, R86, 0x1, R82 ;  /* 0x0000000156527824 */ /* 0x000fe200078e0252 */
[C---:B------:R-:W-:Y:S01]  /*21a30*/  IADD3 R69, P5, R6.reuse, 0xd000, RZ ;  /* 0x0000d00006457810 */ /* 0x040fe20007fbe0ff */
[----:B------:R-:W-:Y:S01]  /*21a40*/  IMAD.X R57, RZ, RZ, R7, P3 ;  /* 0x000000ffff397224 */ /* 0x000fe200018e0607 */
[----:B------:R-:W-:Y:S01]  /*21a50*/  IADD3 R73, P4, R6, 0xe000, RZ ;  /* 0x0000e00006497810 */ /* 0x000fe20007f9e0ff */
[----:B------:R-:W-:Y:S01]  /*21a60*/  IMAD R83, R174, UR5, R20 ;  /* 0x00000005ae537c24 */ /* 0x000fe2000f8e0214 */
[----:B------:R-:W-:Y:S01]  /*21a70*/  IADD3 R11, P3, R6, 0xf000, RZ ;  /* 0x0000f000060b7810 */ /* 0x000fe20007f7e0ff */
[----:B------:R-:W-:Y:S01]  /*21a80*/  IMAD.WIDE.U32 R2, R174, UR4, R2 ;  /* 0x00000004ae027c25 */ /* 0x000fe2000f8e0002 */
[----:B------:R-:W-:Y:S01]  /*21a90*/  LOP3.LUT R64, R65, 0x380, RZ, 0xc0, !PT ;  /* 0x0000038041407812 */ /* 0x000fe200078ec0ff */
[----:B------:R-:W-:Y:S01]  /*21aa0*/  ULDC.64 UR4, c[0x0][0xaf0] ;  /* 0x0002bc0000047ab9 */ /* 0x000fe20000000a00 */
[----:B------:R-:W-:-:S02]  /*21ab0*/  LOP3.LUT R68, R69, 0x380, RZ, 0xc0, !PT ;  /* 0x0000038045447812 */ /* 0x000fc400078ec0ff */
[----:B------:R-:W-:Y:S01]  /*21ac0*/  LOP3.LUT R72, R73, 0x380, RZ, 0xc0, !PT ;  /* 0x0000038049487812 */ /* 0x000fe200078ec0ff */
[----:B------:R-:W-:Y:S01]  /*21ad0*/  IMAD.IADD R3, R3, 0x1, R83 ;  /* 0x0000000103037824 */ /* 0x000fe200078e0253 */
[----:B------:R-:W-:Y:S02]  /*21ae0*/  LOP3.LUT R15, R6, 0x380, RZ, 0xc0, !PT ;  /* 0x00000380060f7812 */ /* 0x000fe400078ec0ff */
[----:B------:R-:W-:Y:S01]  /*21af0*/  LOP3.LUT R4, R11, 0x380, RZ, 0xc0, !PT ;  /* 0x000003800b047812 */ /* 0x000fe200078ec0ff */
[----:B------:R-:W-:Y:S01]  /*21b00*/  IMAD.MOV.U32 R83, RZ, RZ, R82 ;  /* 0x000000ffff537224 */ /* 0x000fe200078e0052 */
[----:B------:R-:W-:Y:S02]  /*21b10*/  SHF.R.U64 R64, R64, 0x3, RZ ;  /* 0x0000000340407819 */ /* 0x000fe400000012ff */
[----:B------:R-:W-:Y:S02]  /*21b20*/  SHF.R.U64 R68, R68, 0x3, RZ ;  /* 0x0000000344447819 */ /* 0x000fe400000012ff */
[----:B------:R-:W-:-:S02]  /*21b30*/  SHF.R.U64 R72, R72, 0x3, RZ ;  /* 0x0000000348487819 */ /* 0x000fc400000012ff */
[----:B------:R-:W-:Y:S02]  /*21b40*/  SHF.R.U64 R15, R15, 0x3, RZ ;  /* 0x000000030f0f7819 */ /* 0x000fe400000012ff */
[----:B------:R-:W-:Y:S01]  /*21b50*/  SHF.R.U64 R4, R4, 0x3, RZ ;  /* 0x0000000304047819 */ /* 0x000fe200000012ff */
[--C-:B------:R-:W-:Y:S01]  /*21b60*/  IMAD.X R77, RZ, RZ, R7.reuse, P3 ;  /* 0x000000ffff4d7224 */ /* 0x100fe200018e0607 */
[----:B------:R-:W-:Y:S01]  /*21b70*/  LOP3.LUT R64, R64, R65, RZ, 0x3c, !PT ;  /* 0x0000004140407212 */ /* 0x000fe200078e3cff */
[--C-:B------:R-:W-:Y:S01]  /*21b80*/  IMAD.X R65, RZ, RZ, R7.reuse, P6 ;  /* 0x000000ffff417224 */ /* 0x100fe200030e0607 */
[----:B------:R-:W-:Y:S01]  /*21b90*/  LOP3.LUT R68, R68, R69, RZ, 0x3c, !PT ;  /* 0x0000004544447212 */ /* 0x000fe200078e3cff */
[--C-:B------:R-:W-:Y:S01]  /*21ba0*/  IMAD.X R69, RZ, RZ, R7.reuse, P5 ;  /* 0x000000ffff457224 */ /* 0x100fe200028e0607 */
[----:B------:R-:W-:Y:S01]  /*21bb0*/  LOP3.LUT R72, R72, R73, RZ, 0x3c, !PT ;  /* 0x0000004948487212 */ /* 0x000fe200078e3cff */
[----:B------:R-:W-:Y:S01]  /*21bc0*/  IMAD.X R73, RZ, RZ, R7, P4 ;  /* 0x000000ffff497224 */ /* 0x000fe200020e0607 */
[----:B------:R-:W-:Y:S01]  /*21bd0*/  LOP3.LUT R6, R15, R6, RZ, 0x3c, !PT ;  /* 0x000000060f067212 */ /* 0x000fe200078e3cff */
[----:B------:R-:W-:Y:S01]  /*21be0*/  IMAD.WIDE.U32 R2, R80, UR4, R2 ;  /* 0x0000000450027c25 */ /* 0x000fe2000f8e0002 */
[----:B------:R-:W-:-:S03]  /*21bf0*/  LOP3.LUT R76, R4, R11, RZ, 0x3c, !PT ;  /* 0x0000000b044c7212 */ /* 0x000fc600078e3cff */
[----:B------:R-:W-:Y:S01]  /*21c00*/  IMAD.IADD R86, R84, 0x1, R86 ;  /* 0x0000000154567824 */ /* 0x000fe200078e0256 */
[----:B------:R-:W-:Y:S01]  /*21c10*/  BSSY B1, `(.L_x_1844) ;  /* 0x000004e000017945 */ /* 0x000fe20003800000 */
[----:B--2---:R-:W-:-:S04]  /*21c20*/  LOP3.LUT P0, RZ, R27, 0x3, RZ, 0xc0, !PT ;  /* 0x000000031bff7812 */ /* 0x004fc8000780c0ff */
[-C--:B------:R-:W-:Y:S02]  /*21c30*/  ISETP.GE.OR P2, PT, R30, R81.reuse, P0 ;  /* 0x000000511e00720c */ /* 0x080fe40000746670 */
[----:B------:R-:W-:-:S11]  /*21c40*/  ISETP.GE.OR P0, PT, R10, R81, P0 ;  /* 0x000000510a00720c */ /* 0x000fd60000706670 */
[----:B-1----:R1:W-:Y:S04]  /*21c50*/  @!P2 ST.E desc[UR60][R54.64], R5 ;  /* 0x000000053600a985 */ /* 0x0023e8000c10193c */
[----:B---3--:R0:W-:Y:S04]  /*21c60*/  @!P0 ST.E desc[UR60][R58.64], R0 ;  /* 0x000000003a008985 */ /* 0x0081e8000c10193c */
[----:B------:R-:W5:Y:S04]  /*21c70*/  LD.E.128 R8, desc[UR60][R8.64] ;  /* 0x0000003c08087980 */ /* 0x000f68000c101d00 */
[----:B-1----:R-:W5:Y:S01]  /*21c80*/  LD.E.128 R4, desc[UR60][R6.64] ;  /* 0x0000003c06047980 */ /* 0x002f62000c101d00 */
[----:B0-----:R-:W-:-:S03]  /*21c90*/  @P1 IMAD.HI.U32 R0, R82, R85, RZ ;  /* 0x0000005552001227 */ /* 0x001fc600078e00ff */
[----:B------:R-:W5:Y:S02]  /*21ca0*/  LD.E.128 R12, desc[UR60][R12.64] ;  /* 0x0000003c0c0c7980 */ /* 0x000f64000c101d00 */
[----:B------:R-:W-:Y:S01]  /*21cb0*/  @P1 SHF.R.U32.HI R83, RZ, R87, R0 ;  /* 0x00000057ff531219 */ /* 0x000fe20000011600 */
[----:B------:R-:W-:Y:S01]  /*21cc0*/  IMAD R85, R36, UR4, RZ ;  /* 0x0000000424557c24 */ /* 0x000fe2000f8e02ff */
[----:B------:R-:W5:Y:S02]  /*21cd0*/  LD.E.128 R24, desc[UR60][R24.64] ;  /* 0x0000003c18187980 */ /* 0x000f64000c101d00 */
[--C-:B------:R-:W-:Y:S01]  /*21ce0*/  SHF.R.S32.HI R0, RZ, 0x1f, R83.reuse ;  /* 0x0000001fff007819 */ /* 0x100fe20000011453 */
[----:B------:R-:W-:Y:S01]  /*21cf0*/  IMAD.MOV R20, RZ, RZ, -R83 ;  /* 0x000000ffff147224 */ /* 0x000fe200078e0a53 */
[----:B------:R-:W5:Y:S01]  /*21d00*/  LD.E.128 R28, desc[UR60][R28.64] ;  /* 0x0000003c1c1c7980 */ /* 0x000f62000c101d00 */
[----:B------:R-:W-:Y:S01]  /*21d10*/  IMAD R85, R80, UR5, R85 ;  /* 0x0000000550557c24 */ /* 0x000fe2000f8e0255 */
[----:B------:R-:W-:Y:S01]  /*21d20*/  ULDC.64 UR4, c[0x0][0xae0] ;  /* 0x0002b80000047ab9 */ /* 0x000fe20000000a00 */
[----:B------:R-:W-:Y:S01]  /*21d30*/  IMAD R21, R21, R20, R82 ;  /* 0x0000001415157224 */ /* 0x000fe200078e0252 */
[----:B------:R-:W5:Y:S01]  /*21d40*/  LD.E.128 R32, desc[UR60][R32.64] ;  /* 0x0000003c20207980 */ /* 0x000f62000c101d00 */
[----:B------:R-:W-:-:S02]  /*21d50*/  IMAD R0, R0, UR4, RZ ;  /* 0x0000000400007c24 */ /* 0x000fc4000f8e02ff */
[----:B------:R-:W-:Y:S01]  /*21d60*/  IMAD.IADD R3, R3, 0x1, R85 ;  /* 0x0000000103037824 */ /* 0x000fe200078e0255 */
[----:B------:R-:W5:Y:S01]  /*21d70*/  LD.E.128 R40, desc[UR60][R40.64] ;  /* 0x0000003c28287980 */ /* 0x000f62000c101d00 */
[----:B------:R-:W-:-:S03]  /*21d80*/  IMAD R85, R83, UR5, R0 ;  /* 0x0000000553557c24 */ /* 0x000fc6000f8e0200 */
[----:B------:R-:W5:Y:S01]  /*21d90*/  LD.E.128 R44, desc[UR60][R44.64] ;  /* 0x0000003c2c2c7980 */ /* 0x000f62000c101d00 */
[----:B------:R-:W-:-:S03]  /*21da0*/  SHF.R.S32.HI R0, RZ, 0x1f, R21 ;  /* 0x0000001fff007819 */ /* 0x000fc60000011415 */
        /* <DEDUP_REMOVED lines=8> */
[----:B------:R-:W-:Y:S01]  /*21e30*/  IMAD.WIDE.U32 R2, R83, UR4, R2 ;  /* 0x0000000453027c25 */ /* 0x000fe2000f8e0002 */
[----:B------:R-:W-:Y:S01]  /*21e40*/  ULDC.64 UR4, c[0x0][0xad8] ;  /* 0x0002b60000047ab9 */ /* 0x000fe20000000a00 */
        /* <DEDUP_REMOVED lines=8> */
[----:B------:R-:W-:Y:S02]  /*21ed0*/  VIADD R0, R86, 0x20 ;  /* 0x0000002056007836 */ /* 0x000fe40000000000 */
[C---:B------:R-:W-:Y:S02]  /*21ee0*/  IMAD R83, R21.reuse, UR5, R20 ;  /* 0x0000000515537c24 */ /* 0x040fe4000f8e0214 */
[----:B------:R-:W-:Y:S01]  /*21ef0*/  IMAD.WIDE.U32 R2, R21, UR4, R2 ;  /* 0x0000000415027c25 */ /* 0x000fe2000f8e0002 */
[-C--:B------:R-:W-:Y:S01]  /*21f00*/  ISETP.GE.AND P1, PT, R0, R81.reuse, PT ;  /* 0x000000510000720c */ /* 0x080fe20003f26270 */
[----:B------:R-:W-:Y:S01]  /*21f10*/  ULDC.64 UR4, c[0x0][0xa80] ;  /* 0x0002a00000047ab9 */ /* 0x000fe20000000a00 */
[----:B------:R-:W-:Y:S01]  /*21f20*/  ISETP.GE.AND P2, PT, R86, R81, PT ;  /* 0x000000515600720c */ /* 0x000fe20003f46270 */
[----:B------:R-:W-:Y:S01]  /*21f30*/  VIADD R0, R18, 0x30820 ;  /* 0x0003082012007836 */ /* 0x000fe20000000000 */
[----:B------:R-:W-:Y:S01]  /*21f40*/  LEA R36, P3, R2, UR4, 0x1 ;  /* 0x0000000402247c11 */ /* 0x000fe2000f8608ff */
[----:B------:R-:W-:-:S03]  /*21f50*/  IMAD.IADD R3, R3, 0x1, R83 ;  /* 0x0000000103037824 */ /* 0x000fc600078e0253 */
[----:B------:R-:W-:Y:S02]  /*21f60*/  PRMT R0, RZ, 0x654, R0 ;  /* 0x00000654ff007816 */ /* 0x000fe40000000000 */
[----:B------:R-:W-:Y:S01]  /*21f70*/  LEA.HI.X R80, R2, UR5, R3, 0x1, P3 ;  /* 0x0000000502507c11 */ /* 0x000fe200098f0c03 */
[----:B------:R-:W-:Y:S01]  /*21f80*/  VIADD R20, R86, 0x40 ;  /* 0x0000004056147836 */ /* 0x000fe20000000000 */
[----:B0-----:R0:W1:Y:S01]  /*21f90*/  SHFL.IDX PT, R84, R36, RZ, 0x181f ;  /* 0x00181fff24547589 */ /* 0x00106200000e0000 */
[----:B------:R2:W-:Y:S03]  /*21fa0*/  SYNCS.ARRIVE.TRANS64.RED.A1T0 RZ, [R0+URZ], RZ ;  /* 0x000000ff00ff79a7 */ /* 0x0005e6000810043f */
[----:B------:R-:W-:Y:S01]  /*21fb0*/  ISETP.GE.AND P0, PT, R20, R81, PT ;  /* 0x000000511400720c */ /* 0x000fe20003f06270 */
[----:B--2---:R0:W2:Y:S01]  /*21fc0*/  SHFL.IDX PT, R0, R80, RZ, 0x181f ;  /* 0x00181fff50007589 */ /* 0x0040a200000e0000 */
[----:B------:R-:W-:Y:S11]  /*21fd0*/  @P2 BRA `(.L_x_1845) ;  /* 0x0000000000442947 */ /* 0x000ff60003800000 */
        /* <DEDUP_REMOVED lines=17> */
.L_x_1845:
[----:B------:R-:W-:Y:S05]  /*220f0*/  BSYNC B1 ;  /* 0x0000000000017941 */ /* 0x000fea0003800000 */
.L_x_1844:
        /* <DEDUP_REMOVED lines=9> */
[CC--:B---3--:R-:W-:Y:S02]  /*22190*/  @!P4 LEA R2, P6, R16.reuse, R20.reuse, 0x1 ;  /* 0x000000141002c211 */ /* 0x0c8fe400078c08ff */
        /* <DEDUP_REMOVED lines=11> */
.L_x_1847:
[----:B------:R-:W-:Y:S05]  /*22250*/  BSYNC B1 ;  /* 0x0000000000017941 */ /* 0x000fea0003800000 */
.L_x_1846:
        /* <DEDUP_REMOVED lines=9> */
[CC--:B---3--:R-:W-:Y:S02]  /*222f0*/  @!P3 LEA R2, P6, R16.reuse, R8.reuse, 0x1 ;  /* 0x000000081002b211 */ /* 0x0c8fe400078c08ff */
        /* <DEDUP_REMOVED lines=11> */
.L_x_1849:
[----:B------:R-:W-:Y:S05]  /*223b0*/  BSYNC B1 ;  /* 0x0000000000017941 */ /* 0x000fea0003800000 */
.L_x_1848:
        /* <DEDUP_REMOVED lines=9> */
[CC--:B--2---:R-:W-:Y:S02]  /*22450*/  @!P3 LEA R2, P0, R16.reuse, R36.reuse, 0x1 ;  /* 0x000000241002b211 */ /* 0x0c4fe400078008ff */
[-C--:B------:R-:W-:Y:S02]  /*22460*/  @!P4 LEA R4, P1, R201, R36.reuse, 0x1 ;  /* 0x00000024c904c211 */ /* 0x080fe400078208ff */
[----:B------:R-:W-:Y:S02]  /*22470*/  @!P5 LEA R6, P2, R19, R36, 0x1 ;  /* 0x000000241306d211 */ /* 0x000fe400078408ff */
        /* <DEDUP_REMOVED lines=12> */
.L_x_1842:
[----:B------:R-:W3:Y:S01]  /*22540*/  LDL R9, [R1+0x74] ;  /* 0x0000740001097983 */ /* 0x000ee20000100800 */
[----:B------:R-:W-:Y:S01]  /*22550*/  ULDC.64 UR4, c[0x0][0xc00] ;  /* 0x0003000000047ab9 */ /* 0x000fe20000000a00 */
[----:B------:R-:W3:Y:S01]  /*22560*/  LDC.64 R2, c[0x0][0xc00] ;  /* 0x00030000ff027b82 */ /* 0x000ee20000000a00 */
[----:B------:R-:W-:Y:S01]  /*22570*/  ISETP.NE.U32.AND P0, PT, RZ, UR4, PT ;  /* 0x00000004ff007c0c */ /* 0x000fe2000bf05070 */
[----:B0-----:R-:W-:-:S03]  /*22580*/  IMAD.MOV.U32 R6, RZ, RZ, RZ ;  /* 0x000000ffff067224 */ /* 0x001fc600078e00ff */
[----:B------:R-:W-:Y:S01]  /*22590*/  ISETP.NE.AND.EX P0, PT, RZ, UR5, PT, P0 ;  /* 0x00000005ff007c0c */ /* 0x000fe2000bf05300 */
[----:B------:R-:W-:Y:S02]  /*225a0*/  ULDC.64 UR4, c[0x0][0xc08] ;  /* 0x0003020000047ab9 */ /* 0x000fe40000000a00 */
[----:B------:R-:W-:Y:S01]  /*225b0*/  ISETP.NE.U32.AND P1, PT, RZ, UR4, PT ;  /* 0x00000004ff007c0c */ /* 0x000fe2000bf25070 */
[----:B------:R-:W0:Y:S03]  /*225c0*/  LDC R25, c[0x0][0xbe8] ;  /* 0x0002fa00ff197b82 */ /* 0x000e260000000800 */
[----:B------:R-:W-:-:S13]  /*225d0*/  ISETP.NE.AND.EX P1, PT, RZ, UR5, PT, P1 ;  /* 0x00000005ff007c0c */ /* 0x000fda000bf25310 */
[----:B------:R-:W4:Y:S01]  /*225e0*/  @P1 LDC.64 R4, c[0x0][0xc08] ;  /* 0x00030200ff041b82 */ /* 0x000f220000000a00 */
[----:B------:R-:W-:Y:S02]  /*225f0*/  ULDC UR4, c[0x0][0xa88] ;  /* 0x0002a20000047ab9 */ /* 0x000fe40000000800 */
[----:B------:R-:W-:Y:S01]  /*22600*/  IMAD.U32 R0, RZ, RZ, UR4 ;  /* 0x00000004ff007e24 */ /* 0x000fe2000f8e00ff */
[----:B------:R-:W1:Y:S01]  /*22610*/  S2R R8, SR_TID.X ;  /* 0x0000000000087919 */ /* 0x000e620000002100 */
[----:B---3--:R-:W-:-:S04]  /*22620*/  IMAD.WIDE R2, R9, 0x4, R2 ;  /* 0x0000000409027825 */ /* 0x008fc800078e0202 */
[----:B----4-:R-:W-:Y:S01]  /*22630*/  @P1 IMAD.WIDE R4, R9, 0x4, R4 ;  /* 0x0000000409041825 */ /* 0x010fe200078e0204 */
[----:B------:R3:W5:Y:S04]  /*22640*/  @P0 LDG.E R6, desc[UR60][R2.64] ;  /* 0x0000003c02060981 */ /* 0x000768000c1e1900 */
[----:B------:R3:W5:Y:S01]  /*22650*/  @P1 LDG.E R0, desc[UR60][R4.64] ;  /* 0x0000003c04001981 */ /* 0x000762000c1e1900 */
[----:B0-----:R-:W-:Y:S01]  /*22660*/  ISETP.NE.AND P2, PT, R25, 0x1, PT ;  /* 0x000000011900780c */ /* 0x001fe20003f45270 */
[----:B-1----:R-:W-:-:S05]  /*22670*/  VIADD R7, R8, 0xffffff80 ;  /* 0xffffff8008077836 */ /* 0x002fca0000000000 */
[----:B------:R-:W-:Y:S02]  /*22680*/  ISETP.GE.AND P3, PT, R7, 0x80, PT ;  /* 0x000000800700780c */ /* 0x000fe40003f66270 */
[----:B------:R-:W-:-:S05]  /*22690*/  SHF.R.S32.HI R7, RZ, 0x1f, R9 ;  /* 0x0000001fff077819 */ /* 0x000fca0000011409 */
[----:B------:R-:W0:Y:S08]  /*226a0*/  @P2 LDC R14, c[0x0][0xbec] ;  /* 0x0002fb00ff0e2b82 */ /* 0x000e300000000800 */
[----:B------:R-:W1:Y:S01]  /*226b0*/  @P2 LDC R27, c[0x0][0xbf0] ;  /* 0x0002fc00ff1b2b82 */ /* 0x000e620000000800 */
[----:B---3--:R-:W-:Y:S05]  /*226c0*/  @P1 BRA `(.L_x_1851) ;  /* 0x0000000000101947 */ /* 0x008fea0003800000 */
[----:B------:R-:W-:Y:S05]  /*226d0*/  @!P0 BRA `(.L_x_1851) ;  /* 0x00000000000c8947 */ /* 0x000fea0003800000 */
[----:B------:R-:W3:Y:S04]  /*226e0*/  LDG.E R5, desc[UR60][R2.64] ;  /* 0x0000003c02057981 */ /* 0x000ee8000c1e1900 */
[----:B-----5:R-:W3:Y:S02]  /*226f0*/  LDG.E R0, desc[UR60][R2.64+0x4] ;  /* 0x0000043c02007981 */ /* 0x020ee4000c1e1900 */
[----:B---3--:R-:W-:-:S07]  /*22700*/  IMAD.IADD R0, R0, 0x1, -R5 ;  /* 0x0000000100007824 */ /* 0x008fce00078e0a05 */
.L_x_1851:
[----:B------:R-:W3:Y:S04]  /*22710*/  LDL R24, [R1+0x70] ;  /* 0x0000700001187983 */ /* 0x000ee80000100800 */
[----:B------:R4:W5:Y:S01]  /*22720*/  LDL R20, [R1+0x48] ;  /* 0x0000480001147983 */ /* 0x0009620000100800 */
[----:B------:R-:W-:Y:S01]  /*22730*/  BSSY B1, `(.L_x_1852) ;  /* 0x000002c000017945 */ /* 0x000fe20003800000 */
[----:B------:R-:W-:Y:S02]  /*22740*/  SEL R13, R9, RZ, !P0 ;  /* 0x000000ff090d7207 */ /* 0x000fe40004000000 */
[----:B------:R-:W-:Y:S02]  /*22750*/  SEL R12, R7, RZ, !P0 ;  /* 0x000000ff070c7207 */ /* 0x000fe40004000000 */
[----:B-----5:R-:W-:-:S02]  /*22760*/  SHF.R.S32.HI R11, RZ, 0x1f, R6 ;  /* 0x0000001fff0b7819 */ /* 0x020fc40000011406 */
[----:B---3--:R-:W-:Y:S01]  /*22770*/  SHF.R.S32.HI R10, RZ, 0x1f, R24 ;  /* 0x0000001fff0a7819 */ /* 0x008fe20000011418 */
[----:B----4-:R-:W-:Y:S06]  /*22780*/  @P3 BRA `(.L_x_1853) ;  /* 0x0000000000983947 */ /* 0x010fec0003800000 */
[----:B------:R-:W3:Y:S01]  /*22790*/  LDC R9, c[0x0][0xbe8] ;  /* 0x0002fa00ff097b82 */ /* 0x000ee20000000800 */
[----:B------:R-:W-:Y:S01]  /*227a0*/  IADD3 R8, R20, -0x80, R8 ;  /* 0xffffff8014087810 */ /* 0x000fe20007ffe008 */
[----:B---3--:R-:W-:-:S05]  /*227b0*/  IMAD R2, R0, R9, RZ ;  /* 0x0000000900027224 */ /* 0x008fca00078e02ff */
[----:B------:R-:W-:-:S13]  /*227c0*/  ISETP.GE.AND P0, PT, R8, R2, PT ;  /* 0x000000020800720c */ /* 0x000fda0003f06270 */
[----:B------:R-:W-:Y:S05]  /*227d0*/  @P0 BRA `(.L_x_1853) ;  /* 0x0000000000840947 */ /* 0x000fea0003800000 */
[----:B------:R-:W-:Y:S01]  /*227e0*/  ISETP.NE.AND P0, PT, R9, 0x1, PT ;  /* 0x000000010900780c */ /* 0x000fe20003f05270 */
[----:B------:R-:W-:Y:S01]  /*227f0*/  ULDC.64 UR4, c[0x0][0xb90] ;  /* 0x0002e40000047ab9 */ /* 0x000fe20000000a00 */
[----:B------:R-:W-:Y:S02]  /*22800*/  IMAD.MOV.U32 R2, RZ, RZ, R6 ;  /* 0x000000ffff027224 */ /* 0x000fe400078e0006 */
[----:B------:R-:W-:Y:S02]  /*22810*/  IMAD R7, R10, UR4, RZ ;  /* 0x000000040a077c24 */ /* 0x000fe4000f8e02ff */
[----:B------:R-:W-:Y:S02]  /*22820*/  IMAD.MOV.U32 R3, RZ, RZ, R11 ;  /* 0x000000ffff037224 */ /* 0x000fe400078e000b */
[----:B------:R-:W-:Y:S02]  /*22830*/  IMAD.MOV.U32 R5, RZ, RZ, R8 ;  /* 0x000000ffff057224 */ /* 0x000fe400078e0008 */
[----:B------:R-:W-:-:S03]  /*22840*/  IMAD.WIDE.U32 R2, R24, UR4, R2 ;  /* 0x0000000418027c25 */ /* 0x000fc6000f8e0002 */
[----:B------:R-:W3:Y:S01]  /*22850*/  @P0 LDC R15, c[0x0][0xbec] ;  /* 0x0002fb00ff0f0b82 */ /* 0x000ee20000000800 */
[----:B------:R-:W-:Y:S01]  /*22860*/  IMAD R7, R24, UR5, R7 ;  /* 0x0000000518077c24 */ /* 0x000fe2000f8e0207 */
[----:B------:R-:W-:-:S03]  /*22870*/  ULDC.64 UR4, c[0x0][0xb98] ;  /* 0x0002e60000047ab9 */ /* 0x000fc60000000a00 */
[----:B------:R-:W-:-:S03]  /*22880*/  IMAD.IADD R3, R3, 0x1, R7 ;  /* 0x0000000103037824 */ /* 0x000fc600078e0207 */
[----:B------:R-:W4:Y:S01]  /*22890*/  @P0 LDC R21, c[0x0][0xbf0] ;  /* 0x0002fc00ff150b82 */ /* 0x000f220000000800 */
[----:B------:R-:W-:-:S04]  /*228a0*/  IMAD.WIDE.U32 R2, R13, UR4, R2 ;  /* 0x000000040d027c25 */ /* 0x000fc8000f8e0002 */
[----:B---3--:R-:W-:-:S05]  /*228b0*/  @P0 IMAD.HI.U32 R4, R8, R15, RZ ;  /* 0x0000000f08040227 */ /* 0x008fca00078e00ff */
[----:B----4-:R-:W-:Y:S01]  /*228c0*/  @P0 SHF.R.U32.HI R5, RZ, R21, R4 ;  /* 0x00000015ff050219 */ /* 0x010fe20000011604 */
        /* <DEDUP_REMOVED lines=15> */
[----:B------:R-:W-:Y:S01]  /*229c0*/  LEA.HI.X R5, R2, UR5, R3, 0x2, P0 ;  /* 0x0000000502057c11 */ /* 0x000fe200080f1403 */
[----:B------:R-:W-:-:S05]  /*229d0*/  IMAD.MOV.U32 R3, RZ, RZ, -0x800000 ;  /* 0xff800000ff037424 */ /* 0x000fca00078e00ff */
[----:B------:R3:W-:Y:S02]  /*229e0*/  STG.E desc[UR60][R4.64], R3 ;  /* 0x0000000304007986 */ /* 0x0007e4000c10193c */
.L_x_1853:
[----:B------:R-:W-:Y:S05]  /*229f0*/  BSYNC B1 ;  /* 0x0000000000017941 */ /* 0x000fea0003800000 */
.L_x_1852:
[----:B---3--:R-:W3:Y:S01]  /*22a00*/  LDL R4, [R1+0x68] ;  /* 0x0000680001047983 */ /* 0x008ee20000100800 */
[----:B------:R-:W-:-:S03]  /*22a10*/  ULDC.64 UR4, c[0x0][0xaa0] ;  /* 0x0002a80000047ab9 */ /* 0x000fc60000000a00 */
[----:B------:R-:W3:Y:S01]  /*22a20*/  LDL R8, [R1+0x10] ;  /* 0x0000100001087983 */ /* 0x000ee20000100800 */
[----:B------:R-:W-:Y:S01]  /*22a30*/  IMAD R3, R11, UR4, RZ ;  /* 0x000000040b037c24 */ /* 0x000fe2000f8e02ff */
[----:B------:R-:W-:Y:S03]  /*22a40*/  BSSY B1, `(.L_x_1854) ;  /* 0x000003f000017945 */ /* 0x000fe60003800000 */
        /* <DEDUP_REMOVED lines=14> */
[----:B---3--:R-:W-:Y:S02]  /*22b30*/  IMAD R4, R4, 0x20, R8 ;  /* 0x0000002004047824 */ /* 0x008fe400078e0208 */
[----:B------:R-:W-:Y:S02]  /*22b40*/  IMAD.IADD R8, R8, 0x1, R20 ;  /* 0x0000000108087824 */ /* 0x000fe400078e0214 */
[----:B------:R-:W-:-:S04]  /*22b50*/  IMAD.IADD R9, R20, 0x1, R4 ;  /* 0x0000000114097824 */ /* 0x000fc800078e0204 */
[----:B0-----:R-:W-:-:S04]  /*22b60*/  @P2 IMAD.HI.U32 R4, R9, R14, RZ ;  /* 0x0000000e09042227 */ /* 0x001fc800078e00ff */
[----:B------:R-:W-:Y:S01]  /*22b70*/  IMAD.MOV.U32 R5, RZ, RZ, R9 ;  /* 0x000000ffff057224 */ /* 0x000fe200078e0009 */
[----:B-1----:R-:W-:-:S04]  /*22b80*/  @P2 SHF.R.U32.HI R5, RZ, R27, R4 ;  /* 0x0000001bff052219 */ /* 0x002fc80000011604 */
[--C-:B------:R-:W-:Y:S01]  /*22b90*/  SHF.R.S32.HI R4, RZ, 0x1f, R5.reuse ;  /* 0x0000001fff047819 */ /* 0x100fe20000011405 */
[----:B------:R-:W-:Y:S02]  /*22ba0*/  IMAD.MOV R6, RZ, RZ, -R5 ;  /* 0x000000ffff067224 */ /* 0x000fe400078e0a05 */
[----:B------:R-:W-:-:S04]  /*22bb0*/  IMAD.WIDE.U32 R2, R5, UR4, R2 ;  /* 0x0000000405027c25 */ /* 0x000fc8000f8e0002 */
[----:B------:R-:W-:Y:S02]  /*22bc0*/  IMAD R4, R4, UR4, RZ ;  /* 0x0000000404047c24 */ /* 0x000fe4000f8e02ff */
[----:B------:R-:W-:Y:S02]  /*22bd0*/  IMAD R7, R25, R6, R9 ;  /* 0x0000000619077224 */ /* 0x000fe400078e0209 */
[----:B------:R-:W-:Y:S01]  /*22be0*/  IMAD R9, R5, UR5, R4 ;  /* 0x0000000505097c24 */ /* 0x000fe2000f8e0204 */
[----:B------:R-:W-:Y:S01]  /*22bf0*/  ULDC.64 UR4, c[0x0][0xad8] ;  /* 0x0002b60000047ab9 */ /* 0x000fe20000000a00 */
[----:B------:R-:W-:Y:S01]  /*22c00*/  IMAD R25, R0, R25, RZ ;  /* 0x0000001900197224 */ /* 0x000fe200078e02ff */
[----:B------:R-:W-:Y:S01]  /*22c10*/  SHF.R.S32.HI R4, RZ, 0x1f, R7 ;  /* 0x0000001fff047819 */ /* 0x000fe20000011407 */
[----:B------:R-:W-:Y:S02]  /*22c20*/  IMAD.IADD R3, R3, 0x1, R9 ;  /* 0x0000000103037824 */ /* 0x000fe400078e0209 */
[C---:B------:R-:W-:Y:S01]  /*22c30*/  VIADD R0, R8.reuse, 0x20 ;  /* 0x0000002008007836 */ /* 0x040fe20000000000 */
[----:B------:R-:W-:Y:S01]  /*22c40*/  ISETP.GE.AND P2, PT, R8, R25, PT ;  /* 0x000000190800720c */ /* 0x000fe20003f46270 */
[----:B------:R-:W-:-:S02]  /*22c50*/  IMAD R4, R4, UR4, RZ ;  /* 0x0000000404047c24 */ /* 0x000fc4000f8e02ff */
[----:B------:R-:W-:Y:S01]  /*22c60*/  IMAD.WIDE.U32 R2, R7, UR4, R2 ;  /* 0x0000000407027c25 */ /* 0x000fe2000f8e0002 */
[----:B------:R-:W-:-:S03]  /*22c70*/  ISETP.GE.AND P1, PT, R0, R25, PT ;  /* 0x000000190000720c */ /* 0x000fc60003f26270 */
[----:B------:R-:W-:Y:S01]  /*22c80*/  IMAD R5, R7, UR5, R4 ;  /* 0x0000000507057c24 */ /* 0x000fe2000f8e0204 */
[----:B------:R-:W-:Y:S01]  /*22c90*/  ULDC.64 UR4, c[0x0][0xa80] ;  /* 0x0002a00000047ab9 */ /* 0x000fe20000000a00 */
[----:B------:R-:W-:Y:S01]  /*22ca0*/  VIADD R0, R8, 0x40 ;  /* 0x0000004008007836 */ /* 0x000fe20000000000 */
[----:B------:R-:W-:Y:S01]  /*22cb0*/  LEA R4, P3, R2, UR4, 0x1 ;  /* 0x0000000402047c11 */ /* 0x000fe2000f8608ff */
[----:B------:R-:W-:-:S03]  /*22cc0*/  IMAD.IADD R3, R3, 0x1, R5 ;  /* 0x0000000103037824 */ /* 0x000fc600078e0205 */
[----:B------:R-:W-:Y:S02]  /*22cd0*/  ISETP.GE.AND P0, PT, R0, R25, PT ;  /* 0x000000190000720c */ /* 0x000fe40003f06270 */
[----:B------:R-:W-:Y:S02]  /*22ce0*/  LEA.HI.X R5, R2, UR5, R3, 0x1, P3 ;  /* 0x0000000502057c11 */ /* 0x000fe400098f0c03 */
[----:B------:R0:W1:Y:S04]  /*22cf0*/  SHFL.IDX PT, R2, R4, RZ, 0x181f ;  /* 0x00181fff04027589 */ /* 0x00006800000e0000 */
[----:B------:R0:W3:Y:S01]  /*22d00*/  SHFL.IDX PT, R0, R5, RZ, 0x181f ;  /* 0x00181fff05007589 */ /* 0x0000e200000e0000 */
[----:B------:R-:W-:Y:S05]  /*22d10*/  @P2 BRA `(.L_x_1855) ;  /* 0x0000000000442947 */ /* 0x000fea0003800000 */
[----:B------:R-:W-:Y:S02]  /*22d20*/  ULDC UR4, c[0x0][0xac8] ;  /* 0x0002b20000047ab9 */ /* 0x000fe40000000800 */
[----:B------:R-:W-:Y:S02]  /*22d30*/  ISETP.GE.AND P5, PT, R16, UR4, PT ;  /* 0x0000000410007c0c */ /* 0x000fe4000bfa6270 */
[----:B------:R-:W-:Y:S02]  /*22d40*/  ISETP.GE.AND P4, PT, R219, UR4, PT ;  /* 0x00000004db007c0c */ /* 0x000fe4000bf86270 */
[----:B------:R-:W-:Y:S02]  /*22d50*/  ISETP.GE.AND P3, PT, R19, UR4, PT ;  /* 0x0000000413007c0c */ /* 0x000fe4000bf66270 */
[----:B------:R-:W-:-:S07]  /*22d60*/  ISETP.GE.AND P2, PT, R23, UR4, PT ;  /* 0x0000000417007c0c */ /* 0x000fce000bf46270 */
[----:B-1----:R-:W-:-:S04]  /*22d70*/  @!P5 LEA R6, P6, R16, R2, 0x1 ;  /* 0x000000021006d211 */ /* 0x002fc800078c08ff */
[----:B---3--:R-:W-:Y:S02]  /*22d80*/  @!P5 LEA.HI.X R7, R16, R0, R17, 0x1, P6 ;  /* 0x000000001007d211 */ /* 0x008fe400030f0c11 */
        /* <DEDUP_REMOVED lines=10> */
.L_x_1855:
[----:B------:R-:W-:Y:S05]  /*22e30*/  BSYNC B1 ;  /* 0x0000000000017941 */ /* 0x000fea0003800000 */
.L_x_1854:
[----:B---3--:R3:W0:Y:S01]  /*22e40*/  SHFL.IDX PT, R0, R5, 0x1, 0x181f ;  /* 0x00381f0005007f89 */ /* 0x00862200000e0000 */
[----:B------:R-:W-:Y:S03]  /*22e50*/  BSSY B1, `(.L_x_1856) ;  /* 0x0000014000017945 */ /* 0x000fe60003800000 */
[----:B-1--4-:R3:W1:Y:S01]  /*22e60*/  SHFL.IDX PT, R2, R4, 0x1, 0x181f ;  /* 0x00381f0004027f89 */ /* 0x01266200000e0000 */
[----:B------:R-:W-:Y:S05]  /*22e70*/  @P1 BRA `(.L_x_1857) ;  /* 0x0000000000441947 */ /* 0x000fea0003800000 */
[----:B------:R-:W-:Y:S02]  /*22e80*/  ULDC UR4, c[0x0][0xac8] ;  /* 0x0002b20000047ab9 */ /* 0x000fe40000000800 */
[----:B------:R-:W-:Y:S02]  /*22e90*/  ISETP.GE.AND P4, PT, R16, UR4, PT ;  /* 0x0000000410007c0c */ /* 0x000fe4000bf86270 */
[----:B------:R-:W-:Y:S02]  /*22ea0*/  ISETP.GE.AND P3, PT, R219, UR4, PT ;  /* 0x00000004db007c0c */ /* 0x000fe4000bf66270 */
[----:B------:R-:W-:Y:S02]  /*22eb0*/  ISETP.GE.AND P2, PT, R19, UR4, PT ;  /* 0x0000000413007c0c */ /* 0x000fe4000bf46270 */
[----:B------:R-:W-:-:S07]  /*22ec0*/  ISETP.GE.AND P1, PT, R23, UR4, PT ;  /* 0x0000000417007c0c */ /* 0x000fce000bf26270 */
[CC--:B-1----:R-:W-:Y:S02]  /*22ed0*/  @!P4 LEA R6, P6, R16.reuse, R2.reuse, 0x1 ;  /* 0x000000021006c211 */ /* 0x0c2fe400078c08ff */
[----:B------:R-:W-:Y:S02]  /*22ee0*/  @!P3 LEA R10, P5, R201, R2, 0x1 ;  /* 0x00000002c90ab211 */ /* 0x000fe400078a08ff */
[----:B0-----:R-:W-:Y:S02]  /*22ef0*/  @!P4 LEA.HI.X R7, R16, R0, R17, 0x1, P6 ;  /* 0x000000001007c211 */ /* 0x001fe400030f0c11 */
        /* <DEDUP_REMOVED lines=9> */
.L_x_1857:
[----:B------:R-:W-:Y:S05]  /*22f90*/  BSYNC B1 ;  /* 0x0000000000017941 */ /* 0x000fea0003800000 */
.L_x_1856:
[----:B0-----:R0:W0:Y:S01]  /*22fa0*/  SHFL.IDX PT, R0, R5, 0x2, 0x181f ;  /* 0x00581f0005007f89 */ /* 0x00102200000e0000 */
[----:B------:R-:W-:Y:S03]  /*22fb0*/  BSSY B1, `(.L_x_1858) ;  /* 0x0000014000017945 */ /* 0x000fe60003800000 */
[----:B-1--4-:R1:W4:Y:S01]  /*22fc0*/  SHFL.IDX PT, R2, R4, 0x2, 0x181f ;  /* 0x00581f0004027f89 */ /* 0x01232200000e0000 */
[----:B------:R-:W-:Y:S05]  /*22fd0*/  @P0 BRA `(.L_x_1859) ;  /* 0x0000000000440947 */ /* 0x000fea0003800000 */
[----:B------:R-:W-:Y:S02]  /*22fe0*/  ULDC UR4, c[0x0][0xac8] ;  /* 0x0002b20000047ab9 */ /* 0x000fe40000000800 */
[----:B------:R-:W-:Y:S02]  /*22ff0*/  ISETP.GE.AND P3, PT, R16, UR4, PT ;  /* 0x0000000410007c0c */ /* 0x000fe4000bf66270 */
[----:B------:R-:W-:Y:S02]  /*23000*/  ISETP.GE.AND P2, PT, R219, UR4, PT ;  /* 0x00000004db007c0c */ /* 0x000fe4000bf46270 */
[----:B------:R-:W-:Y:S02]  /*23010*/  ISETP.GE.AND P1, PT, R19, UR4, PT ;  /* 0x0000000413007c0c */ /* 0x000fe4000bf26270 */
[----:B------:R-:W-:-:S07]  /*23020*/  ISETP.GE.AND P0, PT, R23, UR4, PT ;  /* 0x0000000417007c0c */ /* 0x000fce000bf06270 */
[CC--:B----4-:R-:W-:Y:S02]  /*23030*/  @!P3 LEA R6, P6, R16.reuse, R2.reuse, 0x1 ;  /* 0x000000021006b211 */ /* 0x0d0fe400078c08ff */
        /* <DEDUP_REMOVED lines=11> */
.L_x_1859:
[----:B------:R-:W-:Y:S05]  /*230f0*/  BSYNC B1 ;  /* 0x0000000000017941 */ /* 0x000fea0003800000 */
.L_x_1858:
[----:B0-----:R-:W-:Y:S01]  /*23100*/  VIADD R0, R8, 0x60 ;  /* 0x0000006008007836 */ /* 0x001fe20000000000 */
[----:B------:R0:W0:Y:S04]  /*23110*/  SHFL.IDX PT, R6, R5, 0x3, 0x181f ;  /* 0x00781f0005067f89 */ /* 0x00002800000e0000 */
[----:B------:R-:W-:Y:S01]  /*23120*/  ISETP.GE.AND P0, PT, R0, R25, PT ;  /* 0x000000190000720c */ /* 0x000fe20003f06270 */
[----:B----4-:R4:W0:-:S12]  /*23130*/  SHFL.IDX PT, R2, R4, 0x3, 0x181f ;  /* 0x00781f0004027f89 */ /* 0x01081800000e0000 */
[----:B----4-:R-:W-:Y:S05]  /*23140*/  @P0 BRA `(.L_x_1850) ;  /* 0x0000000000440947 */ /* 0x010fea0003800000 */
[----:B------:R-:W-:Y:S02]  /*23150*/  ULDC UR4, c[0x0][0xac8] ;  /* 0x0002b20000047ab9 */ /* 0x000fe40000000800 */
[----:B------:R-:W-:Y:S02]  /*23160*/  ISETP.GE.AND P3, PT, R16, UR4, PT ;  /* 0x0000000410007c0c */ /* 0x000fe4000bf66270 */
[----:B------:R-:W-:Y:S02]  /*23170*/  ISETP.GE.AND P2, PT, R219, UR4, PT ;  /* 0x00000004db007c0c */ /* 0x000fe4000bf46270 */
[----:B------:R-:W-:Y:S02]  /*23180*/  ISETP.GE.AND P1, PT, R19, UR4, PT ;  /* 0x0000000413007c0c */ /* 0x000fe4000bf26270 */
[----:B------:R-:W-:-:S07]  /*23190*/  ISETP.GE.AND P0, PT, R23, UR4, PT ;  /* 0x0000000417007c0c */ /* 0x000fce000bf06270 */
[CC--:B01-3--:R-:W-:Y:S02]  /*231a0*/  @!P3 LEA R4, P6, R16.reuse, R2.reuse, 0x1 ;  /* 0x000000021004b211 */ /* 0x0cbfe400078c08ff */
[-C--:B------:R-:W-:Y:S02]  /*231b0*/  @!P2 LEA R8, P5, R201, R2.reuse, 0x1 ;  /* 0x00000002c908a211 */ /* 0x080fe400078a08ff */
[----:B------:R-:W-:Y:S02]  /*231c0*/  @!P1 LEA R10, P4, R19, R2, 0x1 ;  /* 0x00000002130a9211 */ /* 0x000fe400078808ff */
[----:B------:R-:W-:Y:S02]  /*231d0*/  @!P3 LEA.HI.X R5, R16, R6, R17, 0x1, P6 ;  /* 0x000000061005b211 */ /* 0x000fe400030f0c11 */
        /* <DEDUP_REMOVED lines=8> */
.L_x_1850:
[----:B------:R-:W-:Y:S05]  /*23260*/  BSYNC B0 ;  /* 0x0000000000007941 */ /* 0x000fea0003800000 */
.L_x_1841:
[----:B------:R-:W-:Y:S02]  /*23270*/  ULDC UR4, c[0x0][0xc3c] ;  /* 0x00030f0000047ab9 */ /* 0x000fe40000000800 */
[----:B--2---:R-:W-:-:S13]  /*23280*/  ISETP.GE.AND P0, PT, R39, UR4, PT ;  /* 0x0000000427007c0c */ /* 0x004fda000bf06270 */
[----:B------:R-:W-:Y:S05]  /*23290*/  @!P0 BRA `(.L_x_1860) ;  /* 0xfffffde0004c8947 */ /* 0x000fea000383ffff */
[----:B------:R-:W-:Y:S05]  /*232a0*/  BRA `(.L_x_1557) ;  /* 0x0000007800687947 */ /* 0x000fea0003800000 */
.L_x_1555:
        /* <DEDUP_REMOVED lines=16> */
.L_x_1861:
        /* <DEDUP_REMOVED lines=41> */
.L_x_1867:
        /* <DEDUP_REMOVED lines=12> */
.L_x_1866:
[----:B------:R-:W-:Y:S05]  /*23700*/  BSYNC B0 ;  /* 0x0000000000007941 */ /* 0x000fea0003800000 */
.L_x_1865:
        /* <DEDUP_REMOVED lines=20> */
.L_x_1863:
        /* <DEDUP_REMOVED lines=20> */
.L_x_1868:
[----:B---3--:R-:W-:Y:S01]  /*23990*/  IMAD R16, R16, UR5, R13 ;  /* 0x0000000510107c24 */ /* 0x008fe2000f8e020d */
[----:B------:R-:W-:Y:S01]  /*239a0*/  IABS R2, R6 ;  /* 0x0000000600027213 */ /* 0x000fe20000000000 */
[----:B01----:R-:W-:-:S03]  /*239b0*/  IMAD.MOV R11, RZ, RZ, -R3 ;  /* 0x000000ffff0b7224 */ /* 0x003fc600078e0a03 */
[----:B--2---:R-:W-:Y:S01]  /*239c0*/  IADD3 R9, -R16, UR6, RZ ;  /* 0x0000000610097c10 */ /* 0x004fe2000fffe1ff */
[----:B------:R-:W-:Y:S02]  /*239d0*/  IMAD.MOV R10, RZ, RZ, -R2 ;  /* 0x000000ffff0a7224 */ /* 0x000fe400078e0a02 */
[----:B------:R-:W-:Y:S01]  /*239e0*/  IMAD R11, R11, R12, RZ ;  /* 0x0000000c0b0b7224 */ /* 0x000fe200078e02ff */
[----:B------:R-:W-:Y:S01]  /*239f0*/  IABS R8, R9 ;  /* 0x0000000900087213 */ /* 0x000fe20000000000 */
[----:B------:R-:W-:-:S04]  /*23a00*/  IMAD.MOV.U32 R2, RZ, RZ, RZ ;  /* 0x000000ffff027224 */ /* 0x000fc800078e00ff */
        /* <DEDUP_REMOVED lines=15> */
[----:B------:R-:W-:Y:S02]  /*23b00*/  IMAD R8, R7, R2, RZ ;  /* 0x0000000207087224 */ /* 0x000fe400078e02ff */
[----:B------:R-:W-:Y:S02]  /*23b10*/  IMAD.MOV R2, RZ, RZ, -R2 ;  /* 0x000000ffff027224 */ /* 0x000fe400078e0a02 */
[----:B------:R-:W-:Y:S02]  /*23b20*/  IMAD.MOV R10, RZ, RZ, -R8 ;  /* 0x000000ffff0a7224 */ /* 0x000fe400078e0a08 */
[----:B------:R-:W-:Y:S02]  /*23b30*/  IMAD R13, R6, R2, R9 ;  /* 0x00000002060d7224 */ /* 0x000fe400078e0209 */
[----:B------:R-:W-:Y:S01]  /*23b40*/  IMAD.MOV.U32 R2, RZ, RZ, RZ ;  /* 0x000000ffff027224 */ /* 0x000fe200078e00ff */
[----:B------:R-:W-:-:S04]  /*23b50*/  VIADDMNMX R18, R10, UR5, R7, PT ;  /* 0x000000050a127c46 */ /* 0x000fc8000b800107 */
[-C--:B------:R-:W-:Y:S02]  /*23b60*/  IABS R10, R18.reuse ;  /* 0x00000012000a7213 */ /* 0x080fe40000000000 */
[----:B------:R-:W-:Y:S02]  /*23b70*/  IABS R6, R18 ;  /* 0x0000001200067213 */ /* 0x000fe40000000000 */
        /* <DEDUP_REMOVED lines=8> */
[----:B------:R-:W-:-:S04]  /*23c00*/  IMAD.HI.U32 R2, R3, R9, R2 ;  /* 0x0000000903027227 */ /* 0x000fc800078e0002 */
[----:B------:R-:W-:Y:S02]  /*23c10*/  IMAD.MOV R3, RZ, RZ, -R6 ;  /* 0x000000ffff037224 */ /* 0x000fe400078e0a06 */
        /* <DEDUP_REMOVED lines=12> */
[----:B------:R-:W-:Y:S01]  /*23ce0*/  @!P1 LOP3.LUT R2, RZ, R18, RZ, 0x33, !PT ;  /* 0x00000012ff029212 */ /* 0x000fe200078e33ff */
[----:B------:R-:W-:-:S03]  /*23cf0*/  IMAD.MOV R18, RZ, RZ, -R18 ;  /* 0x000000ffff127224 */ /* 0x000fc600078e0a12 */
[----:B------:R-:W-:Y:S01]  /*23d00*/  LOP3.LUT R17, RZ, R2, RZ, 0x33, !PT ;  /* 0x00000002ff117212 */ /* 0x000fe200078e33ff */
[----:B------:R-:W-:-:S04]  /*23d10*/  IMAD R18, R2, R18, R3 ;  /* 0x0000001202127224 */ /* 0x000fc800078e0203 */
[----:B------:R-:W-:Y:S01]  /*23d20*/  IMAD.IADD R17, R4, 0x1, R17 ;  /* 0x0000000104117824 */ /* 0x000fe200078e0211 */
[----:B------:R-:W-:Y:S06]  /*23d30*/  BRA `(.L_x_1869) ;  /* 0x00000000000c7947 */ /* 0x000fec0003800000 */
.L_x_1864:
[----:B------:R-:W-:Y:S02]  /*23d40*/  IMAD.MOV.U32 R17, RZ, RZ, RZ ;  /* 0x000000ffff117224 */ /* 0x000fe400078e00ff */
[----:B------:R-:W-:Y:S02]  /*23d50*/  IMAD.U32 R16, RZ, RZ, UR6 ;  /* 0x00000006ff107e24 */ /* 0x000fe4000f8e00ff */
[----:B------:R-:W-:-:S07]  /*23d60*/  IMAD.MOV.U32 R18, RZ, RZ, RZ ;  /* 0x000000ffff127224 */ /* 0x000fce00078e00ff */
.L_x_1869:
[----:B------:R-:W-:-:S13]  /*23d70*/  ISETP.NE.AND P0, PT, R5, RZ, PT ;  /* 0x000000ff0500720c */ /* 0x000fda0003f05270 */
[----:B------:R-:W0:Y:S01]  /*23d80*/  @!P0 S2R R3, SR_CgaCtaId ;  /* 0x0000000000038919 */ /* 0x000e220000008800 */
[----:B------:R-:W-:-:S04]  /*23d90*/  @!P0 MOV R2, 0x400 ;  /* 0x0000040000028802 */ /* 0x000fc80000000f00 */
[----:B0-----:R-:W-:-:S05]  /*23da0*/  @!P0 LEA R2, R3, R2, 0x18 ;  /* 0x0000000203028211 */ /* 0x001fca00078ec0ff */
[----:B------:R0:W-:Y:S01]  /*23db0*/  @!P0 STS.128 [R2+0x308d0], R16 ;  /* 0x0308d01002008388 */ /* 0x0001e20000000c00 */
[----:B------:R-:W-:Y:S06]  /*23dc0*/  BAR.ARV 0x5, 0x180 ;  /* 0x0146000000007b1d */ /* 0x000fec0000002000 */
.L_x_1862:
[----:B------:R2:W-:Y:S01]  /*23dd0*/  STL [R1+0x34], RZ ;  /* 0x000034ff01007387 */ /* 0x0005e20000100800 */
[----:B------:R-:W-:Y:S01]  /*23de0*/  ULDC UR4, c[0x0][0xc3c] ;  /* 0x00030f0000047ab9 */ /* 0x000fe20000000800 */
[----:B------:R-:W-:Y:S01]  /*23df0*/  IMAD.MOV.U32 R29, RZ, RZ, 0x1 ;  /* 0x00000001ff1d7424 */ /* 0x000fe200078e00ff */
[----:B-1----:R-:W-:Y:S01]  /*23e00*/  ISETP.GE.AND P0, PT, R19, UR4, PT ;  /* 0x0000000413007c0c */ /* 0x002fe2000bf06270 */
[----:B------:R-:W-:-:S12]  /*23e10*/  IMAD.MOV.U32 R25, RZ, RZ, RZ ;  /* 0x000000ffff197224 */ /* 0x000fd800078e00ff */
[----:B--2---:R-:W-:Y:S05]  /*23e20*/  @P0 BRA `(.L_x_1870) ;  /* 0x0000006800ac0947 */ /* 0x004fea0003800000 */
[----:B------:R-:W2:Y:S01]  /*23e30*/  LDL R4, [R1+0x20] ;  /* 0x0000200001047983 */ /* 0x000ea20000100800 */
[C---:B------:R-:W-:Y:S01]  /*23e40*/  IMAD.SHL.U32 R37, R0.reuse, 0x8, RZ ;  /* 0x0000000800257824 */ /* 0x040fe200078e00ff */
[----:B0-----:R-:W-:Y:S01]  /*23e50*/  LOP3.LUT R2, R0, 0x7f, RZ, 0xc0, !PT ;  /* 0x0000007f00027812 */ /* 0x001fe200078ec0ff */
[----:B------:R-:W0:Y:S01]  /*23e60*/  S2UR UR5, SR_CgaCtaId ;  /* 0x00000000000579c3 */ /* 0x000e220000008800 */
[----:B------:R-:W-:Y:S01]  /*23e70*/  UMOV UR4, 0x400 ;  /* 0x0000040000047882 */ /* 0x000fe20000000000 */
[----:B------:R-:W-:Y:S01]  /*23e80*/  BSSY B8, `(.L_x_1870) ;  /* 0x00006a5000087945 */ /* 0x000fe20003800000 */
[----:B------:R-:W-:Y:S01]  /*23e90*/  LOP3.LUT R3, R37, 0x1f8, RZ, 0xc0, !PT ;  /* 0x000001f825037812 */ /* 0x000fe200078ec0ff */
[----:B------:R-:W-:Y:S01]  /*23ea0*/  IMAD.SHL.U32 R34, R2, 0x8, RZ ;  /* 0x0000000802227824 */ /* 0x000fe200078e00ff */
[----:B------:R-:W-:Y:S01]  /*23eb0*/  SHF.R.U32.HI R2, RZ, 0x3, R2 ;  /* 0x00000003ff027819 */ /* 0x000fe20000011602 */
[----:B------:R-:W-:Y:S01]  /*23ec0*/  IMAD.MOV.U32 R30, RZ, RZ, 0x1 ;  /* 0x00000001ff1e7424 */ /* 0x000fe200078e00ff */
[----:B------:R-:W-:Y:S01]  /*23ed0*/  LOP3.LUT R3, R3, 0x38, R0, 0x78, !PT ;  /* 0x0000003803037812 */ /* 0x000fe200078e7800 */
[----:B------:R-:W-:Y:S01]  /*23ee0*/  IMAD.SHL.U32 R0, R0, 0x10, RZ ;  /* 0x0000001000007824 */ /* 0x000fe200078e00ff */
[----:B------:R-:W-:Y:S01]  /*23ef0*/  LOP3.LUT R37, R37, 0x38, RZ, 0xc0, !PT ;  /* 0x0000003825257812 */ /* 0x000fe200078ec0ff */
[----:B------:R-:W-:Y:S01]  /*23f00*/  IMAD.MOV.U32 R27, RZ, RZ, RZ ;  /* 0x000000ffff1b7224 */ /* 0x000fe200078e00ff */
[----:B------:R-:W-:Y:S01]  /*23f10*/  LOP3.LUT R34, R3, 0x200, R34, 0xf8, !PT ;  /* 0x0000020003227812 */ /* 0x000fe200078ef822 */
[----:B------:R-:W-:Y:S01]  /*23f20*/  IMAD.MOV.U32 R25, RZ, RZ, RZ ;  /* 0x000000ffff197224 */ /* 0x000fe200078e00ff */
[----:B------:R-:W-:Y:S01]  /*23f30*/  LOP3.LUT R0, R2, 0x70, R0, 0xf8, !PT ;  /* 0x0000007002007812 */ /* 0x000fe200078ef800 */
[----:B------:R-:W-:Y:S01]  /*23f40*/  IMAD.MOV.U32 R29, RZ, RZ, 0x1 ;  /* 0x00000001ff1d7424 */ /* 0x000fe200078e00ff */
[C---:B------:R-:W-:Y:S01]  /*23f50*/  LOP3.LUT R2, R37.reuse, 0x80, RZ, 0xfc, !PT ;  /* 0x0000008025027812 */ /* 0x040fe200078efcff */
[----:B------:R-:W-:Y:S01]  /*23f60*/  ULDC.64 UR36, c[0x0][0x198] ;  /* 0x0000660000247ab9 */ /* 0x000fe20000000a00 */
[----:B------:R-:W-:Y:S01]  /*23f70*/  LOP3.LUT R0, R37, 0xc0, RZ, 0xfc, !PT ;  /* 0x000000c025007812 */ /* 0x000fe200078efcff */
[----:B------:R-:W-:Y:S01]  /*23f80*/  ULDC UR38, c[0x0][0xc] ;  /* 0x0000030000267ab9 */ /* 0x000fe20000000800 */
[----:B0-----:R-:W-:-:S06]  /*23f90*/  ULEA UR4, UR5, UR4, 0x18 ;  /* 0x0000000405047291 */ /* 0x001fcc000f8ec03f */
[----:B------:R-:W-:-:S04]  /*23fa0*/  IMAD.U32 R23, RZ, RZ, UR4 ;  /* 0x00000004ff177e24 */ /* 0x000fc8000f8e00ff */
[----:B------:R-:W-:Y:S01]  /*23fb0*/  IMAD R36, R34, 0x2, R23 ;  /* 0x0000000222247824 */ /* 0x000fe200078e0217 */
[----:B--2---:R-:W-:-:S05]  /*23fc0*/  LOP3.LUT R3, R4, 0x2, RZ, 0xfc, !PT ;  /* 0x0000000204037812 */ /* 0x004fca00078efcff */
[----:B------:R0:W-:Y:S04]  /*23fd0*/  STL [R1+0x44], R3 ;  /* 0x0000440301007387 */ /* 0x0001e80000100800 */
[----:B------:R1:W-:Y:S01]  /*23fe0*/  STL [R1+0x34], RZ ;  /* 0x000034ff01007387 */ /* 0x0003e20000100800 */
[----:B0-----:R-:W-:-:S07]  /*23ff0*/  LOP3.LUT R3, R37, 0x40, RZ, 0xfc, !PT ;  /* 0x0000004025037812 */ /* 0x001fce00078efcff */
.L_x_1993:
[----:B------:R-:W-:Y:S05]  /*24000*/  YIELD ;  /* 0x0000000000007946 */ /* 0x000fea0003800000 */
[----:B------:R-:W-:Y:S01]  /*24010*/  ULDC.64 UR4, c[0x0][0xa28] ;  /* 0x00028a0000047ab9 */ /* 0x000fe20000000a00 */
[----:B------:R-:W-:Y:S01]  /*24020*/  IMAD.MOV.U32 R11, RZ, RZ, RZ ;  /* 0x000000ffff0b7224 */ /* 0x000fe200078e00ff */
[----:B------:R-:W-:Y:S01]  /*24030*/  ISETP.NE.U32.AND P0, PT, RZ, UR4, PT ;  /* 0x00000004ff007c0c */ /* 0x000fe2000bf05070 */
[----:B0-----:R-:W0:Y:S01]  /*24040*/  LDC.64 R4, c[0x0][0xa00] ;  /* 0x00028000ff047b82 */ /* 0x001e220000000a00 */
[----:B------:R-:W-:Y:S02]  /*24050*/  ULDC.64 UR6, c[0x0][0xa10] ;  /* 0x0002840000067ab9 */ /* 0x000fe40000000a00 */
[----:B------:R-:W-:Y:S01]  /*24060*/  ISETP.NE.AND.EX P0, PT, RZ, UR5, PT, P0 ;  /* 0x00000005ff007c0c */ /* 0x000fe2000bf05300 */
[----:B------:R-:W-:-:S12]  /*24070*/  ULDC.64 UR4, c[0x0][0xa18] ;  /* 0x0002860000047ab9 */ /* 0x000fd80000000a00 */
[----:B--2---:R-:W2:Y:S01]  /*24080*/  @P0 LDC.64 R2, c[0x0][0xa28] ;  /* 0x00028a00ff020b82 */ /* 0x004ea20000000a00 */
[----:B------:R-:W-:Y:S01]  /*24090*/  ISETP.NE.U32.AND P1, PT, RZ, UR6, PT ;  /* 0x00000006ff007c0c */ /* 0x000fe2000bf25070 */
[----:B--2---:R-:W-:-:S05]  /*240a0*/  @P0 IMAD.WIDE R2, R19, 0x4, R2 ;  /* 0x0000000413020825 */ /* 0x004fca00078e0202 */
[----:B------:R2:W3:Y:S01]  /*240b0*/  @P0 LDG.E R11, desc[UR60][R2.64] ;  /* 0x0000003c020b0981 */ /* 0x0004e2000c1e1900 */
[----:B------:R-:W-:Y:S01]  /*240c0*/  ISETP.NE.U32.AND P0, PT, RZ, UR4, PT ;  /* 0x00000004ff007c0c */ /* 0x000fe2000bf05070 */
[----:B------:R-:W-:Y:S01]  /*240d0*/  IMAD.MOV.U32 R35, RZ, RZ, RZ ;  /* 0x000000ffff237224 */ /* 0x000fe200078e00ff */
[----:B------:R-:W-:Y:S01]  /*240e0*/  ISETP.NE.AND.EX P1, PT, RZ, UR7, PT, P1 ;  /* 0x00000007ff007c0c */ /* 0x000fe2000bf25310 */
[----:B------:R-:W-:Y:S01]  /*240f0*/  IMAD.MOV.U32 R0, RZ, RZ, RZ ;  /* 0x000000ffff007224 */ /* 0x000fe200078e00ff */
[----:B------:R-:W-:Y:S01]  /*24100*/  ISETP.NE.AND.EX P2, PT, RZ, UR5, PT, P0 ;  /* 0x00000005ff007c0c */ /* 0x000fe2000bf45300 */
[----:B------:R-:W-:Y:S01]  /*24110*/  ULDC.64 UR4, c[0x0][0xa00] ;  /* 0x0002800000047ab9 */ /* 0x000fe20000000a00 */
[----:B0-----:R-:W-:Y:S01]  /*24120*/  IMAD.WIDE R4, R19, 0x4, R4 ;  /* 0x0000000413047825 */ /* 0x001fe200078e0204 */
[----:B------:R-:W-:Y:S01]  /*24130*/  ISETP.NE.U32.AND P0, PT, RZ, UR4, PT ;  /* 0x00000004ff007c0c */ /* 0x000fe2000bf05070 */
[----:B--2---:R-:W0:Y:S03]  /*24140*/  LDC.64 R2, c[0x0][0xa10] ;  /* 0x00028400ff027b82 */ /* 0x004e260000000a00 */
[----:B------:R-:W-:-:S06]  /*24150*/  ISETP.NE.AND.EX P0, PT, RZ, UR5, PT, P0 ;  /* 0x00000005ff007c0c */ /* 0x000fcc000bf05300 */
[----:B------:R-:W2:Y:S07]  /*24160*/  @P2 LDC.64 R6, c[0x0][0xa18] ;  /* 0x00028600ff062b82 */ /* 0x000eae0000000a00 */
[----:B------:R-:W5:Y:S01]  /*24170*/  @P0 LDG.E R35, desc[UR60][R4.64] ;  /* 0x0000003c04230981 */ /* 0x000f62000c1e1900 */
[----:B0-----:R-:W-:-:S05]  /*24180*/  IMAD.WIDE R2, R19, 0x4, R2 ;  /* 0x0000000413027825 */ /* 0x001fca00078e0202 */
[----:B------:R-:W5:Y:S01]  /*24190*/  @P1 LDG.E R0, desc[UR60][R2.64] ;  /* 0x0000003c02001981 */ /* 0x000f62000c1e1900 */
[----:B------:R-:W-:Y:S02]  /*241a0*/  ULDC UR4, c[0x0][0x288] ;  /* 0x0000a20000047ab9 */ /* 0x000fe40000000800 */
[----:B------:R-:W-:Y:S01]  /*241b0*/  IMAD.U32 R31, RZ, RZ, UR4 ;  /* 0x00000004ff1f7e24 */ /* 0x000fe2000f8e00ff */
[----:B------:R-:W-:Y:S02]  /*241c0*/  ULDC.64 UR4, c[0x0][0x418] ;  /* 0x0001060000047ab9 */ /* 0x000fe40000000a00 */
[----:B------:R-:W-:-:S03]  /*241d0*/  UISETP.NE.U32.AND UP0, UPT, UR4, URZ, UPT ;  /* 0x0000003f0400728c */ /* 0x000fc6000bf05070 */
[----:B------:R-:W-:Y:S01]  /*241e0*/  ULDC UR4, c[0x0][0x424] ;  /* 0x0001090000047ab9 */ /* 0x000fe20000000800 */
[----:B------:R-:W-:Y:S01]  /*241f0*/  UISETP.NE.AND.EX UP0, UPT, UR5, URZ, UPT, UP0 ;  /* 0x0000003f0500728c */ /* 0x000fe2000bf05300 */
[----:B--2---:R-:W-:Y:S02]  /*24200*/  @P2 IMAD.WIDE R6, R19, 0x4, R6 ;  /* 0x0000000413062825 */ /* 0x004fe400078e0206 */
[----:B------:R-:W-:Y:S01]  /*24210*/  ULDC UR5, c[0x0][0x2f0] ;  /* 0x0000bc0000057ab9 */ /* 0x000fe20000000800 */
[----:B------:R-:W-:Y:S02]  /*24220*/  USEL UR4, UR4, 0x1, UP0 ;  /* 0x0000000104047887 */ /* 0x000fe40008000000 */
[----:B------:R0:W5:Y:S02]  /*24230*/  @P2 LDG.E R31, desc[UR60][R6.64] ;  /* 0x0000003c061f2981 */ /* 0x000164000c1e1900 */
[----:B------:R-:W-:-:S03]  /*24240*/  UIMAD UR4, UR4, UR5, URZ ;  /* 0x00000005040472a4 */ /* 0x000fc6000f8e023f */
[----:B------:R-:W-:-:S03]  /*24250*/  ULDC UR5, c[0x0][0x348] ;  /* 0x0000d20000057ab9 */ /* 0x000fc60000000800 */
[----:B------:R-:W-:Y:S02]  /*24260*/  IMAD.U32 R9, RZ, RZ, UR4 ;  /* 0x00000004ff097e24 */ /* 0x000fe4000f8e00ff */
[----:B0-----:R-:W-:Y:S01]  /*24270*/  IMAD.U32 R6, RZ, RZ, UR5 ;  /* 0x00000005ff067e24 */ /* 0x001fe2000f8e00ff */
[----:B---3--:R0:W-:Y:S01]  /*24280*/  STL [R1+0x10], R11 ;  /* 0x0000100b01007387 */ /* 0x0081e20000100800 */
[----:B------:R-:W-:Y:S05]  /*24290*/  @P2 BRA `(.L_x_1871) ;  /* 0x0000000000102947 */ /* 0x000fea0003800000 */
[----:B------:R-:W-:Y:S05]  /*242a0*/  @!P0 BRA `(.L_x_1871) ;  /* 0x00000000000c8947 */ /* 0x000fea0003800000 */
[----:B------:R-:W2:Y:S04]  /*242b0*/  LDG.E R8, desc[UR60][R4.64] ;  /* 0x0000003c04087981 */ /* 0x000ea8000c1e1900 */
[----:B-----5:R-:W2:Y:S02]  /*242c0*/  LDG.E R31, desc[UR60][R4.64+0x4] ;  /* 0x0000043c041f7981 */ /* 0x020ea4000c1e1900 */
[----:B--2---:R-:W-:-:S07]  /*242d0*/  IMAD.IADD R31, R31, 0x1, -R8 ;  /* 0x000000011f1f7824 */ /* 0x004fce00078e0a08 */
.L_x_1871:
[----:B------:R-:W-:Y:S02]  /*242e0*/  ULDC.64 UR4, c[0x0][0xa20] ;  /* 0x0002880000047ab9 */ /* 0x000fe40000000a00 */
[----:B------:R-:W-:-:S04]  /*242f0*/  ISETP.NE.U32.AND P0, PT, RZ, UR4, PT ;  /* 0x00000004ff007c0c */ /* 0x000fc8000bf05070 */
[----:B------:R-:W-:-:S13]  /*24300*/  ISETP.NE.AND.EX P0, PT, RZ, UR5, PT, P0 ;  /* 0x00000005ff007c0c */ /* 0x000fda000bf05300 */
[----:B------:R-:W-:Y:S05]  /*24310*/  @!P0 BRA `(.L_x_1872) ;  /* 0x0000000000108947 */ /* 0x000fea0003800000 */
[----:B------:R-:W2:Y:S02]  /*24320*/  LDC.64 R4, c[0x0][0xa20] ;  /* 0x00028800ff047b82 */ /* 0x000ea40000000a00 */
[----:B--2---:R-:W-:-:S05]  /*24330*/  IMAD.WIDE R4, R19, 0x4, R4 ;  /* 0x0000000413047825 */ /* 0x004fca00078e0204 */
[----:B------:R2:W5:Y:S01]  /*24340*/  LDG.E R9, desc[UR60][R4.64] ;  /* 0x0000003c04097981 */ /* 0x000562000c1e1900 */
[----:B------:R-:W-:Y:S05]  /*24350*/  BRA `(.L_x_1873) ;  /* 0x0000000000247947 */ /* 0x000fea0003800000 */
.L_x_1872:
[----:B------:R-:W-:Y:S02]  /*24360*/  ULDC.64 UR4, c[0x0][0xa08] ;  /* 0x0002820000047ab9 */ /* 0x000fe40000000a00 */
[----:B------:R-:W-:-:S04]  /*24370*/  ISETP.NE.U32.AND P0, PT, RZ, UR4, PT ;  /* 0x00000004ff007c0c */ /* 0x000fc8000bf05070 */
[----:B------:R-:W-:-:S13]  /*24380*/  ISETP.NE.AND.EX P0, PT, RZ, UR5, PT, P0 ;  /* 0x00000005ff007c0c */ /* 0x000fda000bf05300 */
[----:B------:R-:W-:Y:S05]  /*24390*/  @!P0 BRA `(.L_x_1873) ;  /* 0x0000000000148947 */ /* 0x000fea0003800000 */
[----:B------:R-:W2:Y:S02]  /*243a0*/  LDC.64 R4, c[0x0][0xa08] ;  /* 0x00028200ff047b82 */ /* 0x000ea40000000a00 */
[----:B--2---:R-:W-:-:S05]  /*243b0*/  IMAD.WIDE R4, R19, 0x4, R4 ;  /* 0x0000000413047825 */ /* 0x004fca00078e0204 */
[----:B------:R-:W2:Y:S04]  /*243c0*/  LDG.E R9, desc[UR60][R4.64] ;  /* 0x0000003c04097981 */ /* 0x000ea8000c1e1900 */
[----:B------:R-:W2:Y:S02]  /*243d0*/  LDG.E R8, desc[UR60][R4.64+0x4] ;  /* 0x0000043c04087981 */ /* 0x000ea4000c1e1900 */
[----:B--2---:R-:W-:-:S07]  /*243e0*/  IMAD.IADD R9, R8, 0x1, -R9 ;  /* 0x0000000108097824 */ /* 0x004fce00078e0a09 */
.L_x_1873:
[----:B------:R-:W3:Y:S01]  /*243f0*/  @P1 LDG.E R8, desc[UR60][R2.64] ;  /* 0x0000003c02081981 */ /* 0x000ee2000c1e1900 */
[----:B--2---:R-:W2:Y:S03]  /*24400*/  LDC R4, c[0x0][0x448] ;  /* 0x00011200ff047b82 */ /* 0x004ea60000000800 */
[----:B------:R-:W3:Y:S01]  /*24410*/  @P1 LDG.E R5, desc[UR60][R2.64+0x4] ;  /* 0x0000043c02051981 */ /* 0x000ee2000c1e1900 */
[----:B-----5:R-:W-:Y:S02]  /*24420*/  IMAD.IADD R9, R9, 0x1, -R11 ;  /* 0x0000000109097824 */ /* 0x020fe400078e0a0b */
[----:B------:R-:W-:-:S04]  /*24430*/  IMAD.SHL.U32 R28, R17, 0x80, RZ ;  /* 0x00000080111c7824 */ /* 0x000fc800078e00ff */
[----:B------:R-:W-:Y:S01]  /*24440*/  VIADD R7, R28, 0x7f ;  /* 0x0000007f1c077836 */ /* 0x000fe20000000000 */
[----:B--2---:R-:W-:-:S13]  /*24450*/  ISETP.NE.AND P2, PT, R4, 0x1, PT ;  /* 0x000000010400780c */ /* 0x004fda0003f45270 */
[----:B------:R-:W2:Y:S08]  /*24460*/  @P2 LDC R10, c[0x0][0x44c] ;  /* 0x00011300ff0a2b82 */ /* 0x000eb00000000800 */
[----:B------:R-:W4:Y:S01]  /*24470*/  @P2 LDC R4, c[0x0][0x450] ;  /* 0x00011400ff042b82 */ /* 0x000f220000000800 */
[----:B---3--:R-:W-:Y:S02]  /*24480*/  @P1 IMAD.IADD R6, R5, 0x1, -R8 ;  /* 0x0000000105061824 */ /* 0x008fe400078e0a08 */
[----:B--2---:R-:W-:-:S04]  /*24490*/  @P2 IMAD.HI.U32 R5, R7, R10, RZ ;  /* 0x0000000a07052227 */ /* 0x004fc800078e00ff */
[----:B------:R-:W-:Y:S01]  /*244a0*/  IMAD.IADD R12, R9, 0x1, R6 ;  /* 0x00000001090c7824 */ /* 0x000fe200078e0206 */
[----:B----4-:R-:W-:-:S03]  /*244b0*/  @P2 SHF.R.U32.HI R7, RZ, R4, R5 ;  /* 0x00000004ff072219 */ /* 0x010fc60000011605 */
[C---:B------:R-:W-:Y:S01]  /*244c0*/  VIADD R2, R12.reuse, 0x3f ;  /* 0x0000003f0c027836 */ /* 0x040fe20000000000 */
[----:B------:R2:W-:Y:S01]  /*244d0*/  STL [R1+0xc], R12 ;  /* 0x00000c0c01007387 */ /* 0x0005e20000100800 */
[----:B------:R-:W-:-:S03]  /*244e0*/  IADD3 R8, R12, 0x1, -R31 ;  /* 0x000000010c087810 */ /* 0x000fc60007ffe81f */
[----:B------:R-:W-:Y:S02]  /*244f0*/  SHF.R.S32.HI R3, RZ, 0x1f, R2 ;  /* 0x0000001fff037819 */ /* 0x000fe40000011402 */
[----:B------:R-:W-:Y:S02]  /*24500*/  IMAD.IADD R7, R8, 0x1, R7 ;  /* 0x0000000108077824 */ /* 0x000fe400078e0207 */
[----:B------:R-:W-:Y:S02]  /*24510*/  LEA.HI R10, R3, R2, RZ, 0x6 ;  /* 0x00000002030a7211 */ /* 0x000fe400078f30ff */
[----:B------:R-:W3:Y:S02]  /*24520*/  LDC.64 R2, c[0x0][0x9e0] ;  /* 0x00027800ff027b82 */ /* 0x000ee40000000a00 */
[----:B------:R-:W-:Y:S02]  /*24530*/  SHF.R.S32.HI R10, RZ, 0x6, R10 ;  /* 0x00000006ff0a7819 */ /* 0x000fe4000001140a */
[----:B---3--:R-:W-:Y:S01]  /*24540*/  ISETP.GE.AND P3, PT, R3, 0x1, PT ;  /* 0x000000010300780c */ /* 0x008fe20003f66270 */
[----:B------:R-:W-:-:S12]  /*24550*/  IMAD.IADD R2, R7, 0x1, R2 ;  /* 0x0000000107027824 */ /* 0x000fd800078e0202 */
[----:B--2---:R-:W-:Y:S05]  /*24560*/  @!P3 BRA `(.L_x_1874) ;  /* 0x000000000048b947 */ /* 0x004fea0003800000 */
[C---:B------:R-:W-:Y:S01]  /*24570*/  ISETP.GT.AND P0, PT, R7.reuse, RZ, PT ;  /* 0x000000ff0700720c */ /* 0x040fe20003f04270 */
[----:B------:R-:W-:Y:S01]  /*24580*/  BSSY B0, `(.L_x_1875) ;  /* 0x000000e000007945 */ /* 0x000fe20003800000 */
[----:B0-----:R-:W-:-:S11]  /*24590*/  VIADD R11, R7, 0xffffffff ;  /* 0xffffffff070b7836 */ /* 0x001fd60000000000 */
        /* <DEDUP_REMOVED lines=8> */
.L_x_1876:
[----:B------:R-:W-:-:S13]  /*24620*/  ISETP.NE.AND P0, PT, R3, 0x1, PT ;  /* 0x000000010300780c */ /* 0x000fda0003f05270 */
[----:B------:R-:W0:Y:S02]  /*24630*/  @P0 LDC.64 R4, c[0x0][0x9e8] ;  /* 0x00027a00ff040b82 */ /* 0x000e240000000a00 */
[----:B0-----:R-:W-:-:S05]  /*24640*/  @P0 IMAD.HI.U32 R4, R11, R4, RZ ;  /* 0x000000040b040227 */ /* 0x001fca00078e00ff */
[----:B------:R-:W-:-:S07]  /*24650*/  @P0 SHF.R.U32.HI R11, RZ, R5, R4 ;  /* 0x00000005ff0b0219 */ /* 0x000fce0000011604 */
.L_x_1877:
[----:B------:R-:W-:Y:S05]  /*24660*/  BSYNC B0 ;  /* 0x0000000000007941 */ /* 0x000fea0003800000 */
.L_x_1875:
[----:B------:R-:W-:-:S05]  /*24670*/  IMAD R11, R11, R3, R3 ;  /* 0x000000030b0b7224 */ /* 0x000fca00078e0203 */
[----:B------:R-:W-:-:S07]  /*24680*/  VIMNMX R2, R2, R11, PT ;  /* 0x0000000b02027248 */ /* 0x000fce0003fe0100 */
.L_x_1874:
[----:B------:R-:W2:Y:S01]  /*24690*/  @P2 LDC R7, c[0x0][0x44c] ;  /* 0x00011300ff072b82 */ /* 0x000ea20000000800 */
[----:B------:R-:W-:Y:S01]  /*246a0*/  IMAD.MOV.U32 R4, RZ, RZ, R28 ;  /* 0x000000ffff047224 */ /* 0x000fe200078e001c */
[----:B------:R-:W-:-:S06]  /*246b0*/  ULDC UR4, c[0x0][0x9dc] ;  /* 0x0002770000047ab9 */ /* 0x000fcc0000000800 */
[----:B------:R-:W3:Y:S01]  /*246c0*/  @P2 LDC R5, c[0x0][0x450] ;  /* 0x00011400ff052b82 */ /* 0x000ee20000000800 */
[----:B--2---:R-:W-:-:S05]  /*246d0*/  @P2 IMAD.HI.U32 R7, R28, R7, RZ ;  /* 0x000000071c072227 */ /* 0x004fca00078e00ff */
[----:B---3--:R-:W-:Y:S01]  /*246e0*/  @P2 SHF.R.U32.HI R4, RZ, R5, R7 ;  /* 0x00000005ff042219 */ /* 0x008fe20000011607 */
[----:B------:R-:W-:-:S04]  /*246f0*/  IMAD.IADD R7, R12, 0x1, -R31 ;  /* 0x000000010c077824 */ /* 0x000fc800078e0a1f */
[----:B------:R-:W-:-:S04]  /*24700*/  IMAD.IADD R12, R7, 0x1, R4 ;  /* 0x00000001070c7824 */ /* 0x000fc800078e0204 */
[----:B0-----:R-:W-:Y:S01]  /*24710*/  VIADD R11, R12, -UR4 ;  /* 0x800000040c0b7c36 */ /* 0x001fe20008000000 */
        /* <DEDUP_REMOVED lines=11> */
.L_x_1880:
[----:B------:R-:W-:-:S13]  /*247d0*/  ISETP.NE.AND P0, PT, R3, 0x1, PT ;  /* 0x000000010300780c */ /* 0x000fda0003f05270 */
[----:B------:R-:W0:Y:S02]  /*247e0*/  @P0 LDC.64 R4, c[0x0][0x9e8] ;  /* 0x00027a00ff040b82 */ /* 0x000e240000000a00 */
[----:B0-----:R-:W-:-:S05]  /*247f0*/  @P0 IMAD.HI.U32 R4, R12, R4, RZ ;  /* 0x000000040c040227 */ /* 0x001fca00078e00ff */
[----:B------:R-:W-:-:S07]  /*24800*/  @P0 SHF.R.U32.HI R12, RZ, R5, R4 ;  /* 0x00000005ff0c0219 */ /* 0x000fce0000011604 */
.L_x_1881:
[----:B------:R-:W-:Y:S05]  /*24810*/  BSYNC B0 ;  /* 0x0000000000007941 */ /* 0x000fea0003800000 */
.L_x_1879:
[----:B------:R-:W-:-:S05]  /*24820*/  IMAD R12, R12, R3, RZ ;  /* 0x000000030c0c7224 */ /* 0x000fca00078e02ff */
[----:B------:R-:W-:-:S07]  /*24830*/  VIMNMX R11, R11, R12, !PT ;  /* 0x0000000c0b0b7248 */ /* 0x000fce0007fe0100 */
.L_x_1878:
[----:B------:R-:W-:Y:S01]  /*24840*/  VIADD R2, R2, 0x3f ;  /* 0x0000003f02027836 */ /* 0x000fe20000000000 */
[----:B------:R-:W-:Y:S01]  /*24850*/  SHF.R.S32.HI R4, RZ, 0x1f, R11 ;  /* 0x0000001fff047819 */ /* 0x000fe2000001140b */
[----:B------:R-:W-:Y:S03]  /*24860*/  BSSY B0, `(.L_x_1882) ;  /* 0x0000196000007945 */ /* 0x000fe60003800000 */
[----:B------:R-:W-:Y:S02]  /*24870*/  SHF.R.S32.HI R3, RZ, 0x1f, R2 ;  /* 0x0000001fff037819 */ /* 0x000fe40000011402 */
[----:B------:R-:W-:Y:S02]  /*24880*/  LEA.HI R4, R4, R11, RZ, 0x6 ;  /* 0x0000000b04047211 */ /* 0x000fe400078f30ff */
[----:B------:R-:W-:Y:S02]  /*24890*/  LEA.HI R2, R3, R2, RZ, 0x6 ;  /* 0x0000000203027211 */ /* 0x000fe400078f30ff */
[----:B------:R-:W-:-:S02]  /*248a0*/  SHF.R.S32.HI R4, RZ, 0x6, R4 ;  /* 0x00000006ff047819 */ /* 0x000fc40000011404 */
[----:B------:R-:W-:Y:S02]  /*248b0*/  SHF.R.S32.HI R3, RZ, 0x6, R2 ;  /* 0x00000006ff037819 */ /* 0x000fe40000011402 */
[----:B------:R-:W-:Y:S02]  /*248c0*/  VIMNMX R2, RZ, R4, !PT ;  /* 0x00000004ff027248 */ /* 0x000fe40007fe0100 */
[----:B------:R-:W-:-:S03]  /*248d0*/  VIMNMX R4, R10, R3, PT ;  /* 0x000000030a047248 */ /* 0x000fc60003fe0100 */
[--C-:B------:R-:W-:Y:S02]  /*248e0*/  IMAD R2, R2, 0x40, -R9.reuse ;  /* 0x0000004002027824 */ /* 0x100fe400078e0a09 */
[----:B------:R-:W-:-:S03]  /*248f0*/  IMAD R9, R4, 0x40, -R9 ;  /* 0x0000004004097824 */ /* 0x000fc600078e0a09 */
[----:B------:R-:W-:Y:S02]  /*24900*/  VIMNMX R2, RZ, R2, !PT ;  /* 0x00000002ff027248 */ /* 0x000fe40007fe0100 */
[----:B------:R-:W-:Y:S02]  /*24910*/  VIMNMX R9, R9, R6, PT ;  /* 0x0000000609097248 */ /* 0x000fe40003fe0100 */
[----:B------:R-:W-:Y:S02]  /*24920*/  SHF.R.U32.HI R5, RZ, 0x6, R2 ;  /* 0x00000006ff057819 */ /* 0x000fe40000011602 */
[----:B------:R-:W-:-:S13]  /*24930*/  ISETP.GT.AND P0, PT, R9, R2, PT ;  /* 0x000000020900720c */ /* 0x000fda0003f04270 */
[----:B------:R-:W-:-:S05]  /*24940*/  @P0 VIADD R3, R9, 0x3f ;  /* 0x0000003f09030836 */ /* 0x000fca0000000000 */
[----:B------:R-:W-:-:S04]  /*24950*/  @P0 SHF.R.S32.HI R2, RZ, 0x1f, R3 ;  /* 0x0000001fff020819 */ /* 0x000fc80000011403 */
[----:B------:R-:W-:Y:S01]  /*24960*/  @P0 LEA.HI R3, R2, R3, RZ, 0x6 ;  /* 0x0000000302030211 */ /* 0x000fe200078f30ff */
[----:B------:R-:W-:-:S03]  /*24970*/  IMAD.MOV.U32 R2, RZ, RZ, R5 ;  /* 0x000000ffff027224 */ /* 0x000fc600078e0005 */
[----:B------:R-:W-:Y:S02]  /*24980*/  @P0 SHF.R.S32.HI R2, RZ, 0x6, R3 ;  /* 0x00000006ff020819 */ /* 0x000fe40000011403 */
        /* <DEDUP_REMOVED lines=9> */
[----:B------:R0:W2:Y:S02]  /*24a20*/  SHFL.IDX PT, R14, R3, RZ, 0x1f ;  /* 0x00001fff030e7589 */ /* 0x0000a400000e0000 */
.L_x_2085:
[----:B--2---:R-:W-:Y:S02]  /*24a30*/  ISETP.NE.AND P0, PT, R14, RZ, PT ;  /* 0x000000ff0e00720c */ /* 0x004fe40003f05270 */
[----:B------:R-:W-:-:S11]  /*24a40*/  PLOP3.LUT P6, PT, PT, PT, PT, 0x8, 0x0 ;  /* 0x000000000000781c */ /* 0x000fd60003fce170 */
[----:B------:R-:W-:Y:S05]  /*24a50*/  @P0 BRA `(.L_x_1885) ;  /* 0x00000000000c0947 */ /* 0x000fea0003800000 */
[----:B------:R-:W-:-:S03]  /*24a60*/  UMOV UR4, 0xffffffff ;  /* 0xffffffff00047882 */ /* 0x000fc60000000000 */
[----:B------:R-:W-:Y:S05]  /*24a70*/  BRA.DIV UR4, `(.L_x_1886) ;  /* 0x0000007e04187947 */ /* 0x000fea000b800000 */
[----:B------:R-:W-:-:S13]  /*24a80*/  ELECT P6, URZ, PT ;  /* 0x00000000003f782f */ /* 0x000fda00038c0000 */
.L_x_1885:
        /* <DEDUP_REMOVED lines=9> */
.L_x_2088:
[----:B------:R-:W-:Y:S05]  /*24b20*/  BSYNC B1 ;  /* 0x0000000000017941 */ /* 0x000fea0003800000 */
.L_x_1887:
[----:B------:R-:W-:Y:S04]  /*24b30*/  BSSY B1, `(.L_x_1889) ;  /* 0x00000ac000017945 */ /* 0x000fe80003800000 */
[----:B------:R-:W-:Y:S05]  /*24b40*/  @!P6 BRA `(.L_x_1890) ;  /* 0x0000000800a8e947 */ /* 0x000fea0003800000 */
[----:B------:R-:W-:Y:S01]  /*24b50*/  IMAD R13, R27, 0x8, R23 ;  /* 0x000000081b0d7824 */ /* 0x000fe200078e0217 */
[----:B------:R-:W-:Y:S01]  /*24b60*/  SHF.L.U32 R12, R30, 0x1f, RZ ;  /* 0x0000001f1e0c7819 */ /* 0x000fe200000006ff */
[----:B------:R-:W2:Y:S01]  /*24b70*/  S2R R3, SR_TID.X ;  /* 0x0000000000037919 */ /* 0x000ea20000002100 */
[----:B------:R-:W-:Y:S02]  /*24b80*/  BSSY B2, `(.L_x_1891) ;  /* 0x0000005000027945 */ /* 0x000fe40003800000 */
[----:B------:R-:W3:Y:S01]  /*24b90*/  SYNCS.PHASECHK.TRANS64.TRYWAIT P0, [R13+URZ+0x308a0], R12 ;  /* 0x0308a00c0d0075a7 */ /* 0x000ee2000800017f */
[----:B--2---:R-:W-:-:S04]  /*24ba0*/  LOP3.LUT R3, R3, 0x7f, RZ, 0xc0, !PT ;  /* 0x0000007f03037812 */ /* 0x004fc800078ec0ff */
[----:B------:R-:W-:Y:S01]  /*24bb0*/  ISETP.NE.AND P1, PT, R3, RZ, PT ;  /* 0x000000ff0300720c */ /* 0x000fe20003f25270 */
[----:B---3--:R-:W-:-:S12]  /*24bc0*/  @!P0 BRA `(.L_x_1892) ;  /* 0x0000007800f88947 */ /* 0x008fd80003800000 */
.L_x_2089:
[----:B------:R-:W-:Y:S05]  /*24bd0*/  BSYNC B2 ;  /* 0x0000000000027941 */ /* 0x000fea0003800000 */
.L_x_1891:
[----:B------:R-:W-:Y:S04]  /*24be0*/  BSSY B2, `(.L_x_1893) ;  /* 0x0000009000027945 */ /* 0x000fe80003800000 */
[----:B------:R-:W-:Y:S05]  /*24bf0*/  @P1 BRA `(.L_x_1894) ;  /* 0x00000000001c1947 */ /* 0x000fea0003800000 */
[----:B0-----:R-:W0:Y:S01]  /*24c00*/  S2R R6, SR_TID.X ;  /* 0x0000000000067919 */ /* 0x001e220000002100 */
[----:B------:R-:W-:-:S04]  /*24c10*/  IMAD.MOV.U32 R3, RZ, RZ, 0x8000 ;  /* 0x00008000ff037424 */ /* 0x000fc800078e00ff */
[----:B------:R3:W-:Y:S01]  /*24c20*/  SYNCS.ARRIVE.TRANS64 RZ, [R13+URZ+0x30890], R3 ;  /* 0x030890030dff79a7 */ /* 0x0007e2000800003f */
[----:B0-----:R-:W-:-:S04]  /*24c30*/  LOP3.LUT R6, R6, 0x1f, RZ, 0xc0, !PT ;  /* 0x0000001f06067812 */ /* 0x001fc800078ec0ff */
[----:B------:R-:W-:-:S13]  /*24c40*/  ISETP.NE.AND P0, PT, R6, RZ, PT ;  /* 0x000000ff0600720c */ /* 0x000fda0003f05270 */
[----:B---3--:R-:W-:Y:S05]  /*24c50*/  @!P0 BRA `(.L_x_1894) ;  /* 0x0000000000048947 */ /* 0x008fea0003800000 */
[----:B------:R-:W-:Y:S01]  /*24c60*/  BPT.TRAP 0x1 ;  /* 0x000000040000795c */ /* 0x000fe20000300000 */
.L_x_1894:
[----:B------:R-:W-:Y:S05]  /*24c70*/  BSYNC B2 ;  /* 0x0000000000027941 */ /* 0x000fea0003800000 */
.L_x_1893:
        /* <DEDUP_REMOVED lines=8> */
[----:B0-----:R-:W-:Y:S01]  /*24d00*/  IMAD.SHL.U32 R6, R27, 0x4000, RZ ;  /* 0x000040001b067824 */ /* 0x001fe200078e00ff */
[----:B------:R-:W-:Y:S01]  /*24d10*/  UMOV UR6, 0x0 ;  /* 0x0000000000067882 */ /* 0x000fe20000000000 */
[----:B------:R-:W-:Y:S01]  /*24d20*/  VIADD R3, R13, 0x30890 ;  /* 0x000308900d037836 */ /* 0x000fe20000000000 */
[----:B------:R-:W-:Y:S01]  /*24d30*/  UMOV UR7, 0x12f00000 ;  /* 0x12f0000000077882 */ /* 0x000fe20000000000 */
[----:B------:R-:W-:-:S08]  /*24d40*/  VIADD R14, R9, 0x20400 ;  /* 0x00020400090e7836 */ /* 0x000fd00000000000 */
.L_x_1895:
        /* <DEDUP_REMOVED lines=16> */
.L_x_1896:
        /* <DEDUP_REMOVED lines=16> */
.L_x_1897:
        /* <DEDUP_REMOVED lines=16> */
.L_x_1898:
        /* <DEDUP_REMOVED lines=13> */
.L_x_2090:
[----:B------:R-:W-:Y:S05]  /*25120*/  BSYNC B2 ;  /* 0x0000000000027941 */ /* 0x000fea0003800000 */
.L_x_1899:
[----:B------:R-:W-:Y:S01]  /*25130*/  BSSY B2, `(.L_x_1901) ;  /* 0x000000b000027945 */ /* 0x000fe20003800000 */
[----:B------:R-:W-:Y:S02]  /*25140*/  IMAD.MOV.U32 R14, RZ, RZ, 0x0 ;  /* 0x00000000ff0e7424 */ /* 0x000fe400078e00ff */
[----:B------:R-:W-:Y:S01]  /*25150*/  IMAD.MOV.U32 R15, RZ, RZ, 0x12f00000 ;  /* 0x12f00000ff0f7424 */ /* 0x000fe200078e00ff */
[----:B------:R-:W-:Y:S06]  /*25160*/  @P1 BRA `(.L_x_1902) ;  /* 0x00000000001c1947 */ /* 0x000fec0003800000 */
[----:B------:R-:W3:Y:S01]  /*25170*/  S2R R9, SR_TID.X ;  /* 0x0000000000097919 */ /* 0x000ee20000002100 */
[----:B------:R-:W-:-:S04]  /*25180*/  IMAD.MOV.U32 R3, RZ, RZ, 0x8000 ;  /* 0x00008000ff037424 */ /* 0x000fc800078e00ff */
[----:B------:R4:W-:Y:S01]  /*25190*/  SYNCS.ARRIVE.TRANS64 RZ, [R13+URZ+0x308b0], R3 ;  /* 0x0308b0030dff79a7 */ /* 0x0009e2000800003f */
[----:B---3--:R-:W-:-:S04]  /*251a0*/  LOP3.LUT R9, R9, 0x1f, RZ, 0xc0, !PT ;  /* 0x0000001f09097812 */ /* 0x008fc800078ec0ff */
[----:B------:R-:W-:-:S13]  /*251b0*/  ISETP.NE.AND P0, PT, R9, RZ, PT ;  /* 0x000000ff0900720c */ /* 0x000fda0003f05270 */
[----:B----4-:R-:W-:Y:S05]  /*251c0*/  @!P0 BRA `(.L_x_1902) ;  /* 0x0000000000048947 */ /* 0x010fea0003800000 */
[----:B------:R-:W-:Y:S01]  /*251d0*/  BPT.TRAP 0x1 ;  /* 0x000000040000795c */ /* 0x000fe20000300000 */
.L_x_1902:
[----:B------:R-:W-:Y:S05]  /*251e0*/  BSYNC B2 ;  /* 0x0000000000027941 */ /* 0x000fea0003800000 */
.L_x_1901:
[----:B------:R-:W-:Y:S01]  /*251f0*/  R2UR UR10, R17 ;  /* 0x00000000110a72ca */ /* 0x000fe200000e0000 */
[----:B------:R-:W-:Y:S01]  /*25200*/  IMAD R6, R6, 0x2, R23 ;  /* 0x0000000206067824 */ /* 0x000fe200078e0217 */
[----:B------:R-:W-:Y:S01]  /*25210*/  R2UR UR6, R14 ;  /* 0x000000000e0672ca */ /* 0x000fe200000e0000 */
[----:B------:R-:W-:Y:S01]  /*25220*/  UIADD3 UR4, UP0, UR36, 0x670, URZ ;  /* 0x0000067024047890 */ /* 0x000fe2000ff1e03f */
[----:B------:R-:W-:Y:S01]  /*25230*/  R2UR UR7, R15 ;  /* 0x000000000f0772ca */ /* 0x000fe200000e0000 */
[----:B0-2---:R-:W-:Y:S01]  /*25240*/  VIADD R13, R13, 0x308b0 ;  /* 0x000308b00d0d7836 */ /* 0x005fe20000000000 */
[----:B------:R-:W-:Y:S01]  /*25250*/  PLOP3.LUT P0, PT, PT, PT, PT, 0x80, 0x0 ;  /* 0x000000000000781c */ /* 0x000fe20003f0f070 */
[----:B------:R-:W-:Y:S01]  /*25260*/  VIADD R3, R6, 0x400 ;  /* 0x0000040006037836 */ /* 0x000fe20000000000 */
[----:B------:R-:W-:-:S12]  /*25270*/  UIADD3.X UR5, URZ, UR37, URZ, UP0, !UPT ;  /* 0x000000253f057290 */ /* 0x000fd800087fe43f */
.L_x_1903:
        /* <DEDUP_REMOVED lines=15> */
.L_x_1904:
        /* <DEDUP_REMOVED lines=15> */
.L_x_1905:
        /* <DEDUP_REMOVED lines=15> */
.L_x_1906:
        /* <DEDUP_REMOVED lines=9> */
[----:B--2---:R-:W-:Y:S05]  /*255e0*/  @P0 BRA.U.ANY `(.L_x_1906) ;  /* 0xfffffffd00d80947 */ /* 0x004fea000393ffff */
.L_x_1890:
[----:B------:R-:W-:Y:S05]  /*255f0*/  BSYNC B1 ;  /* 0x0000000000017941 */ /* 0x000fea0003800000 */
.L_x_1889:
        /* <DEDUP_REMOVED lines=9> */
.L_x_1925:
[----:B------:R-:W-:Y:S05]  /*25690*/  YIELD ;  /* 0x0000000000007946 */ /* 0x000fea0003800000 */
[----:B------:R-:W-:Y:S04]  /*256a0*/  BSSY B1, `(.L_x_1907) ;  /* 0x00000a9000017945 */ /* 0x000fe80003800000 */
[----:B------:R-:W-:Y:S05]  /*256b0*/  @!P6 BRA `(.L_x_1908) ;  /* 0x00000008009ce947 */ /* 0x000fea0003800000 */
[----:B0-----:R-:W-:Y:S01]  /*256c0*/  IMAD R6, R27, 0x8, R23 ;  /* 0x000000081b067824 */ /* 0x001fe200078e0217 */
[----:B------:R-:W-:Y:S01]  /*256d0*/  SHF.L.U32 R3, R30, 0x1f, RZ ;  /* 0x0000001f1e037819 */ /* 0x000fe200000006ff */
[----:B------:R-:W0:Y:S01]  /*256e0*/  S2R R2, SR_TID.X ;  /* 0x0000000000027919 */ /* 0x000e220000002100 */
[----:B------:R-:W-:Y:S02]  /*256f0*/  BSSY B2, `(.L_x_1909) ;  /* 0x0000005000027945 */ /* 0x000fe40003800000 */
[----:B------:R-:W2:Y:S01]  /*25700*/  SYNCS.PHASECHK.TRANS64.TRYWAIT P1, [R6+URZ+0x308a0], R3 ;  /* 0x0308a003060075a7 */ /* 0x000ea2000802017f */
[----:B0-----:R-:W-:-:S04]  /*25710*/  LOP3.LUT R2, R2, 0x7f, RZ, 0xc0, !PT ;  /* 0x0000007f02027812 */ /* 0x001fc800078ec0ff */
[----:B------:R-:W-:Y:S01]  /*25720*/  ISETP.NE.AND P2, PT, R2, RZ, PT ;  /* 0x000000ff0200720c */ /* 0x000fe20003f45270 */
[----:B--2---:R-:W-:-:S12]  /*25730*/  @!P1 BRA `(.L_x_1910) ;  /* 0x0000007000449947 */ /* 0x004fd80003800000 */
.L_x_2091:
[----:B------:R-:W-:Y:S05]  /*25740*/  BSYNC B2 ;  /* 0x0000000000027941 */ /* 0x000fea0003800000 */
.L_x_1909:
[----:B------:R-:W-:Y:S04]  /*25750*/  BSSY B2, `(.L_x_1911) ;  /* 0x0000009000027945 */ /* 0x000fe80003800000 */
[----:B------:R-:W-:Y:S05]  /*25760*/  @P2 BRA `(.L_x_1912) ;  /* 0x00000000001c2947 */ /* 0x000fea0003800000 */
[----:B------:R-:W2:Y:S01]  /*25770*/  S2R R11, SR_TID.X ;  /* 0x00000000000b7919 */ /* 0x000ea20000002100 */
[----:B------:R-:W-:-:S04]  /*25780*/  IMAD.MOV.U32 R2, RZ, RZ, 0x8000 ;  /* 0x00008000ff027424 */ /* 0x000fc800078e00ff */
[----:B------:R3:W-:Y:S01]  /*25790*/  SYNCS.ARRIVE.TRANS64 RZ, [R6+URZ+0x30890], R2 ;  /* 0x0308900206ff79a7 */ /* 0x0007e2000800003f */
[----:B--2---:R-:W-:-:S04]  /*257a0*/  LOP3.LUT R11, R11, 0x1f, RZ, 0xc0, !PT ;  /* 0x0000001f0b0b7812 */ /* 0x004fc800078ec0ff */
[----:B------:R-:W-:-:S13]  /*257b0*/  ISETP.NE.AND P1, PT, R11, RZ, PT ;  /* 0x000000ff0b00720c */ /* 0x000fda0003f25270 */
[----:B---3--:R-:W-:Y:S05]  /*257c0*/  @!P1 BRA `(.L_x_1912) ;  /* 0x0000000000049947 */ /* 0x008fea0003800000 */
[----:B------:R-:W-:Y:S01]  /*257d0*/  BPT.TRAP 0x1 ;  /* 0x000000040000795c */ /* 0x000fe20000300000 */
.L_x_1912:
[----:B------:R-:W-:Y:S05]  /*257e0*/  BSYNC B2 ;  /* 0x0000000000027941 */ /* 0x000fea0003800000 */
.L_x_1911:
        /* <DEDUP_REMOVED lines=8> */
[----:B------:R-:W-:Y:S01]  /*25870*/  VIADD R13, R11, 0x20400 ;  /* 0x000204000b0d7836 */ /* 0x000fe20000000000 */
[----:B------:R-:W-:Y:S01]  /*25880*/  UMOV UR6, 0x0 ;  /* 0x0000000000067882 */ /* 0x000fe20000000000 */
[----:B------:R-:W-:-:S10]  /*25890*/  UMOV UR7, 0x12f00000 ;  /* 0x12f0000000077882 */ /* 0x000fd40000000000 */
.L_x_1913:
        /* <DEDUP_REMOVED lines=10> */
[----:B------:R-:W-:Y:S01]  /*25940*/  IMAD.MOV.U32 R20, RZ, RZ, 0x40 ;  /* 0x00000040ff147424 */ /* 0x000fe200078e00ff */
[----:B------:R-:W-:Y:S01]  /*25950*/  PLOP3.LUT P1, PT, PT, PT, PT, 0x80, 0x0 ;  /* 0x000000000000781c */ /* 0x000fe20003f2f070 */
[----:B------:R-:W-:Y:S01]  /*25960*/  VIADD R13, R11, 0x22400 ;  /* 0x000224000b0d7836 */ /* 0x000fe20000000000 */
[----:B------:R-:W-:Y:S01]  /*25970*/  UMOV UR6, 0x0 ;  /* 0x0000000000067882 */ /* 0x000fe20000000000 */
[----:B------:R-:W-:Y:S01]  /*25980*/  UMOV UR7, 0x12f00000 ;  /* 0x12f0000000077882 */ /* 0x000fe20000000000 */
[----:B------:R-:W-:-:S15]  /*25990*/  R2UR UR10, R20 ;  /* 0x00000000140a72ca */ /* 0x000fde00000e0000 */
.L_x_1914:
        /* <DEDUP_REMOVED lines=16> */
.L_x_1915:
        /* <DEDUP_REMOVED lines=16> */
.L_x_1916:
        /* <DEDUP_REMOVED lines=10> */
[----:B------:R-:W2:Y:S01]  /*25c40*/  SYNCS.PHASECHK.TRANS64.TRYWAIT P1, [R6+URZ+0x308c0], R3 ;  /* 0x0308c003060075a7 */ /* 0x000ea2000802017f */
[----:B------:R-:W-:Y:S04]  /*25c50*/  BSSY B2, `(.L_x_1917) ;  /* 0x0000002000027945 */ /* 0x000fe80003800000 */
[----:B--2---:R-:W-:Y:S05]  /*25c60*/  @!P1 BRA `(.L_x_1918) ;  /* 0x0000006c000c9947 */ /* 0x004fea0003800000 */
.L_x_2092:
[----:B------:R-:W-:Y:S05]  /*25c70*/  BSYNC B2 ;  /* 0x0000000000027941 */ /* 0x000fea0003800000 */
.L_x_1917:
[----:B------:R-:W-:Y:S01]  /*25c80*/  BSSY B2, `(.L_x_1919) ;  /* 0x000000b000027945 */ /* 0x000fe20003800000 */
[----:B------:R-:W-:Y:S02]  /*25c90*/  IMAD.MOV.U32 R2, RZ, RZ, 0x0 ;  /* 0x00000000ff027424 */ /* 0x000fe400078e00ff */
[----:B0-2---:R-:W-:Y:S01]  /*25ca0*/  IMAD.MOV.U32 R3, RZ, RZ, 0x12f00000 ;  /* 0x12f00000ff037424 */ /* 0x005fe200078e00ff */
[----:B------:R-:W-:Y:S06]  /*25cb0*/  @P2 BRA `(.L_x_1920) ;  /* 0x00000000001c2947 */ /* 0x000fec0003800000 */
[----:B------:R-:W0:Y:S01]  /*25cc0*/  S2R R21, SR_TID.X ;  /* 0x0000000000157919 */ /* 0x000e220000002100 */
[----:B------:R-:W-:-:S04]  /*25cd0*/  IMAD.MOV.U32 R13, RZ, RZ, 0x8000 ;  /* 0x00008000ff0d7424 */ /* 0x000fc800078e00ff */
[----:B------:R2:W-:Y:S01]  /*25ce0*/  SYNCS.ARRIVE.TRANS64 RZ, [R6+URZ+0x308b0], R13 ;  /* 0x0308b00d06ff79a7 */ /* 0x0005e2000800003f */
[----:B0-----:R-:W-:-:S04]  /*25cf0*/  LOP3.LUT R21, R21, 0x1f, RZ, 0xc0, !PT ;  /* 0x0000001f15157812 */ /* 0x001fc800078ec0ff */
[----:B------:R-:W-:-:S13]  /*25d00*/  ISETP.NE.AND P1, PT, R21, RZ, PT ;  /* 0x000000ff1500720c */ /* 0x000fda0003f25270 */
[----:B--2---:R-:W-:Y:S05]  /*25d10*/  @!P1 BRA `(.L_x_1920) ;  /* 0x0000000000049947 */ /* 0x004fea0003800000 */
[----:B------:R-:W-:Y:S01]  /*25d20*/  BPT.TRAP 0x1 ;  /* 0x000000040000795c */ /* 0x000fe20000300000 */
.L_x_1920:
[----:B------:R-:W-:Y:S05]  /*25d30*/  BSYNC B2 ;  /* 0x0000000000027941 */ /* 0x000fea0003800000 */
.L_x_1919:
[----:B------:R-:W-:Y:S01]  /*25d40*/  R2UR UR10, R14 ;  /* 0x000000000e0a72ca */ /* 0x000fe200000e0000 */
[----:B------:R-:W-:Y:S01]  /*25d50*/  UIADD3 UR4, UP0, UR36, 0x670, URZ ;  /* 0x0000067024047890 */ /* 0x000fe2000ff1e03f */
[----:B------:R-:W-:Y:S01]  /*25d60*/  R2UR UR6, R2 ;  /* 0x00000000020672ca */ /* 0x000fe200000e0000 */
[----:B------:R-:W-:Y:S01]  /*25d70*/  VIADD R6, R6, 0x308b0 ;  /* 0x000308b006067836 */ /* 0x000fe20000000000 */
[----:B------:R-:W-:Y:S01]  /*25d80*/  R2UR UR7, R3 ;  /* 0x00000000030772ca */ /* 0x000fe200000e0000 */
[----:B------:R-:W-:Y:S01]  /*25d90*/  VIADD R13, R11, 0x400 ;  /* 0x000004000b0d7836 */ /* 0x000fe20000000000 */
[----:B------:R-:W-:Y:S01]  /*25da0*/  PLOP3.LUT P1, PT, PT, PT, PT, 0x80, 0x0 ;  /* 0x000000000000781c */ /* 0x000fe20003f2f070 */
[----:B------:R-:W-:-:S12]  /*25db0*/  UIADD3.X UR5, URZ, UR37, URZ, UP0, !UPT ;  /* 0x000000253f057290 */ /* 0x000fd800087fe43f */
.L_x_1921:
        /* <DEDUP_REMOVED lines=15> */
.L_x_1922:
        /* <DEDUP_REMOVED lines=15> */
.L_x_1923:
        /* <DEDUP_REMOVED lines=15> */
.L_x_1924:
        /* <DEDUP_REMOVED lines=10> */
.L_x_1908:
[----:B------:R-:W-:Y:S05]  /*26130*/  BSYNC B1 ;  /* 0x0000000000017941 */ /* 0x000fea0003800000 */
.L_x_1907:
[----:B------:R-:W-:Y:S01]  /*26140*/  ISETP.GT.AND P2, PT, R9, R5, PT ;  /* 0x000000050900720c */ /* 0x000fe20003f44270 */
[----:B------:R-:W-:Y:S02]  /*26150*/  VIADD R27, R27, 0x1 ;  /* 0x000000011b1b7836 */ /* 0x000fe40000000000 */
[----:B------:R-:W-:-:S03]  /*26160*/  VIADD R9, R9, 0xffffffff ;  /* 0xffffffff09097836 */ /* 0x000fc60000000000 */
[----:B------:R-:W-:-:S04]  /*26170*/  ISETP.NE.AND P1, PT, R27, 0x2, PT ;  /* 0x000000021b00780c */ /* 0x000fc80003f25270 */
[----:B------:R-:W-:Y:S02]  /*26180*/  SEL R3, RZ, 0x1, P1 ;  /* 0x00000001ff037807 */ /* 0x000fe40000800000 */
[----:B------:R-:W-:Y:S02]  /*26190*/  SEL R27, R27, RZ, P1 ;  /* 0x000000ff1b1b7207 */ /* 0x000fe40000800000 */
[----:B------:R-:W-:Y:S01]  /*261a0*/  LOP3.LUT R30, R30, R3, RZ, 0x3c, !PT ;  /* 0x000000031e1e7212 */ /* 0x000fe200078e3cff */
[----:B------:R-:W-:Y:S06]  /*261b0*/  @P2 BRA `(.L_x_1925) ;  /* 0xfffffff400342947 */ /* 0x000fec000383ffff */
.L_x_1883:
[----:B------:R-:W-:Y:S05]  /*261c0*/  BSYNC B0 ;  /* 0x0000000000007941 */ /* 0x000fea0003800000 */
.L_x_1882:
[----:B------:R-:W2:Y:S01]  /*261d0*/  LDC R0, c[0x0][0x448] ;  /* 0x00011200ff007b82 */ /* 0x000ea20000000800 */
[----:B------:R-:W-:Y:S01]  /*261e0*/  VIADD R5, R28, 0x7f ;  /* 0x0000007f1c057836 */ /* 0x000fe20000000000 */
[----:B------:R-:W-:Y:S06]  /*261f0*/  @!P0 WARPSYNC.ALL ;  /* 0x0000000000008948 */ /* 0x000fec0003800000 */
[----:B------:R-:W-:Y:S01]  /*26200*/  @!P0 BAR.SYNC.DEFER_BLOCKING 0xc, 0x180 ;  /* 0x0306000000008b1d */ /* 0x000fe20000010000 */
[----:B--2---:R-:W-:-:S13]  /*26210*/  ISETP.NE.AND P1, PT, R0, 0x1, PT ;  /* 0x000000010000780c */ /* 0x004fda0003f25270 */
[----:B------:R-:W2:Y:S08]  /*26220*/  @P1 LDC R0, c[0x0][0x44c] ;  /* 0x00011300ff001b82 */ /* 0x000eb00000000800 */
[----:B------:R-:W3:Y:S01]  /*26230*/  @P1 LDC R3, c[0x0][0x450] ;  /* 0x00011400ff031b82 */ /* 0x000ee20000000800 */
[----:B--2---:R-:W-:-:S05]  /*26240*/  @P1 IMAD.HI.U32 R0, R5, R0, RZ ;  /* 0x0000000005001227 */ /* 0x004fca00078e00ff */
[----:B---3--:R-:W-:Y:S02]  /*26250*/  @P1 SHF.R.U32.HI R5, RZ, R3, R0 ;  /* 0x00000003ff051219 */ /* 0x008fe40000011600 */
[----:B------:R-:W2:Y:S03]  /*26260*/  LDC.64 R2, c[0x0][0x9e0] ;  /* 0x00027800ff027b82 */ /* 0x000ea60000000a00 */
[----:B------:R-:W-:Y:S01]  /*26270*/  IMAD.IADD R9, R8, 0x1, R5 ;  /* 0x0000000108097824 */ /* 0x000fe200078e0205 */
[----:B--2---:R-:W-:-:S03]  /*26280*/  ISETP.GE.AND P2, PT, R3, 0x1, PT ;  /* 0x000000010300780c */ /* 0x004fc60003f46270 */
[----:B------:R-:W-:-:S10]  /*26290*/  IMAD.IADD R2, R9, 0x1, R2 ;  /* 0x0000000109027824 */ /* 0x000fd400078e0202 */
[----:B------:R-:W-:Y:S05]  /*262a0*/  @!P2 BRA `(.L_x_1926) ;  /* 0x000000000048a947 */ /* 0x000fea0003800000 */
[C---:B------:R-:W-:Y:S01]  /*262b0*/  ISETP.GT.AND P0, PT, R9.reuse, RZ, PT ;  /* 0x000000ff0900720c */ /* 0x040fe20003f04270 */
[----:B------:R-:W-:Y:S01]  /*262c0*/  BSSY B0, `(.L_x_1927) ;  /* 0x000000e000007945 */ /* 0x000fe20003800000 */
[----:B------:R-:W-:-:S11]  /*262d0*/  VIADD R0, R9, 0xffffffff ;  /* 0xffffffff09007836 */ /* 0x000fd60000000000 */
[----:B------:R-:W-:Y:S05]  /*262e0*/  @P0 BRA `(.L_x_1928) ;  /* 0x00000000001c0947 */ /* 0x000fea0003800000 */
[----:B------:R-:W-:Y:S01]  /*262f0*/  ISETP.NE.AND P0, PT, R3, 0x1, PT ;  /* 0x000000010300780c */ /* 0x000fe20003f05270 */
[----:B------:R-:W-:-:S12]  /*26300*/  IMAD.MOV R9, RZ, RZ, -R9 ;  /* 0x000000ffff097224 */ /* 0x000fd800078e0a09 */
[----:B------:R-:W2:Y:S02]  /*26310*/  @P0 LDC.64 R4, c[0x0][0x9e8] ;  /* 0x00027a00ff040b82 */ /* 0x000ea40000000a00 */
[----:B--2---:R-:W-:-:S05]  /*26320*/  @P0 IMAD.HI.U32 R4, R9, R4, RZ ;  /* 0x0000000409040227 */ /* 0x004fca00078e00ff */
[----:B------:R-:W-:-:S04]  /*26330*/  @P0 SHF.R.U32.HI R9, RZ, R5, R4 ;  /* 0x00000005ff090219 */ /* 0x000fc80000011604 */
[----:B------:R-:W-:Y:S01]  /*26340*/  LOP3.LUT R0, RZ, R9, RZ, 0x33, !PT ;  /* 0x00000009ff007212 */ /* 0x000fe200078e33ff */
[----:B------:R-:W-:Y:S06]  /*26350*/  BRA `(.L_x_1929) ;  /* 0x0000000000107947 */ /* 0x000fec0003800000 */
.L_x_1928:
[----:B------:R-:W-:-:S13]  /*26360*/  ISETP.NE.AND P0, PT, R3, 0x1, PT ;  /* 0x000000010300780c */ /* 0x000fda0003f05270 */
[----:B------:R-:W2:Y:S02]  /*26370*/  @P0 LDC.64 R4, c[0x0][0x9e8] ;  /* 0x00027a00ff040b82 */ /* 0x000ea40000000a00 */
[----:B--2---:R-:W-:-:S05]  /*26380*/  @P0 IMAD.HI.U32 R4, R0, R4, RZ ;  /* 0x0000000400040227 */ /* 0x004fca00078e00ff */
[----:B------:R-:W-:-:S07]  /*26390*/  @P0 SHF.R.U32.HI R0, RZ, R5, R4 ;  /* 0x00000005ff000219 */ /* 0x000fce0000011604 */
.L_x_1929:
[----:B------:R-:W-:Y:S05]  /*263a0*/  BSYNC B0 ;  /* 0x0000000000007941 */ /* 0x000fea0003800000 */
.L_x_1927:
[----:B------:R-:W-:-:S05]  /*263b0*/  IMAD R5, R0, R3, R3 ;  /* 0x0000000300057224 */ /* 0x000fca00078e0203 */
[----:B------:R-:W-:-:S07]  /*263c0*/  VIMNMX R2, R2, R5, PT ;  /* 0x0000000502027248 */ /* 0x000fce0003fe0100 */
.L_x_1926:
[----:B------:R-:W-:Y:S01]  /*263d0*/  VIADD R2, R2, 0x3f ;  /* 0x0000003f02027836 */ /* 0x000fe20000000000 */
[----:B------:R-:W2:Y:S01]  /*263e0*/  @P1 LDC R9, c[0x0][0x44c] ;  /* 0x00011300ff091b82 */ /* 0x000ea20000000800 */
[----:B------:R-:W-:-:S03]  /*263f0*/  ULDC UR4, c[0x0][0x9dc] ;  /* 0x0002770000047ab9 */ /* 0x000fc60000000800 */
[----:B------:R-:W-:-:S04]  /*26400*/  SHF.R.S32.HI R5, RZ, 0x1f, R2 ;  /* 0x0000001fff057819 */ /* 0x000fc80000011402 */
[----:B------:R-:W3:Y:S01]  /*26410*/  @P1 LDC R0, c[0x0][0x450] ;  /* 0x00011400ff001b82 */ /* 0x000ee20000000800 */
[----:B------:R-:W-:Y:S01]  /*26420*/  LEA.HI R5, R5, R2, RZ, 0x6 ;  /* 0x0000000205057211 */ /* 0x000fe200078f30ff */
[----:B------:R-:W-:-:S03]  /*26430*/  IMAD.MOV.U32 R2, RZ, RZ, R28 ;  /* 0x000000ffff027224 */ /* 0x000fc600078e001c */
[----:B------:R-:W-:-:S04]  /*26440*/  SHF.R.S32.HI R5, RZ, 0x6, R5 ;  /* 0x00000006ff057819 */ /* 0x000fc80000011405 */
[----:B------:R-:W-:-:S05]  /*26450*/  VIMNMX R26, R10, R5, PT ;  /* 0x000000050a1a7248 */ /* 0x000fca0003fe0100 */
[----:B------:R4:W-:Y:S01]  /*26460*/  STL [R1+0x30], R26 ;  /* 0x0000301a01007387 */ /* 0x0009e20000100800 */
[----:B--2---:R-:W-:-:S05]  /*26470*/  @P1 IMAD.HI.U32 R9, R28, R9, RZ ;  /* 0x000000091c091227 */ /* 0x004fca00078e00ff */
[----:B---3--:R-:W-:-:S05]  /*26480*/  @P1 SHF.R.U32.HI R2, RZ, R0, R9 ;  /* 0x00000000ff021219 */ /* 0x008fca0000011609 */
[----:B------:R-:W-:-:S04]  /*26490*/  IMAD.IADD R7, R7, 0x1, R2 ;  /* 0x0000000107077824 */ /* 0x000fc800078e0202 */
[----:B------:R-:W-:Y:S01]  /*264a0*/  VIADD R0, R7, -UR4 ;  /* 0x8000000407007c36 */ /* 0x000fe20008000000 */
[----:B----4-:R-:W-:Y:S06]  /*264b0*/  @!P2 BRA `(.L_x_1930) ;  /* 0x000000000044a947 */ /* 0x010fec0003800000 */
[----:B------:R-:W-:Y:S01]  /*264c0*/  ISETP.GT.AND P0, PT, R7, -0x1, PT ;  /* 0xffffffff0700780c */ /* 0x000fe20003f04270 */
[----:B------:R-:W-:-:S12]  /*264d0*/  BSSY B0, `(.L_x_1931) ;  /* 0x000000d000007945 */ /* 0x000fd80003800000 */
[----:B------:R-:W-:Y:S05]  /*264e0*/  @P0 BRA `(.L_x_1932) ;  /* 0x00000000001c0947 */ /* 0x000fea0003800000 */
[----:B------:R-:W-:Y:S02]  /*264f0*/  ISETP.NE.AND P0, PT, R3, 0x1, PT ;  /* 0x000000010300780c */ /* 0x000fe40003f05270 */
[----:B------:R-:W-:-:S11]  /*26500*/  LOP3.LUT R7, RZ, R7, RZ, 0x33, !PT ;  /* 0x00000007ff077212 */ /* 0x000fd600078e33ff */
[----:B------:R-:W2:Y:S02]  /*26510*/  @P0 LDC.64 R4, c[0x0][0x9e8] ;  /* 0x00027a00ff040b82 */ /* 0x000ea40000000a00 */
[----:B--2---:R-:W-:-:S05]  /*26520*/  @P0 IMAD.HI.U32 R4, R7, R4, RZ ;  /* 0x0000000407040227 */ /* 0x004fca00078e00ff */
[----:B------:R-:W-:-:S04]  /*26530*/  @P0 SHF.R.U32.HI R7, RZ, R5, R4 ;  /* 0x00000005ff070219 */ /* 0x000fc80000011604 */
[----:B------:R-:W-:Y:S01]  /*26540*/  LOP3.LUT R7, RZ, R7, RZ, 0x33, !PT ;  /* 0x00000007ff077212 */ /* 0x000fe200078e33ff */
[----:B------:R-:W-:Y:S06]  /*26550*/  BRA `(.L_x_1933) ;  /* 0x0000000000107947 */ /* 0x000fec0003800000 */
.L_x_1932:
[----:B------:R-:W-:-:S13]  /*26560*/  ISETP.NE.AND P0, PT, R3, 0x1, PT ;  /* 0x000000010300780c */ /* 0x000fda0003f05270 */
[----:B------:R-:W2:Y:S02]  /*26570*/  @P0 LDC.64 R4, c[0x0][0x9e8] ;  /* 0x00027a00ff040b82 */ /* 0x000ea40000000a00 */
[----:B--2---:R-:W-:-:S05]  /*26580*/  @P0 IMAD.HI.U32 R4, R7, R4, RZ ;  /* 0x0000000407040227 */ /* 0x004fca00078e00ff */
[----:B------:R-:W-:-:S07]  /*26590*/  @P0 SHF.R.U32.HI R7, RZ, R5, R4 ;  /* 0x00000005ff070219 */ /* 0x000fce0000011604 */
.L_x_1933:
[----:B------:R-:W-:Y:S05]  /*265a0*/  BSYNC B0 ;  /* 0x0000000000007941 */ /* 0x000fea0003800000 */
.L_x_1931:
[----:B------:R-:W-:-:S05]  /*265b0*/  IMAD R3, R7, R3, RZ ;  /* 0x0000000307037224 */ /* 0x000fca00078e02ff */
[----:B------:R-:W-:-:S07]  /*265c0*/  VIMNMX R0, R0, R3, !PT ;  /* 0x0000000300007248 */ /* 0x000fce0007fe0100 */
.L_x_1930:
[----:B------:R-:W-:Y:S01]  /*265d0*/  SHF.R.S32.HI R3, RZ, 0x1f, R0 ;  /* 0x0000001fff037819 */ /* 0x000fe20000011400 */
[----:B------:R-:W-:Y:S03]  /*265e0*/  BSSY B7, `(.L_x_1934) ;  /* 0x000036d000077945 */ /* 0x000fe60003800000 */
[----:B------:R-:W-:-:S04]  /*265f0*/  LEA.HI R3, R3, R0, RZ, 0x6 ;  /* 0x0000000003037211 */ /* 0x000fc800078f30ff */
[----:B------:R-:W-:-:S04]  /*26600*/  SHF.R.S32.HI R3, RZ, 0x6, R3 ;  /* 0x00000006ff037819 */ /* 0x000fc80000011403 */
[----:B------:R-:W-:-:S04]  /*26610*/  VIMNMX R2, RZ, R3, !PT ;  /* 0x00000003ff027248 */ /* 0x000fc80007fe0100 */
[----:B------:R-:W-:Y:S01]  /*26620*/  ISETP.GT.AND P0, PT, R26, R2, PT ;  /* 0x000000021a00720c */ /* 0x000fe20003f04270 */
[----:B------:R2:W-:-:S12]  /*26630*/  STL [R1+0x14], R2 ;  /* 0x0000140201007387 */ /* 0x0005d80000100800 */
[----:B--2---:R-:W-:Y:S05]  /*26640*/  @P0 BRA `(.L_x_1935) ;  /* 0x0000000000440947 */ /* 0x004fea0003800000 */
[----:B------:R-:W2:Y:S02]  /*26650*/  S2R R2, SR_TID.X ;  /* 0x0000000000027919 */ /* 0x000ea40000002100 */
[----:B--2---:R-:W-:-:S04]  /*26660*/  LOP3.LUT R2, R2, 0x7f, RZ, 0xc0, !PT ;  /* 0x0000007f02027812 */ /* 0x004fc800078ec0ff */
[----:B------:R-:W-:-:S13]  /*26670*/  ISETP.NE.AND P0, PT, R2, RZ, PT ;  /* 0x000000ff0200720c */ /* 0x000fda0003f05270 */
[----:B------:R-:W-:Y:S05]  /*26680*/  @P0 BRA `(.L_x_1936) ;  /* 0x0000003400880947 */ /* 0x000fea0003800000 */
[----:B------:R-:W2:Y:S01]  /*26690*/  S2R R5, SR_LANEID ;  /* 0x0000000000057919 */ /* 0x000ea20000000000 */
[----:B------:R-:W-:Y:S01]  /*266a0*/  VOTEU.ANY UR4, UPT, PT ;  /* 0x0000000000047886 */ /* 0x000fe200038e0100 */
[----:B------:R-:W3:Y:S01]  /*266b0*/  LDC.64 R2, c[0x0][0xc60] ;  /* 0x00031800ff027b82 */ /* 0x000ee20000000a00 */
[----:B------:R-:W2:Y:S02]  /*266c0*/  FLO.U32 R0, UR4 ;  /* 0x0000000400007d00 */ /* 0x000ea400080e0000 */
[----:B--2---:R-:W-:-:S06]  /*266d0*/  ISETP.EQ.U32.AND P0, PT, R0, R5, PT ;  /* 0x000000050000720c */ /* 0x004fcc0003f02070 */
[----:B------:R-:W3:Y:S07]  /*266e0*/  POPC R5, UR4 ;  /* 0x0000000400057d09 */ /* 0x000eee0008000000 */
[----:B---3--:R-:W2:Y:S01]  /*266f0*/  @P0 ATOMG.E.ADD.STRONG.GPU PT, R3, desc[UR60][R2.64], R5 ;  /* 0x00000005020309a8 */ /* 0x008ea200081ee1fc */
[----:B------:R-:W3:Y:S02]  /*26700*/  S2R R4, SR_LTMASK ;  /* 0x0000000000047919 */ /* 0x000ee40000003900 */
[----:B---3--:R-:W-:-:S04]  /*26710*/  LOP3.LUT R4, R4, UR4, RZ, 0xc0, !PT ;  /* 0x0000000404047c12 */ /* 0x008fc8000f8ec0ff */
[----:B------:R-:W3:Y:S01]  /*26720*/  POPC R7, R4 ;  /* 0x0000000400077309 */ /* 0x000ee20000000000 */
[----:B--2---:R-:W3:Y:S02]  /*26730*/  SHFL.IDX PT, R0, R3, R0, 0x1f ;  /* 0x00001f0003007589 */ /* 0x004ee400000e0000 */
[----:B---3--:R-:W-:Y:S01]  /*26740*/  IADD3 R16, R0, UR38, R7 ;  /* 0x0000002600107c10 */ /* 0x008fe2000fffe007 */
[----:B------:R-:W-:Y:S06]  /*26750*/  BRA `(.L_x_1936) ;  /* 0x0000003400547947 */ /* 0x000fec0003800000 */
.L_x_1935:
        /* <DEDUP_REMOVED lines=8> */
[----:B------:R-:W-:Y:S02]  /*267e0*/  IMAD.U32 R4, RZ, RZ, UR6 ;  /* 0x00000006ff047e24 */ /* 0x000fe4000f8e00ff */
[----:B------:R-:W2:Y:S01]  /*267f0*/  LDC.64 R2, c[0x4][R2] ;  /* 0x0100000002027b82 */ /* 0x000ea20000000a00 */
[----:B------:R-:W-:Y:S02]  /*26800*/  IMAD.U32 R5, RZ, RZ, UR7 ;  /* 0x00000007ff057e24 */ /* 0x000fe4000f8e00ff */
[----:B0-----:R-:W-:Y:S02]  /*26810*/  IMAD.U32 R6, RZ, RZ, UR8 ;  /* 0x00000008ff067e24 */ /* 0x001fe4000f8e00ff */
[----:B------:R-:W-:-:S02]  /*26820*/  IMAD.U32 R7, RZ, RZ, UR9 ;  /* 0x00000009ff077e24 */ /* 0x000fc4000f8e00ff */
[----:B------:R-:W-:Y:S02]  /*26830*/  IMAD.U32 R10, RZ, RZ, UR4 ;  /* 0x00000004ff0a7e24 */ /* 0x000fe4000f8e00ff */
[----:B------:R-:W-:Y:S02]  /*26840*/  IMAD.U32 R11, RZ, RZ, UR5 ;  /* 0x00000005ff0b7e24 */ /* 0x000fe4000f8e00ff */
[----:B------:R-:W-:Y:S02]  /*26850*/  IMAD.MOV.U32 R8, RZ, RZ, 0x70 ;  /* 0x00000070ff087424 */ /* 0x000fe400078e00ff */
[----:B------:R-:W-:Y:S02]  /*26860*/  IMAD.MOV.U32 R12, RZ, RZ, 0x1 ;  /* 0x00000001ff0c7424 */ /* 0x000fe400078e00ff */
[----:B------:R-:W-:-:S07]  /*26870*/  IMAD.MOV.U32 R13, RZ, RZ, RZ ;  /* 0x000000ffff0d7224 */ /* 0x000fce00078e00ff */
[----:B------:R-:W-:-:S07]  /*26880*/  LEPC R20, `(.L_x_1938) ;  /* 0x000000001014794e */ /* 0x000fce0000000000 */
[----:B-12---:R-:W-:Y:S05]  /*26890*/  CALL.ABS.NOINC R2 ;  /* 0x0000000002007343 */ /* 0x006fea0003c00000 */
.L_x_1938:
[----:B------:R-:W-:Y:S05]  /*268a0*/  BSYNC B6 ;  /* 0x0000000000067941 */ /* 0x000fea0003800000 */
.L_x_1937:
        /* <DEDUP_REMOVED lines=8> */
[----:B------:R2:W3:Y:S01]  /*26930*/  LDC.64 R2, c[0x4][R17] ;  /* 0x0100000011027b82 */ /* 0x0004e20000000a00 */
[----:B------:R-:W-:Y:S02]  /*26940*/  IMAD.U32 R4, RZ, RZ, UR6 ;  /* 0x00000006ff047e24 */ /* 0x000fe4000f8e00ff */
[----:B------:R-:W-:Y:S02]  /*26950*/  IMAD.U32 R5, RZ, RZ, UR7 ;  /* 0x00000007ff057e24 */ /* 0x000fe4000f8e00ff */
[----:B0-----:R-:W-:Y:S02]  /*26960*/  IMAD.U32 R6, RZ, RZ, UR8 ;  /* 0x00000008ff067e24 */ /* 0x001fe4000f8e00ff */
[----:B------:R-:W-:-:S02]  /*26970*/  IMAD.U32 R7, RZ, RZ, UR9 ;  /* 0x00000009ff077e24 */ /* 0x000fc4000f8e00ff */
[----:B------:R-:W-:Y:S02]  /*26980*/  IMAD.U32 R10, RZ, RZ, UR4 ;  /* 0x00000004ff0a7e24 */ /* 0x000fe4000f8e00ff */
[----:B------:R-:W-:Y:S02]  /*26990*/  IMAD.U32 R11, RZ, RZ, UR5 ;  /* 0x00000005ff0b7e24 */ /* 0x000fe4000f8e00ff */
[----:B------:R-:W-:Y:S02]  /*269a0*/  IMAD.MOV.U32 R8, RZ, RZ, 0x70 ;  /* 0x00000070ff087424 */ /* 0x000fe400078e00ff */
[----:B------:R-:W-:Y:S02]  /*269b0*/  IMAD.MOV.U32 R12, RZ, RZ, 0x1 ;  /* 0x00000001ff0c7424 */ /* 0x000fe400078e00ff */
[----:B--2---:R-:W-:-:S07]  /*269c0*/  IMAD.MOV.U32 R13, RZ, RZ, RZ ;  /* 0x000000ffff0d7224 */ /* 0x004fce00078e00ff */
[----:B------:R-:W-:-:S07]  /*269d0*/  LEPC R20, `(.L_x_1941) ;  /* 0x000000001014794e */ /* 0x000fce0000000000 */
[----:B-1-3--:R-:W-:Y:S05]  /*269e0*/  CALL.ABS.NOINC R2 ;  /* 0x0000000002007343 */ /* 0x00afea0003c00000 */
.L_x_1941:
        /* <DEDUP_REMOVED lines=15> */
.L_x_1940:
[----:B------:R-:W-:Y:S05]  /*26ae0*/  BSYNC B6 ;  /* 0x0000000000067941 */ /* 0x000fea0003800000 */
.L_x_1939:
[----:B------:R-:W-:Y:S01]  /*26af0*/  ULDC.64 UR4, c[0x0][0x9f8] ;  /* 0x00027e0000047ab9 */ /* 0x000fe20000000a00 */
[----:B------:R-:W2:Y:S01]  /*26b00*/  LDL R24, [R1+0xc] ;  /* 0x00000c0001187983 */ /* 0x000ea20000100800 */
[----:B------:R-:W-:-:S03]  /*26b10*/  ISETP.NE.U32.AND P0, PT, RZ, UR4, PT ;  /* 0x00000004ff007c0c */ /* 0x000fc6000bf05070 */
[----:B------:R-:W3:Y:S01]  /*26b20*/  LDL R21, [R1+0x10] ;  /* 0x0000100001157983 */ /* 0x000ee20000100800 */
[----:B------:R-:W-:Y:S01]  /*26b30*/  ISETP.NE.AND.EX P0, PT, RZ, UR5, PT, P0 ;  /* 0x00000005ff007c0c */ /* 0x000fe2000bf05300 */
[----:B------:R-:W-:Y:S01]  /*26b40*/  IMAD.MOV.U32 R33, RZ, RZ, R19 ;  /* 0x000000ffff217224 */ /* 0x000fe200078e0013 */
[----:B------:R-:W4:Y:S01]  /*26b50*/  LDC R7, c[0x0][0x430] ;  /* 0x00010c00ff077b82 */ /* 0x000f220000000800 */
[----:B------:R-:W3:Y:S01]  /*26b60*/  LDL R17, [R1+0x44] ;  /* 0x0000440001117983 */ /* 0x000ee20000100800 */
[----:B------:R-:W0:Y:S01]  /*26b70*/  S2R R20, SR_TID.X ;  /* 0x0000000000147919 */ /* 0x000e220000002100 */
[----:B------:R-:W-:Y:S01]  /*26b80*/  VIADD R8, R26, 0xffffffff ;  /* 0xffffffff1a087836 */ /* 0x000fe20000000000 */
[----:B------:R-:W-:Y:S01]  /*26b90*/  LOP3.LUT R22, R22, 0xfffffffe, RZ, 0xc0, !PT ;  /* 0xfffffffe16167812 */ /* 0x000fe200078ec0ff */
[----:B------:R-:W-:-:S06]  /*26ba0*/  ULDC UR4, c[0x0][0x2f4] ;  /* 0x0000bd0000047ab9 */ /* 0x000fcc0000000800 */
[----:B------:R-:W1:Y:S02]  /*26bb0*/  @P0 LDC.64 R2, c[0x0][0x9f8] ;  /* 0x00027e00ff020b82 */ /* 0x000e640000000a00 */
[----:B-1----:R-:W-:Y:S01]  /*26bc0*/  @P0 IMAD.WIDE R2, R19, 0x4, R2 ;  /* 0x0000000413020825 */ /* 0x002fe200078e0202 */
[----:B0-----:R-:W-:-:S04]  /*26bd0*/  LOP3.LUT R20, R20, 0x7f, RZ, 0xc0, !PT ;  /* 0x0000007f14147812 */ /* 0x001fc800078ec0ff */
[----:B------:R0:W3:Y:S01]  /*26be0*/  @P0 LDG.E R33, desc[UR60][R2.64] ;  /* 0x0000003c02210981 */ /* 0x0000e2000c1e1900 */
[----:B------:R-:W-:Y:S02]  /*26bf0*/  SHF.R.U32.HI R32, RZ, 0x3, R20 ;  /* 0x00000003ff207819 */ /* 0x000fe40000011614 */
[----:B------:R-:W1:Y:S01]  /*26c00*/  S2R R20, SR_TID.X ;  /* 0x0000000000147919 */ /* 0x000e620000002100 */
[----:B----4-:R-:W-:-:S13]  /*26c10*/  ISETP.NE.AND P1, PT, R7, 0x1, PT ;  /* 0x000000010700780c */ /* 0x010fda0003f25270 */
[----:B------:R-:W4:Y:S08]  /*26c20*/  @P1 LDC R6, c[0x0][0x434] ;  /* 0x00010d00ff061b82 */ /* 0x000f300000000800 */
[----:B------:R-:W0:Y:S01]  /*26c30*/  @P1 LDC R0, c[0x0][0x438] ;  /* 0x00010e00ff001b82 */ /* 0x000e220000000800 */
[----:B-1----:R-:W-:-:S05]  /*26c40*/  IMAD.SHL.U32 R20, R20, 0x10, RZ ;  /* 0x0000001014147824 */ /* 0x002fca00078e00ff */
[----:B------:R-:W-:-:S05]  /*26c50*/  LOP3.LUT R20, R32, 0x70, R20, 0xf8, !PT ;  /* 0x0000007020147812 */ /* 0x000fca00078ef814 */
[----:B------:R-:W-:Y:S01]  /*26c60*/  IMAD R5, R8, 0x40, R20 ;  /* 0x0000004008057824 */ /* 0x000fe200078e0214 */
[----:B------:R-:W-:-:S04]  /*26c70*/  LOP3.LUT R11, R37, 0x40, RZ, 0xfc, !PT ;  /* 0x00000040250b7812 */ /* 0x000fc800078efcff */
[----:B------:R-:W-:Y:S02]  /*26c80*/  ISETP.GE.AND P3, PT, R11, UR4, PT ;  /* 0x000000040b007c0c */ /* 0x000fe4000bf66270 */
[----:B------:R-:W-:-:S04]  /*26c90*/  LOP3.LUT R10, R37, 0x80, RZ, 0xfc, !PT ;  /* 0x00000080250a7812 */ /* 0x000fc800078efcff */
[----:B------:R-:W-:Y:S01]  /*26ca0*/  ISETP.GE.AND P2, PT, R10, UR4, PT ;  /* 0x000000040a007c0c */ /* 0x000fe2000bf46270 */
[----:B------:R-:W-:Y:S01]  /*26cb0*/  UMOV UR5, 0xffffffff ;  /* 0xffffffff00057882 */ /* 0x000fe20000000000 */
[----:B--2---:R-:W-:-:S04]  /*26cc0*/  ISETP.GE.AND P0, PT, R5, R24, PT ;  /* 0x000000180500720c */ /* 0x004fc80003f06270 */
[----:B------:R-:W-:Y:S01]  /*26cd0*/  ISETP.GT.U32.OR P0, PT, R20, 0x3f, P0 ;  /* 0x0000003f1400780c */ /* 0x000fe20000704470 */
[----:B---3--:R-:W-:-:S04]  /*26ce0*/  IMAD.IADD R5, R5, 0x1, R21 ;  /* 0x0000000105057824 */ /* 0x008fc800078e0215 */
[----:B----4-:R-:W-:-:S08]  /*26cf0*/  @P1 IMAD.HI.U32 R6, R5, R6, RZ ;  /* 0x0000000605061227 */ /* 0x010fd000078e00ff */
[----:B0-----:R-:W0:Y:S01]  /*26d00*/  @!P0 LDC.64 R2, c[0x0][0x428] ;  /* 0x00010a00ff028b82 */ /* 0x001e220000000a00 */
[----:B------:R-:W-:Y:S01]  /*26d10*/  IMAD.MOV.U32 R4, RZ, RZ, R5 ;  /* 0x000000ffff047224 */ /* 0x000fe200078e0005 */
[----:B------:R-:W-:-:S05]  /*26d20*/  @P1 SHF.R.U32.HI R4, RZ, R0, R6 ;  /* 0x00000000ff041219 */ /* 0x000fca0000011606 */
[----:B------:R-:W-:-:S04]  /*26d30*/  IMAD.MOV R0, RZ, RZ, -R4 ;  /* 0x000000ffff007224 */ /* 0x000fc800078e0a04 */
[----:B------:R-:W-:Y:S01]  /*26d40*/  IMAD R0, R7, R0, R5 ;  /* 0x0000000007007224 */ /* 0x000fe200078e0205 */
[--C-:B------:R-:W-:Y:S02]  /*26d50*/  @!P0 SHF.R.S32.HI R5, RZ, 0x1f, R4.reuse ;  /* 0x0000001fff058819 */ /* 0x100fe40000011404 */
[----:B------:R-:W-:Y:S01]  /*26d60*/  SHF.R.S32.HI R9, RZ, 0x1f, R33 ;  /* 0x0000001fff097819 */ /* 0x000fe20000011421 */
[----:B0-----:R-:W-:-:S04]  /*26d70*/  @!P0 IMAD.WIDE.U32 R4, R33, R2, R4 ;  /* 0x0000000221048225 */ /* 0x001fc800078e0004 */
[----:B------:R-:W-:-:S04]  /*26d80*/  @!P0 IMAD R6, R9, R2, RZ ;  /* 0x0000000209068224 */ /* 0x000fc800078e02ff */
[----:B------:R-:W-:Y:S02]  /*26d90*/  @!P0 IMAD R7, R33, R3, R6 ;  /* 0x0000000321078224 */ /* 0x000fe400078e0206 */
[----:B------:R-:W0:Y:S02]  /*26da0*/  @!P0 LDC.64 R2, c[0x0][0x418] ;  /* 0x00010600ff028b82 */ /* 0x000e240000000a00 */
[----:B------:R-:W-:Y:S01]  /*26db0*/  @!P0 IMAD.IADD R7, R5, 0x1, R7 ;  /* 0x0000000105078824 */ /* 0x000fe200078e0207 */
[----:B0-----:R-:W-:Y:S01]  /*26dc0*/  @!P0 LEA R6, P1, R4, R2, 0x2 ;  /* 0x0000000204068211 */ /* 0x001fe200078210ff */
[----:B------:R-:W-:-:S03]  /*26dd0*/  IMAD.MOV.U32 R2, RZ, RZ, RZ ;  /* 0x000000ffff027224 */ /* 0x000fc600078e00ff */
[----:B------:R-:W-:Y:S02]  /*26de0*/  @!P0 LEA.HI.X R7, R4, R3, R7, 0x2, P1 ;  /* 0x0000000304078211 */ /* 0x000fe400008f1407 */
[----:B------:R-:W-:-:S03]  /*26df0*/  ISETP.GT.U32.AND P1, PT, R20, 0x3f, PT ;  /* 0x0000003f1400780c */ /* 0x000fc60003f24070 */
[----:B------:R0:W5:Y:S01]  /*26e00*/  @!P0 LDG.E R2, desc[UR60][R6.64] ;  /* 0x0000003c06028981 */ /* 0x000162000c1e1900 */
[----:B------:R-:W-:-:S09]  /*26e10*/  ISETP.NE.AND P0, PT, R17, 0x3, PT ;  /* 0x000000031100780c */ /* 0x000fd20003f05270 */
[----:B------:R-:W-:Y:S02]  /*26e20*/  @P1 LOP3.LUT R22, R22, 0x1, RZ, 0xfc, !PT ;  /* 0x0000000116161812 */ /* 0x000fe400078efcff */
[----:B------:R-:W-:Y:S02]  /*26e30*/  ISETP.GE.AND P1, PT, R37, UR4, PT ;  /* 0x0000000425007c0c */ /* 0x000fe4000bf26270 */
[----:B------:R-:W-:-:S04]  /*26e40*/  LOP3.LUT R22, R22, 0xffffffdf, RZ, 0xc0, !PT ;  /* 0xffffffdf16167812 */ /* 0x000fc800078ec0ff */
[----:B------:R-:W-:-:S04]  /*26e50*/  @P0 LOP3.LUT R22, R22, 0x20, RZ, 0xfc, !PT ;  /* 0x0000002016160812 */ /* 0x000fc800078efcff */
[----:B------:R-:W-:-:S04]  /*26e60*/  LOP3.LUT R22, R22, 0xffffffef, RZ, 0xc0, !PT ;  /* 0xffffffef16167812 */ /* 0x000fc800078ec0ff */
[----:B------:R-:W-:Y:S01]  /*26e70*/  @P1 LOP3.LUT R22, R22, 0x10, RZ, 0xfc, !PT ;  /* 0x0000001016161812 */ /* 0x000fe200078efcff */
[----:B------:R1:W-:Y:S03]  /*26e80*/  STL [R1+0x18], R9 ;  /* 0x0000180901007387 */ /* 0x0003e60000100800 */
[----:B------:R-:W-:-:S04]  /*26e90*/  LOP3.LUT R22, R22, 0xfffffff7, RZ, 0xc0, !PT ;  /* 0xfffffff716167812 */ /* 0x000fc800078ec0ff */
[----:B------:R-:W-:Y:S02]  /*26ea0*/  @P3 LOP3.LUT R22, R22, 0x8, RZ, 0xfc, !PT ;  /* 0x0000000816163812 */ /* 0x000fe400078efcff */
[----:B-1----:R-:W-:Y:S02]  /*26eb0*/  LOP3.LUT R9, R37, 0xc0, RZ, 0xfc, !PT ;  /* 0x000000c025097812 */ /* 0x002fe400078efcff */
[----:B------:R-:W-:Y:S02]  /*26ec0*/  LOP3.LUT R22, R22, 0xfffffffd, RZ, 0xc0, !PT ;  /* 0xfffffffd16167812 */ /* 0x000fe400078ec0ff */
[----:B------:R-:W-:Y:S02]  /*26ed0*/  ISETP.GE.AND P1, PT, R9, UR4, PT ;  /* 0x0000000409007c0c */ /* 0x000fe4000bf26270 */
[----:B------:R-:W-:-:S04]  /*26ee0*/  LOP3.LUT R22, R22, 0xfffffffb, RZ, 0xc0, !PT ;  /* 0xfffffffb16167812 */ /* 0x000fc800078ec0ff */
[----:B------:R-:W-:-:S07]  /*26ef0*/  @P2 LOP3.LUT R22, R22, 0x4, RZ, 0xfc, !PT ;  /* 0x0000000416162812 */ /* 0x000fce00078efcff */
[----:B------:R-:W-:Y:S01]  /*26f00*/  @P1 LOP3.LUT R22, R22, 0x2, RZ, 0xfc, !PT ;  /* 0x0000000216161812 */ /* 0x000fe200078efcff */
[----:B0-----:R-:W-:Y:S06]  /*26f10*/  BRA.DIV UR5, `(.L_x_1942) ;  /* 0x0000005a05747947 */ /* 0x001fec000b800000 */
.L_x_2095:
[----:B------:R-:W-:Y:S01]  /*26f20*/  SHF.R.S32.HI R32, RZ, 0x1f, R18 ;  /* 0x0000001fff207819 */ /* 0x000fe20000011412 */
[----:B------:R-:W-:Y:S01]  /*26f30*/  IMAD.MOV.U32 R26, RZ, RZ, R8 ;  /* 0x000000ffff1a7224 */ /* 0x000fe200078e0008 */
[----:B------:R-:W-:Y:S06]  /*26f40*/  @!P0 BRA `(.L_x_1943) ;  /* 0x0000000000048947 */ /* 0x000fec0003800000 */
[----:B------:R-:W-:Y:S01]  /*26f50*/  BPT.TRAP 0x1 ;  /* 0x000000040000795c */ /* 0x000fe20000300000 */
.L_x_1943:
        /* <DEDUP_REMOVED lines=18> */
[----:B------:R-:W-:Y:S01]  /*27080*/  IMAD.IADD R24, R5, 0x1, R24 ;  /* 0x0000000105187824 */ /* 0x000fe200078e0218 */
[C---:B------:R-:W-:Y:S02]  /*27090*/  LEA R17, P0, R4.reuse, UR4, 0x1 ;  /* 0x0000000404117c11 */ /* 0x040fe4000f8008ff */
[----:B------:R-:W-:Y:S02]  /*270a0*/  SHF.L.U32 R5, R29, 0x1f, RZ ;  /* 0x0000001f1d057819 */ /* 0x000fe400000006ff */
[----:B------:R-:W-:Y:S01]  /*270b0*/  LEA.HI.X R24, R4, UR5, R24, 0x1, P0 ;  /* 0x0000000504187c11 */ /* 0x000fe200080f0c18 */
[----:B------:R-:W-:-:S07]  /*270c0*/  IMAD R4, R25, 0x8, R23 ;  /* 0x0000000819047824 */ /* 0x000fce00078e0217 */
[----:B------:R-:W0:Y:S02]  /*270d0*/  SYNCS.PHASECHK.TRANS64.TRYWAIT P0, [R4+URZ+0x30840], R5 ;  /* 0x03084005040075a7 */ /* 0x000e24000800017f */
[----:B0-----:R-:W-:Y:S05]  /*270e0*/  @!P0 BRA `(.L_x_1945) ;  /* 0x0000005800348947 */ /* 0x001fea0003800000 */
.L_x_2096:
[----:B------:R-:W-:Y:S05]  /*270f0*/  BSYNC B0 ;  /* 0x0000000000007941 */ /* 0x000fea0003800000 */
.L_x_1944:
[----:B------:R-:W0:Y:S01]  /*27100*/  LDL R11, [R1+0xc] ;  /* 0x00000c00010b7983 */ /* 0x000e220000100800 */
[----:B------:R-:W-:Y:S01]  /*27110*/  ULDC.64 UR4, c[0x0][0x300] ;  /* 0x0000c00000047ab9 */ /* 0x000fe20000000a00 */
[----:B------:R-:W-:Y:S01]  /*27120*/  LOP3.LUT P5, RZ, R22, 0x10, RZ, 0xc0, !PT ;  /* 0x0000001016ff7812 */ /* 0x000fe200078ac0ff */
[----:B------:R-:W-:Y:S01]  /*27130*/  IMAD R3, R3, UR4, RZ ;  /* 0x0000000403037c24 */ /* 0x000fe2000f8e02ff */
[----:B------:R-:W1:Y:S01]  /*27140*/  S2R R10, SR_TID.X ;  /* 0x00000000000a7919 */ /* 0x000e620000002100 */
[----:B------:R-:W-:Y:S01]  /*27150*/  IMAD.WIDE.U32 R6, R0, UR4, RZ ;  /* 0x0000000400067c25 */ /* 0x000fe2000f8e00ff */
[C---:B------:R-:W-:Y:S02]  /*27160*/  LOP3.LUT P4, RZ, R22.reuse, 0x8, RZ, 0xc0, !PT ;  /* 0x0000000816ff7812 */ /* 0x040fe4000788c0ff */
[----:B------:R-:W-:Y:S01]  /*27170*/  LOP3.LUT P3, RZ, R22, 0x4, RZ, 0xc0, !PT ;  /* 0x0000000416ff7812 */ /* 0x000fe2000786c0ff */
[----:B------:R-:W-:Y:S01]  /*27180*/  IMAD R3, R0, UR5, R3 ;  /* 0x0000000500037c24 */ /* 0x000fe2000f8e0203 */
[----:B------:R-:W-:Y:S01]  /*27190*/  ULDC.64 UR4, c[0x0][0x310] ;  /* 0x0000c40000047ab9 */ /* 0x000fe20000000a00 */
[----:B------:R-:W-:Y:S01]  /*271a0*/  LOP3.LUT P2, RZ, R22, 0x2, RZ, 0xc0, !PT ;  /* 0x0000000216ff7812 */ /* 0x000fe2000784c0ff */
[----:B------:R-:W-:-:S02]  /*271b0*/  IMAD R9, R9, UR4, RZ ;  /* 0x0000000409097c24 */ /* 0x000fc4000f8e02ff */
[----:B------:R-:W-:Y:S02]  /*271c0*/  IMAD.IADD R7, R7, 0x1, R3 ;  /* 0x0000000107077824 */ /* 0x000fe400078e0203 */
[----:B------:R-:W-:-:S04]  /*271d0*/  IMAD.WIDE.U32 R6, R2, UR4, R6 ;  /* 0x0000000402067c25 */ /* 0x000fc8000f8e0006 */
[----:B------:R-:W-:Y:S01]  /*271e0*/  IMAD R2, R2, UR5, R9 ;  /* 0x0000000502027c24 */ /* 0x000fe2000f8e0209 */
[----:B------:R-:W-:Y:S02]  /*271f0*/  ULDC.64 UR4, c[0x0][0x308] ;  /* 0x0000c20000047ab9 */ /* 0x000fe40000000a00 */
[----:B------:R-:W-:Y:S02]  /*27200*/  IMAD R0, R32, UR4, RZ ;  /* 0x0000000420007c24 */ /* 0x000fe4000f8e02ff */
[----:B------:R-:W-:Y:S02]  /*27210*/  IMAD.IADD R3, R7, 0x1, R2 ;  /* 0x0000000107037824 */ /* 0x000fe400078e0202 */
[----:B------:R-:W-:Y:S02]  /*27220*/  IMAD.MOV.U32 R2, RZ, RZ, R6 ;  /* 0x000000ffff027224 */ /* 0x000fe400078e0006 */
[C---:B------:R-:W-:Y:S02]  /*27230*/  IMAD R0, R18.reuse, UR5, R0 ;  /* 0x0000000512007c24 */ /* 0x040fe4000f8e0200 */
[----:B------:R-:W-:Y:S01]  /*27240*/  IMAD.WIDE.U32 R2, R18, UR4, R2 ;  /* 0x0000000412027c25 */ /* 0x000fe2000f8e0002 */
[----:B------:R-:W-:Y:S01]  /*27250*/  ULDC.64 UR4, c[0x0][0x2e8] ;  /* 0x0000ba0000047ab9 */ /* 0x000fe20000000a00 */
[----:B-1----:R-:W-:-:S02]  /*27260*/  LOP3.LUT R10, R10, 0x7f, RZ, 0xc0, !PT ;  /* 0x0000007f0a0a7812 */ /* 0x002fc400078ec0ff */
[----:B------:R-:W-:Y:S01]  /*27270*/  IMAD.IADD R6, R3, 0x1, R0 ;  /* 0x0000000103067824 */ /* 0x000fe200078e0200 */
[C---:B------:R-:W-:Y:S01]  /*27280*/  LEA R0, P0, R2.reuse, UR4, 0x1 ;  /* 0x0000000402007c11 */ /* 0x040fe2000f8008ff */
[----:B------:R-:W-:Y:S01]  /*27290*/  UMOV UR4, 0xffffffff ;  /* 0xffffffff00047882 */ /* 0x000fe20000000000 */
[----:B------:R-:W-:Y:S01]  /*272a0*/  SHF.R.U32.HI R10, RZ, 0x3, R10 ;  /* 0x00000003ff0a7819 */ /* 0x000fe2000001160a */
[----:B------:R-:W-:Y:S01]  /*272b0*/  IMAD R7, R25, 0x4000, R34 ;  /* 0x0000400019077824 */ /* 0x000fe200078e0222 */
[----:B------:R-:W-:Y:S01]  /*272c0*/  LEA.HI.X R6, R2, UR5, R6, 0x1, P0 ;  /* 0x0000000502067c11 */ /* 0x000fe200080f0c06 */
[----:B0-----:R-:W-:-:S04]  /*272d0*/  IMAD R5, R8, -0x40, R11 ;  /* 0xffffffc008057824 */ /* 0x001fc800078e020b */
        /* <DEDUP_REMOVED lines=37> */
.L_x_2106:
[----:B------:R-:W-:-:S13]  /*27530*/  ISETP.GE.AND P0, PT, R5, 0x31, PT ;  /* 0x000000310500780c */ /* 0x000fda0003f06270 */
[----:B0-----:R-:W-:Y:S01]  /*27540*/  @P0 LEA R2, P1, R37, R0, 0x1 ;  /* 0x0000000025020211 */ /* 0x001fe200078208ff */
[----:B------:R-:W-:-:S04]  /*27550*/  @P0 IMAD R7, R7, 0x2, R23 ;  /* 0x0000000207070824 */ /* 0x000fc800078e0217 */
[----:B--2---:R-:W-:-:S05]  /*27560*/  @P0 IMAD.X R3, RZ, RZ, R8, P1 ;  /* 0x000000ffff030224 */ /* 0x004fca00008e0608 */
        /* <DEDUP_REMOVED lines=9> */
.L_x_1947:
[----:B------:R-:W-:Y:S02]  /*27600*/  PLOP3.LUT P1, PT, P1, P0, PT, 0xa2, 0x0 ;  /* 0x000000000000781c */ /* 0x000fe40000f21472 */
[----:B------:R-:W-:-:S08]  /*27610*/  @P0 R2UR P1, UR4, R4 ;  /* 0x00000000040402ca */ /* 0x000fd00000020000 */
[----:B------:R-:W-:-:S05]  /*27620*/  @P0 PLOP3.LUT P0, PT, P1, PT, PT, 0x80, 0x0 ;  /* 0x000000000000081c */ /* 0x000fca0000f0f070 */
[----:B------:R-:W-:Y:S01]  /*27630*/  @!P1 SYNCS.ARRIVE.TRANS64.RED.A0T1 RZ, [UR4+0x30830], RZ ;  /* 0x030830ffffff99a7 */ /* 0x000fe20008200404 */
[----:B------:R-:W-:Y:S07]  /*27640*/  @!P1 ARRIVES.LDGSTSBAR.64.TRANSCNT [UR4+0x30830] ;  /* 0x03083000ff0099b0 */ /* 0x000fee0008000a84 */
[----:B------:R-:W-:Y:S05]  /*27650*/  @P0 BRA.U.ANY `(.L_x_1947) ;  /* 0xfffffffd00e80947 */ /* 0x000fea000393ffff */
[----:B------:R-:W-:Y:S01]  /*27660*/  NOP ;  /* 0x0000000000007918 */ /* 0x000fe20000000000 */
[----:B------:R-:W2:Y:S02]  /*27670*/  LDL R0, [R1+0x44] ;  /* 0x0000440001007983 */ /* 0x000ea40000100800 */
[----:B--2---:R-:W-:-:S13]  /*27680*/  ISETP.NE.AND P2, PT, R0, 0x3, PT ;  /* 0x000000030000780c */ /* 0x004fda0003f45270 */
[----:B------:R-:W-:Y:S05]  /*27690*/  @!P2 BRA `(.L_x_1948) ;  /* 0x000000000004a947 */ /* 0x000fea0003800000 */
[----:B------:R-:W-:Y:S01]  /*276a0*/  BPT.TRAP 0x1 ;  /* 0x000000040000795c */ /* 0x000fe20000300000 */
.L_x_1948:
[----:B------:R1:W-:Y:S02]  /*276b0*/  SYNCS.ARRIVE.TRANS64.A1T0 RZ, [R4+URZ+0x30830], RZ ;  /* 0x030830ff04ff79a7 */ /* 0x0003e4000810003f */
[----:B------:R-:W-:Y:S05]  /*276c0*/  WARPSYNC.ALL ;  /* 0x0000000000007948 */ /* 0x000fea0003800000 */
[----:B------:R-:W-:Y:S01]  /*276d0*/  ULDC.64 UR4, c[0x0][0xa00] ;  /* 0x0002800000047ab9 */ /* 0x000fe20000000a00 */
[----:B------:R-:W-:Y:S01]  /*276e0*/  VIADD R0, R23, 0x10400 ;  /* 0x0001040017007836 */ /* 0x000fe20000000000 */
[----:B------:R-:W-:Y:S01]  /*276f0*/  BAR.SYNC.DEFER_BLOCKING 0x8, 0x180 ;  /* 0x0206000000007b1d */ /* 0x000fe20000010000 */
[----:B------:R-:W-:-:S03]  /*27700*/  ISETP.NE.U32.AND P0, PT, RZ, UR4, PT ;  /* 0x00000004ff007c0c */ /* 0x000fc6000bf05070 */
[----:B------:R-:W-:Y:S02]  /*27710*/  LOP3.LUT P1, RZ, R0, 0x3ff, RZ, 0xc0, !PT ;  /* 0x000003ff00ff7812 */ /* 0x000fe4000782c0ff */
[----:B------:R-:W-:Y:S01]  /*27720*/  ISETP.NE.AND.EX P0, PT, RZ, UR5, PT, P0 ;  /* 0x00000005ff007c0c */ /* 0x000fe2000bf05300 */
[----:B------:R-:W-:Y:S01]  /*27730*/  ULDC.64 UR4, c[0x0][0x298] ;  /* 0x0000a60000047ab9 */ /* 0x000fe20000000a00 */
[----:B------:R-:W-:Y:S01]  /*27740*/  SHF.R.S32.HI R0, RZ, 0x1f, R19 ;  /* 0x0000001fff007819 */ /* 0x000fe20000011413 */
[----:B------:R-:W-:Y:S01]  /*27750*/  BSSY B6, `(.L_x_1949) ;  /* 0x000001c000067945 */ /* 0x000fe20003800000 */
[----:B0-----:R-:W-:Y:S02]  /*27760*/  SEL R2, R19, RZ, !P0 ;  /* 0x000000ff13027207 */ /* 0x001fe40004000000 */
[----:B------:R-:W-:-:S05]  /*27770*/  SEL R0, R0, RZ, !P0 ;  /* 0x000000ff00007207 */ /* 0x000fca0004000000 */
[----:B------:R0:W-:Y:S04]  /*27780*/  STL [R1+0x38], R0 ;  /* 0x0000380001007387 */ /* 0x0001e80000100800 */
[----:B------:R2:W-:Y:S01]  /*27790*/  STL [R1+0x24], R2 ;  /* 0x0000240201007387 */ /* 0x0005e20000100800 */
[----:B0-----:R-:W-:Y:S01]  /*277a0*/  SHF.R.S32.HI R0, RZ, 0x1f, R35 ;  /* 0x0000001fff007819 */ /* 0x001fe20000011423 */
[----:B--2---:R-:W-:-:S04]  /*277b0*/  IMAD.WIDE.U32 R2, R35, UR4, RZ ;  /* 0x0000000423027c25 */ /* 0x004fc8000f8e00ff */
[----:B------:R-:W-:Y:S01]  /*277c0*/  IMAD R0, R0, UR4, RZ ;  /* 0x0000000400007c24 */ /* 0x000fe2000f8e02ff */
[----:B------:R0:W-:Y:S03]  /*277d0*/  STL.64 [R1+0x28], R2 ;  /* 0x0000280201007387 */ /* 0x0001e60000100a00 */
[----:B------:R-:W-:-:S04]  /*277e0*/  IMAD R0, R35, UR5, R0 ;  /* 0x0000000523007c24 */ /* 0x000fc8000f8e0200 */
[----:B------:R-:W-:Y:S01]  /*277f0*/  IMAD.IADD R35, R3, 0x1, R0 ;  /* 0x0000000103237824 */ /* 0x000fe200078e0200 */
[----:B------:R-:W-:Y:S06]  /*27800*/  @!P1 BRA `(.L_x_1950) ;  /* 0x0000000000409947 */ /* 0x000fec0003800000 */
[----:B0-----:R-:W-:Y:S01]  /*27810*/  MOV R2, 0x0 ;  /* 0x0000000000027802 */ /* 0x001fe20000000f00 */
[----:B------:R-:W-:Y:S01]  /*27820*/  ULDC.64 UR4, c[0x4][0xa8] ;  /* 0x01002a0000047ab9 */ /* 0x000fe20000000a00 */
[----:B------:R-:W-:Y:S01]  /*27830*/  ULDC.64 UR6, c[0x4][0xb0] ;  /* 0x01002c0000067ab9 */ /* 0x000fe20000000a00 */
[----:B------:R-:W-:Y:S01]  /*27840*/  ULDC.64 UR8, c[0x4][0x20] ;  /* 0x0100080000087ab9 */ /* 0x000fe20000000a00 */
[----:B-1----:R-:W-:Y:S02]  /*27850*/  IMAD.U32 R4, RZ, RZ, UR4 ;  /* 0x00000004ff047e24 */ /* 0x002fe4000f8e00ff */
[----:B------:R-:W0:Y:S01]  /*27860*/  LDC.64 R2, c[0x4][R2] ;  /* 0x0100000002027b82 */ /* 0x000e220000000a00 */
[----:B------:R-:W-:Y:S02]  /*27870*/  IMAD.U32 R5, RZ, RZ, UR5 ;  /* 0x00000005ff057e24 */ /* 0x000fe4000f8e00ff */
[----:B------:R-:W-:Y:S02]  /*27880*/  IMAD.U32 R6, RZ, RZ, UR6 ;  /* 0x00000006ff067e24 */ /* 0x000fe4000f8e00ff */
[----:B------:R-:W-:-:S02]  /*27890*/  IMAD.U32 R7, RZ, RZ, UR7 ;  /* 0x00000007ff077e24 */ /* 0x000fc4000f8e00ff */
[----:B------:R-:W-:Y:S02]  /*278a0*/  IMAD.U32 R10, RZ, RZ, UR8 ;  /* 0x00000008ff0a7e24 */ /* 0x000fe4000f8e00ff */
[----:B------:R-:W-:Y:S02]  /*278b0*/  IMAD.U32 R11, RZ, RZ, UR9 ;  /* 0x00000009ff0b7e24 */ /* 0x000fe4000f8e00ff */
[----:B------:R-:W-:Y:S02]  /*278c0*/  IMAD.MOV.U32 R8, RZ, RZ, 0x70 ;  /* 0x00000070ff087424 */ /* 0x000fe400078e00ff */
[----:B------:R-:W-:Y:S02]  /*278d0*/  IMAD.MOV.U32 R12, RZ, RZ, 0x1 ;  /* 0x00000001ff0c7424 */ /* 0x000fe400078e00ff */
[----:B------:R-:W-:-:S07]  /*278e0*/  IMAD.MOV.U32 R13, RZ, RZ, RZ ;  /* 0x000000ffff0d7224 */ /* 0x000fce00078e00ff */
[----:B------:R-:W-:-:S07]  /*278f0*/  LEPC R20, `(.L_x_1950) ;  /* 0x000000001014794e */ /* 0x000fce0000000000 */
[----:B0-----:R-:W-:Y:S05]  /*27900*/  CALL.ABS.NOINC R2 ;  /* 0x0000000002007343 */ /* 0x001fea0003c00000 */
.L_x_1950:
[----:B------:R-:W-:Y:S05]  /*27910*/  BSYNC B6 ;  /* 0x0000000000067941 */ /* 0x000fea0003800000 */
.L_x_1949:
[----:B------:R-:W2:Y:S01]  /*27920*/  LDL.LU R20, [R1+0x38] ;  /* 0x0000380001147983 */ /* 0x000ea20000300800 */
[----:B------:R-:W-:Y:S01]  /*27930*/  ULDC.64 UR4, c[0x0][0x2d8] ;  /* 0x0000b60000047ab9 */ /* 0x000fe20000000a00 */
[----:B------:R-:W3:Y:S02]  /*27940*/  LDC R7, c[0x0][0x448] ;  /* 0x00011200ff077b82 */ /* 0x000ee40000000800 */
[----:B------:R-:W4:Y:S04]  /*27950*/  LDL.LU R21, [R1+0x24] ;  /* 0x0000240001157983 */ /* 0x000f280000300800 */
[----:B0-----:R-:W5:Y:S01]  /*27960*/  LDL.LU.64 R2, [R1+0x28] ;  /* 0x0000280001027983 */ /* 0x001f620000300a00 */
[----:B------:R-:W-:Y:S01]  /*27970*/  IMAD R0, R32, UR4, RZ ;  /* 0x0000000420007c24 */ /* 0x000fe2000f8e02ff */
[----:B------:R-:W-:-:S02]  /*27980*/  LOP3.LUT R10, R37, 0x40, RZ, 0xfc, !PT ;  /* 0x00000040250a7812 */ /* 0x000fc400078efcff */
[C---:B------:R-:W-:Y:S01]  /*27990*/  LOP3.LUT R8, R37.reuse, 0x80, RZ, 0xfc, !PT ;  /* 0x0000008025087812 */ /* 0x040fe200078efcff */
[----:B------:R-:W-:Y:S01]  /*279a0*/  IMAD R0, R18, UR5, R0 ;  /* 0x0000000512007c24 */ /* 0x000fe2000f8e0200 */
[----:B------:R-:W-:Y:S02]  /*279b0*/  LOP3.LUT R9, R37, 0xc0, RZ, 0xfc, !PT ;  /* 0x000000c025097812 */ /* 0x000fe400078efcff */
[----:B---3--:R-:W-:-:S13]  /*279c0*/  ISETP.NE.AND P0, PT, R7, 0x1, PT ;  /* 0x000000010700780c */ /* 0x008fda0003f05270 */
[----:B------:R-:W0:Y:S08]  /*279d0*/  @P0 LDC R5, c[0x0][0x44c] ;  /* 0x00011300ff050b82 */ /* 0x000e300000000800 */
[----:B------:R-:W3:Y:S01]  /*279e0*/  @P0 LDC R6, c[0x0][0x450] ;  /* 0x00011400ff060b82 */ /* 0x000ee20000000800 */
[----:B-----5:R-:W-:Y:S02]  /*279f0*/  IMAD.MOV.U32 R3, RZ, RZ, R35 ;  /* 0x000000ffff037224 */ /* 0x020fe400078e0023 */
[----:B------:R-:W-:Y:S01]  /*27a00*/  IMAD.WIDE.U32 R2, R18, UR4, R2 ;  /* 0x0000000412027c25 */ /* 0x000fe2000f8e0002 */
[----:B------:R-:W-:-:S03]  /*27a10*/  ULDC.64 UR4, c[0x0][0x2e0] ;  /* 0x0000b80000047ab9 */ /* 0x000fc60000000a00 */
[----:B------:R-:W-:Y:S02]  /*27a20*/  IMAD.IADD R3, R3, 0x1, R0 ;  /* 0x0000000103037824 */ /* 0x000fe400078e0200 */
[----:B--2---:R-:W-:Y:S02]  /*27a30*/  IMAD R0, R20, UR4, RZ ;  /* 0x0000000414007c24 */ /* 0x004fe4000f8e02ff */
[----:B------:R-:W2:Y:S01]  /*27a40*/  S2R R20, SR_TID.X ;  /* 0x0000000000147919 */ /* 0x000ea20000002100 */
[----:B----4-:R-:W-:-:S04]  /*27a50*/  IMAD.WIDE.U32 R2, R21, UR4, R2 ;  /* 0x0000000415027c25 */ /* 0x010fc8000f8e0002 */
[----:B------:R-:W-:Y:S01]  /*27a60*/  IMAD R0, R21, UR5, R0 ;  /* 0x0000000515007c24 */ /* 0x000fe2000f8e0200 */
[----:B------:R-:W-:-:S03]  /*27a70*/  ULDC.64 UR4, c[0x0][0x2d0] ;  /* 0x0000b40000047ab9 */ /* 0x000fc60000000a00 */
[----:B------:R-:W-:Y:S01]  /*27a80*/  IMAD.IADD R3, R3, 0x1, R0 ;  /* 0x0000000103037824 */ /* 0x000fe200078e0200 */
[----:B--2---:R-:W-:-:S04]  /*27a90*/  LOP3.LUT R20, R20, 0x7f, RZ, 0xc0, !PT ;  /* 0x0000007f14147812 */ /* 0x004fc800078ec0ff */
[----:B------:R-:W-:Y:S02]  /*27aa0*/  SHF.R.U32.HI R21, RZ, 0x3, R20 ;  /* 0x00000003ff157819 */ /* 0x000fe40000011614 */
[----:B------:R-:W2:Y:S02]  /*27ab0*/  S2R R20, SR_TID.X ;  /* 0x0000000000147919 */ /* 0x000ea40000002100 */
[----:B--2---:R-:W-:-:S05]  /*27ac0*/  IMAD.SHL.U32 R20, R20, 0x10, RZ ;  /* 0x0000001014147824 */ /* 0x004fca00078e00ff */
[----:B------:R-:W-:-:S05]  /*27ad0*/  LOP3.LUT R20, R21, 0x70, R20, 0xf8, !PT ;  /* 0x0000007015147812 */ /* 0x000fca00078ef814 */
[----:B------:R-:W-:Y:S02]  /*27ae0*/  IMAD.IADD R0, R20, 0x1, R28 ;  /* 0x0000000114007824 */ /* 0x000fe400078e021c */
[----:B------:R-:W2:Y:S02]  /*27af0*/  S2R R20, SR_TID.X ;  /* 0x0000000000147919 */ /* 0x000ea40000002100 */
[----:B0-----:R-:W-:-:S04]  /*27b00*/  @P0 IMAD.HI.U32 R5, R0, R5, RZ ;  /* 0x0000000500050227 */ /* 0x001fc800078e00ff */
[----:B-1----:R-:W-:Y:S01]  /*27b10*/  IMAD.MOV.U32 R4, RZ, RZ, R0 ;  /* 0x000000ffff047224 */ /* 0x002fe200078e0000 */
[----:B---3--:R-:W-:-:S05]  /*27b20*/  @P0 SHF.R.U32.HI R4, RZ, R6, R5 ;  /* 0x00000006ff040219 */ /* 0x008fca0000011605 */
[----:B------:R-:W-:Y:S02]  /*27b30*/  IMAD.MOV R5, RZ, RZ, -R4 ;  /* 0x000000ffff057224 */ /* 0x000fe400078e0a04 */
[----:B------:R-:W-:-:S04]  /*27b40*/  IMAD.WIDE.U32 R2, R4, UR4, R2 ;  /* 0x0000000404027c25 */ /* 0x000fc8000f8e0002 */
[----:B------:R-:W-:Y:S01]  /*27b50*/  IMAD R0, R7, R5, R0 ;  /* 0x0000000507007224 */ /* 0x000fe200078e0200 */
[----:B------:R-:W-:-:S05]  /*27b60*/  SHF.R.S32.HI R5, RZ, 0x1f, R4 ;  /* 0x0000001fff057819 */ /* 0x000fca0000011404 */
[----:B------:R-:W-:-:S04]  /*27b70*/  IMAD R5, R5, UR4, RZ ;  /* 0x0000000405057c24 */ /* 0x000fc8000f8e02ff */
[----:B------:R-:W-:Y:S01]  /*27b80*/  IMAD R5, R4, UR5, R5 ;  /* 0x0000000504057c24 */ /* 0x000fe2000f8e0205 */
[----:B------:R-:W-:Y:S01]  /*27b90*/  SHF.R.S32.HI R4, RZ, 0x1f, R0 ;  /* 0x0000001fff047819 */ /* 0x000fe20000011400 */
[----:B------:R-:W-:Y:S02]  /*27ba0*/  ULDC.64 UR4, c[0x0][0x2c8] ;  /* 0x0000b20000047ab9 */ /* 0x000fe40000000a00 */
[----:B------:R-:W-:Y:S01]  /*27bb0*/  IMAD.IADD R3, R3, 0x1, R5 ;  /* 0x0000000103037824 */ /* 0x000fe200078e0205 */
[----:B--2---:R-:W-:Y:S01]  /*27bc0*/  LOP3.LUT R20, R20, 0x7f, RZ, 0xc0, !PT ;  /* 0x0000007f14147812 */ /* 0x004fe200078ec0ff */
[----:B------:R-:W-:Y:S02]  /*27bd0*/  IMAD R4, R4, UR4, RZ ;  /* 0x0000000404047c24 */ /* 0x000fe4000f8e02ff */
[----:B------:R-:W-:-:S04]  /*27be0*/  IMAD.WIDE.U32 R2, R0, UR4, R2 ;  /* 0x0000000400027c25 */ /* 0x000fc8000f8e0002 */
[----:B------:R-:W-:Y:S01]  /*27bf0*/  IMAD R0, R0, UR5, R4 ;  /* 0x0000000500007c24 */ /* 0x000fe2000f8e0204 */
[----:B------:R-:W-:Y:S02]  /*27c00*/  ULDC.64 UR4, c[0x0][0x280] ;  /* 0x0000a00000047ab9 */ /* 0x000fe40000000a00 */
[C---:B------:R-:W-:Y:S01]  /*27c10*/  LEA R4, P0, R2.reuse, UR4, 0x1 ;  /* 0x0000000402047c11 */ /* 0x040fe2000f8008ff */
[----:B------:R-:W-:Y:S01]  /*27c20*/  IMAD.IADD R0, R3, 0x1, R0 ;  /* 0x0000000103007824 */ /* 0x000fe200078e0200 */
[----:B------:R-:W-:Y:S02]  /*27c30*/  ULDC UR4, c[0x0][0x2b8] ;  /* 0x0000ae0000047ab9 */ /* 0x000fe40000000800 */
[----:B------:R-:W-:Y:S02]  /*27c40*/  ISETP.GE.AND P4, PT, R37, UR4, PT ;  /* 0x0000000425007c0c */ /* 0x000fe4000bf86270 */
[----:B------:R-:W-:Y:S01]  /*27c50*/  LEA.HI.X R0, R2, UR5, R0, 0x1, P0 ;  /* 0x0000000502007c11 */ /* 0x000fe200080f0c00 */
[----:B------:R-:W-:Y:S01]  /*27c60*/  UMOV UR5, 0xffffffff ;  /* 0xffffffff00057882 */ /* 0x000fe20000000000 */
[----:B------:R-:W-:-:S02]  /*27c70*/  ISETP.GE.AND P3, PT, R10, UR4, PT ;  /* 0x000000040a007c0c */ /* 0x000fc4000bf66270 */
[----:B------:R-:W-:Y:S02]  /*27c80*/  ISETP.GE.AND P2, PT, R8, UR4, PT ;  /* 0x0000000408007c0c */ /* 0x000fe4000bf46270 */
[----:B------:R-:W-:Y:S02]  /*27c90*/  ISETP.GE.AND P1, PT, R9, UR4, PT ;  /* 0x0000000409007c0c */ /* 0x000fe4000bf26270 */
[----:B------:R-:W-:Y:S01]  /*27ca0*/  SHF.R.U32.HI R8, RZ, 0x3, R20 ;  /* 0x00000003ff087819 */ /* 0x000fe20000011614 */
[----:B------:R-:W-:Y:S10]  /*27cb0*/  BRA.DIV UR5, `(.L_x_1951) ;  /* 0x0000005205b07947 */ /* 0x000ff4000b800000 */
[----:B------:R-:W0:Y:S01]  /*27cc0*/  SHFL.IDX PT, R3, R4, RZ, 0x181f ;  /* 0x00181fff04037589 */ /* 0x000e2200000e0000 */
[----:B------:R-:W-:Y:S02]  /*27cd0*/  IMAD R5, R31, R7, RZ ;  /* 0x000000071f057224 */ /* 0x000fe400078e02ff */
[----:B------:R-:W-:Y:S01]  /*27ce0*/  IMAD.IADD R28, R8, 0x1, R28 ;  /* 0x00000001081c7824 */ /* 0x000fe200078e021c */
[----:B------:R-:W1:Y:S03]  /*27cf0*/  SHFL.IDX PT, R2, R0, RZ, 0x181f ;  /* 0x00181fff00027589 */ /* 0x000e6600000e0000 */
[C---:B------:R-:W-:Y:S01]  /*27d00*/  VIADD R6, R28.reuse, 0x10 ;  /* 0x000000101c067836 */ /* 0x040fe20000000000 */
[----:B------:R-:W-:Y:S01]  /*27d10*/  ISETP.GE.AND P0, PT, R28, R5, PT ;  /* 0x000000051c00720c */ /* 0x000fe20003f06270 */
[----:B------:R-:W-:-:S12]  /*27d20*/  SHFL.IDX PT, R14, R4, 0x7, 0x181f ;  /* 0x00f81f00040e7f89 */ /* 0x000fd800000e0000 */
[----:B0-----:R-:W-:-:S05]  /*27d30*/  @!P0 LEA R3, P5, R37, R3, 0x1 ;  /* 0x0000000325038211 */ /* 0x001fca00078a08ff */
[----:B-1----:R-:W-:-:S05]  /*27d40*/  @!P0 IMAD.X R2, RZ, RZ, R2, P5 ;  /* 0x000000ffff028224 */ /* 0x002fca00028e0602 */
[----:B------:R-:W-:-:S04]  /*27d50*/  @!P0 LOP3.LUT R3, R3, R2, RZ, 0x3c, !PT ;  /* 0x0000000203038212 */ /* 0x000fc800078e3cff */
[----:B------:R-:W-:-:S04]  /*27d60*/  @!P0 LOP3.LUT R2, R3, R2, RZ, 0x3c, !PT ;  /* 0x0000000203028212 */ /* 0x000fc800078e3cff */
[----:B------:R-:W-:-:S05]  /*27d70*/  @!P0 LOP3.LUT R3, R3, R2, RZ, 0x3c, !PT ;  /* 0x0000000203038212 */ /* 0x000fca00078e3cff */
[----:B------:R-:W-:Y:S04]  /*27d80*/  @!P0 LDGSTS.E.BYPASS.LTC128B.128 [R36+0x10400], desc[UR60][R2.64], !P4 ;  /* 0x1040000002248fae */ /* 0x000fe8000e101d7c */
[----:B------:R-:W-:Y:S04]  /*27d90*/  @!P0 LDGSTS.E.BYPASS.LTC128B.128 [R36+0x14400], desc[UR60][R2.64+0x80], !P3 ;  /* 0x1440008002248fae */ /* 0x000fe8000d901d7c */
[----:B------:R-:W-:Y:S04]  /*27da0*/  @!P0 LDGSTS.E.BYPASS.LTC128B.128 [R36+0x18400], desc[UR60][R2.64+0x100], !P2 ;  /* 0x1840010002248fae */ /* 0x000fe8000d101d7c */
[----:B------:R0:W-:Y:S01]  /*27db0*/  @!P0 LDGSTS.E.BYPASS.LTC128B.128 [R36+0x1c400], desc[UR60][R2.64+0x180], !P1 ;  /* 0x1c40018002248fae */ /* 0x0001e2000c901d7c */
[----:B------:R-:W-:Y:S01]  /*27dc0*/  ISETP.GE.AND P0, PT, R6, R5, PT ;  /* 0x000000050600720c */ /* 0x000fe20003f06270 */
[----:B------:R-:W-:-:S02]  /*27dd0*/  VIADD R6, R28, 0x20 ;  /* 0x000000201c067836 */ /* 0x000fc40000000000 */
[----:B0-----:R-:W0:Y:S04]  /*27de0*/  SHFL.IDX PT, R3, R4, 0x1, 0x181f ;  /* 0x00381f0004037f89 */ /* 0x001e2800000e0000 */
[----:B------:R-:W1:Y:S06]  /*27df0*/  SHFL.IDX PT, R2, R0, 0x1, 0x181f ;  /* 0x00381f0000027f89 */ /* 0x000e6c00000e0000 */
        /* <DEDUP_REMOVED lines=61> */
[----:B------:R-:W-:-:S03]  /*281d0*/  ISETP.GE.AND P0, PT, R6, R5, PT ;  /* 0x000000050600720c */ /* 0x000fc60003f06270 */
[----:B------:R-:W-:Y:S04]  /*281e0*/  SHFL.IDX PT, R6, R0, 0x7, 0x181f ;  /* 0x00f81f0000067f89 */ /* 0x000fe800000e0000 */
[----:B0-----:R-:W0:Y:S04]  /*281f0*/  SHFL.IDX PT, R3, R4, 0x6, 0x181f ;  /* 0x00d81f0004037f89 */ /* 0x001e2800000e0000 */
[----:B------:R-:W1:Y:S02]  /*28200*/  SHFL.IDX PT, R2, R0, 0x6, 0x181f ;  /* 0x00d81f0000027f89 */ /* 0x000e6400000e0000 */
[----:B0-----:R-:W-:-:S05]  /*28210*/  @!P0 LEA R3, P5, R37, R3, 0x1 ;  /* 0x0000000325038211 */ /* 0x001fca00078a08ff */
[----:B-1----:R-:W-:-:S05]  /*28220*/  @!P0 IMAD.X R2, RZ, RZ, R2, P5 ;  /* 0x000000ffff028224 */ /* 0x002fca00028e0602 */
[----:B------:R-:W-:-:S04]  /*28230*/  @!P0 LOP3.LUT R3, R3, R2, RZ, 0x3c, !PT ;  /* 0x0000000203038212 */ /* 0x000fc800078e3cff */
[----:B------:R-:W-:-:S04]  /*28240*/  @!P0 LOP3.LUT R2, R3, R2, RZ, 0x3c, !PT ;  /* 0x0000000203028212 */ /* 0x000fc800078e3cff */
[----:B------:R-:W-:-:S05]  /*28250*/  @!P0 LOP3.LUT R3, R3, R2, RZ, 0x3c, !PT ;  /* 0x0000000203038212 */ /* 0x000fca00078e3cff */
[----:B------:R0:W-:Y:S04]  /*28260*/  @!P0 LDGSTS.E.BYPASS.LTC128B.128 [R36+0x13400], desc[UR60][R2.64], !P4 ;  /* 0x1340000002248fae */ /* 0x0001e8000e101d7c */
[----:B------:R0:W-:Y:S04]  /*28270*/  @!P0 LDGSTS.E.BYPASS.LTC128B.128 [R36+0x17400], desc[UR60][R2.64+0x80], !P3 ;  /* 0x1740008002248fae */ /* 0x0001e8000d901d7c */
[----:B------:R0:W-:Y:S04]  /*28280*/  @!P0 LDGSTS.E.BYPASS.LTC128B.128 [R36+0x1b400], desc[UR60][R2.64+0x100], !P2 ;  /* 0x1b40010002248fae */ /* 0x0001e8000d101d7c */
[----:B------:R0:W-:Y:S02]  /*28290*/  @!P0 LDGSTS.E.BYPASS.LTC128B.128 [R36+0x1f400], desc[UR60][R2.64+0x180], !P1 ;  /* 0x1f40018002248fae */ /* 0x0001e4000c901d7c */
.L_x_2123:
[----:B------:R-:W-:Y:S01]  /*282a0*/  VIADD R28, R28, 0x70 ;  /* 0x000000701c1c7836 */ /* 0x000fe20000000000 */
[----:B------:R-:W-:Y:S04]  /*282b0*/  BSSY B0, `(.L_x_1952) ;  /* 0x000000c000007945 */ /* 0x000fe80003800000 */
[----:B------:R-:W-:-:S13]  /*282c0*/  ISETP.GE.AND P0, PT, R28, R5, PT ;  /* 0x000000051c00720c */ /* 0x000fda0003f06270 */
[----:B------:R-:W-:Y:S05]  /*282d0*/  @P0 BRA `(.L_x_1953) ;  /* 0x0000000000240947 */ /* 0x000fea0003800000 */
[----:B0-----:R-:W-:-:S05]  /*282e0*/  LEA R2, P0, R37, R14, 0x1 ;  /* 0x0000000e25027211 */ /* 0x001fca00078008ff */
        /* <DEDUP_REMOVED lines=8> */
.L_x_1953:
[----:B------:R-:W-:Y:S05]  /*28370*/  BSYNC B0 ;  /* 0x0000000000007941 */ /* 0x000fea0003800000 */
.L_x_1952:
[----:B------:R-:W-:Y:S01]  /*28380*/  NOP ;  /* 0x0000000000007918 */ /* 0x000fe20000000000 */
[----:B------:R-:W-:-:S13]  /*28390*/  PLOP3.LUT P0, PT, PT, PT, PT, 0x80, 0x0 ;  /* 0x000000000000781c */ /* 0x000fda0003f0f070 */
.L_x_1954:
[----:B------:R-:W-:Y:S02]  /*283a0*/  PLOP3.LUT P1, PT, P1, P0, PT, 0xa2, 0x0 ;  /* 0x000000000000781c */ /* 0x000fe40000f21472 */
[----:B------:R-:W-:-:S08]  /*283b0*/  @P0 R2UR P1, UR4, R23 ;  /* 0x00000000170402ca */ /* 0x000fd00000020000 */
[----:B------:R-:W-:-:S05]  /*283c0*/  @P0 PLOP3.LUT P0, PT, P1, PT, PT, 0x80, 0x0 ;  /* 0x000000000000081c */ /* 0x000fca0000f0f070 */
[----:B------:R-:W-:Y:S01]  /*283d0*/  @!P1 SYNCS.ARRIVE.TRANS64.RED.A0T1 RZ, [UR4+0x30800], RZ ;  /* 0x030800ffffff99a7 */ /* 0x000fe20008200404 */
[----:B------:R-:W-:Y:S07]  /*283e0*/  @!P1 ARRIVES.LDGSTSBAR.64.TRANSCNT [UR4+0x30800] ;  /* 0x03080000ff0099b0 */ /* 0x000fee0008000a84 */
[----:B------:R-:W-:Y:S05]  /*283f0*/  @P0 BRA.U.ANY `(.L_x_1954) ;  /* 0xfffffffd00e80947 */ /* 0x000fea000393ffff */
[----:B01----:R-:W2:Y:S04]  /*28400*/  LDL.LU R3, [R1+0x34] ;  /* 0x0000340001037983 */ /* 0x003ea80000300800 */
[----:B------:R-:W3:Y:S01]  /*28410*/  LDL.LU R2, [R1+0x30] ;  /* 0x0000300001027983 */ /* 0x000ee20000300800 */
[----:B--2---:R-:W-:Y:S02]  /*28420*/  VIADD R3, R3, 0x1 ;  /* 0x0000000103037836 */ /* 0x004fe40000000000 */
[----:B---3--:R-:W-:-:S03]  /*28430*/  VIADD R4, R2, 0xfffffffe ;  /* 0xfffffffe02047836 */ /* 0x008fc60000000000 */
[----:B------:R0:W-:Y:S01]  /*28440*/  STL [R1+0x34], R3 ;  /* 0x0000340301007387 */ /* 0x0001e20000100800 */
        /* <DEDUP_REMOVED lines=9> */
.L_x_2124:
[----:B------:R-:W-:Y:S05]  /*284e0*/  BSYNC B0 ;  /* 0x0000000000007941 */ /* 0x000fea0003800000 */
.L_x_1955:
[----:B------:R-:W2:Y:S01]  /*284f0*/  LDL R2, [R1+0x14] ;  /* 0x0000140001027983 */ /* 0x000ea20000100800 */
[----:B------:R-:W-:Y:S01]  /*28500*/  BSSY B0, `(.L_x_1957) ;  /* 0x0000105000007945 */ /* 0x000fe20003800000 */
[----:B--2---:R-:W-:-:S13]  /*28510*/  ISETP.GE.AND P0, PT, R4, R2, PT ;  /* 0x000000020400720c */ /* 0x004fda0003f06270 */
[----:B------:R-:W-:Y:S05]  /*28520*/  @!P0 BRA `(.L_x_1958) ;  /* 0x0000001000088947 */ /* 0x000fea0003800000 */
[C---:B------:R-:W-:Y:S01]  /*28530*/  LOP3.LUT R5, R37.reuse, 0x40, RZ, 0xfc, !PT ;  /* 0x0000004025057812 */ /* 0x040fe200078efcff */
[----:B------:R-:W-:Y:S01]  /*28540*/  ULDC UR4, c[0x0][0x2f4] ;  /* 0x0000bd0000047ab9 */ /* 0x000fe20000000800 */
[C---:B------:R-:W-:Y:S01]  /*28550*/  LOP3.LUT R3, R37.reuse, 0x80, RZ, 0xfc, !PT ;  /* 0x0000008025037812 */ /* 0x040fe200078efcff */
[----:B------:R-:W-:Y:S01]  /*28560*/  IMAD.MOV.U32 R6, RZ, RZ, R25 ;  /* 0x000000ffff067224 */ /* 0x000fe200078e0019 */
[C---:B------:R-:W-:Y:S01]  /*28570*/  LOP3.LUT R2, R37.reuse, 0xc0, RZ, 0xfc, !PT ;  /* 0x000000c025027812 */ /* 0x040fe200078efcff */
[----:B------:R-:W-:Y:S01]  /*28580*/  IMAD.MOV.U32 R10, RZ, RZ, R29 ;  /* 0x000000ffff0a7224 */ /* 0x000fe200078e001d */
[----:B------:R-:W-:Y:S01]  /*28590*/  ISETP.GE.AND P4, PT, R37, UR4, PT ;  /* 0x0000000425007c0c */ /* 0x000fe2000bf86270 */
[----:B------:R-:W-:Y:S01]  /*285a0*/  IMAD.MOV.U32 R31, RZ, RZ, R26 ;  /* 0x000000ffff1f7224 */ /* 0x000fe200078e001a */
[----:B------:R-:W-:Y:S02]  /*285b0*/  ISETP.GE.AND P3, PT, R5, UR4, PT ;  /* 0x0000000405007c0c */ /* 0x000fe4000bf66270 */
[----:B------:R-:W-:-:S02]  /*285c0*/  ISETP.GE.AND P2, PT, R3, UR4, PT ;  /* 0x0000000403007c0c */ /* 0x000fc4000bf46270 */
[----:B------:R-:W-:-:S13]  /*285d0*/  ISETP.GE.AND P1, PT, R2, UR4, PT ;  /* 0x0000000402007c0c */ /* 0x000fda000bf26270 */
.L_x_1971:
[----:B------:R-:W2:Y:S01]  /*285e0*/  LDL R3, [R1+0x10] ;  /* 0x0000100001037983 */ /* 0x000ea20000100800 */
[----:B------:R-:W1:Y:S03]  /*285f0*/  LDC R5, c[0x0][0x430] ;  /* 0x00010c00ff057b82 */ /* 0x000e660000000800 */
[----:B------:R-:W3:Y:S04]  /*28600*/  LDL R12, [R1+0x18] ;  /* 0x00001800010c7983 */ /* 0x000ee80000100800 */
[----:B------:R-:W4:Y:S01]  /*28610*/  LDL R11, [R1+0x44] ;  /* 0x00004400010b7983 */ /* 0x000f220000100800 */
[----:B0-----:R-:W0:Y:S01]  /*28620*/  S2R R0, SR_TID.X ;  /* 0x0000000000007919 */ /* 0x001e220000002100 */
[----:B------:R-:W0:Y:S01]  /*28630*/  S2R R8, SR_TID.X ;  /* 0x0000000000087919 */ /* 0x000e220000002100 */
[----:B-1----:R-:W-:-:S13]  /*28640*/  ISETP.NE.AND P0, PT, R5, 0x1, PT ;  /* 0x000000010500780c */ /* 0x002fda0003f05270 */
[----:B------:R-:W1:Y:S01]  /*28650*/  @P0 LDC R2, c[0x0][0x434] ;  /* 0x00010d00ff020b82 */ /* 0x000e620000000800 */
[----:B0-----:R-:W-:Y:S01]  /*28660*/  LOP3.LUT R0, R0, 0x7f, RZ, 0xc0, !PT ;  /* 0x0000007f00007812 */ /* 0x001fe200078ec0ff */
[----:B------:R-:W-:-:S03]  /*28670*/  IMAD.SHL.U32 R8, R8, 0x10, RZ ;  /* 0x0000001008087824 */ /* 0x000fc600078e00ff */
[----:B------:R-:W-:-:S04]  /*28680*/  SHF.R.U32.HI R0, RZ, 0x3, R0 ;  /* 0x00000003ff007819 */ /* 0x000fc80000011600 */
[----:B------:R-:W-:Y:S02]  /*28690*/  LOP3.LUT R8, R0, 0x70, R8, 0xf8, !PT ;  /* 0x0000007000087812 */ /* 0x000fe400078ef808 */
[----:B------:R-:W0:Y:S02]  /*286a0*/  @P0 LDC R0, c[0x0][0x438] ;  /* 0x00010e00ff000b82 */ /* 0x000e240000000800 */
[----:B------:R-:W-:Y:S01]  /*286b0*/  ISETP.GT.U32.AND P5, PT, R8, 0x3f, PT ;  /* 0x0000003f0800780c */ /* 0x000fe20003fa4070 */
[----:B------:R-:W-:Y:S01]  /*286c0*/  VIADD R25, R6, 0x1 ;  /* 0x0000000106197836 */ /* 0x000fe20000000000 */
[----:B------:R-:W-:Y:S05]  /*286d0*/  YIELD ;  /* 0x0000000000007946 */ /* 0x000fea0003800000 */
[----:B------:R-:W-:-:S02]  /*286e0*/  IMAD.MOV.U32 R26, RZ, RZ, R4 ;  /* 0x000000ffff1a7224 */ /* 0x000fc400078e0004 */
[----:B--2---:R-:W-:-:S04]  /*286f0*/  IMAD R3, R4, 0x40, R3 ;  /* 0x0000004004037824 */ /* 0x004fc800078e0203 */
[----:B------:R-:W-:Y:S02]  /*28700*/  IMAD.IADD R3, R8, 0x1, R3 ;  /* 0x0000000108037824 */ /* 0x000fe400078e0203 */
[----:B------:R-:W3:Y:S02]  /*28710*/  @!P5 LDC.64 R8, c[0x0][0x428] ;  /* 0x00010a00ff08db82 */ /* 0x000ee40000000a00 */
[----:B-1----:R-:W-:-:S04]  /*28720*/  @P0 IMAD.HI.U32 R7, R3, R2, RZ ;  /* 0x0000000203070227 */ /* 0x002fc800078e00ff */
[----:B------:R-:W-:Y:S01]  /*28730*/  IMAD.MOV.U32 R2, RZ, RZ, R3 ;  /* 0x000000ffff027224 */ /* 0x000fe200078e0003 */
[----:B0-----:R-:W-:-:S05]  /*28740*/  @P0 SHF.R.U32.HI R2, RZ, R0, R7 ;  /* 0x00000000ff020219 */ /* 0x001fca0000011607 */
[----:B------:R-:W-:-:S04]  /*28750*/  IMAD.MOV R0, RZ, RZ, -R2 ;  /* 0x000000ffff007224 */ /* 0x000fc800078e0a02 */
[----:B------:R-:W-:Y:S01]  /*28760*/  IMAD R5, R5, R0, R3 ;  /* 0x0000000005057224 */ /* 0x000fe200078e0203 */
[--C-:B------:R-:W-:Y:S01]  /*28770*/  @!P5 SHF.R.S32.HI R3, RZ, 0x1f, R2.reuse ;  /* 0x0000001fff03d819 */ /* 0x100fe20000011402 */
[-C--:B---3--:R-:W-:Y:S02]  /*28780*/  @!P5 IMAD R0, R12, R8.reuse, RZ ;  /* 0x000000080c00d224 */ /* 0x088fe400078e02ff */
[----:B------:R-:W-:-:S04]  /*28790*/  @!P5 IMAD.WIDE.U32 R2, R33, R8, R2 ;  /* 0x000000082102d225 */ /* 0x000fc800078e0002 */
[----:B------:R-:W-:Y:S02]  /*287a0*/  @!P5 IMAD R0, R33, R9, R0 ;  /* 0x000000092100d224 */ /* 0x000fe400078e0200 */
[----:B------:R-:W0:Y:S02]  /*287b0*/  @!P5 LDC.64 R8, c[0x0][0x418] ;  /* 0x00010600ff08db82 */ /* 0x000e240000000a00 */
[----:B------:R-:W-:Y:S01]  /*287c0*/  @!P5 IMAD.IADD R0, R0, 0x1, R3 ;  /* 0x000000010000d824 */ /* 0x000fe200078e0203 */
[----:B0-----:R-:W-:-:S04]  /*287d0*/  @!P5 LEA R8, P0, R2, R8, 0x2 ;  /* 0x000000080208d211 */ /* 0x001fc800078010ff */
[----:B------:R-:W-:Y:S01]  /*287e0*/  @!P5 LEA.HI.X R9, R2, R9, R0, 0x2, P0 ;  /* 0x000000090209d211 */ /* 0x000fe200000f1400 */
[----:B------:R-:W-:-:S06]  /*287f0*/  IMAD.MOV.U32 R0, RZ, RZ, RZ ;  /* 0x000000ffff007224 */ /* 0x000fcc00078e00ff */
[----:B------:R0:W5:Y:S01]  /*28800*/  @!P5 LDG.E R0, desc[UR60][R8.64] ;  /* 0x0000003c0800d981 */ /* 0x000162000c1e1900 */
[----:B----4-:R-:W-:Y:S02]  /*28810*/  ISETP.NE.AND P5, PT, R11, 0x3, PT ;  /* 0x000000030b00780c */ /* 0x010fe40003fa5270 */
[----:B------:R-:W-:-:S04]  /*28820*/  ISETP.NE.AND P0, PT, R25, 0x2, PT ;  /* 0x000000021900780c */ /* 0x000fc80003f05270 */
[----:B------:R-:W-:Y:S02]  /*28830*/  SEL R29, RZ, 0x1, P0 ;  /* 0x00000001ff1d7807 */ /* 0x000fe40000000000 */
[----:B------:R-:W-:Y:S02]  /*28840*/  SEL R25, R25, RZ, P0 ;  /* 0x000000ff19197207 */ /* 0x000fe40000000000 */
[----:B------:R-:W-:-:S03]  /*28850*/  LOP3.LUT R29, R10, R29, RZ, 0x3c, !PT ;  /* 0x0000001d0a1d7212 */ /* 0x000fc600078e3cff */
[----:B0-----:R-:W-:Y:S05]  /*28860*/  @!P5 BRA `(.L_x_1959) ;  /* 0x000000000004d947 */ /* 0x001fea0003800000 */
[----:B------:R-:W-:Y:S01]  /*28870*/  BPT.TRAP 0x1 ;  /* 0x000000040000795c */ /* 0x000fe20000300000 */
.L_x_1959:
[----:B------:R-:W-:Y:S01]  /*28880*/  IMAD R7, R25, 0x8, R23 ;  /* 0x0000000819077824 */ /* 0x000fe200078e0217 */
[----:B------:R-:W-:Y:S01]  /*28890*/  SHF.L.U32 R2, R29, 0x1f, RZ ;  /* 0x0000001f1d027819 */ /* 0x000fe200000006ff */
[----:B------:R-:W-:Y:S03]  /*288a0*/  BSSY B1, `(.L_x_1960) ;  /* 0x0000003000017945 */ /* 0x000fe60003800000 */
[----:B------:R-:W0:Y:S02]  /*288b0*/  SYNCS.PHASECHK.TRANS64.TRYWAIT P0, [R7+URZ+0x30840], R2 ;  /* 0x03084002070075a7 */ /* 0x000e24000800017f */
[----:B0-----:R-:W-:Y:S05]  /*288c0*/  @!P0 BRA `(.L_x_1961) ;  /* 0x0000005000b48947 */ /* 0x001fea0003800000 */
.L_x_2125:
[----:B------:R-:W-:Y:S05]  /*288d0*/  BSYNC B1 ;  /* 0x0000000000017941 */ /* 0x000fea0003800000 */
.L_x_1960:
        /* <DEDUP_REMOVED lines=61> */
.L_x_2135:
        /* <DEDUP_REMOVED lines=17> */
.L_x_1963:
[----:B------:R-:W-:Y:S02]  /*28dc0*/  PLOP3.LUT P5, PT, P5, P0, PT, 0xa2, 0x0 ;  /* 0x000000000000781c */ /* 0x000fe40002fa1472 */
[----:B------:R-:W-:-:S08]  /*28dd0*/  @P0 R2UR P5, UR4, R7 ;  /* 0x00000000070402ca */ /* 0x000fd000000a0000 */
[----:B------:R-:W-:-:S05]  /*28de0*/  @P0 PLOP3.LUT P0, PT, P5, PT, PT, 0x80, 0x0 ;  /* 0x000000000000081c */ /* 0x000fca0002f0f070 */
[----:B------:R-:W-:Y:S01]  /*28df0*/  @!P5 SYNCS.ARRIVE.TRANS64.RED.A0T1 RZ, [UR4+0x30830], RZ ;  /* 0x030830ffffffd9a7 */ /* 0x000fe20008200404 */
[----:B------:R-:W-:Y:S07]  /*28e00*/  @!P5 ARRIVES.LDGSTSBAR.64.TRANSCNT [UR4+0x30830] ;  /* 0x03083000ff00d9b0 */ /* 0x000fee0008000a84 */
[----:B------:R-:W-:Y:S05]  /*28e10*/  @P0 BRA.U.ANY `(.L_x_1963) ;  /* 0xfffffffd00e80947 */ /* 0x000fea000393ffff */
[----:B------:R-:W-:Y:S01]  /*28e20*/  NOP ;  /* 0x0000000000007918 */ /* 0x000fe20000000000 */
[----:B-1----:R-:W2:Y:S02]  /*28e30*/  LDL R2, [R1+0x44] ;  /* 0x0000440001027983 */ /* 0x002ea40000100800 */
[----:B--2---:R-:W-:-:S13]  /*28e40*/  ISETP.NE.AND P6, PT, R2, 0x3, PT ;  /* 0x000000030200780c */ /* 0x004fda0003fc5270 */
[----:B------:R-:W-:Y:S05]  /*28e50*/  @!P6 BRA `(.L_x_1964) ;  /* 0x000000000004e947 */ /* 0x000fea0003800000 */
[----:B------:R-:W-:Y:S01]  /*28e60*/  BPT.TRAP 0x1 ;  /* 0x000000040000795c */ /* 0x000fe20000300000 */
.L_x_1964:
[----:B------:R1:W-:Y:S01]  /*28e70*/  SYNCS.ARRIVE.TRANS64.A1T0 RZ, [R7+URZ+0x30830], RZ ;  /* 0x030830ff07ff79a7 */ /* 0x0003e2000810003f */
[----:B------:R-:W-:Y:S05]  /*28e80*/  @!P6 BRA `(.L_x_1965) ;  /* 0x000000000004e947 */ /* 0x000fea0003800000 */
[----:B------:R-:W-:Y:S01]  /*28e90*/  BPT.TRAP 0x1 ;  /* 0x000000040000795c */ /* 0x000fe20000300000 */
.L_x_1965:
[----:B------:R-:W-:Y:S01]  /*28ea0*/  SHF.L.U32 R2, R10, 0x1f, RZ ;  /* 0x0000001f0a027819 */ /* 0x000fe200000006ff */
[----:B-1----:R-:W-:Y:S01]  /*28eb0*/  IMAD R7, R6, 0x8, R23 ;  /* 0x0000000806077824 */ /* 0x002fe200078e0217 */
[----:B------:R-:W-:Y:S03]  /*28ec0*/  BSSY B1, `(.L_x_1966) ;  /* 0x0000003000017945 */ /* 0x000fe60003800000 */
[----:B------:R-:W1:Y:S02]  /*28ed0*/  SYNCS.PHASECHK.TRANS64.TRYWAIT P0, [R7+URZ+0x30860], R2 ;  /* 0x03086002070075a7 */ /* 0x000e64000800017f */
[----:B-1----:R-:W-:Y:S05]  /*28ee0*/  @!P0 BRA `(.L_x_1967) ;  /* 0x0000005000b48947 */ /* 0x002fea0003800000 */
.L_x_2136:
[----:B------:R-:W-:Y:S05]  /*28ef0*/  BSYNC B1 ;  /* 0x0000000000017941 */ /* 0x000fea0003800000 */
.L_x_1966:
        /* <DEDUP_REMOVED lines=49> */
.L_x_2146:
[----:B-1----:R-:W-:Y:S01]  /*29210*/  IADD3 R2, P0, R2, R4, RZ ;  /* 0x0000000402027210 */ /* 0x002fe20007f1e0ff */
        /* <DEDUP_REMOVED lines=32> */
.L_x_1969:
        /* <DEDUP_REMOVED lines=11> */
.L_x_1970:
[----:B------:R-:W2:Y:S01]  /*294d0*/  LDL R0, [R1+0x14] ;  /* 0x0000140001007983 */ /* 0x000ea20000100800 */
[----:B------:R1:W-:Y:S01]  /*294e0*/  SYNCS.ARRIVE.TRANS64.A1T0 RZ, [R7+URZ+0x30850], RZ ;  /* 0x030850ff07ff79a7 */ /* 0x0003e2000810003f */
[C---:B------:R-:W-:Y:S02]  /*294f0*/  VIADD R4, R26.reuse, 0xffffffff ;  /* 0xffffffff1a047836 */ /* 0x040fe40000000000 */
[----:B------:R-:W-:Y:S02]  /*29500*/  IMAD.MOV.U32 R6, RZ, RZ, R25 ;  /* 0x000000ffff067224 */ /* 0x000fe400078e0019 */
[----:B------:R-:W-:Y:S02]  /*29510*/  IMAD.MOV.U32 R10, RZ, RZ, R29 ;  /* 0x000000ffff0a7224 */ /* 0x000fe400078e001d */
[----:B------:R-:W-:Y:S01]  /*29520*/  IMAD.MOV.U32 R31, RZ, RZ, R26 ;  /* 0x000000ffff1f7224 */ /* 0x000fe200078e001a */
[----:B--2---:R-:W-:-:S13]  /*29530*/  ISETP.GT.AND P0, PT, R26, R0, PT ;  /* 0x000000001a00720c */ /* 0x004fda0003f04270 */
[----:B-1----:R-:W-:Y:S05]  /*29540*/  @P0 BRA `(.L_x_1971) ;  /* 0xfffffff000240947 */ /* 0x002fea000383ffff */
.L_x_1958:
[----:B------:R-:W-:Y:S05]  /*29550*/  BSYNC B0 ;  /* 0x0000000000007941 */ /* 0x000fea0003800000 */
.L_x_1957:
        /* <DEDUP_REMOVED lines=8> */
[----:B------:R-:W0:Y:S02]  /*295e0*/  FLO.U32 R0, UR4 ;  /* 0x0000000400007d00 */ /* 0x000e2400080e0000 */
[----:B0-----:R-:W-:-:S06]  /*295f0*/  ISETP.EQ.U32.AND P0, PT, R0, R5, PT ;  /* 0x000000050000720c */ /* 0x001fcc0003f02070 */
[----:B------:R-:W1:Y:S07]  /*29600*/  POPC R5, UR4 ;  /* 0x0000000400057d09 */ /* 0x000e6e0008000000 */
[----:B-1----:R-:W2:Y:S01]  /*29610*/  @P0 ATOMG.E.ADD.STRONG.GPU PT, R3, desc[UR60][R2.64], R5 ;  /* 0x00000005020309a8 */ /* 0x002ea200081ee1fc */
[----:B------:R-:W0:Y:S02]  /*29620*/  S2R R4, SR_LTMASK ;  /* 0x0000000000047919 */ /* 0x000e240000003900 */
[----:B0-----:R-:W-:-:S04]  /*29630*/  LOP3.LUT R4, R4, UR4, RZ, 0xc0, !PT ;  /* 0x0000000404047c12 */ /* 0x001fc8000f8ec0ff */
[----:B------:R-:W0:Y:S01]  /*29640*/  POPC R7, R4 ;  /* 0x0000000400077309 */ /* 0x000e220000000000 */
[----:B--2---:R-:W0:Y:S02]  /*29650*/  SHFL.IDX PT, R0, R3, R0, 0x1f ;  /* 0x00001f0003007589 */ /* 0x004e2400000e0000 */
[----:B0-----:R-:W-:-:S07]  /*29660*/  IADD3 R16, R0, UR38, R7 ;  /* 0x0000002600107c10 */ /* 0x001fce000fffe007 */
.L_x_1973:
[----:B------:R-:W-:Y:S05]  /*29670*/  BSYNC B0 ;  /* 0x0000000000007941 */ /* 0x000fea0003800000 */
.L_x_1972:
[----:B------:R-:W2:Y:S02]  /*29680*/  LDL R0, [R1+0x44] ;  /* 0x0000440001007983 */ /* 0x000ea40000100800 */
[----:B--2---:R-:W-:-:S13]  /*29690*/  ISETP.NE.AND P0, PT, R0, 0x3, PT ;  /* 0x000000030000780c */ /* 0x004fda0003f05270 */
[----:B------:R-:W-:Y:S05]  /*296a0*/  @!P0 BRA `(.L_x_1974) ;  /* 0x0000000000048947 */ /* 0x000fea0003800000 */
[----:B------:R-:W-:Y:S01]  /*296b0*/  BPT.TRAP 0x1 ;  /* 0x000000040000795c */ /* 0x000fe20000300000 */
.L_x_1974:
[----:B------:R-:W2:Y:S01]  /*296c0*/  LDL.LU R0, [R1+0xc] ;  /* 0x00000c0001007983 */ /* 0x000ea20000300800 */
[----:B------:R-:W-:Y:S01]  /*296d0*/  IMAD R4, R25, 0x8, R23 ;  /* 0x0000000819047824 */ /* 0x000fe200078e0217 */
[----:B------:R-:W-:Y:S01]  /*296e0*/  SHF.L.U32 R3, R29, 0x1f, RZ ;  /* 0x0000001f1d037819 */ /* 0x000fe200000006ff */
[----:B------:R-:W-:Y:S03]  /*296f0*/  BSSY B0, `(.L_x_1975) ;  /* 0x0000004000007945 */ /* 0x000fe60003800000 */
[----:B------:R-:W0:Y:S01]  /*29700*/  SYNCS.PHASECHK.TRANS64.TRYWAIT P0, [R4+URZ+0x30860], R3 ;  /* 0x03086003040075a7 */ /* 0x000e22000800017f */
[----:B--2---:R-:W-:Y:S01]  /*29710*/  IMAD R5, R26, -0x40, R0 ;  /* 0xffffffc01a057824 */ /* 0x004fe200078e0200 */
[----:B0-----:R-:W-:Y:S06]  /*29720*/  @!P0 BRA `(.L_x_1976) ;  /* 0x0000005000348947 */ /* 0x001fec0003800000 */
.L_x_2147:
[----:B------:R-:W-:Y:S05]  /*29730*/  BSYNC B0 ;  /* 0x0000000000007941 */ /* 0x000fea0003800000 */
.L_x_1975:
[----:B------:R-:W1:Y:S01]  /*29740*/  S2R R0, SR_TID.X ;  /* 0x0000000000007919 */ /* 0x000e620000002100 */
[----:B------:R-:W-:Y:S01]  /*29750*/  UMOV UR4, 0xffffffff ;  /* 0xffffffff00047882 */ /* 0x000fe20000000000 */
[----:B-1----:R-:W-:-:S04]  /*29760*/  LOP3.LUT R0, R0, 0x7f, RZ, 0xc0, !PT ;  /* 0x0000007f00007812 */ /* 0x002fc800078ec0ff */
[----:B------:R-:W-:-:S05]  /*29770*/  SHF.R.U32.HI R0, RZ, 0x3, R0 ;  /* 0x00000003ff007819 */ /* 0x000fca0000011600 */
[----:B------:R-:W-:Y:S02]  /*29780*/  IMAD.IADD R5, R5, 0x1, -R0 ;  /* 0x0000000105057824 */ /* 0x000fe400078e0a00 */
[----:B------:R-:W-:Y:S01]  /*29790*/  IMAD R0, R25, 0x4000, R34 ;  /* 0x0000400019007824 */ /* 0x000fe200078e0222 */
[----:B------:R-:W-:Y:S06]  /*297a0*/  BRA.DIV UR4, `(.L_x_1977) ;  /* 0x0000005204287947 */ /* 0x000fec000b800000 */
[----:B------:R-:W1:Y:S01]  /*297b0*/  SHFL.IDX PT, R14, R17, RZ, 0x181f ;  /* 0x00181fff110e7589 */ /* 0x000e6200000e0000 */
[----:B------:R-:W-:Y:S01]  /*297c0*/  ULDC UR4, c[0x0][0x2f4] ;  /* 0x0000bd0000047ab9 */ /* 0x000fe20000000800 */
[C---:B------:R-:W-:Y:S01]  /*297d0*/  IMAD.SHL.U32 R8, R37.reuse, 0x2, RZ ;  /* 0x0000000225087824 */ /* 0x040fe200078e00ff */
[C---:B------:R-:W-:Y:S01]  /*297e0*/  ISETP.GE.AND P3, PT, R37.reuse, UR4, PT ;  /* 0x0000000425007c0c */ /* 0x040fe2000bf66270 */
[----:B0-----:R-:W0:Y:S01]  /*297f0*/  SHFL.IDX PT, R3, R24, RZ, 0x181f ;  /* 0x00181fff18037589 */ /* 0x001e2200000e0000 */
[----:B------:R-:W-:Y:S01]  /*29800*/  LOP3.LUT R2, R37, 0x40, RZ, 0xfc, !PT ;  /* 0x0000004025027812 */ /* 0x000fe200078efcff */
[----:B------:R-:W-:Y:S01]  /*29810*/  IMAD R0, R0, 0x2, R23 ;  /* 0x0000000200007824 */ /* 0x000fe200078e0217 */
[----:B------:R-:W-:Y:S02]  /*29820*/  ISETP.LT.OR P4, PT, R5, 0x1, P3 ;  /* 0x000000010500780c */ /* 0x000fe40001f81670 */
[----:B------:R-:W-:Y:S02]  /*29830*/  ISETP.GE.AND P2, PT, R2, UR4, PT ;  /* 0x0000000402007c0c */ /* 0x000fe4000bf46270 */
[----:B------:R-:W-:-:S04]  /*29840*/  LOP3.LUT R2, R37, 0x80, RZ, 0xfc, !PT ;  /* 0x0000008025027812 */ /* 0x000fc800078efcff */
        /* <DEDUP_REMOVED lines=28> */
[----:B------:R1:W3:Y:S03]  /*29a10*/  SHFL.IDX PT, R14, R17, 0x3, 0x181f ;  /* 0x00781f00110e7f89 */ /* 0x0002e600000e0000 */
        /* <DEDUP_REMOVED lines=9> */
.L_x_2157:
        /* <DEDUP_REMOVED lines=15> */
.L_x_1978:
[----:B------:R-:W-:Y:S02]  /*29ba0*/  PLOP3.LUT P1, PT, P1, P0, PT, 0xa2, 0x0 ;  /* 0x000000000000781c */ /* 0x000fe40000f21472 */
[----:B------:R-:W-:-:S08]  /*29bb0*/  @P0 R2UR P1, UR4, R4 ;  /* 0x00000000040402ca */ /* 0x000fd00000020000 */
[----:B------:R-:W-:-:S05]  /*29bc0*/  @P0 PLOP3.LUT P0, PT, P1, PT, PT, 0x80, 0x0 ;  /* 0x000000000000081c */ /* 0x000fca0000f0f070 */
[----:B------:R-:W-:Y:S01]  /*29bd0*/  @!P1 SYNCS.ARRIVE.TRANS64.RED.A0T1 RZ, [UR4+0x30850], RZ ;  /* 0x030850ffffff99a7 */ /* 0x000fe20008200404 */
[----:B------:R-:W-:Y:S07]  /*29be0*/  @!P1 ARRIVES.LDGSTSBAR.64.TRANSCNT [UR4+0x30850] ;  /* 0x03085000ff0099b0 */ /* 0x000fee0008000a84 */
[----:B------:R-:W-:Y:S05]  /*29bf0*/  @P0 BRA.U.ANY `(.L_x_1978) ;  /* 0xfffffffd00e80947 */ /* 0x000fea000393ffff */
[----:B------:R-:W-:Y:S01]  /*29c00*/  NOP ;  /* 0x0000000000007918 */ /* 0x000fe20000000000 */
[----:B0-----:R-:W2:Y:S02]  /*29c10*/  LDL R0, [R1+0x44] ;  /* 0x0000440001007983 */ /* 0x001ea40000100800 */
[----:B--2---:R-:W-:-:S13]  /*29c20*/  ISETP.NE.AND P2, PT, R0, 0x3, PT ;  /* 0x000000030000780c */ /* 0x004fda0003f45270 */
[----:B------:R-:W-:Y:S05]  /*29c30*/  @!P2 BRA `(.L_x_1979) ;  /* 0x000000000004a947 */ /* 0x000fea0003800000 */
[----:B------:R-:W-:Y:S01]  /*29c40*/  BPT.TRAP 0x1 ;  /* 0x000000040000795c */ /* 0x000fe20000300000 */
.L_x_1979:
[----:B------:R2:W-:Y:S01]  /*29c50*/  SYNCS.ARRIVE.TRANS64.A1T0 RZ, [R4+URZ+0x30850], RZ ;  /* 0x030850ff04ff79a7 */ /* 0x0005e2000810003f */
[----:B------:R-:W-:-:S05]  /*29c60*/  VIADD R25, R25, 0x1 ;  /* 0x0000000119197836 */ /* 0x000fca0000000000 */
[----:B------:R-:W-:-:S04]  /*29c70*/  ISETP.NE.AND P0, PT, R25, 0x2, PT ;  /* 0x000000021900780c */ /* 0x000fc80003f05270 */
[----:B------:R-:W-:Y:S02]  /*29c80*/  SEL R0, RZ, 0x1, P0 ;  /* 0x00000001ff007807 */ /* 0x000fe40000000000 */
[----:B------:R-:W-:Y:S02]  /*29c90*/  SEL R25, R25, RZ, P0 ;  /* 0x000000ff19197207 */ /* 0x000fe40000000000 */
[----:B--2---:R-:W-:-:S07]  /*29ca0*/  LOP3.LUT R29, R29, R0, RZ, 0x3c, !PT ;  /* 0x000000001d1d7212 */ /* 0x004fce00078e3cff */
.L_x_1936:
[----:B------:R-:W-:Y:S05]  /*29cb0*/  BSYNC B7 ;  /* 0x0000000000077941 */ /* 0x000fea0003800000 */
.L_x_1934:
[----:B------:R-:W-:-:S13]  /*29cc0*/  LOP3.LUT P0, RZ, R22, 0x40, RZ, 0xc0, !PT ;  /* 0x0000004016ff7812 */ /* 0x000fda000780c0ff */
[----:B------:R-:W-:Y:S05]  /*29cd0*/  @!P0 BRA `(.L_x_1980) ;  /* 0x0000000000248947 */ /* 0x000fea0003800000 */
[----:B------:R-:W-:Y:S05]  /*29ce0*/  WARPSYNC.ALL ;  /* 0x0000000000007948 */ /* 0x000fea0003800000 */
[----:B------:R-:W2:Y:S08]  /*29cf0*/  S2UR UR5, SR_CgaCtaId ;  /* 0x00000000000579c3 */ /* 0x000eb00000008800 */
[----:B------:R-:W-:Y:S06]  /*29d00*/  BAR.SYNC.DEFER_BLOCKING 0x5, 0x180 ;  /* 0x0146000000007b1d */ /* 0x000fec0000010000 */
[----:B------:R-:W-:-:S02]  /*29d10*/  UMOV UR4, 0x400 ;  /* 0x0000040000047882 */ /* 0x000fc40000000000 */
[----:B--2---:R-:W-:-:S06]  /*29d20*/  ULEA UR4, UR5, UR4, 0x18 ;  /* 0x0000000405047291 */ /* 0x004fcc000f8ec03f */
[----:B0-----:R-:W-:-:S05]  /*29d30*/  IMAD.U32 R23, RZ, RZ, UR4 ;  /* 0x00000004ff177e24 */ /* 0x001fca000f8e00ff */
[----:B------:R2:W3:Y:S01]  /*29d40*/  LDS.128 R16, [R23+0x308d0] ;  /* 0x0308d00017107984 */ /* 0x0004e20000000c00 */
[----:B------:R-:W-:Y:S06]  /*29d50*/  BAR.ARV 0x4, 0x180 ;  /* 0x0106000000007b1d */ /* 0x000fec0000002000 */
[----:B------:R-:W-:Y:S05]  /*29d60*/  BRA `(.L_x_1981) ;  /* 0x0000000800cc7947 */ /* 0x000fea0003800000 */
.L_x_1980:
[----:B------:R-:W2:Y:S01]  /*29d70*/  S2R R8, SR_TID.X ;  /* 0x0000000000087919 */ /* 0x000ea20000002100 */
[----:B------:R-:W-:Y:S01]  /*29d80*/  UMOV UR4, 0xffffffff ;  /* 0xffffffff00047882 */ /* 0x000fe20000000000 */
[----:B--2---:R-:W-:-:S04]  /*29d90*/  LOP3.LUT R8, R8, 0x1f, RZ, 0xc0, !PT ;  /* 0x0000001f08087812 */ /* 0x004fc800078ec0ff */
[----:B------:R-:W-:Y:S01]  /*29da0*/  ISETP.NE.AND P0, PT, R8, 0x1f, PT ;  /* 0x0000001f0800780c */ /* 0x000fe20003f05270 */
[----:B------:R-:W-:-:S12]  /*29db0*/  BRA.DIV UR4, `(.L_x_1982) ;  /* 0x00000052044c7947 */ /* 0x000fd8000b800000 */
[----:B------:R-:W-:Y:S01]  /*29dc0*/  IMAD.IADD R5, R19, 0x1, R8 ;  /* 0x0000000113057824 */ /* 0x000fe200078e0208 */
[----:B------:R-:W-:-:S04]  /*29dd0*/  ULDC UR4, c[0x0][0xc3c] ;  /* 0x00030f0000047ab9 */ /* 0x000fc80000000800 */
[----:B------:R-:W-:-:S13]  /*29de0*/  ISETP.GE.OR P1, PT, R5, UR4, !P0 ;  /* 0x0000000405007c0c */ /* 0x000fda000c726670 */
[----:B------:R-:W2:Y:S02]  /*29df0*/  @!P1 LDC.64 R2, c[0x0][0xc80] ;  /* 0x00032000ff029b82 */ /* 0x000ea40000000a00 */
[----:B--2---:R-:W-:-:S06]  /*29e00*/  @!P1 IMAD.WIDE R2, R5, 0x4, R2 ;  /* 0x0000000405029825 */ /* 0x004fcc00078e0202 */
[----:B------:R-:W2:Y:S01]  /*29e10*/  @!P1 LDG.E R2, desc[UR60][R2.64] ;  /* 0x0000003c02029981 */ /* 0x000ea2000c1e1900 */
[----:B------:R-:W-:Y:S01]  /*29e20*/  IMAD.MOV.U32 R17, RZ, RZ, RZ ;  /* 0x000000ffff117224 */ /* 0x000fe200078e00ff */
[C---:B------:R-:W-:Y:S02]  /*29e30*/  ISETP.GE.U32.AND P2, PT, R8.reuse, 0x2, PT ;  /* 0x000000020800780c */ /* 0x040fe40003f46070 */
[C---:B------:R-:W-:Y:S01]  /*29e40*/  ISETP.GE.U32.AND P3, PT, R8.reuse, 0x4, PT ;  /* 0x000000040800780c */ /* 0x040fe20003f66070 */
[----:B------:R-:W-:Y:S01]  /*29e50*/  SHFL.IDX PT, R0, R16, RZ, 0x1f ;  /* 0x00001fff10007589 */ /* 0x000fe200000e0000 */
[C---:B------:R-:W-:Y:S02]  /*29e60*/  ISETP.GE.U32.AND P4, PT, R8.reuse, 0x8, PT ;  /* 0x000000080800780c */ /* 0x040fe40003f86070 */
[C---:B------:R-:W-:Y:S01]  /*29e70*/  ISETP.GE.U32.AND P5, PT, R8.reuse, 0x10, PT ;  /* 0x000000100800780c */ /* 0x040fe20003fa6070 */
[----:B--2---:R-:W-:Y:S01]  /*29e80*/  @!P1 IMAD.MOV.U32 R17, RZ, RZ, R2 ;  /* 0x000000ffff119224 */ /* 0x004fe200078e0002 */
[----:B------:R-:W-:-:S04]  /*29e90*/  ISETP.NE.AND P1, PT, R8, RZ, PT ;  /* 0x000000ff0800720c */ /* 0x000fc80003f25270 */
[----:B------:R-:W2:Y:S02]  /*29ea0*/  SHFL.UP PT, R14, R17, 0x1, RZ ;  /* 0x04200000110e7989 */ /* 0x000ea400000e00ff */
[----:B--2---:R-:W-:-:S05]  /*29eb0*/  SEL R4, R14, RZ, P1 ;  /* 0x000000ff0e047207 */ /* 0x004fca0000800000 */
[----:B------:R-:W-:-:S05]  /*29ec0*/  IMAD.IADD R4, R17, 0x1, R4 ;  /* 0x0000000111047824 */ /* 0x000fca00078e0204 */
[----:B------:R-:W2:Y:S02]  /*29ed0*/  SHFL.UP PT, R14, R4, 0x2, RZ ;  /* 0x04400000040e7989 */ /* 0x000ea400000e00ff */
[----:B--2---:R-:W-:-:S05]  /*29ee0*/  SEL R5, R14, RZ, P2 ;  /* 0x000000ff0e057207 */ /* 0x004fca0001000000 */
[----:B0-----:R-:W-:Y:S02]  /*29ef0*/  IMAD.IADD R6, R4, 0x1, R5 ;  /* 0x0000000104067824 */ /* 0x001fe400078e0205 */
[----:B------:R-:W-:Y:S04]  /*29f00*/  SHFL.IDX PT, R5, R16, 0x1, 0x1f ;  /* 0x00201f0010057f89 */ /* 0x000fe800000e0000 */
        /* <DEDUP_REMOVED lines=9> */
[----:B------:R0:W2:Y:S02]  /*29fa0*/  SHFL.IDX PT, R14, R2, 0x1f, 0x1f ;  /* 0x03e01f00020e7f89 */ /* 0x0000a400000e0000 */
.L_x_2167:
[----:B------:R-:W-:Y:S02]  /*29fb0*/  ULDC UR4, c[0x0][0xc38] ;  /* 0x00030e0000047ab9 */ /* 0x000fe40000000800 */
[----:B------:R-:W-:-:S04]  /*29fc0*/  IMAD.U32 R4, RZ, RZ, UR4 ;  /* 0x00000004ff047e24 */ /* 0x000fc8000f8e00ff */
[----:B--2---:R-:W-:-:S04]  /*29fd0*/  IMAD R14, R14, R4, RZ ;  /* 0x000000040e0e7224 */ /* 0x004fc800078e02ff */
[----:B------:R-:W-:-:S05]  /*29fe0*/  IMAD.IADD R5, R5, 0x1, R14 ;  /* 0x0000000105057824 */ /* 0x000fca00078e020e */
[----:B------:R-:W-:-:S13]  /*29ff0*/  ISETP.GT.AND P6, PT, R5, R0, PT ;  /* 0x000000000500720c */ /* 0x000fda0003fc4270 */
[----:B------:R-:W-:Y:S05]  /*2a000*/  @P6 BRA `(.L_x_1983) ;  /* 0x00000000009c6947 */ /* 0x000fea0003800000 */
.L_x_1988:
[----:B0-----:R-:W0:Y:S01]  /*2a010*/  LDC R2, c[0x0][0xc3c] ;  /* 0x00030f00ff027b82 */ /* 0x001e220000000800 */
[----:B------:R-:W-:-:S05]  /*2a020*/  VIADD R19, R19, 0x1f ;  /* 0x0000001f13137836 */ /* 0x000fca0000000000 */
[----:B0-----:R-:W-:-:S13]  /*2a030*/  ISETP.GE.AND P6, PT, R19, R2, PT ;  /* 0x000000021300720c */ /* 0x001fda0003fc6270 */
[----:B------:R-:W-:Y:S05]  /*2a040*/  @P6 BRA `(.L_x_1984) ;  /* 0x0000000400d06947 */ /* 0x000fea0003800000 */
[----:B------:R-:W0:Y:S01]  /*2a050*/  S2R R3, SR_TID.X ;  /* 0x0000000000037919 */ /* 0x000e220000002100 */
[----:B------:R-:W-:Y:S01]  /*2a060*/  BSSY B0, `(.L_x_1985) ;  /* 0x0000009000007945 */ /* 0x000fe20003800000 */
[----:B------:R-:W-:Y:S01]  /*2a070*/  IMAD.MOV.U32 R17, RZ, RZ, RZ ;  /* 0x000000ffff117224 */ /* 0x000fe200078e00ff */
[----:B0-----:R-:W-:-:S05]  /*2a080*/  LOP3.LUT R3, R3, 0x1f, RZ, 0xc0, !PT ;  /* 0x0000001f03037812 */ /* 0x001fca00078ec0ff */
[----:B------:R-:W-:-:S05]  /*2a090*/  IMAD.IADD R7, R19, 0x1, R3 ;  /* 0x0000000113077824 */ /* 0x000fca00078e0203 */
[----:B------:R-:W-:-:S13]  /*2a0a0*/  ISETP.GE.OR P6, PT, R7, R2, !P0 ;  /* 0x000000020700720c */ /* 0x000fda00047c6670 */
[----:B------:R-:W-:Y:S05]  /*2a0b0*/  @P6 BRA `(.L_x_1986) ;  /* 0x00000000000c6947 */ /* 0x000fea0003800000 */
[----:B------:R-:W0:Y:S02]  /*2a0c0*/  LDC.64 R2, c[0x0][0xc80] ;  /* 0x00032000ff027b82 */ /* 0x000e240000000a00 */
[----:B0-----:R-:W-:-:S05]  /*2a0d0*/  IMAD.WIDE R2, R7, 0x4, R2 ;  /* 0x0000000407027825 */ /* 0x001fca00078e0202 */
[----:B------:R0:W5:Y:S02]  /*2a0e0*/  LDG.E R17, desc[UR60][R2.64] ;  /* 0x0000003c02117981 */ /* 0x000164000c1e1900 */
.L_x_1986:
[----:B------:R-:W-:Y:S05]  /*2a0f0*/  BSYNC B0 ;  /* 0x0000000000007941 */ /* 0x000fea0003800000 */
.L_x_1985:
[----:B------:R-:W-:-:S03]  /*2a100*/  UMOV UR4, 0xffffffff ;  /* 0xffffffff00047882 */ /* 0x000fc60000000000 */
[----:B------:R-:W-:Y:S05]  /*2a110*/  BRA.DIV UR4, `(.L_x_1987) ;  /* 0x0000005204987947 */ /* 0x000fea000b800000 */
[----:B-----5:R-:W2:Y:S02]  /*2a120*/  SHFL.UP PT, R14, R17, 0x1, RZ ;  /* 0x04200000110e7989 */ /* 0x020ea400000e00ff */
[----:B--2---:R-:W-:-:S05]  /*2a130*/  SEL R14, R14, RZ, P1 ;  /* 0x000000ff0e0e7207 */ /* 0x004fca0000800000 */
        /* <DEDUP_REMOVED lines=14> */
.L_x_2175:
[----:B------:R-:W-:Y:S02]  /*2a220*/  ULDC UR4, c[0x0][0xc38] ;  /* 0x00030e0000047ab9 */ /* 0x000fe40000000800 */
[----:B------:R-:W-:-:S04]  /*2a230*/  IMAD.U32 R4, RZ, RZ, UR4 ;  /* 0x00000004ff047e24 */ /* 0x000fc8000f8e00ff */
[----:B--2---:R-:W-:-:S04]  /*2a240*/  IMAD R14, R14, R4, RZ ;  /* 0x000000040e0e7224 */ /* 0x004fc800078e02ff */
[----:B------:R-:W-:-:S05]  /*2a250*/  IMAD.IADD R5, R14, 0x1, R5 ;  /* 0x000000010e057824 */ /* 0x000fca00078e0205 */
[----:B------:R-:W-:-:S13]  /*2a260*/  ISETP.GT.AND P6, PT, R5, R0, PT ;  /* 0x000000000500720c */ /* 0x000fda0003fc4270 */
[----:B------:R-:W-:Y:S05]  /*2a270*/  @!P6 BRA `(.L_x_1988) ;  /* 0xfffffffc0064e947 */ /* 0x000fea000383ffff */
.L_x_1983:
        /* <DEDUP_REMOVED lines=8> */
.L_x_2179:
[----:B------:R-:W-:Y:S01]  /*2a300*/  ISETP.NE.AND P0, PT, R3, RZ, PT ;  /* 0x000000ff0300720c */ /* 0x000fe20003f05270 */
[----:B------:R-:W-:-:S12]  /*2a310*/  IMAD.MOV.U32 R14, RZ, RZ, RZ ;  /* 0x000000ffff0e7224 */ /* 0x000fd800078e00ff */
[----:B------:R-:W-:Y:S05]  /*2a320*/  @!P0 BRA `(.L_x_1990) ;  /* 0x0000000000108947 */ /* 0x000fea0003800000 */
[----:B------:R-:W-:Y:S01]  /*2a330*/  UMOV UR4, 0xffffffff ;  /* 0xffffffff00047882 */ /* 0x000fe20000000000 */
[----:B------:R-:W-:Y:S02]  /*2a340*/  VIADD R12, R6, 0xffffffff ;  /* 0xffffffff060c7836 */ /* 0x000fe40000000000 */
[----:B------:R-:W-:Y:S05]  /*2a350*/  BRA.DIV UR4, `(.L_x_1991) ;  /* 0x00000056040c7947 */ /* 0x000fea000b800000 */
[----:B------:R4:W0:Y:S02]  /*2a360*/  SHFL.IDX PT, R14, R2, R12, 0x1f ;  /* 0x00001f0c020e7589 */ /* 0x00082400000e0000 */
.L_x_1990:
[----:B0---4-:R-:W0:Y:S01]  /*2a370*/  LDC.64 R2, c[0x0][0xc90] ;  /* 0x00032400ff027b82 */ /* 0x011e220000000a00 */
[----:B------:R-:W-:-:S04]  /*2a380*/  IMAD.IADD R19, R6, 0x1, R19 ;  /* 0x0000000106137824 */ /* 0x000fc800078e0213 */
[----:B0-----:R-:W-:-:S05]  /*2a390*/  IMAD.WIDE R2, R19, 0x4, R2 ;  /* 0x0000000413027825 */ /* 0x001fca00078e0202 */
[----:B------:R0:W2:Y:S01]  /*2a3a0*/  LDG.E R7, desc[UR60][R2.64] ;  /* 0x0000003c02077981 */ /* 0x0000a2000c1e1900 */
[----:B------:R-:W-:Y:S02]  /*2a3b0*/  IMAD R16, R14, R4, R5 ;  /* 0x000000040e107224 */ /* 0x000fe400078e0205 */
[----:B0-----:R-:W-:Y:S02]  /*2a3c0*/  IMAD.MOV.U32 R2, RZ, RZ, RZ ;  /* 0x000000ffff027224 */ /* 0x001fe400078e00ff */
        /* <DEDUP_REMOVED lines=26> */
[----:B------:R-:W-:Y:S02]  /*2a570*/  IMAD.MOV R2, RZ, RZ, -R2 ;  /* 0x000000ffff027224 */ /* 0x000fe400078e0a02 */
[----:B------:R-:W-:Y:S02]  /*2a580*/  IMAD.MOV R3, RZ, RZ, -R0 ;  /* 0x000000ffff037224 */ /* 0x000fe400078e0a00 */
        /* <DEDUP_REMOVED lines=20> */
[----:B------:R-:W-:Y:S02]  /*2a6d0*/  @!P1 IMAD.IADD R6, R6, 0x1, -R7 ;  /* 0x0000000106069824 */ /* 0x000fe400078e0a07 */
[----:B------:R-:W-:Y:S01]  /*2a6e0*/  @!P1 VIADD R2, R2, 0x1 ;  /* 0x0000000102029836 */ /* 0x000fe20000000000 */
        /* <DEDUP_REMOVED lines=10> */
.L_x_1984:
[----:B------:R-:W-:Y:S01]  /*2a790*/  UMOV UR4, URZ ;  /* 0x0000003f00047c82 */ /* 0x000fe20008000000 */
[----:B------:R-:W-:Y:S01]  /*2a7a0*/  UMOV UR5, URZ ;  /* 0x0000003f00057c82 */ /* 0x000fe20008000000 */
[----:B------:R-:W-:Y:S01]  /*2a7b0*/  ULDC UR6, c[0x0][0xc3c] ;  /* 0x00030f0000067ab9 */ /* 0x000fe20000000800 */
[----:B------:R-:W-:Y:S02]  /*2a7c0*/  IMAD.MOV.U32 R16, RZ, RZ, R0 ;  /* 0x000000ffff107224 */ /* 0x000fe400078e0000 */
[----:B------:R-:W-:Y:S02]  /*2a7d0*/  IMAD.U32 R17, RZ, RZ, UR4 ;  /* 0x00000004ff117e24 */ /* 0x000fe4000f8e00ff */
[----:B------:R-:W-:Y:S02]  /*2a7e0*/  IMAD.U32 R18, RZ, RZ, UR5 ;  /* 0x00000005ff127e24 */ /* 0x000fe4000f8e00ff */
[----:B------:R-:W-:-:S07]  /*2a7f0*/  IMAD.U32 R19, RZ, RZ, UR6 ;  /* 0x00000006ff137e24 */ /* 0x000fce000f8e00ff */
.L_x_1992:
[----:B------:R-:W0:Y:S01]  /*2a800*/  S2R R0, SR_TID.X ;  /* 0x0000000000007919 */ /* 0x000e220000002100 */
[----:B------:R-:W-:Y:S05]  /*2a810*/  WARPSYNC.ALL ;  /* 0x0000000000007948 */ /* 0x000fea0003800000 */
[----:B------:R-:W-:Y:S01]  /*2a820*/  BAR.SYNC.DEFER_BLOCKING 0x4, 0x180 ;  /* 0x0106000000007b1d */ /* 0x000fe20000010000 */
[----:B0-----:R-:W-:-:S04]  /*2a830*/  LOP3.LUT R0, R0, 0x1f, RZ, 0xc0, !PT ;  /* 0x0000001f00007812 */ /* 0x001fc800078ec0ff */
[----:B------:R-:W-:-:S13]  /*2a840*/  ISETP.NE.AND P0, PT, R0, RZ, PT ;  /* 0x000000ff0000720c */ /* 0x000fda0003f05270 */
[----:B------:R-:W0:Y:S01]  /*2a850*/  @!P0 S2R R3, SR_CgaCtaId ;  /* 0x0000000000038919 */ /* 0x000e220000008800 */
[----:B------:R-:W-:-:S04]  /*2a860*/  @!P0 MOV R0, 0x400 ;  /* 0x0000040000008802 */ /* 0x000fc80000000f00 */
[----:B0-----:R-:W-:-:S05]  /*2a870*/  @!P0 LEA R23, R3, R0, 0x18 ;  /* 0x0000000003178211 */ /* 0x001fca00078ec0ff */
[----:B------:R0:W-:Y:S01]  /*2a880*/  @!P0 STS.128 [R23+0x308d0], R16 ;  /* 0x0308d01017008388 */ /* 0x0001e20000000c00 */
[----:B------:R-:W-:Y:S06]  /*2a890*/  BAR.ARV 0x5, 0x180 ;  /* 0x0146000000007b1d */ /* 0x000fec0000002000 */
.L_x_1981:
[----:B------:R-:W-:Y:S02]  /*2a8a0*/  ULDC UR4, c[0x0][0xc3c] ;  /* 0x00030f0000047ab9 */ /* 0x000fe40000000800 */
[----:B---3--:R-:W-:-:S13]  /*2a8b0*/  ISETP.GE.AND P0, PT, R19, UR4, PT ;  /* 0x0000000413007c0c */ /* 0x008fda000bf06270 */
[----:B------:R-:W-:Y:S05]  /*2a8c0*/  @!P0 BRA `(.L_x_1993) ;  /* 0xffffff9400cc8947 */ /* 0x000fea000383ffff */
[----:B------:R-:W-:Y:S05]  /*2a8d0*/  BSYNC B8 ;  /* 0x0000000000087941 */ /* 0x000fea0003800000 */
.L_x_1870:
[----:B------:R-:W3:Y:S01]  /*2a8e0*/  LDL.LU R0, [R1+0x34] ;  /* 0x0000340001007983 */ /* 0x000ee20000300800 */
[----:B------:R-:W-:Y:S01]  /*2a8f0*/  BSSY B0, `(.L_x_1994) ;  /* 0x000000b000007945 */ /* 0x000fe20003800000 */
[----:B------:R-:W4:Y:S01]  /*2a900*/  S2R R5, SR_CgaCtaId ;  /* 0x0000000000057919 */ /* 0x000f220000008800 */
[----:B---3--:R-:W-:-:S05]  /*2a910*/  VIADD R0, R0, 0x1 ;  /* 0x0000000100007836 */ /* 0x008fca0000000000 */
[----:B0-----:R-:W-:-:S04]  /*2a920*/  LEA.HI R2, R0, R0, RZ, 0x1 ;  /* 0x0000000000027211 */ /* 0x001fc800078f08ff */
[----:B------:R-:W-:Y:S02]  /*2a930*/  LOP3.LUT R3, R2, 0xfffffffe, RZ, 0xc0, !PT ;  /* 0xfffffffe02037812 */ /* 0x000fe400078ec0ff */
[----:B------:R-:W-:-:S03]  /*2a940*/  MOV R2, 0x400 ;  /* 0x0000040000027802 */ /* 0x000fc60000000f00 */
[----:B------:R-:W-:Y:S01]  /*2a950*/  IMAD.IADD R0, R0, 0x1, -R3 ;  /* 0x0000000100007824 */ /* 0x000fe200078e0a03 */
[----:B----4-:R-:W-:-:S04]  /*2a960*/  LEA R5, R5, R2, 0x18 ;  /* 0x0000000205057211 */ /* 0x010fc800078ec0ff */
[----:B------:R-:W-:-:S04]  /*2a970*/  SHF.L.U32 R0, R0, 0x1f, RZ ;  /* 0x0000001f00007819 */ /* 0x000fc800000006ff */
[----:B------:R-:W0:Y:S02]  /*2a980*/  SYNCS.PHASECHK.TRANS64.TRYWAIT P0, [R5+URZ+0x30820], R0 ;  /* 0x03082000050075a7 */ /* 0x000e24000800017f */
[----:B0-----:R-:W-:Y:S05]  /*2a990*/  @!P0 BRA `(.L_x_1995) ;  /* 0x0000004c00a08947 */ /* 0x001fea0003800000 */
.L_x_2182:
[----:B------:R-:W-:Y:S05]  /*2a9a0*/  BSYNC B0 ;  /* 0x0000000000007941 */ /* 0x000fea0003800000 */
.L_x_1994:
[----:B------:R-:W-:-:S03]  /*2a9b0*/  UMOV UR4, 0xffffffff ;  /* 0xffffffff00047882 */ /* 0x000fc60000000000 */
[----:B------:R-:W-:Y:S05]  /*2a9c0*/  BRA.DIV UR4, `(.L_x_1996) ;  /* 0x0000004e04a87947 */ /* 0x000fea000b800000 */
[----:B0-----:R-:W0:Y:S02]  /*2a9d0*/  S2R R0, SR_TID.X ;  /* 0x0000000000007919 */ /* 0x001e240000002100 */
[----:B0-----:R-:W-:-:S04]  /*2a9e0*/  SHF.R.U32.HI R0, RZ, 0x5, R0 ;  /* 0x00000005ff007819 */ /* 0x001fc80000011600 */
[----:B------:R-:W-:-:S05]  /*2a9f0*/  LOP3.LUT R0, R0, 0x3, RZ, 0xc0, !PT ;  /* 0x0000000300007812 */ /* 0x000fca00078ec0ff */
[----:B------:R0:W3:Y:S02]  /*2aa00*/  SHFL.IDX PT, R14, R0, RZ, 0x1f ;  /* 0x00001fff000e7589 */ /* 0x0000e400000e0000 */
.L_x_2185:
[----:B---3--:R-:W-:-:S13]  /*2aa10*/  ISETP.NE.AND P0, PT, R14, RZ, PT ;  /* 0x000000ff0e00720c */ /* 0x008fda0003f05270 */
[----:B------:R-:W-:Y:S05]  /*2aa20*/  @P0 BRA `(.L_x_1557) ;  /* 0x0000000000880947 */ /* 0x000fea0003800000 */
[----:B------:R-:W-:-:S03]  /*2aa30*/  UMOV UR4, 0xffffffff ;  /* 0xffffffff00047882 */ /* 0x000fc60000000000 */
[----:B------:R-:W-:Y:S05]  /*2aa40*/  BRA.DIV UR4, `(.L_x_1997) ;  /* 0x0000004e04bc7947 */ /* 0x000fea000b800000 */
[----:B------:R-:W-:-:S13]  /*2aa50*/  ELECT P6, URZ, PT ;  /* 0x00000000003f782f */ /* 0x000fda00038c0000 */
.L_x_2188:
[----:B------:R-:W-:Y:S05]  /*2aa60*/  @!P6 BRA `(.L_x_1557) ;  /* 0x000000000078e947 */ /* 0x000fea0003800000 */
[----:B0-----:R-:W3:Y:S02]  /*2aa70*/  LDL.LU R0, [R1+0x20] ;  /* 0x0000200001007983 */ /* 0x001ee40000300800 */
[----:B---3--:R-:W-:-:S04]  /*2aa80*/  LOP3.LUT R0, R0, 0x2, RZ, 0xfc, !PT ;  /* 0x0000000200007812 */ /* 0x008fc800078efcff */
[----:B------:R-:W-:-:S13]  /*2aa90*/  ISETP.NE.AND P0, PT, R0, 0x3, PT ;  /* 0x000000030000780c */ /* 0x000fda0003f05270 */
[----:B------:R-:W-:Y:S05]  /*2aaa0*/  @!P0 BRA `(.L_x_1998) ;  /* 0x0000000000048947 */ /* 0x000fea0003800000 */
[----:B------:R-:W-:Y:S01]  /*2aab0*/  BPT.TRAP 0x1 ;  /* 0x000000040000795c */ /* 0x000fe20000300000 */
.L_x_1998:
[----:B------:R-:W-:Y:S01]  /*2aac0*/  IMAD R3, R25, 0x8, R5 ;  /* 0x0000000819037824 */ /* 0x000fe200078e0205 */
[----:B------:R-:W-:Y:S01]  /*2aad0*/  SHF.L.U32 R2, R29, 0x1f, RZ ;  /* 0x0000001f1d027819 */ /* 0x000fe200000006ff */
[----:B------:R-:W-:-:S03]  /*2aae0*/  VIADD R25, R25, 0x1 ;  /* 0x0000000119197836 */ /* 0x000fc60000000000 */
[----:B------:R-:W0:Y:S02]  /*2aaf0*/  SYNCS.PHASECHK.TRANS64.TRYWAIT P1, [R3+URZ+0x30840], R2 ;  /* 0x03084002030075a7 */ /* 0x000e24000802017f */
[----:B------:R-:W-:-:S04]  /*2ab00*/  ISETP.NE.AND P2, PT, R25, 0x2, PT ;  /* 0x000000021900780c */ /* 0x000fc80003f45270 */
[----:B------:R-:W-:Y:S01]  /*2ab10*/  SEL R0, RZ, 0x1, P2 ;  /* 0x00000001ff007807 */ /* 0x000fe20001000000 */
[----:B0-----:R-:W-:Y:S08]  /*2ab20*/  @!P1 BRA `(.L_x_1999) ;  /* 0x0000004c00a49947 */ /* 0x001ff00003800000 */
.L_x_2189:
[----:B------:R-:W-:Y:S02]  /*2ab30*/  SEL R25, R25, RZ, P2 ;  /* 0x000000ff19197207 */ /* 0x000fe40001000000 */
[----:B------:R-:W-:Y:S01]  /*2ab40*/  LOP3.LUT R0, R29, R0, RZ, 0x3c, !PT ;  /* 0x000000001d007212 */ /* 0x000fe200078e3cff */
[----:B------:R-:W-:Y:S06]  /*2ab50*/  @!P0 BRA `(.L_x_2000) ;  /* 0x0000000000048947 */ /* 0x000fec0003800000 */
[----:B------:R-:W-:Y:S01]  /*2ab60*/  BPT.TRAP 0x1 ;  /* 0x000000040000795c */ /* 0x000fe20000300000 */
.L_x_2000:
[----:B------:R-:W-:Y:S01]  /*2ab70*/  IMAD R25, R25, 0x8, R5 ;  /* 0x0000000819197824 */ /* 0x000fe200078e0205 */
[----:B------:R-:W-:-:S04]  /*2ab80*/  SHF.L.U32 R0, R0, 0x1f, RZ ;  /* 0x0000001f00007819 */ /* 0x000fc800000006ff */
[----:B------:R-:W3:Y:S02]  /*2ab90*/  SYNCS.PHASECHK.TRANS64.TRYWAIT P1, [R25+URZ+0x30840], R0 ;  /* 0x03084000190075a7 */ /* 0x000ee4000802017f */
[----:B---3--:R-:W-:Y:S05]  /*2aba0*/  @!P1 BRA `(.L_x_2001) ;  /* 0x0000004c00989947 */ /* 0x008fea0003800000 */
.L_x_2190:
[----:B------:R-:W-:Y:S05]  /*2abb0*/  @!P0 BRA `(.L_x_2002) ;  /* 0x0000000000048947 */ /* 0x000fea0003800000 */
[----:B------:R-:W-:Y:S01]  /*2abc0*/  BPT.TRAP 0x1 ;  /* 0x000000040000795c */ /* 0x000fe20000300000 */
.L_x_2002:
[----:B------:R-:W4:Y:S02]  /*2abd0*/  SYNCS.PHASECHK.TRANS64.TRYWAIT P1, [R3+URZ+0x30860], R2 ;  /* 0x03086002030075a7 */ /* 0x000f24000802017f */
[----:B----4-:R-:W-:Y:S05]  /*2abe0*/  @!P1 BRA `(.L_x_2003) ;  /* 0x0000004c009c9947 */ /* 0x010fea0003800000 */
.L_x_2191:
[----:B------:R-:W-:Y:S05]  /*2abf0*/  @!P0 BRA `(.L_x_2004) ;  /* 0x0000000000048947 */ /* 0x000fea0003800000 */
[----:B------:R-:W-:Y:S01]  /*2ac00*/  BPT.TRAP 0x1 ;  /* 0x000000040000795c */ /* 0x000fe20000300000 */
.L_x_2004:
[----:B------:R0:W0:Y:S02]  /*2ac10*/  SYNCS.PHASECHK.TRANS64.TRYWAIT P0, [R25+URZ+0x30860], R0 ;  /* 0x03086000190075a7 */ /* 0x000024000800017f */
[----:B0-----:R-:W-:Y:S05]  /*2ac20*/  @!P0 NANOSLEEP.SYNCS 0x989680 ;  /* 0x009896800000895d */ /* 0x001fea0003900000 */
[----:B------:R-:W0:Y:S02]  /*2ac30*/  @!P0 SYNCS.PHASECHK.TRANS64 P0, [R25+URZ+0x30860], R0 ;  /* 0x03086000190085a7 */ /* 0x000e24000800007f */
[----:B0-----:R-:W-:Y:S05]  /*2ac40*/  @!P0 BRA `(.L_x_2004) ;  /* 0xfffffffc00f08947 */ /* 0x001fea000383ffff */
.L_x_1557:
[----:B------:R-:W-:Y:S05]  /*2ac50*/  BSYNC B9 ;  /* 0x0000000000097941 */ /* 0x000fea0003800000 */
.L_x_1554:
[----:B------:R-:W-:Y:S05]  /*2ac60*/  EXIT ;  /* 0x000000000000794d */ /* 0x000fea0003800000 */
.L_x_1583:
[----:B0-----:R0:W1:Y:S02]  /*2ac70*/  SYNCS.PHASECHK.TRANS64.TRYWAIT P6, [R90+URZ+0x30890], R105 ;  /* 0x030890695a0075a7 */ /* 0x00106400080c017f */
[----:B-1----:R-:W-:Y:S05]  /*2ac80*/  @!P6 NANOSLEEP.SYNCS 0x989680 ;  /* 0x009896800000e95d */ /* 0x002fea0003900000 */
[----:B------:R-:W1:Y:S02]  /*2ac90*/  @!P6 SYNCS.PHASECHK.TRANS64 P6, [R90+URZ+0x30890], R105 ;  /* 0x030890695a00e5a7 */ /* 0x000e6400080c007f */
[----:B-1----:R-:W-:Y:S05]  /*2aca0*/  @!P6 BRA `(.L_x_1583) ;  /* 0xfffffffc00f0e947 */ /* 0x002fea000383ffff */
[----:B------:R-:W-:Y:S05]  /*2acb0*/  BRA `(.L_x_2005) ;  /* 0xfffffd88005c7947 */ /* 0x000fea000383ffff */
.L_x_1584:
        /* <DEDUP_REMOVED lines=8> */
.L_x_2007:
[----:B------:R-:W-:Y:S05]  /*2ad40*/  BSYNC B1 ;  /* 0x0000000000017941 */ /* 0x000fea0003800000 */
.L_x_2006:
        /* <DEDUP_REMOVED lines=8> */
.L_x_2008:
[----:B------:R-:W-:Y:S01]  /*2add0*/  IMAD.MOV.U32 R108, RZ, RZ, R14 ;  /* 0x000000ffff6c7224 */ /* 0x000fe200078e000e */
[----:B------:R-:W-:Y:S06]  /*2ade0*/  BRA `(.L_x_2009) ;  /* 0xfffffd8800247947 */ /* 0x000fec000383ffff */
.L_x_1601:
        /* <DEDUP_REMOVED lines=8> */
.L_x_2011:
[----:B------:R-:W-:Y:S05]  /*2ae70*/  BSYNC B1 ;  /* 0x0000000000017941 */ /* 0x000fea0003800000 */
.L_x_2010:
        /* <DEDUP_REMOVED lines=8> */
.L_x_2012:
[----:B------:R-:W-:Y:S01]  /*2af00*/  IMAD.MOV.U32 R58, RZ, RZ, R14 ;  /* 0x000000ffff3a7224 */ /* 0x000fe200078e000e */
[----:B------:R-:W-:Y:S06]  /*2af10*/  BRA `(.L_x_2013) ;  /* 0xfffffd9400847947 */ /* 0x000fec000383ffff */
.L_x_1623:
[----:B0-----:R0:W1:Y:S02]  /*2af20*/  SYNCS.PHASECHK.TRANS64.TRYWAIT P6, [R90+URZ+0x30890], R105 ;  /* 0x030890695a0075a7 */ /* 0x00106400080c017f */
[----:B-1----:R-:W-:Y:S05]  /*2af30*/  @!P6 NANOSLEEP.SYNCS 0x989680 ;  /* 0x009896800000e95d */ /* 0x002fea0003900000 */
[----:B------:R-:W1:Y:S02]  /*2af40*/  @!P6 SYNCS.PHASECHK.TRANS64 P6, [R90+URZ+0x30890], R105 ;  /* 0x030890695a00e5a7 */ /* 0x000e6400080c007f */
[----:B-1----:R-:W-:Y:S05]  /*2af50*/  @!P6 BRA `(.L_x_1623) ;  /* 0xfffffffc00f0e947 */ /* 0x002fea000383ffff */
[----:B------:R-:W-:Y:S05]  /*2af60*/  BRA `(.L_x_2014) ;  /* 0xfffffdac00607947 */ /* 0x000fea000383ffff */
.L_x_1624:
        /* <DEDUP_REMOVED lines=8> */
.L_x_2016:
[----:B------:R-:W-:Y:S05]  /*2aff0*/  BSYNC B1 ;  /* 0x0000000000017941 */ /* 0x000fea0003800000 */
.L_x_2015:
        /* <DEDUP_REMOVED lines=8> */
.L_x_2017:
[----:B------:R-:W-:Y:S01]  /*2b080*/  IMAD.MOV.U32 R108, RZ, RZ, R14 ;  /* 0x000000ffff6c7224 */ /* 0x000fe200078e000e */
[----:B------:R-:W-:Y:S06]  /*2b090*/  BRA `(.L_x_2018) ;  /* 0xfffffdac002c7947 */ /* 0x000fec000383ffff */
.L_x_1633:
[----:B------:R-:W-:Y:S01]  /*2b0a0*/  BSSY B1, `(.L_x_2019) ;  /* 0x0000008000017945 */ /* 0x000fe20003800000 */
[----:B---3--:R-:W-:Y:S02]  /*2b0b0*/  IMAD.MOV.U32 R13, RZ, RZ, R114 ;  /* 0x000000ffff0d7224 */ /* 0x008fe400078e0072 */
[----:B------:R-:W-:Y:S02]  /*2b0c0*/  IMAD.MOV.U32 R12, RZ, RZ, 0x1 ;  /* 0x00000001ff0c7424 */ /* 0x000fe400078e00ff */
[----:B--2---:R-:W-:Y:S02]  /*2b0d0*/  IMAD.MOV.U32 R11, RZ, RZ, 0x181f ;  /* 0x0000181fff0b7424 */ /* 0x004fe400078e00ff */
[----:B------:R-:W-:-:S07]  /*2b0e0*/  IMAD.MOV.U32 R15, RZ, RZ, -0x1 ;  /* 0xffffffffff0f7424 */ /* 0x000fce00078e00ff */
[----:B01----:R-:W-:Y:S05]  /*2b0f0*/  WARPSYNC.COLLECTIVE R15, `(.L_x_2020) ;  /* 0x000000000f087348 */ /* 0x003fea0003c00000 */
[----:B------:R2:W3:Y:S02]  /*2b100*/  SHFL.IDX P6, R14, R13, R12, R11 ;  /* 0x0000000c0d0e7389 */ /* 0x0004e400000c000b */
[----:B0123--:R-:W-:Y:S01]  /*2b110*/  ENDCOLLECTIVE ;  /* 0x000000000000791b */ /* 0x00ffe20003800000 */
.L_x_2020:
[----:B------:R-:W-:Y:S05]  /*2b120*/  BSYNC B1 ;  /* 0x0000000000017941 */ /* 0x000fea0003800000 */
.L_x_2019:
        /* <DEDUP_REMOVED lines=8> */
.L_x_2021:
[----:B------:R-:W-:Y:S01]  /*2b1b0*/  IMAD.MOV.U32 R44, RZ, RZ, R14 ;  /* 0x000000ffff2c7224 */ /* 0x000fe200078e000e */
[----:B------:R-:W-:Y:S06]  /*2b1c0*/  BRA `(.L_x_2022) ;  /* 0xfffffdb800f07947 */ /* 0x000fec000383ffff */
.L_x_1642:
[----:B0-----:R0:W1:Y:S02]  /*2b1d0*/  SYNCS.PHASECHK.TRANS64.TRYWAIT P0, [R90+URZ+0x30890], R105 ;  /* 0x030890695a0075a7 */ /* 0x001064000800017f */
[----:B-1----:R-:W-:Y:S05]  /*2b1e0*/  @!P0 NANOSLEEP.SYNCS 0x989680 ;  /* 0x009896800000895d */ /* 0x002fea0003900000 */
[----:B------:R-:W1:Y:S02]  /*2b1f0*/  @!P0 SYNCS.PHASECHK.TRANS64 P0, [R90+URZ+0x30890], R105 ;  /* 0x030890695a0085a7 */ /* 0x000e64000800007f */
[----:B-1----:R-:W-:Y:S05]  /*2b200*/  @!P0 BRA `(.L_x_1642) ;  /* 0xfffffffc00f08947 */ /* 0x002fea000383ffff */
[----:B------:R-:W-:Y:S05]  /*2b210*/  BRA `(.L_x_2023) ;  /* 0xfffffdcc00007947 */ /* 0x000fea000383ffff */
.L_x_1643:
        /* <DEDUP_REMOVED lines=8> */
.L_x_2025:
[----:B------:R-:W-:Y:S05]  /*2b2a0*/  BSYNC B1 ;  /* 0x0000000000017941 */ /* 0x000fea0003800000 */
.L_x_2024:
        /* <DEDUP_REMOVED lines=8> */
.L_x_2026:
[----:B------:R-:W-:Y:S01]  /*2b330*/  IMAD.MOV.U32 R42, RZ, RZ, R14 ;  /* 0x000000ffff2a7224 */ /* 0x000fe200078e000e */
[----:B------:R-:W-:Y:S06]  /*2b340*/  BRA `(.L_x_2027) ;  /* 0xfffffdcc00287947 */ /* 0x000fec000383ffff */
.L_x_1646:
        /* <DEDUP_REMOVED lines=8> */
.L_x_2029:
[----:B------:R-:W-:Y:S05]  /*2b3d0*/  BSYNC B1 ;  /* 0x0000000000017941 */ /* 0x000fea0003800000 */
.L_x_2028:
        /* <DEDUP_REMOVED lines=8> */
.L_x_2030:
[----:B------:R-:W-:Y:S01]  /*2b460*/  IMAD.MOV.U32 R42, RZ, RZ, R14 ;  /* 0x000000ffff2a7224 */ /* 0x000fe200078e000e */
[----:B------:R-:W-:Y:S06]  /*2b470*/  BRA `(.L_x_2031) ;  /* 0xfffffdcc004c7947 */ /* 0x000fec000383ffff */
.L_x_1650:
[----:B--2---:R2:W0:Y:S02]  /*2b480*/  SYNCS.PHASECHK.TRANS64.TRYWAIT P4, [R90+URZ+0x308b0], R105 ;  /* 0x0308b0695a0075a7 */ /* 0x004424000808017f */
[----:B0-----:R-:W-:Y:S05]  /*2b490*/  @!P4 NANOSLEEP.SYNCS 0x989680 ;  /* 0x009896800000c95d */ /* 0x001fea0003900000 */
[----:B------:R-:W0:Y:S02]  /*2b4a0*/  @!P4 SYNCS.PHASECHK.TRANS64 P4, [R90+URZ+0x308b0], R105 ;  /* 0x0308b0695a00c5a7 */ /* 0x000e24000808007f */
[----:B0-----:R-:W-:Y:S05]  /*2b4b0*/  @!P4 BRA `(.L_x_1650) ;  /* 0xfffffffc00f0c947 */ /* 0x001fea000383ffff */
[----:B------:R-:W-:Y:S05]  /*2b4c0*/  BRA `(.L_x_2032) ;  /* 0xfffffdcc00ec7947 */ /* 0x000fea000383ffff */
.L_x_1678:
        /* <DEDUP_REMOVED lines=8> */
.L_x_2034:
[----:B------:R-:W-:Y:S05]  /*2b550*/  BSYNC B1 ;  /* 0x0000000000017941 */ /* 0x000fea0003800000 */
.L_x_2033:
        /* <DEDUP_REMOVED lines=8> */
.L_x_2035:
[----:B------:R-:W-:Y:S02]  /*2b5e0*/  IMAD.MOV.U32 R13, RZ, RZ, R8 ;  /* 0x000000ffff0d7224 */ /* 0x000fe400078e0008 */
[----:B------:R-:W-:-:S07]  /*2b5f0*/  IMAD.MOV.U32 R4, RZ, RZ, R14 ;  /* 0x000000ffff047224 */ /* 0x000fce00078e000e */
[----:B------:R-:W-:Y:S05]  /*2b600*/  WARPSYNC.COLLECTIVE R15, `(.L_x_2036) ;  /* 0x000000000f087348 */ /* 0x000fea0003c00000 */
[----:B------:R0:W1:Y:S02]  /*2b610*/  SHFL.IDX P6, R14, R13, R12, R11 ;  /* 0x0000000c0d0e7389 */ /* 0x00006400000c000b */
[----:B01----:R-:W-:Y:S01]  /*2b620*/  ENDCOLLECTIVE ;  /* 0x000000000000791b */ /* 0x003fe20003800000 */
.L_x_2036:
[----:B------:R-:W-:Y:S02]  /*2b630*/  IMAD.MOV.U32 R13, RZ, RZ, R0 ;  /* 0x000000ffff0d7224 */ /* 0x000fe400078e0000 */
[----:B------:R-:W-:-:S07]  /*2b640*/  IMAD.MOV.U32 R9, RZ, RZ, R14 ;  /* 0x000000ffff097224 */ /* 0x000fce00078e000e */
[----:B------:R-:W-:Y:S05]  /*2b650*/  WARPSYNC.COLLECTIVE R15, `(.L_x_2037) ;  /* 0x000000000f087348 */ /* 0x000fea0003c00000 */
[----:B------:R0:W1:Y:S02]  /*2b660*/  SHFL.IDX P6, R14, R13, R12, R11 ;  /* 0x0000000c0d0e7389 */ /* 0x00006400000c000b */
[----:B01----:R-:W-:Y:S01]  /*2b670*/  ENDCOLLECTIVE ;  /* 0x000000000000791b */ /* 0x003fe20003800000 */
.L_x_2037:
[----:B------:R-:W-:Y:S05]  /*2b680*/  BRA `(.L_x_2038) ;  /* 0xfffffde4003c7947 */ /* 0x000fea000383ffff */
.L_x_1681:
[----:B------:R-:W-:Y:S01]  /*2b690*/  BSSY B1, `(.L_x_2039) ;  /* 0x0000008000017945 */ /* 0x000fe20003800000 */
[----:B------:R-:W-:Y:S02]  /*2b6a0*/  IMAD.MOV.U32 R13, RZ, RZ, R7 ;  /* 0x000000ffff0d7224 */ /* 0x000fe400078e0007 */
[----:B------:R-:W-:Y:S02]  /*2b6b0*/  IMAD.MOV.U32 R12, RZ, RZ, 0x1 ;  /* 0x00000001ff0c7424 */ /* 0x000fe400078e00ff */
[----:B------:R-:W-:Y:S02]  /*2b6c0*/  IMAD.MOV.U32 R11, RZ, RZ, 0x181f ;  /* 0x0000181fff0b7424 */ /* 0x000fe400078e00ff */
[----:B------:R-:W-:-:S07]  /*2b6d0*/  IMAD.MOV.U32 R15, RZ, RZ, -0x1 ;  /* 0xffffffffff0f7424 */ /* 0x000fce00078e00ff */
[----:B0---4-:R-:W-:Y:S05]  /*2b6e0*/  WARPSYNC.COLLECTIVE R15, `(.L_x_2040) ;  /* 0x000000000f087348 */ /* 0x011fea0003c00000 */
[----:B----4-:R1:W2:Y:S02]  /*2b6f0*/  SHFL.IDX P6, R14, R13, R12, R11 ;  /* 0x0000000c0d0e7389 */ /* 0x0102a400000c000b */
[----:B012---:R-:W-:Y:S01]  /*2b700*/  ENDCOLLECTIVE ;  /* 0x000000000000791b */ /* 0x007fe20003800000 */
.L_x_2040:
[----:B------:R-:W-:Y:S05]  /*2b710*/  BSYNC B1 ;  /* 0x0000000000017941 */ /* 0x000fea0003800000 */
.L_x_2039:
        /* <DEDUP_REMOVED lines=8> */
.L_x_2041:
[----:B------:R-:W-:Y:S02]  /*2b7a0*/  IMAD.MOV.U32 R13, RZ, RZ, R8 ;  /* 0x000000ffff0d7224 */ /* 0x000fe400078e0008 */
[----:B------:R-:W-:-:S07]  /*2b7b0*/  IMAD.MOV.U32 R4, RZ, RZ, R14 ;  /* 0x000000ffff047224 */ /* 0x000fce00078e000e */
[----:B------:R-:W-:Y:S05]  /*2b7c0*/  WARPSYNC.COLLECTIVE R15, `(.L_x_2042) ;  /* 0x000000000f087348 */ /* 0x000fea0003c00000 */
[----:B------:R0:W1:Y:S02]  /*2b7d0*/  SHFL.IDX P6, R14, R13, R12, R11 ;  /* 0x0000000c0d0e7389 */ /* 0x00006400000c000b */
[----:B01----:R-:W-:Y:S01]  /*2b7e0*/  ENDCOLLECTIVE ;  /* 0x000000000000791b */ /* 0x003fe20003800000 */
.L_x_2042:
[----:B------:R-:W-:Y:S02]  /*2b7f0*/  IMAD.MOV.U32 R13, RZ, RZ, R0 ;  /* 0x000000ffff0d7224 */ /* 0x000fe400078e0000 */
[----:B------:R-:W-:-:S07]  /*2b800*/  IMAD.MOV.U32 R9, RZ, RZ, R14 ;  /* 0x000000ffff097224 */ /* 0x000fce00078e000e */
[----:B------:R-:W-:Y:S05]  /*2b810*/  WARPSYNC.COLLECTIVE R15, `(.L_x_2043) ;  /* 0x000000000f087348 */ /* 0x000fea0003c00000 */
[----:B------:R0:W1:Y:S02]  /*2b820*/  SHFL.IDX P6, R14, R13, R12, R11 ;  /* 0x0000000c0d0e7389 */ /* 0x00006400000c000b */
[----:B01----:R-:W-:Y:S01]  /*2b830*/  ENDCOLLECTIVE ;  /* 0x000000000000791b */ /* 0x003fe20003800000 */
.L_x_2043:
[----:B------:R-:W-:Y:S05]  /*2b840*/  BRA `(.L_x_2044) ;  /* 0xfffffde800447947 */ /* 0x000fea000383ffff */
.L_x_1684:
[----:B------:R-:W-:Y:S01]  /*2b850*/  BSSY B1, `(.L_x_2045) ;  /* 0x0000008000017945 */ /* 0x000fe20003800000 */
[----:B------:R-:W-:Y:S02]  /*2b860*/  IMAD.MOV.U32 R13, RZ, RZ, R7 ;  /* 0x000000ffff0d7224 */ /* 0x000fe400078e0007 */
[----:B------:R-:W-:Y:S02]  /*2b870*/  IMAD.MOV.U32 R12, RZ, RZ, 0x2 ;  /* 0x00000002ff0c7424 */ /* 0x000fe400078e00ff */
[----:B------:R-:W-:Y:S02]  /*2b880*/  IMAD.MOV.U32 R11, RZ, RZ, 0x181f ;  /* 0x0000181fff0b7424 */ /* 0x000fe400078e00ff */
[----:B------:R-:W-:-:S07]  /*2b890*/  IMAD.MOV.U32 R15, RZ, RZ, -0x1 ;  /* 0xffffffffff0f7424 */ /* 0x000fce00078e00ff */
[----:B-1--4-:R-:W-:Y:S05]  /*2b8a0*/  WARPSYNC.COLLECTIVE R15, `(.L_x_2046) ;  /* 0x000000000f087348 */ /* 0x012fea0003c00000 */
[----:B----4-:R0:W2:Y:S02]  /*2b8b0*/  SHFL.IDX P6, R14, R13, R12, R11 ;  /* 0x0000000c0d0e7389 */ /* 0x0100a400000c000b */
[----:B012---:R-:W-:Y:S01]  /*2b8c0*/  ENDCOLLECTIVE ;  /* 0x000000000000791b */ /* 0x007fe20003800000 */
.L_x_2046:
[----:B------:R-:W-:Y:S05]  /*2b8d0*/  BSYNC B1 ;  /* 0x0000000000017941 */ /* 0x000fea0003800000 */
.L_x_2045:
        /* <DEDUP_REMOVED lines=8> */
.L_x_2047:
[----:B------:R-:W-:Y:S02]  /*2b960*/  IMAD.MOV.U32 R13, RZ, RZ, R8 ;  /* 0x000000ffff0d7224 */ /* 0x000fe400078e0008 */
[----:B------:R-:W-:-:S07]  /*2b970*/  IMAD.MOV.U32 R4, RZ, RZ, R14 ;  /* 0x000000ffff047224 */ /* 0x000fce00078e000e */
[----:B------:R-:W-:Y:S05]  /*2b980*/  WARPSYNC.COLLECTIVE R15, `(.L_x_2048) ;  /* 0x000000000f087348 */ /* 0x000fea0003c00000 */
[----:B------:R0:W1:Y:S02]  /*2b990*/  SHFL.IDX P6, R14, R13, R12, R11 ;  /* 0x0000000c0d0e7389 */ /* 0x00006400000c000b */
[----:B01----:R-:W-:Y:S01]  /*2b9a0*/  ENDCOLLECTIVE ;  /* 0x000000000000791b */ /* 0x003fe20003800000 */
.L_x_2048:
[----:B------:R-:W-:Y:S02]  /*2b9b0*/  IMAD.MOV.U32 R13, RZ, RZ, R0 ;  /* 0x000000ffff0d7224 */ /* 0x000fe400078e0000 */
[----:B------:R-:W-:-:S07]  /*2b9c0*/  IMAD.MOV.U32 R9, RZ, RZ, R14 ;  /* 0x000000ffff097224 */ /* 0x000fce00078e000e */
[----:B------:R-:W-:Y:S05]  /*2b9d0*/  WARPSYNC.COLLECTIVE R15, `(.L_x_2049) ;  /* 0x000000000f087348 */ /* 0x000fea0003c00000 */
[----:B------:R0:W1:Y:S02]  /*2b9e0*/  SHFL.IDX P6, R14, R13, R12, R11 ;  /* 0x0000000c0d0e7389 */ /* 0x00006400000c000b */
[----:B01----:R-:W-:Y:S01]  /*2b9f0*/  ENDCOLLECTIVE ;  /* 0x000000000000791b */ /* 0x003fe20003800000 */
.L_x_2049:
[----:B------:R-:W-:Y:S05]  /*2ba00*/  BRA `(.L_x_2050) ;  /* 0xfffffdec00447947 */ /* 0x000fea000383ffff */
.L_x_1687:
[----:B------:R-:W-:Y:S01]  /*2ba10*/  BSSY B1, `(.L_x_2051) ;  /* 0x0000008000017945 */ /* 0x000fe20003800000 */
[----:B------:R-:W-:Y:S02]  /*2ba20*/  IMAD.MOV.U32 R13, RZ, RZ, R7 ;  /* 0x000000ffff0d7224 */ /* 0x000fe400078e0007 */
[----:B------:R-:W-:Y:S02]  /*2ba30*/  IMAD.MOV.U32 R12, RZ, RZ, 0x3 ;  /* 0x00000003ff0c7424 */ /* 0x000fe400078e00ff */
[----:B------:R-:W-:Y:S02]  /*2ba40*/  IMAD.MOV.U32 R11, RZ, RZ, 0x181f ;  /* 0x0000181fff0b7424 */ /* 0x000fe400078e00ff */
[----:B------:R-:W-:-:S07]  /*2ba50*/  IMAD.MOV.U32 R15, RZ, RZ, -0x1 ;  /* 0xffffffffff0f7424 */ /* 0x000fce00078e00ff */
[----:B-1--4-:R-:W-:Y:S05]  /*2ba60*/  WARPSYNC.COLLECTIVE R15, `(.L_x_2052) ;  /* 0x000000000f087348 */ /* 0x012fea0003c00000 */
[----:B------:R0:W2:Y:S02]  /*2ba70*/  SHFL.IDX P6, R14, R13, R12, R11 ;  /* 0x0000000c0d0e7389 */ /* 0x0000a400000c000b */
[----:B012-4-:R-:W-:Y:S01]  /*2ba80*/  ENDCOLLECTIVE ;  /* 0x000000000000791b */ /* 0x017fe20003800000 */
.L_x_2052:
[----:B------:R-:W-:Y:S05]  /*2ba90*/  BSYNC B1 ;  /* 0x0000000000017941 */ /* 0x000fea0003800000 */
.L_x_2051:
        /* <DEDUP_REMOVED lines=8> */
.L_x_2053:
[----:B------:R-:W-:Y:S02]  /*2bb20*/  IMAD.MOV.U32 R13, RZ, RZ, R8 ;  /* 0x000000ffff0d7224 */ /* 0x000fe400078e0008 */
[----:B------:R-:W-:-:S07]  /*2bb30*/  IMAD.MOV.U32 R10, RZ, RZ, R14 ;  /* 0x000000ffff0a7224 */ /* 0x000fce00078e000e */
[----:B------:R-:W-:Y:S05]  /*2bb40*/  WARPSYNC.COLLECTIVE R15, `(.L_x_2054) ;  /* 0x000000000f087348 */ /* 0x000fea0003c00000 */
[----:B------:R0:W1:Y:S02]  /*2bb50*/  SHFL.IDX P6, R14, R13, R12, R11 ;  /* 0x0000000c0d0e7389 */ /* 0x00006400000c000b */
[----:B01----:R-:W-:Y:S01]  /*2bb60*/  ENDCOLLECTIVE ;  /* 0x000000000000791b */ /* 0x003fe20003800000 */
.L_x_2054:
[----:B------:R-:W-:Y:S02]  /*2bb70*/  IMAD.MOV.U32 R13, RZ, RZ, R0 ;  /* 0x000000ffff0d7224 */ /* 0x000fe400078e0000 */
[----:B------:R-:W-:-:S07]  /*2bb80*/  IMAD.MOV.U32 R75, RZ, RZ, R14 ;  /* 0x000000ffff4b7224 */ /* 0x000fce00078e000e */
[----:B------:R-:W-:Y:S05]  /*2bb90*/  WARPSYNC.COLLECTIVE R15, `(.L_x_2055) ;  /* 0x000000000f087348 */ /* 0x000fea0003c00000 */
[----:B------:R0:W1:Y:S02]  /*2bba0*/  SHFL.IDX P6, R14, R13, R12, R11 ;  /* 0x0000000c0d0e7389 */ /* 0x00006400000c000b */
[----:B01----:R-:W-:Y:S01]  /*2bbb0*/  ENDCOLLECTIVE ;  /* 0x000000000000791b */ /* 0x003fe20003800000 */
.L_x_2055:
[----:B------:R-:W-:Y:S01]  /*2bbc0*/  IMAD.MOV.U32 R0, RZ, RZ, R14 ;  /* 0x000000ffff007224 */ /* 0x000fe200078e000e */
[----:B------:R-:W-:Y:S06]  /*2bbd0*/  BRA `(.L_x_2056) ;  /* 0xfffffdf000487947 */ /* 0x000fec000383ffff */
.L_x_1691:
[----:B0-----:R0:W1:Y:S02]  /*2bbe0*/  SYNCS.PHASECHK.TRANS64.TRYWAIT P0, [R18+URZ+0x30800], R127 ;  /* 0x0308007f120075a7 */ /* 0x001064000800017f */
[----:B-1----:R-:W-:Y:S05]  /*2bbf0*/  @!P0 NANOSLEEP.SYNCS 0x989680 ;  /* 0x009896800000895d */ /* 0x002fea0003900000 */
[----:B------:R-:W1:Y:S02]  /*2bc00*/  @!P0 SYNCS.PHASECHK.TRANS64 P0, [R18+URZ+0x30800], R127 ;  /* 0x0308007f120085a7 */ /* 0x000e64000800007f */
[----:B-1----:R-:W-:Y:S05]  /*2bc10*/  @!P0 BRA `(.L_x_1691) ;  /* 0xfffffffc00f08947 */ /* 0x002fea000383ffff */
[----:B------:R-:W-:Y:S05]  /*2bc20*/  BRA `(.L_x_2057) ;  /* 0xfffffdf400b47947 */ /* 0x000fea000383ffff */
.L_x_1723:
        /* <DEDUP_REMOVED lines=8> */
.L_x_2059:
[----:B------:R-:W-:Y:S05]  /*2bcb0*/  BSYNC B1 ;  /* 0x0000000000017941 */ /* 0x000fea0003800000 */
.L_x_2058:
        /* <DEDUP_REMOVED lines=8> */
.L_x_2060:
[----:B------:R-:W-:Y:S02]  /*2bd40*/  IMAD.MOV.U32 R13, RZ, RZ, R8 ;  /* 0x000000ffff0d7224 */ /* 0x000fe400078e0008 */
[----:B------:R-:W-:-:S07]  /*2bd50*/  IMAD.MOV.U32 R5, RZ, RZ, R14 ;  /* 0x000000ffff057224 */ /* 0x000fce00078e000e */
[----:B------:R-:W-:Y:S05]  /*2bd60*/  WARPSYNC.COLLECTIVE R15, `(.L_x_2061) ;  /* 0x000000000f087348 */ /* 0x000fea0003c00000 */
[----:B------:R0:W1:Y:S02]  /*2bd70*/  SHFL.IDX P6, R14, R13, R12, R11 ;  /* 0x0000000c0d0e7389 */ /* 0x00006400000c000b */
[----:B01----:R-:W-:Y:S01]  /*2bd80*/  ENDCOLLECTIVE ;  /* 0x000000000000791b */ /* 0x003fe20003800000 */
.L_x_2061:
[----:B------:R-:W-:Y:S02]  /*2bd90*/  IMAD.MOV.U32 R13, RZ, RZ, R0 ;  /* 0x000000ffff0d7224 */ /* 0x000fe400078e0000 */
[----:B------:R-:W-:-:S07]  /*2bda0*/  IMAD.MOV.U32 R9, RZ, RZ, R14 ;  /* 0x000000ffff097224 */ /* 0x000fce00078e000e */
[----:B------:R-:W-:Y:S05]  /*2bdb0*/  WARPSYNC.COLLECTIVE R15, `(.L_x_2062) ;  /* 0x000000000f087348 */ /* 0x000fea0003c00000 */
[----:B------:R0:W1:Y:S02]  /*2bdc0*/  SHFL.IDX P6, R14, R13, R12, R11 ;  /* 0x0000000c0d0e7389 */ /* 0x00006400000c000b */
[----:B01----:R-:W-:Y:S01]  /*2bdd0*/  ENDCOLLECTIVE ;  /* 0x000000000000791b */ /* 0x003fe20003800000 */
.L_x_2062:
[----:B------:R-:W-:Y:S05]  /*2bde0*/  BRA `(.L_x_2063) ;  /* 0xfffffe2800887947 */ /* 0x000fea000383ffff */
.L_x_1726:
        /* <DEDUP_REMOVED lines=8> */
.L_x_2065:
[----:B------:R-:W-:Y:S05]  /*2be70*/  BSYNC B1 ;  /* 0x0000000000017941 */ /* 0x000fea0003800000 */
.L_x_2064:
        /* <DEDUP_REMOVED lines=8> */
.L_x_2066:
[----:B------:R-:W-:Y:S02]  /*2bf00*/  IMAD.MOV.U32 R13, RZ, RZ, R8 ;  /* 0x000000ffff0d7224 */ /* 0x000fe400078e0008 */
[----:B------:R-:W-:-:S07]  /*2bf10*/  IMAD.MOV.U32 R5, RZ, RZ, R14 ;  /* 0x000000ffff057224 */ /* 0x000fce00078e000e */
[----:B------:R-:W-:Y:S05]  /*2bf20*/  WARPSYNC.COLLECTIVE R15, `(.L_x_2067) ;  /* 0x000000000f087348 */ /* 0x000fea0003c00000 */
[----:B------:R0:W1:Y:S02]  /*2bf30*/  SHFL.IDX P6, R14, R13, R12, R11 ;  /* 0x0000000c0d0e7389 */ /* 0x00006400000c000b */
[----:B01----:R-:W-:Y:S01]  /*2bf40*/  ENDCOLLECTIVE ;  /* 0x000000000000791b */ /* 0x003fe20003800000 */
.L_x_2067:
[----:B------:R-:W-:Y:S02]  /*2bf50*/  IMAD.MOV.U32 R13, RZ, RZ, R0 ;  /* 0x000000ffff0d7224 */ /* 0x000fe400078e0000 */
[----:B------:R-:W-:-:S07]  /*2bf60*/  IMAD.MOV.U32 R9, RZ, RZ, R14 ;  /* 0x000000ffff097224 */ /* 0x000fce00078e000e */
[----:B------:R-:W-:Y:S05]  /*2bf70*/  WARPSYNC.COLLECTIVE R15, `(.L_x_2068) ;  /* 0x000000000f087348 */ /* 0x000fea0003c00000 */
[----:B------:R0:W1:Y:S02]  /*2bf80*/  SHFL.IDX P6, R14, R13, R12, R11 ;  /* 0x0000000c0d0e7389 */ /* 0x00006400000c000b */
[----:B01----:R-:W-:Y:S01]  /*2bf90*/  ENDCOLLECTIVE ;  /* 0x000000000000791b */ /* 0x003fe20003800000 */
.L_x_2068:
[----:B------:R-:W-:Y:S05]  /*2bfa0*/  BRA `(.L_x_2069) ;  /* 0xfffffe2c00547947 */ /* 0x000fea000383ffff */
.L_x_1729:
        /* <DEDUP_REMOVED lines=8> */
.L_x_2071:
[----:B------:R-:W-:Y:S05]  /*2c030*/  BSYNC B1 ;  /* 0x0000000000017941 */ /* 0x000fea0003800000 */
.L_x_2070:
        /* <DEDUP_REMOVED lines=8> */
.L_x_2072:
[----:B------:R-:W-:Y:S02]  /*2c0c0*/  IMAD.MOV.U32 R13, RZ, RZ, R8 ;  /* 0x000000ffff0d7224 */ /* 0x000fe400078e0008 */
[----:B------:R-:W-:-:S07]  /*2c0d0*/  IMAD.MOV.U32 R5, RZ, RZ, R14 ;  /* 0x000000ffff057224 */ /* 0x000fce00078e000e */
[----:B------:R-:W-:Y:S05]  /*2c0e0*/  WARPSYNC.COLLECTIVE R15, `(.L_x_2073) ;  /* 0x000000000f087348 */ /* 0x000fea0003c00000 */
[----:B------:R0:W1:Y:S02]  /*2c0f0*/  SHFL.IDX P6, R14, R13, R12, R11 ;  /* 0x0000000c0d0e7389 */ /* 0x00006400000c000b */
[----:B01----:R-:W-:Y:S01]  /*2c100*/  ENDCOLLECTIVE ;  /* 0x000000000000791b */ /* 0x003fe20003800000 */
.L_x_2073:
[----:B------:R-:W-:Y:S02]  /*2c110*/  IMAD.MOV.U32 R13, RZ, RZ, R0 ;  /* 0x000000ffff0d7224 */ /* 0x000fe400078e0000 */
[----:B------:R-:W-:-:S07]  /*2c120*/  IMAD.MOV.U32 R9, RZ, RZ, R14 ;  /* 0x000000ffff097224 */ /* 0x000fce00078e000e */
[----:B------:R-:W-:Y:S05]  /*2c130*/  WARPSYNC.COLLECTIVE R15, `(.L_x_2074) ;  /* 0x000000000f087348 */ /* 0x000fea0003c00000 */
[----:B------:R0:W1:Y:S02]  /*2c140*/  SHFL.IDX P6, R14, R13, R12, R11 ;  /* 0x0000000c0d0e7389 */ /* 0x00006400000c000b */
[----:B01----:R-:W-:Y:S01]  /*2c150*/  ENDCOLLECTIVE ;  /* 0x000000000000791b */ /* 0x003fe20003800000 */
.L_x_2074:
[----:B------:R-:W-:Y:S05]  /*2c160*/  BRA `(.L_x_2075) ;  /* 0xfffffe3000187947 */ /* 0x000fea000383ffff */
.L_x_1732:
        /* <DEDUP_REMOVED lines=8> */
.L_x_2077:
[----:B------:R-:W-:Y:S05]  /*2c1f0*/  BSYNC B1 ;  /* 0x0000000000017941 */ /* 0x000fea0003800000 */
.L_x_2076:
        /* <DEDUP_REMOVED lines=8> */
.L_x_2078:
[----:B------:R-:W-:Y:S02]  /*2c280*/  IMAD.MOV.U32 R13, RZ, RZ, R8 ;  /* 0x000000ffff0d7224 */ /* 0x000fe400078e0008 */
[----:B------:R-:W-:-:S07]  /*2c290*/  IMAD.MOV.U32 R76, RZ, RZ, R14 ;  /* 0x000000ffff4c7224 */ /* 0x000fce00078e000e */
[----:B------:R-:W-:Y:S05]  /*2c2a0*/  WARPSYNC.COLLECTIVE R15, `(.L_x_2079) ;  /* 0x000000000f087348 */ /* 0x000fea0003c00000 */
[----:B------:R0:W1:Y:S02]  /*2c2b0*/  SHFL.IDX P6, R14, R13, R12, R11 ;  /* 0x0000000c0d0e7389 */ /* 0x00006400000c000b */
[----:B01----:R-:W-:Y:S01]  /*2c2c0*/  ENDCOLLECTIVE ;  /* 0x000000000000791b */ /* 0x003fe20003800000 */
.L_x_2079:
[----:B------:R-:W-:Y:S02]  /*2c2d0*/  IMAD.MOV.U32 R13, RZ, RZ, R0 ;  /* 0x000000ffff0d7224 */ /* 0x000fe400078e0000 */
[----:B------:R-:W-:-:S07]  /*2c2e0*/  IMAD.MOV.U32 R77, RZ, RZ, R14 ;  /* 0x000000ffff4d7224 */ /* 0x000fce00078e000e */
[----:B------:R-:W-:Y:S05]  /*2c2f0*/  WARPSYNC.COLLECTIVE R15, `(.L_x_2080) ;  /* 0x000000000f087348 */ /* 0x000fea0003c00000 */
[----:B------:R0:W1:Y:S02]  /*2c300*/  SHFL.IDX P6, R14, R13, R12, R11 ;  /* 0x0000000c0d0e7389 */ /* 0x00006400000c000b */
[----:B01----:R-:W-:Y:S01]  /*2c310*/  ENDCOLLECTIVE ;  /* 0x000000000000791b */ /* 0x003fe20003800000 */
.L_x_2080:
[----:B------:R-:W-:Y:S01]  /*2c320*/  IMAD.MOV.U32 R0, RZ, RZ, R14 ;  /* 0x000000ffff007224 */ /* 0x000fe200078e000e */
[----:B------:R-:W-:Y:S06]  /*2c330*/  BRA `(.L_x_2081) ;  /* 0xfffffe3000e07947 */ /* 0x000fec000383ffff */
.L_x_1736:
[----:B0-----:R0:W1:Y:S02]  /*2c340*/  SYNCS.PHASECHK.TRANS64.TRYWAIT P0, [R18+URZ+0x30800], R91 ;  /* 0x0308005b120075a7 */ /* 0x001064000800017f */
[----:B-1----:R-:W-:Y:S05]  /*2c350*/  @!P0 NANOSLEEP.SYNCS 0x989680 ;  /* 0x009896800000895d */ /* 0x002fea0003900000 */
[----:B------:R-:W1:Y:S02]  /*2c360*/  @!P0 SYNCS.PHASECHK.TRANS64 P0, [R18+URZ+0x30800], R91 ;  /* 0x0308005b120085a7 */ /* 0x000e64000800007f */
[----:B-1----:R-:W-:Y:S05]  /*2c370*/  @!P0 BRA `(.L_x_1736) ;  /* 0xfffffffc00f08947 */ /* 0x002fea000383ffff */
[----:B------:R-:W-:Y:S05]  /*2c380*/  BRA `(.L_x_2082) ;  /* 0xfffffe38001c7947 */ /* 0x000fea000383ffff */
.L_x_1754:
[----:B-1----:R1:W0:Y:S02]  /*2c390*/  SYNCS.PHASECHK.TRANS64.TRYWAIT P1, [R58+URZ+0x30830], R3 ;  /* 0x030830033a0075a7 */ /* 0x002224000802017f */
[----:B0-----:R-:W-:Y:S05]  /*2c3a0*/  @!P1 NANOSLEEP.SYNCS 0x989680 ;  /* 0x009896800000995d */ /* 0x001fea0003900000 */
[----:B------:R-:W0:Y:S02]  /*2c3b0*/  @!P1 SYNCS.PHASECHK.TRANS64 P1, [R58+URZ+0x30830], R3 ;  /* 0x030830033a0095a7 */ /* 0x000e24000802007f */
[----:B0-----:R-:W-:Y:S05]  /*2c3c0*/  @!P1 BRA `(.L_x_1754) ;  /* 0xfffffffc00f09947 */ /* 0x001fea000383ffff */
[----:B------:R-:W-:Y:S05]  /*2c3d0*/  BRA `(.L_x_1753) ;  /* 0xfffffe7000687947 */ /* 0x000fea000383ffff */
.L_x_1775:
[----:B-1----:R1:W2:Y:S02]  /*2c3e0*/  SYNCS.PHASECHK.TRANS64.TRYWAIT P1, [R2+URZ+0x30830], R152 ;  /* 0x03083098020075a7 */ /* 0x0022a4000802017f */
[----:B--2---:R-:W-:Y:S05]  /*2c3f0*/  @!P1 NANOSLEEP.SYNCS 0x989680 ;  /* 0x009896800000995d */ /* 0x004fea0003900000 */
[----:B------:R-:W2:Y:S02]  /*2c400*/  @!P1 SYNCS.PHASECHK.TRANS64 P1, [R2+URZ+0x30830], R152 ;  /* 0x03083098020095a7 */ /* 0x000ea4000802007f */
[----:B--2---:R-:W-:Y:S05]  /*2c410*/  @!P1 BRA `(.L_x_1775) ;  /* 0xfffffffc00f09947 */ /* 0x004fea000383ffff */
[----:B------:R-:W-:Y:S05]  /*2c420*/  BRA `(.L_x_1774) ;  /* 0xfffffea000047947 */ /* 0x000fea000383ffff */
.L_x_1780:
[----:B-1----:R1:W2:Y:S02]  /*2c430*/  SYNCS.PHASECHK.TRANS64.TRYWAIT P1, [R203+URZ+0x30850], R0 ;  /* 0x03085000cb0075a7 */ /* 0x0022a4000802017f */
[----:B--2---:R-:W-:Y:S05]  /*2c440*/  @!P1 NANOSLEEP.SYNCS 0x989680 ;  /* 0x009896800000995d */ /* 0x004fea0003900000 */
[----:B------:R-:W2:Y:S02]  /*2c450*/  @!P1 SYNCS.PHASECHK.TRANS64 P1, [R203+URZ+0x30850], R0 ;  /* 0x03085000cb0095a7 */ /* 0x000ea4000802007f */
[----:B--2---:R-:W-:Y:S05]  /*2c460*/  @!P1 BRA `(.L_x_1780) ;  /* 0xfffffffc00f09947 */ /* 0x004fea000383ffff */
[----:B------:R-:W-:Y:S05]  /*2c470*/  BRA `(.L_x_1779) ;  /* 0xfffffeb0007c7947 */ /* 0x000fea000383ffff */
.L_x_1803:
[----:B-1----:R1:W2:Y:S02]  /*2c480*/  SYNCS.PHASECHK.TRANS64.TRYWAIT P1, [R222+URZ+0x30830], R2 ;  /* 0x03083002de0075a7 */ /* 0x0022a4000802017f */
[----:B--2---:R-:W-:Y:S05]  /*2c490*/  @!P1 NANOSLEEP.SYNCS 0x989680 ;  /* 0x009896800000995d */ /* 0x004fea0003900000 */
[----:B------:R-:W2:Y:S02]  /*2c4a0*/  @!P1 SYNCS.PHASECHK.TRANS64 P1, [R222+URZ+0x30830], R2 ;  /* 0x03083002de0095a7 */ /* 0x000ea4000802007f */
[----:B--2---:R-:W-:Y:S05]  /*2c4b0*/  @!P1 BRA `(.L_x_1803) ;  /* 0xfffffffc00f09947 */ /* 0x004fea000383ffff */
[----:B------:R-:W-:Y:S05]  /*2c4c0*/  BRA `(.L_x_1802) ;  /* 0xfffffed400307947 */ /* 0x000fea000383ffff */
.L_x_1808:
[----:B-1----:R1:W2:Y:S02]  /*2c4d0*/  SYNCS.PHASECHK.TRANS64.TRYWAIT P1, [R13+URZ+0x30850], R0 ;  /* 0x030850000d0075a7 */ /* 0x0022a4000802017f */
[----:B--2---:R-:W-:Y:S05]  /*2c4e0*/  @!P1 NANOSLEEP.SYNCS 0x989680 ;  /* 0x009896800000995d */ /* 0x004fea0003900000 */
[----:B------:R-:W2:Y:S02]  /*2c4f0*/  @!P1 SYNCS.PHASECHK.TRANS64 P1, [R13+URZ+0x30850], R0 ;  /* 0x030850000d0095a7 */ /* 0x000ea4000802007f */
[----:B--2---:R-:W-:Y:S05]  /*2c500*/  @!P1 BRA `(.L_x_1808) ;  /* 0xfffffffc00f09947 */ /* 0x004fea000383ffff */
[----:B------:R-:W-:Y:S05]  /*2c510*/  BRA `(.L_x_1807) ;  /* 0xfffffee400ac7947 */ /* 0x000fea000383ffff */
.L_x_1818:
[----:B--2---:R2:W3:Y:S02]  /*2c520*/  SYNCS.PHASECHK.TRANS64.TRYWAIT P1, [R4+URZ+0x30830], R2 ;  /* 0x03083002040075a7 */ /* 0x0044e4000802017f */
[----:B---3--:R-:W-:Y:S05]  /*2c530*/  @!P1 NANOSLEEP.SYNCS 0x989680 ;  /* 0x009896800000995d */ /* 0x008fea0003900000 */
[----:B------:R-:W3:Y:S02]  /*2c540*/  @!P1 SYNCS.PHASECHK.TRANS64 P1, [R4+URZ+0x30830], R2 ;  /* 0x03083002040095a7 */ /* 0x000ee4000802007f */
[----:B---3--:R-:W-:Y:S05]  /*2c550*/  @!P1 BRA `(.L_x_1818) ;  /* 0xfffffffc00f09947 */ /* 0x008fea000383ffff */
[----:B------:R-:W-:Y:S05]  /*2c560*/  BRA `(.L_x_1817) ;  /* 0xfffffef800887947 */ /* 0x000fea000383ffff */
.L_x_1823:
[----:B-1----:R1:W2:Y:S02]  /*2c570*/  SYNCS.PHASECHK.TRANS64.TRYWAIT P1, [R222+URZ+0x30850], R0 ;  /* 0x03085000de0075a7 */ /* 0x0022a4000802017f */
[----:B--2---:R-:W-:Y:S05]  /*2c580*/  @!P1 NANOSLEEP.SYNCS 0x989680 ;  /* 0x009896800000995d */ /* 0x004fea0003900000 */
[----:B------:R-:W2:Y:S02]  /*2c590*/  @!P1 SYNCS.PHASECHK.TRANS64 P1, [R222+URZ+0x30850], R0 ;  /* 0x03085000de0095a7 */ /* 0x000ea4000802007f */
[----:B--2---:R-:W-:Y:S05]  /*2c5a0*/  @!P1 BRA `(.L_x_1823) ;  /* 0xfffffffc00f09947 */ /* 0x004fea000383ffff */
[----:B------:R-:W-:Y:S05]  /*2c5b0*/  BRA `(.L_x_1822) ;  /* 0xffffff0c00087947 */ /* 0x000fea000383ffff */
.L_x_1839:
[----:B--2---:R2:W3:Y:S02]  /*2c5c0*/  SYNCS.PHASECHK.TRANS64.TRYWAIT P1, [R12+URZ+0x30850], R5 ;  /* 0x030850050c0075a7 */ /* 0x0044e4000802017f */
[----:B---3--:R-:W-:Y:S05]  /*2c5d0*/  @!P1 NANOSLEEP.SYNCS 0x989680 ;  /* 0x009896800000995d */ /* 0x008fea0003900000 */
[----:B------:R-:W3:Y:S02]  /*2c5e0*/  @!P1 SYNCS.PHASECHK.TRANS64 P1, [R12+URZ+0x30850], R5 ;  /* 0x030850050c0095a7 */ /* 0x000ee4000802007f */
[----:B---3--:R-:W-:Y:S05]  /*2c5f0*/  @!P1 BRA `(.L_x_1839) ;  /* 0xfffffffc00f09947 */ /* 0x008fea000383ffff */
[----:B------:R-:W-:Y:S05]  /*2c600*/  BRA `(.L_x_1838) ;  /* 0xffffff3000c87947 */ /* 0x000fea000383ffff */
.L_x_1884:
[----:B------:R-:W0:Y:S01]  /*2c610*/  S2R R12, SR_TID.X ;  /* 0x00000000000c7919 */ /* 0x000e220000002100 */
[----:B------:R-:W-:Y:S01]  /*2c620*/  BSSY B1, `(.L_x_2083) ;  /* 0x000000a000017945 */ /* 0x000fe20003800000 */
[----:B------:R-:W-:Y:S02]  /*2c630*/  IMAD.MOV.U32 R11, RZ, RZ, 0x1f ;  /* 0x0000001fff0b7424 */ /* 0x000fe400078e00ff */
[----:B------:R-:W-:Y:S01]  /*2c640*/  IMAD.MOV.U32 R15, RZ, RZ, -0x1 ;  /* 0xffffffffff0f7424 */ /* 0x000fe200078e00ff */
[----:B0-----:R-:W-:-:S04]  /*2c650*/  SHF.R.U32.HI R12, RZ, 0x5, R12 ;  /* 0x00000005ff0c7819 */ /* 0x001fc8000001160c */
[----:B------:R-:W-:-:S05]  /*2c660*/  LOP3.LUT R12, R12, 0x3, RZ, 0xc0, !PT ;  /* 0x000000030c0c7812 */ /* 0x000fca00078ec0ff */
[----:B------:R-:W-:Y:S02]  /*2c670*/  IMAD.MOV.U32 R13, RZ, RZ, R12 ;  /* 0x000000ffff0d7224 */ /* 0x000fe400078e000c */
[----:B------:R-:W-:-:S07]  /*2c680*/  IMAD.MOV.U32 R12, RZ, RZ, RZ ;  /* 0x000000ffff0c7224 */ /* 0x000fce00078e00ff */
[----:B-1----:R-:W-:Y:S05]  /*2c690*/  WARPSYNC.COLLECTIVE R15, `(.L_x_2084) ;  /* 0x000000000f087348 */ /* 0x002fea0003c00000 */
[----:B------:R0:W2:Y:S02]  /*2c6a0*/  SHFL.IDX P6, R14, R13, R12, R11 ;  /* 0x0000000c0d0e7389 */ /* 0x0000a400000c000b */
[----:B012---:R-:W-:Y:S01]  /*2c6b0*/  ENDCOLLECTIVE ;  /* 0x000000000000791b */ /* 0x007fe20003800000 */
.L_x_2084:
[----:B------:R-:W-:Y:S05]  /*2c6c0*/  BSYNC B1 ;  /* 0x0000000000017941 */ /* 0x000fea0003800000 */
.L_x_2083:
[----:B------:R-:W-:Y:S05]  /*2c6d0*/  BRA `(.L_x_2085) ;  /* 0xffffff8000d47947 */ /* 0x000fea000383ffff */
.L_x_1886:
[----:B------:R-:W-:Y:S01]  /*2c6e0*/  BSSY B1, `(.L_x_2086) ;  /* 0x0000006000017945 */ /* 0x000fe20003800000 */
[----:B------:R-:W-:-:S07]  /*2c6f0*/  IMAD.MOV.U32 R15, RZ, RZ, -0x1 ;  /* 0xffffffffff0f7424 */ /* 0x000fce00078e00ff */
[----:B01----:R-:W-:Y:S05]  /*2c700*/  WARPSYNC.COLLECTIVE R15, `(.L_x_2087) ;  /* 0x000000000f0c7348 */ /* 0x003fea0003c00000 */
[----:B------:R-:W-:Y:S02]  /*2c710*/  ELECT P6, UR62, PT ;  /* 0x00000000003e782f */ /* 0x000fe400038c0000 */
[----:B------:R-:W-:Y:S01]  /*2c720*/  MOV R14, UR62 ;  /* 0x0000003e000e7c02 */ /* 0x000fe20008000f00 */
[----:B01----:R-:W-:Y:S10]  /*2c730*/  ENDCOLLECTIVE ;  /* 0x000000000000791b */ /* 0x003ff40003800000 */
.L_x_2087:
[----:B------:R-:W-:Y:S05]  /*2c740*/  BSYNC B1 ;  /* 0x0000000000017941 */ /* 0x000fea0003800000 */
.L_x_2086:
[----:B------:R-:W-:Y:S05]  /*2c750*/  BRA `(.L_x_1885) ;  /* 0xffffff8000cc7947 */ /* 0x000fea000383ffff */
.L_x_1888:
[----:B0-----:R0:W2:Y:S02]  /*2c760*/  SYNCS.PHASECHK.TRANS64.TRYWAIT P0, [R23+URZ+0x30820], R6 ;  /* 0x03082006170075a7 */ /* 0x0010a4000800017f */
[----:B--2---:R-:W-:Y:S05]  /*2c770*/  @!P0 NANOSLEEP.SYNCS 0x989680 ;  /* 0x009896800000895d */ /* 0x004fea0003900000 */
[----:B------:R-:W2:Y:S02]  /*2c780*/  @!P0 SYNCS.PHASECHK.TRANS64 P0, [R23+URZ+0x30820], R6 ;  /* 0x03082006170085a7 */ /* 0x000ea4000800007f */
[----:B--2---:R-:W-:Y:S05]  /*2c790*/  @!P0 BRA `(.L_x_1888) ;  /* 0xfffffffc00f08947 */ /* 0x004fea000383ffff */
[----:B------:R-:W-:Y:S05]  /*2c7a0*/  BRA `(.L_x_2088) ;  /* 0xffffff8000dc7947 */ /* 0x000fea000383ffff */
.L_x_1892:
[----:B--2---:R2:W3:Y:S02]  /*2c7b0*/  SYNCS.PHASECHK.TRANS64.TRYWAIT P0, [R13+URZ+0x308a0], R12 ;  /* 0x0308a00c0d0075a7 */ /* 0x0044e4000800017f */
[----:B---3--:R-:W-:Y:S05]  /*2c7c0*/  @!P0 NANOSLEEP.SYNCS 0x989680 ;  /* 0x009896800000895d */ /* 0x008fea0003900000 */
[----:B------:R-:W3:Y:S02]  /*2c7d0*/  @!P0 SYNCS.PHASECHK.TRANS64 P0, [R13+URZ+0x308a0], R12 ;  /* 0x0308a00c0d0085a7 */ /* 0x000ee4000800007f */
[----:B---3--:R-:W-:Y:S05]  /*2c7e0*/  @!P0 BRA `(.L_x_1892) ;  /* 0xfffffffc00f08947 */ /* 0x008fea000383ffff */
[----:B------:R-:W-:Y:S05]  /*2c7f0*/  BRA `(.L_x_2089) ;  /* 0xffffff8000f47947 */ /* 0x000fea000383ffff */
.L_x_1900:
[----:B0-----:R0:W3:Y:S02]  /*2c800*/  SYNCS.PHASECHK.TRANS64.TRYWAIT P0, [R13+URZ+0x308c0], R12 ;  /* 0x0308c00c0d0075a7 */ /* 0x0010e4000800017f */
[----:B---3--:R-:W-:Y:S05]  /*2c810*/  @!P0 NANOSLEEP.SYNCS 0x989680 ;  /* 0x009896800000895d */ /* 0x008fea0003900000 */
[----:B------:R-:W3:Y:S02]  /*2c820*/  @!P0 SYNCS.PHASECHK.TRANS64 P0, [R13+URZ+0x308c0], R12 ;  /* 0x0308c00c0d0085a7 */ /* 0x000ee4000800007f */
[----:B---3--:R-:W-:Y:S05]  /*2c830*/  @!P0 BRA `(.L_x_1900) ;  /* 0xfffffffc00f08947 */ /* 0x008fea000383ffff */
[----:B------:R-:W-:Y:S05]  /*2c840*/  BRA `(.L_x_2090) ;  /* 0xffffff8800347947 */ /* 0x000fea000383ffff */
.L_x_1910:
[----:B0-----:R0:W2:Y:S02]  /*2c850*/  SYNCS.PHASECHK.TRANS64.TRYWAIT P1, [R6+URZ+0x308a0], R3 ;  /* 0x0308a003060075a7 */ /* 0x0010a4000802017f */
[----:B--2---:R-:W-:Y:S05]  /*2c860*/  @!P1 NANOSLEEP.SYNCS 0x989680 ;  /* 0x009896800000995d */ /* 0x004fea0003900000 */
[----:B------:R-:W2:Y:S02]  /*2c870*/  @!P1 SYNCS.PHASECHK.TRANS64 P1, [R6+URZ+0x308a0], R3 ;  /* 0x0308a003060095a7 */ /* 0x000ea4000802007f */
[----:B--2---:R-:W-:Y:S05]  /*2c880*/  @!P1 BRA `(.L_x_1910) ;  /* 0xfffffffc00f09947 */ /* 0x004fea000383ffff */
[----:B------:R-:W-:Y:S05]  /*2c890*/  BRA `(.L_x_2091) ;  /* 0xffffff8c00a87947 */ /* 0x000fea000383ffff */
.L_x_1918:
[----:B--2---:R2:W3:Y:S02]  /*2c8a0*/  SYNCS.PHASECHK.TRANS64.TRYWAIT P1, [R6+URZ+0x308c0], R3 ;  /* 0x0308c003060075a7 */ /* 0x0044e4000802017f */
[----:B---3--:R-:W-:Y:S05]  /*2c8b0*/  @!P1 NANOSLEEP.SYNCS 0x989680 ;  /* 0x009896800000995d */ /* 0x008fea0003900000 */
[----:B------:R-:W3:Y:S02]  /*2c8c0*/  @!P1 SYNCS.PHASECHK.TRANS64 P1, [R6+URZ+0x308c0], R3 ;  /* 0x0308c003060095a7 */ /* 0x000ee4000802007f */
[----:B---3--:R-:W-:Y:S05]  /*2c8d0*/  @!P1 BRA `(.L_x_1918) ;  /* 0xfffffffc00f09947 */ /* 0x008fea000383ffff */
[----:B------:R-:W-:Y:S05]  /*2c8e0*/  BRA `(.L_x_2092) ;  /* 0xffffff9000e07947 */ /* 0x000fea000383ffff */
.L_x_1942:
        /* <DEDUP_REMOVED lines=11> */
.L_x_2094:
[----:B------:R-:W-:Y:S05]  /*2c9a0*/  BSYNC B0 ;  /* 0x0000000000007941 */ /* 0x000fea0003800000 */
.L_x_2093:
[----:B------:R-:W-:Y:S05]  /*2c9b0*/  BRA `(.L_x_2095) ;  /* 0xffffffa400587947 */ /* 0x000fea000383ffff */
.L_x_1945:
[----:B0-----:R0:W1:Y:S02]  /*2c9c0*/  SYNCS.PHASECHK.TRANS64.TRYWAIT P0, [R4+URZ+0x30840], R5 ;  /* 0x03084005040075a7 */ /* 0x001064000800017f */
[----:B-1----:R-:W-:Y:S05]  /*2c9d0*/  @!P0 NANOSLEEP.SYNCS 0x989680 ;  /* 0x009896800000895d */ /* 0x002fea0003900000 */
[----:B------:R-:W1:Y:S02]  /*2c9e0*/  @!P0 SYNCS.PHASECHK.TRANS64 P0, [R4+URZ+0x30840], R5 ;  /* 0x03084005040085a7 */ /* 0x000e64000800007f */
[----:B-1----:R-:W-:Y:S05]  /*2c9f0*/  @!P0 BRA `(.L_x_1945) ;  /* 0xfffffffc00f08947 */ /* 0x002fea000383ffff */
[----:B------:R-:W-:Y:S05]  /*2ca00*/  BRA `(.L_x_2096) ;  /* 0xffffffa400b87947 */ /* 0x000fea000383ffff */
.L_x_1946:
        /* <DEDUP_REMOVED lines=8> */
.L_x_2098:
[----:B------:R-:W-:Y:S05]  /*2ca90*/  BSYNC B0 ;  /* 0x0000000000007941 */ /* 0x000fea0003800000 */
.L_x_2097:
[----:B------:R-:W-:Y:S02]  /*2caa0*/  IMAD.MOV.U32 R13, RZ, RZ, R0 ;  /* 0x000000ffff0d7224 */ /* 0x000fe400078e0000 */
[----:B------:R-:W-:Y:S02]  /*2cab0*/  IMAD.MOV.U32 R12, RZ, RZ, RZ ;  /* 0x000000ffff0c7224 */ /* 0x000fe400078e00ff */
[----:B------:R-:W-:Y:S02]  /*2cac0*/  IMAD.MOV.U32 R11, RZ, RZ, 0x181f ;  /* 0x0000181fff0b7424 */ /* 0x000fe400078e00ff */
[----:B------:R-:W-:Y:S02]  /*2cad0*/  IMAD.MOV.U32 R15, RZ, RZ, -0x1 ;  /* 0xffffffffff0f7424 */ /* 0x000fe400078e00ff */
[----:B------:R-:W-:Y:S02]  /*2cae0*/  IMAD.MOV.U32 R2, RZ, RZ, R14 ;  /* 0x000000ffff027224 */ /* 0x000fe400078e000e */
[----:B------:R-:W-:-:S07]  /*2caf0*/  @P0 IMAD R9, R7, 0x2, R23 ;  /* 0x0000000207090824 */ /* 0x000fce00078e0217 */
[----:B------:R-:W-:Y:S05]  /*2cb00*/  WARPSYNC.COLLECTIVE R15, `(.L_x_2099) ;  /* 0x000000000f087348 */ /* 0x000fea0003c00000 */
[----:B------:R0:W1:Y:S02]  /*2cb10*/  SHFL.IDX P6, R14, R13, R12, R11 ;  /* 0x0000000c0d0e7389 */ /* 0x00006400000c000b */
[----:B01----:R-:W-:Y:S01]  /*2cb20*/  ENDCOLLECTIVE ;  /* 0x000000000000791b */ /* 0x003fe20003800000 */
.L_x_2099:
[----:B------:R-:W-:Y:S02]  /*2cb30*/  IMAD.MOV.U32 R13, RZ, RZ, R6 ;  /* 0x000000ffff0d7224 */ /* 0x000fe400078e0006 */
[----:B------:R-:W-:Y:S02]  /*2cb40*/  IMAD.MOV.U32 R12, RZ, RZ, 0x1 ;  /* 0x00000001ff0c7424 */ /* 0x000fe400078e00ff */
[----:B------:R-:W-:-:S07]  /*2cb50*/  IMAD.MOV.U32 R3, RZ, RZ, R14 ;  /* 0x000000ffff037224 */ /* 0x000fce00078e000e */
[----:B------:R-:W-:Y:S05]  /*2cb60*/  WARPSYNC.COLLECTIVE R15, `(.L_x_2100) ;  /* 0x000000000f087348 */ /* 0x000fea0003c00000 */
[----:B------:R0:W1:Y:S02]  /*2cb70*/  SHFL.IDX P6, R14, R13, R12, R11 ;  /* 0x0000000c0d0e7389 */ /* 0x00006400000c000b */
[----:B01----:R-:W-:Y:S01]  /*2cb80*/  ENDCOLLECTIVE ;  /* 0x000000000000791b */ /* 0x003fe20003800000 */
.L_x_2100:
        /* <DEDUP_REMOVED lines=10> */
.L_x_2101:
        /* <DEDUP_REMOVED lines=14> */
.L_x_2102:
        /* <DEDUP_REMOVED lines=16> */
.L_x_2103:
[----:B------:R-:W-:Y:S02]  /*2ce10*/  @P0 IMAD R9, R7, 0x2, R23 ;  /* 0x0000000207090824 */ /* 0x000fe400078e0217 */
[----:B------:R-:W-:Y:S02]  /*2ce20*/  IMAD.MOV.U32 R13, RZ, RZ, R6 ;  /* 0x000000ffff0d7224 */ /* 0x000fe400078e0006 */
[----:B------:R-:W-:Y:S02]  /*2ce30*/  IMAD.MOV.U32 R12, RZ, RZ, 0x3 ;  /* 0x00000003ff0c7424 */ /* 0x000fe400078e00ff */
[----:B------:R-:W-:-:S07]  /*2ce40*/  IMAD.MOV.U32 R2, RZ, RZ, R14 ;  /* 0x000000ffff027224 */ /* 0x000fce00078e000e */
[----:B------:R-:W-:Y:S05]  /*2ce50*/  WARPSYNC.COLLECTIVE R15, `(.L_x_2104) ;  /* 0x000000000f087348 */ /* 0x000fea0003c00000 */
[----:B------:R0:W1:Y:S02]  /*2ce60*/  SHFL.IDX P6, R14, R13, R12, R11 ;  /* 0x0000000c0d0e7389 */ /* 0x00006400000c000b */
[----:B01----:R-:W-:Y:S01]  /*2ce70*/  ENDCOLLECTIVE ;  /* 0x000000000000791b */ /* 0x003fe20003800000 */
.L_x_2104:
        /* <DEDUP_REMOVED lines=14> */
.L_x_2105:
[----:B------:R-:W-:Y:S01]  /*2cf60*/  IMAD.MOV.U32 R0, RZ, RZ, R14 ;  /* 0x000000ffff007224 */ /* 0x000fe200078e000e */
[----:B------:R-:W-:Y:S06]  /*2cf70*/  BRA `(.L_x_2106) ;  /* 0xffffffa4006c7947 */ /* 0x000fec000383ffff */
.L_x_1951:
        /* <DEDUP_REMOVED lines=9> */
.L_x_2107:
[C---:B------:R-:W-:Y:S01]  /*2d010*/  VIADD R6, R28.reuse, 0x10 ;  /* 0x000000101c067836 */ /* 0x040fe20000000000 */
[----:B------:R-:W-:Y:S01]  /*2d020*/  ISETP.GE.AND P0, PT, R28, R5, PT ;  /* 0x000000051c00720c */ /* 0x000fe20003f06270 */
[----:B------:R-:W-:Y:S02]  /*2d030*/  IMAD.MOV.U32 R13, RZ, RZ, R4 ;  /* 0x000000ffff0d7224 */ /* 0x000fe400078e0004 */
[----:B------:R-:W-:-:S10]  /*2d040*/  IMAD.MOV.U32 R2, RZ, RZ, R14 ;  /* 0x000000ffff027224 */ /* 0x000fd400078e000e */
[----:B------:R-:W-:Y:S05]  /*2d050*/  WARPSYNC.COLLECTIVE R15, `(.L_x_2108) ;  /* 0x000000000f087348 */ /* 0x000fea0003c00000 */
[----:B------:R0:W1:Y:S02]  /*2d060*/  SHFL.IDX P6, R14, R13, R12, R11 ;  /* 0x0000000c0d0e7389 */ /* 0x00006400000c000b */
[----:B01----:R-:W-:Y:S01]  /*2d070*/  ENDCOLLECTIVE ;  /* 0x000000000000791b */ /* 0x003fe20003800000 */
.L_x_2108:
[----:B------:R-:W-:Y:S02]  /*2d080*/  IMAD.MOV.U32 R13, RZ, RZ, R0 ;  /* 0x000000ffff0d7224 */ /* 0x000fe400078e0000 */
[----:B------:R-:W-:Y:S02]  /*2d090*/  IMAD.MOV.U32 R12, RZ, RZ, 0x1 ;  /* 0x00000001ff0c7424 */ /* 0x000fe400078e00ff */
[----:B------:R-:W-:-:S07]  /*2d0a0*/  IMAD.MOV.U32 R3, RZ, RZ, R14 ;  /* 0x000000ffff037224 */ /* 0x000fce00078e000e */
[----:B------:R-:W-:Y:S05]  /*2d0b0*/  WARPSYNC.COLLECTIVE R15, `(.L_x_2109) ;  /* 0x000000000f087348 */ /* 0x000fea0003c00000 */
[----:B------:R0:W1:Y:S02]  /*2d0c0*/  SHFL.IDX P6, R14, R13, R12, R11 ;  /* 0x0000000c0d0e7389 */ /* 0x00006400000c000b */
[----:B01----:R-:W-:Y:S01]  /*2d0d0*/  ENDCOLLECTIVE ;  /* 0x000000000000791b */ /* 0x003fe20003800000 */
.L_x_2109:
[----:B------:R-:W-:-:S05]  /*2d0e0*/  @!P0 LEA R3, P5, R37, R3, 0x1 ;  /* 0x0000000325038211 */ /* 0x000fca00078a08ff */
[----:B------:R-:W-:-:S05]  /*2d0f0*/  @!P0 IMAD.X R2, RZ, RZ, R2, P5 ;  /* 0x000000ffff028224 */ /* 0x000fca00028e0602 */
[----:B------:R-:W-:Y:S01]  /*2d100*/  @!P0 LOP3.LUT R3, R3, R2, RZ, 0x3c, !PT ;  /* 0x0000000203038212 */ /* 0x000fe200078e3cff */
[----:B------:R-:W-:-:S03]  /*2d110*/  IMAD.MOV.U32 R13, RZ, RZ, R4 ;  /* 0x000000ffff0d7224 */ /* 0x000fc600078e0004 */
[----:B------:R-:W-:-:S04]  /*2d120*/  @!P0 LOP3.LUT R2, R3, R2, RZ, 0x3c, !PT ;  /* 0x0000000203028212 */ /* 0x000fc800078e3cff */
[----:B------:R-:W-:-:S05]  /*2d130*/  @!P0 LOP3.LUT R3, R3, R2, RZ, 0x3c, !PT ;  /* 0x0000000203038212 */ /* 0x000fca00078e3cff */
        /* <DEDUP_REMOVED lines=12> */
.L_x_2110:
[----:B------:R-:W-:Y:S02]  /*2d200*/  IMAD.MOV.U32 R13, RZ, RZ, R0 ;  /* 0x000000ffff0d7224 */ /* 0x000fe400078e0000 */
[----:B------:R-:W-:Y:S02]  /*2d210*/  IMAD.MOV.U32 R12, RZ, RZ, 0x2 ;  /* 0x00000002ff0c7424 */ /* 0x000fe400078e00ff */
[----:B------:R-:W-:-:S07]  /*2d220*/  IMAD.MOV.U32 R3, RZ, RZ, R14 ;  /* 0x000000ffff037224 */ /* 0x000fce00078e000e */
[----:B------:R-:W-:Y:S05]  /*2d230*/  WARPSYNC.COLLECTIVE R15, `(.L_x_2111) ;  /* 0x000000000f087348 */ /* 0x000fea0003c00000 */
[----:B------:R0:W1:Y:S02]  /*2d240*/  SHFL.IDX P6, R14, R13, R12, R11 ;  /* 0x0000000c0d0e7389 */ /* 0x00006400000c000b */
[----:B01----:R-:W-:Y:S01]  /*2d250*/  ENDCOLLECTIVE ;  /* 0x000000000000791b */ /* 0x003fe20003800000 */
.L_x_2111:
        /* <DEDUP_REMOVED lines=12> */
[----:B------:R0:W-:Y:S02]  /*2d320*/  @!P0 LDGSTS.E.BYPASS.LTC128B.128 [R36+0x1cc00], desc[UR60][R2.64+0x180], !P1 ;  /* 0x1cc0018002248fae */ /* 0x0001e4000c901d7c */
[----:B0-----:R-:W-:-:S05]  /*2d330*/  VIADD R2, R28, 0x20 ;  /* 0x000000201c027836 */ /* 0x001fca0000000000 */
[----:B------:R-:W-:Y:S01]  /*2d340*/  ISETP.GE.AND P0, PT, R2, R5, PT ;  /* 0x000000050200720c */ /* 0x000fe20003f06270 */
[----:B------:R-:W-:-:S12]  /*2d350*/  IMAD.MOV.U32 R2, RZ, RZ, R14 ;  /* 0x000000ffff027224 */ /* 0x000fd800078e000e */
[----:B------:R-:W-:Y:S05]  /*2d360*/  WARPSYNC.COLLECTIVE R15, `(.L_x_2112) ;  /* 0x000000000f087348 */ /* 0x000fea0003c00000 */
[----:B------:R0:W1:Y:S02]  /*2d370*/  SHFL.IDX P6, R14, R13, R12, R11 ;  /* 0x0000000c0d0e7389 */ /* 0x00006400000c000b */
[----:B01----:R-:W-:Y:S01]  /*2d380*/  ENDCOLLECTIVE ;  /* 0x000000000000791b */ /* 0x003fe20003800000 */
.L_x_2112:
[----:B------:R-:W-:Y:S02]  /*2d390*/  IMAD.MOV.U32 R13, RZ, RZ, R0 ;  /* 0x000000ffff0d7224 */ /* 0x000fe400078e0000 */
[----:B------:R-:W-:Y:S02]  /*2d3a0*/  IMAD.MOV.U32 R12, RZ, RZ, 0x3 ;  /* 0x00000003ff0c7424 */ /* 0x000fe400078e00ff */
[----:B------:R-:W-:-:S07]  /*2d3b0*/  IMAD.MOV.U32 R3, RZ, RZ, R14 ;  /* 0x000000ffff037224 */ /* 0x000fce00078e000e */
[----:B------:R-:W-:Y:S05]  /*2d3c0*/  WARPSYNC.COLLECTIVE R15, `(.L_x_2113) ;  /* 0x000000000f087348 */ /* 0x000fea0003c00000 */
[----:B------:R0:W1:Y:S02]  /*2d3d0*/  SHFL.IDX P6, R14, R13, R12, R11 ;  /* 0x0000000c0d0e7389 */ /* 0x00006400000c000b */
[----:B01----:R-:W-:Y:S01]  /*2d3e0*/  ENDCOLLECTIVE ;  /* 0x000000000000791b */ /* 0x003fe20003800000 */
.L_x_2113:
        /* <DEDUP_REMOVED lines=19> */
.L_x_2114:
[----:B------:R-:W-:Y:S02]  /*2d520*/  IMAD.MOV.U32 R13, RZ, RZ, R0 ;  /* 0x000000ffff0d7224 */ /* 0x000fe400078e0000 */
[----:B------:R-:W-:Y:S02]  /*2d530*/  IMAD.MOV.U32 R12, RZ, RZ, 0x4 ;  /* 0x00000004ff0c7424 */ /* 0x000fe400078e00ff */
[----:B------:R-:W-:-:S07]  /*2d540*/  IMAD.MOV.U32 R3, RZ, RZ, R14 ;  /* 0x000000ffff037224 */ /* 0x000fce00078e000e */
[----:B------:R-:W-:Y:S05]  /*2d550*/  WARPSYNC.COLLECTIVE R15, `(.L_x_2115) ;  /* 0x000000000f087348 */ /* 0x000fea0003c00000 */
[----:B------:R0:W1:Y:S02]  /*2d560*/  SHFL.IDX P6, R14, R13, R12, R11 ;  /* 0x0000000c0d0e7389 */ /* 0x00006400000c000b */
[----:B01----:R-:W-:Y:S01]  /*2d570*/  ENDCOLLECTIVE ;  /* 0x000000000000791b */ /* 0x003fe20003800000 */
.L_x_2115:
        /* <DEDUP_REMOVED lines=19> */
.L_x_2116:
[----:B------:R-:W-:Y:S02]  /*2d6b0*/  IMAD.MOV.U32 R13, RZ, RZ, R0 ;  /* 0x000000ffff0d7224 */ /* 0x000fe400078e0000 */
[----:B------:R-:W-:Y:S02]  /*2d6c0*/  IMAD.MOV.U32 R12, RZ, RZ, 0x5 ;  /* 0x00000005ff0c7424 */ /* 0x000fe400078e00ff */
[----:B------:R-:W-:-:S07]  /*2d6d0*/  IMAD.MOV.U32 R3, RZ, RZ, R14 ;  /* 0x000000ffff037224 */ /* 0x000fce00078e000e */
[----:B------:R-:W-:Y:S05]  /*2d6e0*/  WARPSYNC.COLLECTIVE R15, `(.L_x_2117) ;  /* 0x000000000f087348 */ /* 0x000fea0003c00000 */
[----:B------:R0:W1:Y:S02]  /*2d6f0*/  SHFL.IDX P6, R14, R13, R12, R11 ;  /* 0x0000000c0d0e7389 */ /* 0x00006400000c000b */
[----:B01----:R-:W-:Y:S01]  /*2d700*/  ENDCOLLECTIVE ;  /* 0x000000000000791b */ /* 0x003fe20003800000 */
.L_x_2117:
        /* <DEDUP_REMOVED lines=19> */
.L_x_2118:
[----:B------:R-:W-:Y:S02]  /*2d840*/  IMAD.MOV.U32 R13, RZ, RZ, R0 ;  /* 0x000000ffff0d7224 */ /* 0x000fe400078e0000 */
[----:B------:R-:W-:Y:S02]  /*2d850*/  IMAD.MOV.U32 R12, RZ, RZ, 0x6 ;  /* 0x00000006ff0c7424 */ /* 0x000fe400078e00ff */
[----:B------:R-:W-:-:S07]  /*2d860*/  IMAD.MOV.U32 R3, RZ, RZ, R14 ;  /* 0x000000ffff037224 */ /* 0x000fce00078e000e */
[----:B------:R-:W-:Y:S05]  /*2d870*/  WARPSYNC.COLLECTIVE R15, `(.L_x_2119) ;  /* 0x000000000f087348 */ /* 0x000fea0003c00000 */
[----:B------:R0:W1:Y:S02]  /*2d880*/  SHFL.IDX P6, R14, R13, R12, R11 ;  /* 0x0000000c0d0e7389 */ /* 0x00006400000c000b */
[----:B01----:R-:W-:Y:S01]  /*2d890*/  ENDCOLLECTIVE ;  /* 0x000000000000791b */ /* 0x003fe20003800000 */
.L_x_2119:
        /* <DEDUP_REMOVED lines=19> */
.L_x_2120:
[----:B------:R-:W-:Y:S02]  /*2d9d0*/  IMAD.MOV.U32 R13, RZ, RZ, R0 ;  /* 0x000000ffff0d7224 */ /* 0x000fe400078e0000 */
[----:B------:R-:W-:Y:S02]  /*2d9e0*/  IMAD.MOV.U32 R12, RZ, RZ, 0x7 ;  /* 0x00000007ff0c7424 */ /* 0x000fe400078e00ff */
[----:B------:R-:W-:-:S07]  /*2d9f0*/  IMAD.MOV.U32 R3, RZ, RZ, R14 ;  /* 0x000000ffff037224 */ /* 0x000fce00078e000e */
[----:B------:R-:W-:Y:S05]  /*2da00*/  WARPSYNC.COLLECTIVE R15, `(.L_x_2121) ;  /* 0x000000000f087348 */ /* 0x000fea0003c00000 */
[----:B------:R0:W1:Y:S02]  /*2da10*/  SHFL.IDX P6, R14, R13, R12, R11 ;  /* 0x0000000c0d0e7389 */ /* 0x00006400000c000b */
[----:B01----:R-:W-:Y:S01]  /*2da20*/  ENDCOLLECTIVE ;  /* 0x000000000000791b */ /* 0x003fe20003800000 */
.L_x_2121:
[----:B------:R-:W-:-:S05]  /*2da30*/  @!P0 LEA R3, P5, R37, R3, 0x1 ;  /* 0x0000000325038211 */ /* 0x000fca00078a08ff */
[----:B------:R-:W-:-:S05]  /*2da40*/  @!P0 IMAD.X R2, RZ, RZ, R2, P5 ;  /* 0x000000ffff028224 */ /* 0x000fca00028e0602 */
[----:B------:R-:W-:Y:S01]  /*2da50*/  @!P0 LOP3.LUT R3, R3, R2, RZ, 0x3c, !PT ;  /* 0x0000000203038212 */ /* 0x000fe200078e3cff */
[----:B------:R-:W-:-:S03]  /*2da60*/  IMAD.MOV.U32 R13, RZ, RZ, R4 ;  /* 0x000000ffff0d7224 */ /* 0x000fc600078e0004 */
[----:B------:R-:W-:-:S04]  /*2da70*/  @!P0 LOP3.LUT R2, R3, R2, RZ, 0x3c, !PT ;  /* 0x0000000203028212 */ /* 0x000fc800078e3cff */
[----:B------:R-:W-:Y:S01]  /*2da80*/  @!P0 LOP3.LUT R3, R3, R2, RZ, 0x3c, !PT ;  /* 0x0000000203038212 */ /* 0x000fe200078e3cff */
[----:B------:R-:W-:-:S04]  /*2da90*/  IMAD.MOV.U32 R6, RZ, RZ, R14 ;  /* 0x000000ffff067224 */ /* 0x000fc800078e000e */
        /* <DEDUP_REMOVED lines=10> */
.L_x_2122:
[----:B------:R-:W-:Y:S05]  /*2db40*/  BRA `(.L_x_2123) ;  /* 0xffffffa400d47947 */ /* 0x000fea000383ffff */
.L_x_1956:
[----:B0-----:R0:W1:Y:S02]  /*2db50*/  SYNCS.PHASECHK.TRANS64.TRYWAIT P0, [R23+URZ+0x30820], R0 ;  /* 0x03082000170075a7 */ /* 0x001064000800017f */
[----:B-1----:R-:W-:Y:S05]  /*2db60*/  @!P0 NANOSLEEP.SYNCS 0x989680 ;  /* 0x009896800000895d */ /* 0x002fea0003900000 */
[----:B------:R-:W1:Y:S02]  /*2db70*/  @!P0 SYNCS.PHASECHK.TRANS64 P0, [R23+URZ+0x30820], R0 ;  /* 0x03082000170085a7 */ /* 0x000e64000800007f */
[----:B-1----:R-:W-:Y:S05]  /*2db80*/  @!P0 BRA `(.L_x_1956) ;  /* 0xfffffffc00f08947 */ /* 0x002fea000383ffff */
[----:B------:R-:W-:Y:S05]  /*2db90*/  BRA `(.L_x_2124) ;  /* 0xffffffa800507947 */ /* 0x000fea000383ffff */
.L_x_1961:
[----:B0-----:R0:W1:Y:S02]  /*2dba0*/  SYNCS.PHASECHK.TRANS64.TRYWAIT P0, [R7+URZ+0x30840], R2 ;  /* 0x03084002070075a7 */ /* 0x001064000800017f */
[----:B-1----:R-:W-:Y:S05]  /*2dbb0*/  @!P0 NANOSLEEP.SYNCS 0x989680 ;  /* 0x009896800000895d */ /* 0x002fea0003900000 */
[----:B------:R-:W1:Y:S02]  /*2dbc0*/  @!P0 SYNCS.PHASECHK.TRANS64 P0, [R7+URZ+0x30840], R2 ;  /* 0x03084002070085a7 */ /* 0x000e64000800007f */
[----:B-1----:R-:W-:Y:S05]  /*2dbd0*/  @!P0 BRA `(.L_x_1961) ;  /* 0xfffffffc00f08947 */ /* 0x002fea000383ffff */
[----:B------:R-:W-:Y:S05]  /*2dbe0*/  BRA `(.L_x_2125) ;  /* 0xffffffac00387947 */ /* 0x000fea000383ffff */
.L_x_1962:
        /* <DEDUP_REMOVED lines=8> */
.L_x_2127:
[----:B------:R-:W-:Y:S05]  /*2dc70*/  BSYNC B1 ;  /* 0x0000000000017941 */ /* 0x000fea0003800000 */
.L_x_2126:
        /* <DEDUP_REMOVED lines=12> */
.L_x_2128:
[----:B------:R-:W-:Y:S01]  /*2dd40*/  LOP3.LUT R22, R22, 0xffffbfff, RZ, 0xc0, !PT ;  /* 0xffffbfff16167812 */ /* 0x000fe200078ec0ff */
[----:B------:R-:W-:-:S03]  /*2dd50*/  IMAD R9, R9, 0x2, R23 ;  /* 0x0000000209097824 */ /* 0x000fc600078e0217 */
[----:B------:R-:W-:-:S04]  /*2dd60*/  @P2 LOP3.LUT R22, R22, 0x4000, RZ, 0xfc, !PT ;  /* 0x0000400016162812 */ /* 0x000fc800078efcff */
[C---:B------:R-:W-:Y:S02]  /*2dd70*/  LOP3.LUT P2, RZ, R22.reuse, 0x8, RZ, 0xc0, !PT ;  /* 0x0000000816ff7812 */ /* 0x040fe4000784c0ff */
[----:B------:R-:W-:Y:S01]  /*2dd80*/  LOP3.LUT R22, R22, 0xffffdfff, RZ, 0xc0, !PT ;  /* 0xffffdfff16167812 */ /* 0x000fe200078ec0ff */
[----:B------:R-:W-:-:S03]  /*2dd90*/  IMAD.MOV.U32 R13, RZ, RZ, R21 ;  /* 0x000000ffff0d7224 */ /* 0x000fc600078e0015 */
[----:B------:R-:W-:Y:S01]  /*2dda0*/  @P1 LOP3.LUT R22, R22, 0x2000, RZ, 0xfc, !PT ;  /* 0x0000200016161812 */ /* 0x000fe200078efcff */
[----:B------:R-:W-:-:S03]  /*2ddb0*/  IMAD.MOV.U32 R12, RZ, RZ, 0x1 ;  /* 0x00000001ff0c7424 */ /* 0x000fc600078e00ff */
[----:B------:R-:W-:Y:S01]  /*2ddc0*/  LOP3.LUT P1, RZ, R22, 0x4, RZ, 0xc0, !PT ;  /* 0x0000000416ff7812 */ /* 0x000fe2000782c0ff */
[----:B------:R-:W-:-:S12]  /*2ddd0*/  IMAD.MOV.U32 R2, RZ, RZ, R14 ;  /* 0x000000ffff027224 */ /* 0x000fd800078e000e */
[----:B------:R-:W-:Y:S05]  /*2dde0*/  WARPSYNC.COLLECTIVE R15, `(.L_x_2129) ;  /* 0x000000000f087348 */ /* 0x000fea0003c00000 */
[----:B------:R0:W1:Y:S02]  /*2ddf0*/  SHFL.IDX P6, R14, R13, R12, R11 ;  /* 0x0000000c0d0e7389 */ /* 0x00006400000c000b */
[----:B01----:R-:W-:Y:S01]  /*2de00*/  ENDCOLLECTIVE ;  /* 0x000000000000791b */ /* 0x003fe20003800000 */
.L_x_2129:
        /* <DEDUP_REMOVED lines=14> */
.L_x_2130:
[----:B------:R-:W-:Y:S02]  /*2def0*/  IMAD.MOV.U32 R13, RZ, RZ, R21 ;  /* 0x000000ffff0d7224 */ /* 0x000fe400078e0015 */
[----:B------:R-:W-:Y:S02]  /*2df00*/  IMAD.MOV.U32 R12, RZ, RZ, 0x2 ;  /* 0x00000002ff0c7424 */ /* 0x000fe400078e00ff */
[----:B------:R-:W-:-:S07]  /*2df10*/  IMAD.MOV.U32 R2, RZ, RZ, R14 ;  /* 0x000000ffff027224 */ /* 0x000fce00078e000e */
[----:B------:R-:W-:Y:S05]  /*2df20*/  WARPSYNC.COLLECTIVE R15, `(.L_x_2131) ;  /* 0x000000000f087348 */ /* 0x000fea0003c00000 */
[----:B------:R0:W1:Y:S02]  /*2df30*/  SHFL.IDX P6, R14, R13, R12, R11 ;  /* 0x0000000c0d0e7389 */ /* 0x00006400000c000b */
[----:B01----:R-:W-:Y:S01]  /*2df40*/  ENDCOLLECTIVE ;  /* 0x000000000000791b */ /* 0x003fe20003800000 */
.L_x_2131:
        /* <DEDUP_REMOVED lines=14> */
.L_x_2132:
[----:B------:R-:W-:Y:S02]  /*2e030*/  IMAD.MOV.U32 R13, RZ, RZ, R21 ;  /* 0x000000ffff0d7224 */ /* 0x000fe400078e0015 */
[----:B------:R-:W-:Y:S02]  /*2e040*/  IMAD.MOV.U32 R12, RZ, RZ, 0x3 ;  /* 0x00000003ff0c7424 */ /* 0x000fe400078e00ff */
[----:B------:R-:W-:-:S07]  /*2e050*/  IMAD.MOV.U32 R2, RZ, RZ, R14 ;  /* 0x000000ffff027224 */ /* 0x000fce00078e000e */
[----:B------:R-:W-:Y:S05]  /*2e060*/  WARPSYNC.COLLECTIVE R15, `(.L_x_2133) ;  /* 0x000000000f087348 */ /* 0x000fea0003c00000 */
[----:B------:R0:W1:Y:S02]  /*2e070*/  SHFL.IDX P6, R14, R13, R12, R11 ;  /* 0x0000000c0d0e7389 */ /* 0x00006400000c000b */
[----:B01----:R-:W-:Y:S01]  /*2e080*/  ENDCOLLECTIVE ;  /* 0x000000000000791b */ /* 0x003fe20003800000 */
.L_x_2133:
        /* <DEDUP_REMOVED lines=17> */
.L_x_2134:
[----:B------:R-:W-:Y:S01]  /*2e1a0*/  IMAD.MOV.U32 R2, RZ, RZ, R14 ;  /* 0x000000ffff027224 */ /* 0x000fe200078e000e */
[----:B------:R-:W-:Y:S06]  /*2e1b0*/  BRA `(.L_x_2135) ;  /* 0xffffffa800bc7947 */ /* 0x000fec000383ffff */
.L_x_1967:
[----:B-1----:R1:W2:Y:S02]  /*2e1c0*/  SYNCS.PHASECHK.TRANS64.TRYWAIT P0, [R7+URZ+0x30860], R2 ;  /* 0x03086002070075a7 */ /* 0x0022a4000800017f */
[----:B--2---:R-:W-:Y:S05]  /*2e1d0*/  @!P0 NANOSLEEP.SYNCS 0x989680 ;  /* 0x009896800000895d */ /* 0x004fea0003900000 */
[----:B------:R-:W2:Y:S02]  /*2e1e0*/  @!P0 SYNCS.PHASECHK.TRANS64 P0, [R7+URZ+0x30860], R2 ;  /* 0x03086002070085a7 */ /* 0x000ea4000800007f */
[----:B--2---:R-:W-:Y:S05]  /*2e1f0*/  @!P0 BRA `(.L_x_1967) ;  /* 0xfffffffc00f08947 */ /* 0x004fea000383ffff */
[----:B------:R-:W-:Y:S05]  /*2e200*/  BRA `(.L_x_2136) ;  /* 0xffffffac00387947 */ /* 0x000fea000383ffff */
.L_x_1968:
        /* <DEDUP_REMOVED lines=8> */
.L_x_2138:
[----:B------:R-:W-:Y:S05]  /*2e290*/  BSYNC B1 ;  /* 0x0000000000017941 */ /* 0x000fea0003800000 */
.L_x_2137:
        /* <DEDUP_REMOVED lines=9> */
.L_x_2139:
[----:B------:R-:W-:Y:S02]  /*2e330*/  IMAD.MOV.U32 R13, RZ, RZ, R24 ;  /* 0x000000ffff0d7224 */ /* 0x000fe400078e0018 */
[----:B------:R-:W-:Y:S02]  /*2e340*/  IMAD.MOV.U32 R12, RZ, RZ, 0x1 ;  /* 0x00000001ff0c7424 */ /* 0x000fe400078e00ff */
[----:B------:R-:W-:-:S07]  /*2e350*/  IMAD.MOV.U32 R2, RZ, RZ, R14 ;  /* 0x000000ffff027224 */ /* 0x000fce00078e000e */
[----:B------:R-:W-:Y:S05]  /*2e360*/  WARPSYNC.COLLECTIVE R15, `(.L_x_2140) ;  /* 0x000000000f087348 */ /* 0x000fea0003c00000 */
[----:B------:R0:W1:Y:S02]  /*2e370*/  SHFL.IDX P6, R14, R13, R12, R11 ;  /* 0x0000000c0d0e7389 */ /* 0x00006400000c000b */
[----:B01----:R-:W-:Y:S01]  /*2e380*/  ENDCOLLECTIVE ;  /* 0x000000000000791b */ /* 0x003fe20003800000 */
.L_x_2140:
        /* <DEDUP_REMOVED lines=18> */
.L_x_2141:
[----:B------:R-:W-:Y:S02]  /*2e4b0*/  IMAD.MOV.U32 R13, RZ, RZ, R24 ;  /* 0x000000ffff0d7224 */ /* 0x000fe400078e0018 */
[----:B------:R-:W-:Y:S02]  /*2e4c0*/  IMAD.MOV.U32 R12, RZ, RZ, 0x2 ;  /* 0x00000002ff0c7424 */ /* 0x000fe400078e00ff */
[----:B------:R-:W-:-:S07]  /*2e4d0*/  IMAD.MOV.U32 R2, RZ, RZ, R14 ;  /* 0x000000ffff027224 */ /* 0x000fce00078e000e */
[----:B------:R-:W-:Y:S05]  /*2e4e0*/  WARPSYNC.COLLECTIVE R15, `(.L_x_2142) ;  /* 0x000000000f087348 */ /* 0x000fea0003c00000 */
[----:B------:R0:W1:Y:S02]  /*2e4f0*/  SHFL.IDX P6, R14, R13, R12, R11 ;  /* 0x0000000c0d0e7389 */ /* 0x00006400000c000b */
[----:B01----:R-:W-:Y:S01]  /*2e500*/  ENDCOLLECTIVE ;  /* 0x000000000000791b */ /* 0x003fe20003800000 */
.L_x_2142:
        /* <DEDUP_REMOVED lines=18> */
.L_x_2143:
[----:B------:R-:W-:Y:S02]  /*2e630*/  IMAD.MOV.U32 R13, RZ, RZ, R24 ;  /* 0x000000ffff0d7224 */ /* 0x000fe400078e0018 */
[----:B------:R-:W-:Y:S02]  /*2e640*/  IMAD.MOV.U32 R12, RZ, RZ, 0x3 ;  /* 0x00000003ff0c7424 */ /* 0x000fe400078e00ff */
[----:B------:R-:W-:-:S07]  /*2e650*/  IMAD.MOV.U32 R2, RZ, RZ, R14 ;  /* 0x000000ffff027224 */ /* 0x000fce00078e000e */
[----:B------:R-:W-:Y:S05]  /*2e660*/  WARPSYNC.COLLECTIVE R15, `(.L_x_2144) ;  /* 0x000000000f087348 */ /* 0x000fea0003c00000 */
[----:B------:R0:W1:Y:S02]  /*2e670*/  SHFL.IDX P6, R14, R13, R12, R11 ;  /* 0x0000000c0d0e7389 */ /* 0x00006400000c000b */
[----:B01----:R-:W-:Y:S01]  /*2e680*/  ENDCOLLECTIVE ;  /* 0x000000000000791b */ /* 0x003fe20003800000 */
.L_x_2144:
        /* <DEDUP_REMOVED lines=13> */
.L_x_2145:
        /* <DEDUP_REMOVED lines=10> */
.L_x_1976:
[----:B0-----:R0:W1:Y:S02]  /*2e800*/  SYNCS.PHASECHK.TRANS64.TRYWAIT P0, [R4+URZ+0x30860], R3 ;  /* 0x03086003040075a7 */ /* 0x001064000800017f */
[----:B-1----:R-:W-:Y:S05]  /*2e810*/  @!P0 NANOSLEEP.SYNCS 0x989680 ;  /* 0x009896800000895d */ /* 0x002fea0003900000 */
[----:B------:R-:W1:Y:S02]  /*2e820*/  @!P0 SYNCS.PHASECHK.TRANS64 P0, [R4+URZ+0x30860], R3 ;  /* 0x03086003040085a7 */ /* 0x000e64000800007f */
[----:B-1----:R-:W-:Y:S05]  /*2e830*/  @!P0 BRA `(.L_x_1976) ;  /* 0xfffffffc00f08947 */ /* 0x002fea000383ffff */
[----:B------:R-:W-:Y:S05]  /*2e840*/  BRA `(.L_x_2147) ;  /* 0xffffffac00b87947 */ /* 0x000fea000383ffff */
.L_x_1977:
        /* <DEDUP_REMOVED lines=8> */
.L_x_2149:
[----:B------:R-:W-:Y:S05]  /*2e8d0*/  BSYNC B0 ;  /* 0x0000000000007941 */ /* 0x000fea0003800000 */
.L_x_2148:
        /* <DEDUP_REMOVED lines=11> */
.L_x_2150:
[----:B------:R-:W-:Y:S01]  /*2e990*/  ULDC UR4, c[0x0][0x2f4] ;  /* 0x0000bd0000047ab9 */ /* 0x000fe20000000800 */
[----:B------:R-:W-:Y:S01]  /*2e9a0*/  IMAD R0, R0, 0x2, R23 ;  /* 0x0000000200007824 */ /* 0x000fe200078e0217 */
[----:B------:R-:W-:Y:S02]  /*2e9b0*/  ISETP.GE.AND P3, PT, R37, UR4, PT ;  /* 0x0000000425007c0c */ /* 0x000fe4000bf66270 */
[----:B------:R-:W-:Y:S02]  /*2e9c0*/  ISETP.GE.AND P2, PT, R7, UR4, PT ;  /* 0x0000000407007c0c */ /* 0x000fe4000bf46270 */
        /* <DEDUP_REMOVED lines=18> */
.L_x_2151:
[----:B------:R-:W-:Y:S01]  /*2eaf0*/  @!PT LDS RZ, [RZ] ;  /* 0x00000000fffff984 */ /* 0x000fe20000000800 */
[----:B------:R-:W-:Y:S01]  /*2eb00*/  @!PT LDS RZ, [RZ] ;  /* 0x00000000fffff984 */ /* 0x000fe20000000800 */
[----:B------:R-:W-:Y:S01]  /*2eb10*/  @!PT LDS RZ, [RZ] ;  /* 0x00000000fffff984 */ /* 0x000fe20000000800 */
[----:B------:R-:W-:Y:S01]  /*2eb20*/  LDGSTS.E.BYPASS.LTC128B.128 [R0+0x4400], desc[UR60][R2.64+0x100], !P4 ;  /* 0x0440010002007fae */ /* 0x000fe2000e101d7c */
[----:B------:R-:W-:Y:S01]  /*2eb30*/  ISETP.LT.OR P4, PT, R5, 0x1, P0 ;  /* 0x000000010500780c */ /* 0x000fe20000781670 */
[----:B------:R-:W-:-:S12]  /*2eb40*/  IMAD.MOV.U32 R13, RZ, RZ, R17 ;  /* 0x000000ffff0d7224 */ /* 0x000fd800078e0011 */
[----:B------:R0:W-:Y:S02]  /*2eb50*/  LDGSTS.E.BYPASS.LTC128B.128 [R0+0x6400], desc[UR60][R2.64+0x180], !P4 ;  /* 0x0640018002007fae */ /* 0x0001e4000e101d7c */
[----:B0-----:R-:W-:-:S07]  /*2eb60*/  IMAD.MOV.U32 R3, RZ, RZ, R14 ;  /* 0x000000ffff037224 */ /* 0x001fce00078e000e */
[----:B------:R-:W-:Y:S05]  /*2eb70*/  WARPSYNC.COLLECTIVE R15, `(.L_x_2152) ;  /* 0x000000000f087348 */ /* 0x000fea0003c00000 */
[----:B------:R0:W1:Y:S02]  /*2eb80*/  SHFL.IDX P6, R14, R13, R12, R11 ;  /* 0x0000000c0d0e7389 */ /* 0x00006400000c000b */
[----:B01----:R-:W-:Y:S01]  /*2eb90*/  ENDCOLLECTIVE ;  /* 0x000000000000791b */ /* 0x003fe20003800000 */
.L_x_2152:
[----:B------:R-:W-:Y:S02]  /*2eba0*/  IMAD.MOV.U32 R13, RZ, RZ, R24 ;  /* 0x000000ffff0d7224 */ /* 0x000fe400078e0018 */
[----:B------:R-:W-:Y:S01]  /*2ebb0*/  IMAD.MOV.U32 R12, RZ, RZ, 0x2 ;  /* 0x00000002ff0c7424 */ /* 0x000fe200078e00ff */
[----:B------:R-:W-:-:S13]  /*2ebc0*/  IADD3 R2, P4, R14, R8, RZ ;  /* 0x000000080e027210 */ /* 0x000fda0007f9e0ff */
[----:B------:R-:W-:Y:S05]  /*2ebd0*/  WARPSYNC.COLLECTIVE R15, `(.L_x_2153) ;  /* 0x000000000f087348 */ /* 0x000fea0003c00000 */
[----:B------:R0:W1:Y:S02]  /*2ebe0*/  SHFL.IDX P6, R14, R13, R12, R11 ;  /* 0x0000000c0d0e7389 */ /* 0x00006400000c000b */
[----:B01----:R-:W-:Y:S01]  /*2ebf0*/  ENDCOLLECTIVE ;  /* 0x000000000000791b */ /* 0x003fe20003800000 */
.L_x_2153:
        /* <DEDUP_REMOVED lines=12> */
.L_x_2154:
        /* <DEDUP_REMOVED lines=14> */
.L_x_2155:
        /* <DEDUP_REMOVED lines=12> */
.L_x_2156:
        /* <DEDUP_REMOVED lines=9> */
.L_x_1982:
[----:B------:R-:W-:Y:S01]  /*2eef0*/  BSSY B0, `(.L_x_2158) ;  /* 0x0000008000007945 */ /* 0x000fe20003800000 */
[----:B------:R-:W-:Y:S02]  /*2ef00*/  IMAD.MOV.U32 R13, RZ, RZ, R16 ;  /* 0x000000ffff0d7224 */ /* 0x000fe400078e0010 */
[----:B------:R-:W-:Y:S02]  /*2ef10*/  IMAD.MOV.U32 R12, RZ, RZ, RZ ;  /* 0x000000ffff0c7224 */ /* 0x000fe400078e00ff */
[----:B------:R-:W-:Y:S02]  /*2ef20*/  IMAD.MOV.U32 R11, RZ, RZ, 0x1f ;  /* 0x0000001fff0b7424 */ /* 0x000fe400078e00ff */
[----:B------:R-:W-:-:S07]  /*2ef30*/  IMAD.MOV.U32 R15, RZ, RZ, -0x1 ;  /* 0xffffffffff0f7424 */ /* 0x000fce00078e00ff */
[----:B01----:R-:W-:Y:S05]  /*2ef40*/  WARPSYNC.COLLECTIVE R15, `(.L_x_2159) ;  /* 0x000000000f087348 */ /* 0x003fea0003c00000 */
[----:B------:R2:W3:Y:S02]  /*2ef50*/  SHFL.IDX P6, R14, R13, R12, R11 ;  /* 0x0000000c0d0e7389 */ /* 0x0004e400000c000b */
[----:B0123--:R-:W-:Y:S01]  /*2ef60*/  ENDCOLLECTIVE ;  /* 0x000000000000791b */ /* 0x00ffe20003800000 */
.L_x_2159:
[----:B------:R-:W-:Y:S05]  /*2ef70*/  BSYNC B0 ;  /* 0x0000000000007941 */ /* 0x000fea0003800000 */
.L_x_2158:
[----:B------:R-:W-:Y:S02]  /*2ef80*/  IMAD.MOV.U32 R13, RZ, RZ, R16 ;  /* 0x000000ffff0d7224 */ /* 0x000fe400078e0010 */
        /* <DEDUP_REMOVED lines=8> */
.L_x_2160:
        /* <DEDUP_REMOVED lines=18> */
.L_x_2161:
[----:B------:R-:W-:Y:S01]  /*2f130*/  IMAD.MOV.U32 R12, RZ, RZ, 0x2 ;  /* 0x00000002ff0c7424 */ /* 0x000fe200078e00ff */
[----:B------:R-:W-:-:S05]  /*2f140*/  SEL R4, R14, RZ, P1 ;  /* 0x000000ff0e047207 */ /* 0x000fca0000800000 */
[----:B------:R-:W-:-:S04]  /*2f150*/  IMAD.IADD R4, R17, 0x1, R4 ;  /* 0x0000000111047824 */ /* 0x000fc800078e0204 */
[----:B------:R-:W-:-:S07]  /*2f160*/  IMAD.MOV.U32 R13, RZ, RZ, R4 ;  /* 0x000000ffff0d7224 */ /* 0x000fce00078e0004 */
[----:B------:R-:W-:Y:S05]  /*2f170*/  WARPSYNC.COLLECTIVE R15, `(.L_x_2162) ;  /* 0x000000000f087348 */ /* 0x000fea0003c00000 */
[----:B------:R0:W1:Y:S02]  /*2f180*/  SHFL.UP P6, R14, R13, R12, R11 ;  /* 0x0400000c0d0e7389 */ /* 0x00006400000c000b */
[----:B01----:R-:W-:Y:S01]  /*2f190*/  ENDCOLLECTIVE ;  /* 0x000000000000791b */ /* 0x003fe20003800000 */
.L_x_2162:
[----:B------:R-:W-:Y:S01]  /*2f1a0*/  IMAD.MOV.U32 R12, RZ, RZ, 0x4 ;  /* 0x00000004ff0c7424 */ /* 0x000fe200078e00ff */
[----:B------:R-:W-:-:S05]  /*2f1b0*/  SEL R3, R14, RZ, P2 ;  /* 0x000000ff0e037207 */ /* 0x000fca0001000000 */
[----:B------:R-:W-:-:S04]  /*2f1c0*/  IMAD.IADD R6, R4, 0x1, R3 ;  /* 0x0000000104067824 */ /* 0x000fc800078e0203 */
[----:B------:R-:W-:-:S07]  /*2f1d0*/  IMAD.MOV.U32 R13, RZ, RZ, R6 ;  /* 0x000000ffff0d7224 */ /* 0x000fce00078e0006 */
[----:B------:R-:W-:Y:S05]  /*2f1e0*/  WARPSYNC.COLLECTIVE R15, `(.L_x_2163) ;  /* 0x000000000f087348 */ /* 0x000fea0003c00000 */
[----:B------:R0:W1:Y:S02]  /*2f1f0*/  SHFL.UP P6, R14, R13, R12, R11 ;  /* 0x0400000c0d0e7389 */ /* 0x00006400000c000b */
[----:B01----:R-:W-:Y:S01]  /*2f200*/  ENDCOLLECTIVE ;  /* 0x000000000000791b */ /* 0x003fe20003800000 */
.L_x_2163:
[----:B------:R-:W-:Y:S01]  /*2f210*/  IMAD.MOV.U32 R12, RZ, RZ, 0x8 ;  /* 0x00000008ff0c7424 */ /* 0x000fe200078e00ff */
[----:B------:R-:W-:-:S05]  /*2f220*/  SEL R3, R14, RZ, P3 ;  /* 0x000000ff0e037207 */ /* 0x000fca0001800000 */
[----:B------:R-:W-:-:S04]  /*2f230*/  IMAD.IADD R2, R6, 0x1, R3 ;  /* 0x0000000106027824 */ /* 0x000fc800078e0203 */
[----:B------:R-:W-:-:S07]  /*2f240*/  IMAD.MOV.U32 R13, RZ, RZ, R2 ;  /* 0x000000ffff0d7224 */ /* 0x000fce00078e0002 */
[----:B------:R-:W-:Y:S05]  /*2f250*/  WARPSYNC.COLLECTIVE R15, `(.L_x_2164) ;  /* 0x000000000f087348 */ /* 0x000fea0003c00000 */
[----:B------:R0:W1:Y:S02]  /*2f260*/  SHFL.UP P6, R14, R13, R12, R11 ;  /* 0x0400000c0d0e7389 */ /* 0x00006400000c000b */
[----:B01----:R-:W-:Y:S01]  /*2f270*/  ENDCOLLECTIVE ;  /* 0x000000000000791b */ /* 0x003fe20003800000 */
.L_x_2164:
[----:B------:R-:W-:Y:S01]  /*2f280*/  IMAD.MOV.U32 R12, RZ, RZ, 0x10 ;  /* 0x00000010ff0c7424 */ /* 0x000fe200078e00ff */
[----:B------:R-:W-:-:S05]  /*2f290*/  SEL R3, R14, RZ, P4 ;  /* 0x000000ff0e037207 */ /* 0x000fca0002000000 */
[----:B------:R-:W-:-:S04]  /*2f2a0*/  IMAD.IADD R3, R2, 0x1, R3 ;  /* 0x0000000102037824 */ /* 0x000fc800078e0203 */
[----:B------:R-:W-:-:S07]  /*2f2b0*/  IMAD.MOV.U32 R13, RZ, RZ, R3 ;  /* 0x000000ffff0d7224 */ /* 0x000fce00078e0003 */
[----:B------:R-:W-:Y:S05]  /*2f2c0*/  WARPSYNC.COLLECTIVE R15, `(.L_x_2165) ;  /* 0x000000000f087348 */ /* 0x000fea0003c00000 */
[----:B------:R0:W1:Y:S02]  /*2f2d0*/  SHFL.UP P6, R14, R13, R12, R11 ;  /* 0x0400000c0d0e7389 */ /* 0x00006400000c000b */
[----:B01----:R-:W-:Y:S01]  /*2f2e0*/  ENDCOLLECTIVE ;  /* 0x000000000000791b */ /* 0x003fe20003800000 */
.L_x_2165:
        /* <DEDUP_REMOVED lines=8> */
.L_x_2166:
[----:B------:R-:W-:Y:S05]  /*2f370*/  BRA `(.L_x_2167) ;  /* 0xffffffac000c7947 */ /* 0x000fea000383ffff */
.L_x_1987:
[----:B------:R-:W-:Y:S01]  /*2f380*/  BSSY B0, `(.L_x_2168) ;  /* 0x0000008000007945 */ /* 0x000fe20003800000 */
[----:B-----5:R-:W-:Y:S02]  /*2f390*/  IMAD.MOV.U32 R13, RZ, RZ, R17 ;  /* 0x000000ffff0d7224 */ /* 0x020fe400078e0011 */
[----:B------:R-:W-:Y:S02]  /*2f3a0*/  IMAD.MOV.U32 R12, RZ, RZ, 0x1 ;  /* 0x00000001ff0c7424 */ /* 0x000fe400078e00ff */
[----:B------:R-:W-:Y:S02]  /*2f3b0*/  IMAD.MOV.U32 R11, RZ, RZ, RZ ;  /* 0x000000ffff0b7224 */ /* 0x000fe400078e00ff */
[----:B------:R-:W-:-:S07]  /*2f3c0*/  IMAD.MOV.U32 R15, RZ, RZ, -0x1 ;  /* 0xffffffffff0f7424 */ /* 0x000fce00078e00ff */
[----:B01----:R-:W-:Y:S05]  /*2f3d0*/  WARPSYNC.COLLECTIVE R15, `(.L_x_2169) ;  /* 0x000000000f087348 */ /* 0x003fea0003c00000 */
[----:B------:R2:W3:Y:S02]  /*2f3e0*/  SHFL.UP P6, R14, R13, R12, R11 ;  /* 0x0400000c0d0e7389 */ /* 0x0004e400000c000b */
[----:B0123--:R-:W-:Y:S01]  /*2f3f0*/  ENDCOLLECTIVE ;  /* 0x000000000000791b */ /* 0x00ffe20003800000 */
.L_x_2169:
[----:B------:R-:W-:Y:S05]  /*2f400*/  BSYNC B0 ;  /* 0x0000000000007941 */ /* 0x000fea0003800000 */
.L_x_2168:
        /* <DEDUP_REMOVED lines=8> */
.L_x_2170:
[----:B------:R-:W-:Y:S01]  /*2f490*/  IMAD.MOV.U32 R12, RZ, RZ, 0x4 ;  /* 0x00000004ff0c7424 */ /* 0x000fe200078e00ff */
[----:B------:R-:W-:-:S05]  /*2f4a0*/  SEL R2, R14, RZ, P2 ;  /* 0x000000ff0e027207 */ /* 0x000fca0001000000 */
[----:B------:R-:W-:-:S04]  /*2f4b0*/  IMAD.IADD R2, R13, 0x1, R2 ;  /* 0x000000010d027824 */ /* 0x000fc800078e0202 */
[----:B------:R-:W-:-:S07]  /*2f4c0*/  IMAD.MOV.U32 R13, RZ, RZ, R2 ;  /* 0x000000ffff0d7224 */ /* 0x000fce00078e0002 */
[----:B------:R-:W-:Y:S05]  /*2f4d0*/  WARPSYNC.COLLECTIVE R15, `(.L_x_2171) ;  /* 0x000000000f087348 */ /* 0x000fea0003c00000 */
[----:B------:R0:W1:Y:S02]  /*2f4e0*/  SHFL.UP P6, R14, R13, R12, R11 ;  /* 0x0400000c0d0e7389 */ /* 0x00006400000c000b */
[----:B01----:R-:W-:Y:S01]  /*2f4f0*/  ENDCOLLECTIVE ;  /* 0x000000000000791b */ /* 0x003fe20003800000 */
.L_x_2171:
[----:B------:R-:W-:Y:S01]  /*2f500*/  IMAD.MOV.U32 R12, RZ, RZ, 0x8 ;  /* 0x00000008ff0c7424 */ /* 0x000fe200078e00ff */
[----:B------:R-:W-:-:S05]  /*2f510*/  SEL R3, R14, RZ, P3 ;  /* 0x000000ff0e037207 */ /* 0x000fca0001800000 */
[----:B------:R-:W-:-:S04]  /*2f520*/  IMAD.IADD R3, R2, 0x1, R3 ;  /* 0x0000000102037824 */ /* 0x000fc800078e0203 */
[----:B------:R-:W-:-:S07]  /*2f530*/  IMAD.MOV.U32 R13, RZ, RZ, R3 ;  /* 0x000000ffff0d7224 */ /* 0x000fce00078e0003 */
[----:B------:R-:W-:Y:S05]  /*2f540*/  WARPSYNC.COLLECTIVE R15, `(.L_x_2172) ;  /* 0x000000000f087348 */ /* 0x000fea0003c00000 */
[----:B------:R0:W1:Y:S02]  /*2f550*/  SHFL.UP P6, R14, R13, R12, R11 ;  /* 0x0400000c0d0e7389 */ /* 0x00006400000c000b */
[----:B01----:R-:W-:Y:S01]  /*2f560*/  ENDCOLLECTIVE ;  /* 0x000000000000791b */ /* 0x003fe20003800000 */
.L_x_2172:
[----:B------:R-:W-:Y:S01]  /*2f570*/  IMAD.MOV.U32 R12, RZ, RZ, 0x10 ;  /* 0x00000010ff0c7424 */ /* 0x000fe200078e00ff */
[----:B------:R-:W-:-:S05]  /*2f580*/  SEL R4, R14, RZ, P4 ;  /* 0x000000ff0e047207 */ /* 0x000fca0002000000 */
[----:B------:R-:W-:-:S04]  /*2f590*/  IMAD.IADD R4, R3, 0x1, R4 ;  /* 0x0000000103047824 */ /* 0x000fc800078e0204 */
[----:B------:R-:W-:-:S07]  /*2f5a0*/  IMAD.MOV.U32 R13, RZ, RZ, R4 ;  /* 0x000000ffff0d7224 */ /* 0x000fce00078e0004 */
[----:B------:R-:W-:Y:S05]  /*2f5b0*/  WARPSYNC.COLLECTIVE R15, `(.L_x_2173) ;  /* 0x000000000f087348 */ /* 0x000fea0003c00000 */
[----:B------:R0:W1:Y:S02]  /*2f5c0*/  SHFL.UP P6, R14, R13, R12, R11 ;  /* 0x0400000c0d0e7389 */ /* 0x00006400000c000b */
[----:B01----:R-:W-:Y:S01]  /*2f5d0*/  ENDCOLLECTIVE ;  /* 0x000000000000791b */ /* 0x003fe20003800000 */
.L_x_2173:
        /* <DEDUP_REMOVED lines=8> */
.L_x_2174:
[----:B------:R-:W-:Y:S05]  /*2f660*/  BRA `(.L_x_2175) ;  /* 0xffffffa800ec7947 */ /* 0x000fea000383ffff */
.L_x_1989:
[----:B------:R-:W-:Y:S01]  /*2f670*/  BSSY B0, `(.L_x_2176) ;  /* 0x0000006000007945 */ /* 0x000fe20003800000 */
[----:B------:R-:W-:Y:S01]  /*2f680*/  PLOP3.LUT P6, PT, P6, PT, PT, 0x8, 0x0 ;  /* 0x000000000000781c */ /* 0x000fe200037ce170 */
[----:B------:R-:W-:-:S12]  /*2f690*/  IMAD.MOV.U32 R15, RZ, RZ, -0x1 ;  /* 0xffffffffff0f7424 */ /* 0x000fd800078e00ff */
[----:B01----:R-:W-:Y:S05]  /*2f6a0*/  WARPSYNC.COLLECTIVE R15, `(.L_x_2177) ;  /* 0x000000000f087348 */ /* 0x003fea0003c00000 */
[----:B------:R-:W-:Y:S01]  /*2f6b0*/  VOTE.ANY R14, PT, P6 ;  /* 0x00000000000e7806 */ /* 0x000fe200030e0100 */
[----:B01----:R-:W-:Y:S06]  /*2f6c0*/  ENDCOLLECTIVE ;  /* 0x000000000000791b */ /* 0x003fec0003800000 */
.L_x_2177:
[----:B------:R-:W-:Y:S05]  /*2f6d0*/  BSYNC B0 ;  /* 0x0000000000007941 */ /* 0x000fea0003800000 */
.L_x_2176:
[----:B------:R-:W-:Y:S02]  /*2f6e0*/  IMAD.MOV.U32 R3, RZ, RZ, R14 ;  /* 0x000000ffff037224 */ /* 0x000fe400078e000e */
[----:B------:R-:W-:Y:S02]  /*2f6f0*/  IMAD.MOV.U32 R13, RZ, RZ, R17 ;  /* 0x000000ffff0d7224 */ /* 0x000fe400078e0011 */
[----:B------:R-:W0:Y:S01]  /*2f700*/  POPC R6, R3 ;  /* 0x0000000300067309 */ /* 0x000e220000000000 */
[----:B------:R-:W-:Y:S02]  /*2f710*/  IMAD.MOV.U32 R11, RZ, RZ, 0x1f ;  /* 0x0000001fff0b7424 */ /* 0x000fe400078e00ff */
[----:B------:R-:W-:Y:S02]  /*2f720*/  IMAD.MOV.U32 R15, RZ, RZ, -0x1 ;  /* 0xffffffffff0f7424 */ /* 0x000fe400078e00ff */
[----:B0-----:R-:W-:-:S07]  /*2f730*/  IMAD.MOV.U32 R12, RZ, RZ, R6 ;  /* 0x000000ffff0c7224 */ /* 0x001fce00078e0006 */
[----:B------:R-:W-:Y:S05]  /*2f740*/  WARPSYNC.COLLECTIVE R15, `(.L_x_2178) ;  /* 0x000000000f087348 */ /* 0x000fea0003c00000 */
[----:B------:R0:W1:Y:S02]  /*2f750*/  SHFL.IDX P6, R14, R13, R12, R11 ;  /* 0x0000000c0d0e7389 */ /* 0x00006400000c000b */
[----:B01----:R-:W-:Y:S01]  /*2f760*/  ENDCOLLECTIVE ;  /* 0x000000000000791b */ /* 0x003fe20003800000 */
.L_x_2178:
[----:B------:R-:W-:Y:S01]  /*2f770*/  IMAD.MOV.U32 R17, RZ, RZ, R14 ;  /* 0x000000ffff117224 */ /* 0x000fe200078e000e */
[----:B------:R-:W-:Y:S06]  /*2f780*/  BRA `(.L_x_2179) ;  /* 0xffffffa800dc7947 */ /* 0x000fec000383ffff */
.L_x_1991:
[----:B------:R-:W-:Y:S01]  /*2f790*/  BSSY B0, `(.L_x_2180) ;  /* 0x0000007000007945 */ /* 0x000fe20003800000 */
[----:B------:R-:W-:Y:S02]  /*2f7a0*/  IMAD.MOV.U32 R13, RZ, RZ, R2 ;  /* 0x000000ffff0d7224 */ /* 0x000fe400078e0002 */
[----:B------:R-:W-:Y:S02]  /*2f7b0*/  IMAD.MOV.U32 R11, RZ, RZ, 0x1f ;  /* 0x0000001fff0b7424 */ /* 0x000fe400078e00ff */
[----:B------:R-:W-:-:S07]  /*2f7c0*/  IMAD.MOV.U32 R15, RZ, RZ, -0x1 ;  /* 0xffffffffff0f7424 */ /* 0x000fce00078e00ff */
[----:B0123--:R-:W-:Y:S05]  /*2f7d0*/  WARPSYNC.COLLECTIVE R15, `(.L_x_2181) ;  /* 0x000000000f087348 */ /* 0x00ffea0003c00000 */
[----:B------:R4:W0:Y:S02]  /*2f7e0*/  SHFL.IDX P6, R14, R13, R12, R11 ;  /* 0x0000000c0d0e7389 */ /* 0x00082400000c000b */
[----:B01234-:R-:W-:Y:S01]  /*2f7f0*/  ENDCOLLECTIVE ;  /* 0x000000000000791b */ /* 0x01ffe20003800000 */
.L_x_2181:
[----:B------:R-:W-:Y:S05]  /*2f800*/  BSYNC B0 ;  /* 0x0000000000007941 */ /* 0x000fea0003800000 */
.L_x_2180:
[----:B------:R-:W-:Y:S05]  /*2f810*/  BRA `(.L_x_1990) ;  /* 0xffffffa800d47947 */ /* 0x000fea000383ffff */
.L_x_1995:
[----:B0-----:R0:W3:Y:S02]  /*2f820*/  SYNCS.PHASECHK.TRANS64.TRYWAIT P0, [R5+URZ+0x30820], R0 ;  /* 0x03082000050075a7 */ /* 0x0010e4000800017f */
[----:B---3--:R-:W-:Y:S05]  /*2f830*/  @!P0 NANOSLEEP.SYNCS 0x989680 ;  /* 0x009896800000895d */ /* 0x008fea0003900000 */
[----:B------:R-:W3:Y:S02]  /*2f840*/  @!P0 SYNCS.PHASECHK.TRANS64 P0, [R5+URZ+0x30820], R0 ;  /* 0x03082000050085a7 */ /* 0x000ee4000800007f */
[----:B---3--:R-:W-:Y:S05]  /*2f850*/  @!P0 BRA `(.L_x_1995) ;  /* 0xfffffffc00f08947 */ /* 0x008fea000383ffff */
[----:B------:R-:W-:Y:S05]  /*2f860*/  BRA `(.L_x_2182) ;  /* 0xffffffb0004c7947 */ /* 0x000fea000383ffff */
.L_x_1996:
[----:B------:R-:W3:Y:S01]  /*2f870*/  S2R R2, SR_TID.X ;  /* 0x0000000000027919 */ /* 0x000ee20000002100 */
[----:B------:R-:W-:Y:S01]  /*2f880*/  BSSY B0, `(.L_x_2183) ;  /* 0x000000a000007945 */ /* 0x000fe20003800000 */
[----:B------:R-:W-:Y:S02]  /*2f890*/  IMAD.MOV.U32 R12, RZ, RZ, RZ ;  /* 0x000000ffff0c7224 */ /* 0x000fe400078e00ff */
        /* <DEDUP_REMOVED lines=8> */
.L_x_2184:
[----:B------:R-:W-:Y:S05]  /*2f920*/  BSYNC B0 ;  /* 0x0000000000007941 */ /* 0x000fea0003800000 */
.L_x_2183:
[----:B------:R-:W-:Y:S05]  /*2f930*/  BRA `(.L_x_2185) ;  /* 0xffffffb000347947 */ /* 0x000fea000383ffff */
.L_x_1997:
[----:B------:R-:W-:Y:S01]  /*2f940*/  BSSY B0, `(.L_x_2186) ;  /* 0x0000006000007945 */ /* 0x000fe20003800000 */
[----:B------:R-:W-:-:S07]  /*2f950*/  IMAD.MOV.U32 R15, RZ, RZ, -0x1 ;  /* 0xffffffffff0f7424 */ /* 0x000fce00078e00ff */
[----:B012---:R-:W-:Y:S05]  /*2f960*/  WARPSYNC.COLLECTIVE R15, `(.L_x_2187) ;  /* 0x000000000f0c7348 */ /* 0x007fea0003c00000 */
[----:B------:R-:W-:Y:S02]  /*2f970*/  ELECT P6, UR62, PT ;  /* 0x00000000003e782f */ /* 0x000fe400038c0000 */
[----:B------:R-:W-:Y:S01]  /*2f980*/  MOV R14, UR62 ;  /* 0x0000003e000e7c02 */ /* 0x000fe20008000f00 */
[----:B012---:R-:W-:Y:S10]  /*2f990*/  ENDCOLLECTIVE ;  /* 0x000000000000791b */ /* 0x007ff40003800000 */
.L_x_2187:
[----:B------:R-:W-:Y:S05]  /*2f9a0*/  BSYNC B0 ;  /* 0x0000000000007941 */ /* 0x000fea0003800000 */
.L_x_2186:
[----:B------:R-:W-:Y:S05]  /*2f9b0*/  BRA `(.L_x_2188) ;  /* 0xffffffb000287947 */ /* 0x000fea000383ffff */
.L_x_1999:
[----:B0-----:R0:W3:Y:S02]  /*2f9c0*/  SYNCS.PHASECHK.TRANS64.TRYWAIT P1, [R3+URZ+0x30840], R2 ;  /* 0x03084002030075a7 */ /* 0x0010e4000802017f */
[----:B---3--:R-:W-:Y:S05]  /*2f9d0*/  @!P1 NANOSLEEP.SYNCS 0x989680 ;  /* 0x009896800000995d */ /* 0x008fea0003900000 */
[----:B------:R-:W3:Y:S02]  /*2f9e0*/  @!P1 SYNCS.PHASECHK.TRANS64 P1, [R3+URZ+0x30840], R2 ;  /* 0x03084002030095a7 */ /* 0x000ee4000802007f */
[----:B---3--:R-:W-:Y:S05]  /*2f9f0*/  @!P1 BRA `(.L_x_1999) ;  /* 0xfffffffc00f09947 */ /* 0x008fea000383ffff */
[----:B------:R-:W-:Y:S05]  /*2fa00*/  BRA `(.L_x_2189) ;  /* 0xffffffb000487947 */ /* 0x000fea000383ffff */
.L_x_2001:
[----:B---3--:R3:W4:Y:S02]  /*2fa10*/  SYNCS.PHASECHK.TRANS64.TRYWAIT P1, [R25+URZ+0x30840], R0 ;  /* 0x03084000190075a7 */ /* 0x008724000802017f */
[----:B----4-:R-:W-:Y:S05]  /*2fa20*/  @!P1 NANOSLEEP.SYNCS 0x989680 ;  /* 0x009896800000995d */ /* 0x010fea0003900000 */
[----:B------:R-:W4:Y:S02]  /*2fa30*/  @!P1 SYNCS.PHASECHK.TRANS64 P1, [R25+URZ+0x30840], R0 ;  /* 0x03084000190095a7 */ /* 0x000f24000802007f */
[----:B----4-:R-:W-:Y:S05]  /*2fa40*/  @!P1 BRA `(.L_x_2001) ;  /* 0xfffffffc00f09947 */ /* 0x010fea000383ffff */
[----:B------:R-:W-:Y:S05]  /*2fa50*/  BRA `(.L_x_2190) ;  /* 0xffffffb000547947 */ /* 0x000fea000383ffff */
.L_x_2003:
[----:B----4-:R4:W0:Y:S02]  /*2fa60*/  SYNCS.PHASECHK.TRANS64.TRYWAIT P1, [R3+URZ+0x30860], R2 ;  /* 0x03086002030075a7 */ /* 0x010824000802017f */
[----:B0-----:R-:W-:Y:S05]  /*2fa70*/  @!P1 NANOSLEEP.SYNCS 0x989680 ;  /* 0x009896800000995d */ /* 0x001fea0003900000 */
[----:B------:R-:W0:Y:S02]  /*2fa80*/  @!P1 SYNCS.PHASECHK.TRANS64 P1, [R3+URZ+0x30860], R2 ;  /* 0x03086002030095a7 */ /* 0x000e24000802007f */
[----:B0-----:R-:W-:Y:S05]  /*2fa90*/  @!P1 BRA `(.L_x_2003) ;  /* 0xfffffffc00f09947 */ /* 0x001fea000383ffff */
[----:B------:R-:W-:Y:S05]  /*2faa0*/  BRA `(.L_x_2191) ;  /* 0xffffffb000507947 */ /* 0x000fea000383ffff */
.L_x_2192:
        /* <DEDUP_REMOVED lines=13> */
.L_x_3299:


//--------------------- .text._ZN7cutlass13device_kernelIN5flash11enable_sm90INS1_16FlashAttnFwdSm90INS1_25CollectiveMainloopFwdSm90ILi2EN4cute5tupleIJNS5_1CILi1EEES8_S8_EEENS6_IJNS7_ILi128EEENS7_ILi80EEENS7_ILi256EEEEEELi256ENS_10bfloat16_tEfNS_4arch4Sm90ELb1ELb0ELb1ELb0ELb1ELb0ELb0ELb1ELb1ELb1ELb0ELb0EEENS1_21CollectiveEpilogueFwdINS6_IJSA_SC_SB_EEES9_SE_SG_Li256ELb0ELb1ELb0ELb0EEENS1_30DynamicPersistentTileSchedulerILi256ELi128ELb0ELb1ELb1EEEEEEEEEvNT_6ParamsE --------------------------
	.section	.text._ZN7cutlass13device_kernelIN5flash11enable_sm90INS1_16FlashAttnFwdSm90INS1_25CollectiveMainloopFwdSm90ILi2EN4cute5tupleIJNS5_1CILi1EEES8_S8_EEENS6_IJNS7_ILi128EEENS7_ILi80EEENS7_ILi256EEEEEELi256ENS_10bfloat16_tEfNS_4arch4Sm90ELb1ELb0ELb1ELb0ELb1ELb0ELb0ELb1ELb1ELb1ELb0ELb0EEENS1_21CollectiveEpilogueFwdINS6_IJSA_SC_SB_EEES9_SE_SG_Li256ELb0ELb1ELb0ELb0EEENS1_30DynamicPersistentTileSchedulerILi256ELi128ELb0ELb1ELb1EEEEEEEEEvNT_6ParamsE,"ax",@progbits
	.align	128
.text._ZN7cutlass13device_kernelIN5flash11enable_sm90INS1_16FlashAttnFwdSm90INS1_25CollectiveMainloopFwdSm90ILi2EN4cute5tupleIJNS5_1CILi1EEES8_S8_EEENS6_IJNS7_ILi128EEENS7_ILi80EEENS7_ILi256EEEEEELi256ENS_10bfloat16_tEfNS_4arch4Sm90ELb1ELb0ELb1ELb0ELb1ELb0ELb0ELb1ELb1ELb1ELb0ELb0EEENS1_21CollectiveEpilogueFwdINS6_IJSA_SC_SB_EEES9_SE_SG_Li256ELb0ELb1ELb0ELb0EEENS1_30DynamicPersistentTileSchedulerILi256ELi128ELb0ELb1ELb1EEEEEEEEEvNT_6ParamsE:
        .type           _ZN7cutlass13device_kernelIN5flash11enable_sm90INS1_16FlashAttnFwdSm90INS1_25CollectiveMainloopFwdSm90ILi2EN4cute5tupleIJNS5_1CILi1EEES8_S8_EEENS6_IJNS7_ILi128EEENS7_ILi80EEENS7_ILi256EEEEEELi256ENS_10bfloat16_tEfNS_4arch4Sm90ELb1ELb0ELb1ELb0ELb1ELb0ELb0ELb1ELb1ELb1ELb0ELb0EEENS1_21CollectiveEpilogueFwdINS6_IJSA_SC_SB_EEES9_SE_SG_Li256ELb0ELb1ELb0ELb0EEENS1_30DynamicPersistentTileSchedulerILi256ELi128ELb0ELb1ELb1EEEEEEEEEvNT_6ParamsE,@function
        .size           _ZN7cutlass13device_kernelIN5flash11enable_sm90INS1_16FlashAttnFwdSm90INS1_25CollectiveMainloopFwdSm90ILi2EN4cute5tupleIJNS5_1CILi1EEES8_S8_EEENS6_IJNS7_ILi128EEENS7_ILi80EEENS7_ILi256EEEEEELi256ENS_10bfloat16_tEfNS_4arch4Sm90ELb1ELb0ELb1ELb0ELb1ELb0ELb0ELb1ELb1ELb1ELb0ELb0EEENS1_21CollectiveEpilogueFwdINS6_IJSA_SC_SB_EEES9_SE_SG_Li256ELb0ELb1ELb0ELb0EEENS1_30DynamicPersistentTileSchedulerILi256ELi128ELb0ELb1ELb1EEEEEEEEEvNT_6ParamsE,(.L_x_3300 - _ZN7cutlass13device_kernelIN5flash11enable_sm90INS1_16FlashAttnFwdSm90INS1_25CollectiveMainloopFwdSm90ILi2EN4cute5tupleIJNS5_1CILi1EEES8_S8_EEENS6_IJNS7_ILi128EEENS7_ILi80EEENS7_ILi256EEEEEELi256ENS_10bfloat16_tEfNS_4arch4Sm90ELb1ELb0ELb1ELb0ELb1ELb0ELb0ELb1ELb1ELb1ELb0ELb0EEENS1_21CollectiveEpilogueFwdINS6_IJSA_SC_SB_EEES9_SE_SG_Li256ELb0ELb1ELb0ELb0EEENS1_30DynamicPersistentTileSchedulerILi256ELi128ELb0ELb1ELb1EEEEEEEEEvNT_6ParamsE)
        .other          _ZN7cutlass13device_kernelIN5flash11enable_sm90INS1_16FlashAttnFwdSm90INS1_25CollectiveMainloopFwdSm90ILi2EN4cute5tupleIJNS5_1CILi1EEES8_S8_EEENS6_IJNS7_ILi128EEENS7_ILi80EEENS7_ILi256EEEEEELi256ENS_10bfloat16_tEfNS_4arch4Sm90ELb1ELb0ELb1ELb0ELb1ELb0ELb0ELb1ELb1ELb1ELb0ELb0EEENS1_21CollectiveEpilogueFwdINS6_IJSA_SC_SB_EEES9_SE_SG_Li256ELb0ELb1ELb0ELb0EEENS1_30DynamicPersistentTileSchedulerILi256ELi128ELb0ELb1ELb1EEEEEEEEEvNT_6ParamsE,@"STO_CUDA_ENTRY STV_DEFAULT"
_ZN7cutlass13device_kernelIN5flash11enable_sm90INS1_16FlashAttnFwdSm90INS1_25CollectiveMainloopFwdSm90ILi2EN4cute5tupleIJNS5_1CILi1EEES8_S8_EEENS6_IJNS7_ILi128EEENS7_ILi80EEENS7_ILi256EEEEEELi256ENS_10bfloat16_tEfNS_4arch4Sm90ELb1ELb0ELb1ELb0ELb1ELb0ELb0ELb1ELb1ELb1ELb0ELb0EEENS1_21CollectiveEpilogueFwdINS6_IJSA_SC_SB_EEES9_SE_SG_Li256ELb0ELb1ELb0ELb0EEENS1_30DynamicPersistentTileSchedulerILi256ELi128ELb0ELb1ELb1EEEEEEEEEvNT_6ParamsE:
        /* <DEDUP_REMOVED lines=45> */
.L_x_2193:
        /* <DEDUP_REMOVED lines=22> */
.L_x_2194:
        /* <DEDUP_REMOVED lines=18> */
.L_x_2195:
        /* <DEDUP_REMOVED lines=22> */
.L_x_2196:
        /* <DEDUP_REMOVED lines=23> */
.L_x_2197:
        /* <DEDUP_REMOVED lines=10> */
.L_x_2199:
        /* <DEDUP_REMOVED lines=10> */
[----:B------:R-:W2:Y:S01]  /*0960*/  LDL R3, [R1+0x4] ;  /* 0x0000040001037983 */ /* 0x000ea20000100800 */
[----:B------:R-:W-:Y:S01]  /*0970*/  UMOV UR36, URZ ;  /* 0x0000003f00247c82 */ /* 0x000fe20008000000 */
[----:B0-----:R-:W0:Y:S02]  /*0980*/  S2R R2, SR_TID.X ;  /* 0x0000000000027919 */ /* 0x001e240000002100 */
[----:B0-----:R-:W-:-:S05]  /*0990*/  VIADD R12, R2, 0xffffff80 ;  /* 0xffffff80020c7836 */ /* 0x001fca0000000000 */
[----:B------:R-:W-:-:S04]  /*09a0*/  SHF.R.S32.HI R0, RZ, 0x1f, R12 ;  /* 0x0000001fff007819 */ /* 0x000fc8000001140c */
[CC--:B------:R-:W-:Y:S02]  /*09b0*/  LEA.HI R2, R0.reuse, R12.reuse, RZ, 0x7 ;  /* 0x0000000c00027211 */ /* 0x0c0fe400078f38ff */
[-C--:B------:R-:W-:Y:S02]  /*09c0*/  LEA.HI R4, R0, R12.reuse, RZ, 0x5 ;  /* 0x0000000c00047211 */ /* 0x080fe400078f28ff */
[----:B------:R-:W-:Y:S02]  /*09d0*/  LOP3.LUT R224, R2, 0xffffff80, RZ, 0xc0, !PT ;  /* 0xffffff8002e07812 */ /* 0x000fe400078ec0ff */
[----:B------:R-:W-:Y:S01]  /*09e0*/  LEA.HI R11, R0, R12, RZ, 0x2 ;  /* 0x0000000c000b7211 */ /* 0x000fe200078f10ff */
[----:B------:R-:W-:Y:S01]  /*09f0*/  IMAD.SHL.U32 R5, R4, 0x20, RZ ;  /* 0x0000002004057824 */ /* 0x000fe200078e00ff */
[----:B------:R-:W-:Y:S01]  /*0a00*/  SHF.R.S32.HI R225, RZ, 0x7, R2 ;  /* 0x00000007ffe17819 */ /* 0x000fe20000011402 */
[----:B------:R-:W-:Y:S01]  /*0a10*/  IMAD.IADD R224, R12, 0x1, -R224 ;  /* 0x000000010ce07824 */ /* 0x000fe200078e0ae0 */
[----:B------:R-:W-:-:S02]  /*0a20*/  LOP3.LUT R11, R11, 0xfffffffc, RZ, 0xc0, !PT ;  /* 0xfffffffc0b0b7812 */ /* 0x000fc400078ec0ff */
[----:B------:R-:W-:Y:S02]  /*0a30*/  LOP3.LUT R5, R5, 0xfffffc00, RZ, 0xc0, !PT ;  /* 0xfffffc0005057812 */ /* 0x000fe400078ec0ff */
[----:B------:R-:W-:Y:S01]  /*0a40*/  SHF.R.S32.HI R7, RZ, 0x1f, R224 ;  /* 0x0000001fff077819 */ /* 0x000fe200000114e0 */
[----:B------:R-:W-:Y:S01]  /*0a50*/  IMAD.IADD R11, R12, 0x1, -R11 ;  /* 0x000000010c0b7824 */ /* 0x000fe200078e0a0b */
[----:B------:R-:W-:Y:S02]  /*0a60*/  LEA.HI R2, R2, R225, RZ, 0x1 ;  /* 0x000000e102027211 */ /* 0x000fe400078f08ff */
[CC--:B------:R-:W-:Y:S02]  /*0a70*/  LEA.HI R8, R7.reuse, R224.reuse, RZ, 0x2 ;  /* 0x000000e007087211 */ /* 0x0c0fe400078f10ff */
[----:B------:R-:W-:Y:S02]  /*0a80*/  LEA.HI R7, R7, R224, RZ, 0x5 ;  /* 0x000000e007077211 */ /* 0x000fe400078f28ff */
[----:B------:R-:W-:-:S02]  /*0a90*/  SHF.R.S32.HI R9, RZ, 0x2, R8 ;  /* 0x00000002ff097819 */ /* 0x000fc40000011408 */
[----:B------:R-:W-:Y:S02]  /*0aa0*/  SHF.R.S32.HI R10, RZ, 0x1f, R8 ;  /* 0x0000001fff0a7819 */ /* 0x000fe40000011408 */
[----:B------:R-:W-:Y:S02]  /*0ab0*/  SHF.R.S32.HI R7, RZ, 0x5, R7 ;  /* 0x00000005ff077819 */ /* 0x000fe40000011407 */
[----:B------:R-:W-:Y:S02]  /*0ac0*/  LEA.HI R10, R10, R9, RZ, 0x3 ;  /* 0x000000090a0a7211 */ /* 0x000fe400078f18ff */
[----:B------:R-:W-:Y:S02]  /*0ad0*/  LOP3.LUT R2, R2, 0x3fffffe, RZ, 0xc0, !PT ;  /* 0x03fffffe02027812 */ /* 0x000fe400078ec0ff */
[----:B------:R-:W-:Y:S02]  /*0ae0*/  LOP3.LUT R10, R10, 0xfffffff8, RZ, 0xc0, !PT ;  /* 0xfffffff80a0a7812 */ /* 0x000fe400078ec0ff */
[----:B------:R-:W-:-:S03]  /*0af0*/  IADD3 R2, R225, -R2, RZ ;  /* 0x80000002e1027210 */ /* 0x000fc60007ffe0ff */
[----:B------:R-:W-:-:S04]  /*0b00*/  IMAD.IADD R10, R9, 0x1, -R10 ;  /* 0x00000001090a7824 */ /* 0x000fc800078e0a0a */
[----:B------:R-:W-:-:S04]  /*0b10*/  IMAD R7, R7, 0x10, R10 ;  /* 0x0000001007077824 */ /* 0x000fc800078e020a */
[----:B------:R-:W-:Y:S01]  /*0b20*/  IMAD R226, R2, 0x40, R7 ;  /* 0x0000004002e27824 */ /* 0x000fe200078e0207 */
[----:B--2---:R-:W-:Y:S02]  /*0b30*/  R2UR UR5, R3 ;  /* 0x00000000030572ca */ /* 0x004fe400000e0000 */
[CC--:B------:R-:W-:Y:S02]  /*0b40*/  LEA.HI R3, R0.reuse, R12.reuse, RZ, 0x4 ;  /* 0x0000000c00037211 */ /* 0x0c0fe400078f20ff */
[----:B------:R-:W-:Y:S02]  /*0b50*/  LEA.HI R0, R0, R12, RZ, 0x3 ;  /* 0x0000000c00007211 */ /* 0x000fe400078f18ff */
[----:B------:R-:W-:Y:S02]  /*0b60*/  SHF.R.S32.HI R6, RZ, 0x4, R3 ;  /* 0x00000004ff067819 */ /* 0x000fe40000011403 */
[C---:B------:R-:W-:Y:S02]  /*0b70*/  LOP3.LUT R4, R3.reuse, 0x3fffff0, RZ, 0xc0, !PT ;  /* 0x03fffff003047812 */ /* 0x040fe400078ec0ff */
[----:B------:R-:W-:-:S02]  /*0b80*/  LEA.HI R3, R3, R6, RZ, 0x1 ;  /* 0x0000000603037211 */ /* 0x000fc400078f08ff */
[----:B------:R-:W-:Y:S01]  /*0b90*/  IADD3 R4, R12, -R4, RZ ;  /* 0x800000040c047210 */ /* 0x000fe20007ffe0ff */
[----:B------:R-:W-:Y:S01]  /*0ba0*/  ULOP3.LUT UR6, UR5, 0x1, URZ, 0xfc, !UPT ;  /* 0x0000000105067892 */ /* 0x000fe2000f8efc3f */
[----:B------:R-:W-:Y:S02]  /*0bb0*/  LOP3.LUT R219, R0, 0xfffffff8, RZ, 0xc0, !PT ;  /* 0xfffffff800db7812 */ /* 0x000fe400078ec0ff */
[----:B------:R-:W-:Y:S01]  /*0bc0*/  LOP3.LUT R3, R3, 0x1ffffffe, RZ, 0xc0, !PT ;  /* 0x1ffffffe03037812 */ /* 0x000fe200078ec0ff */
[----:B------:R-:W-:Y:S01]  /*0bd0*/  IMAD R4, R4, 0x40, R5 ;  /* 0x0000004004047824 */ /* 0x000fe200078e0205 */
[----:B------:R-:W-:Y:S01]  /*0be0*/  LEA.HI R5, R11, R11, RZ, 0x1 ;  /* 0x0000000b0b057211 */ /* 0x000fe200078f08ff */
[----:B------:R-:W-:Y:S01]  /*0bf0*/  IMAD.IADD R219, R12, 0x1, -R219 ;  /* 0x000000010cdb7824 */ /* 0x000fe200078e0adb */
[----:B------:R-:W-:Y:S01]  /*0c00*/  MOV R2, UR6 ;  /* 0x0000000600027c02 */ /* 0x000fe20008000f00 */
[----:B------:R-:W-:Y:S01]  /*0c10*/  IMAD.IADD R3, R6, 0x1, -R3 ;  /* 0x0000000106037824 */ /* 0x000fe200078e0a03 */
[----:B------:R-:W-:Y:S01]  /*0c20*/  LOP3.LUT R6, R5, 0x1ffffffe, RZ, 0xc0, !PT ;  /* 0x1ffffffe05067812 */ /* 0x000fe200078ec0ff */
[----:B------:R-:W-:Y:S01]  /*0c30*/  IMAD.SHL.U32 R22, R219, 0x8, RZ ;  /* 0x00000008db167824 */ /* 0x000fe200078e00ff */
[----:B------:R-:W-:Y:S01]  /*0c40*/  UMOV UR5, URZ ;  /* 0x0000003f00057c82 */ /* 0x000fe20008000000 */
[----:B------:R-:W-:Y:S01]  /*0c50*/  IMAD R227, R3, 0x8, R4 ;  /* 0x0000000803e37824 */ /* 0x000fe200078e0204 */
[----:B------:R-:W-:Y:S01]  /*0c60*/  LOP3.LUT R3, R8, 0x7ffffffc, RZ, 0xc0, !PT ;  /* 0x7ffffffc08037812 */ /* 0x000fe200078ec0ff */
[----:B------:R-:W-:Y:S01]  /*0c70*/  IMAD.IADD R215, R11, 0x1, -R6 ;  /* 0x000000010bd77824 */ /* 0x000fe200078e0a06 */
[----:B------:R-:W-:Y:S01]  /*0c80*/  SHF.R.S32.HI R222, RZ, 0x3, R0 ;  /* 0x00000003ffde7819 */ /* 0x000fe20000011400 */
[C---:B------:R-:W-:Y:S01]  /*0c90*/  VIADD R217, R22.reuse, 0x40 ;  /* 0x0000004016d97836 */ /* 0x040fe20000000000 */
[----:B------:R-:W-:Y:S01]  /*0ca0*/  SHF.R.S32.HI R0, RZ, 0x1f, R22 ;  /* 0x0000001fff007819 */ /* 0x000fe20000011416 */
[C---:B------:R-:W-:Y:S01]  /*0cb0*/  VIADD R216, R22.reuse, 0x80 ;  /* 0x0000008016d87836 */ /* 0x040fe20000000000 */
[----:B------:R0:W-:Y:S01]  /*0cc0*/  STL [R1], R2 ;  /* 0x0000000201007387 */ /* 0x0001e20000100800 */
[----:B------:R-:W-:Y:S01]  /*0cd0*/  VIADD R218, R22, 0xc0 ;  /* 0x000000c016da7836 */ /* 0x000fe20000000000 */
[----:B------:R-:W-:Y:S01]  /*0ce0*/  SHF.R.S32.HI R4, RZ, 0x1f, R217 ;  /* 0x0000001fff047819 */ /* 0x000fe200000114d9 */
[----:B------:R-:W-:Y:S01]  /*0cf0*/  IMAD.U32 R223, RZ, RZ, UR5 ;  /* 0x00000005ffdf7e24 */ /* 0x000fe2000f8e00ff */
[----:B------:R-:W-:Y:S01]  /*0d00*/  LEA R215, R215, R226, 0x3 ;  /* 0x000000e2d7d77211 */ /* 0x000fe200078e18ff */
[----:B------:R-:W-:Y:S01]  /*0d10*/  IMAD.IADD R214, R224, 0x1, -R3 ;  /* 0x00000001e0d67824 */ /* 0x000fe200078e0a03 */
[----:B------:R-:W-:Y:S01]  /*0d20*/  SHF.R.S32.HI R0, RZ, 0x1f, R218 ;  /* 0x0000001fff007819 */ /* 0x000fe200000114da */
[----:B------:R-:W-:Y:S01]  /*0d30*/  IMAD.U32 R17, RZ, RZ, UR5 ;  /* 0x00000005ff117e24 */ /* 0x000fe2000f8e00ff */
[----:B0-----:R-:W-:-:S07]  /*0d40*/  SHF.R.S32.HI R2, RZ, 0x1f, R216 ;  /* 0x0000001fff027819 */ /* 0x001fce00000114d8 */
.L_x_2256:
        /* <DEDUP_REMOVED lines=21> */
.L_x_2200:
[----:B------:R-:W-:Y:S01]  /*0ea0*/  ULDC UR8, c[0x0][0xc54] ;  /* 0x0003150000087ab9 */ /* 0x000fe20000000800 */
[----:B------:R-:W-:Y:S01]  /*0eb0*/  UMOV UR4, UR9 ;  /* 0x0000000900047c82 */ /* 0x000fe20008000000 */
[----:B------:R-:W-:-:S11]  /*0ec0*/  UISETP.NE.AND UP0, UPT, UR8, 0x1, UPT ;  /* 0x000000010800788c */ /* 0x000fd6000bf05270 */
[----:B------:R-:W-:Y:S02]  /*0ed0*/  @UP0 ULDC.64 UR10, c[0x0][0xc58] ;  /* 0x00031600000a0ab9 */ /* 0x000fe40000000a00 */
[----:B------:R-:W-:-:S04]  /*0ee0*/  UIMAD.WIDE.U32 UR6, UR9, UR10, URZ ;  /* 0x0000000a090672a5 */ /* 0x000fc8000f8e003f */
[----:B------:R-:W-:-:S04]  /*0ef0*/  @UP0 USHF.R.U32.HI UR4, URZ, UR11, UR7 ;  /* 0x0000000b3f040299 */ /* 0x000fc80008011607 */
[----:B------:R-:W-:-:S12]  /*0f00*/  UIMAD UR6, UR4, UR8, URZ ;  /* 0x00000008040672a4 */ /* 0x000fd8000f8e023f */
.L_x_2201:
[----:B------:R-:W-:Y:S01]  /*0f10*/  ULDC.64 UR10, c[0x0][0x418] ;  /* 0x00010600000a7ab9 */ /* 0x000fe20000000a00 */
[----:B------:R-:W-:Y:S01]  /*0f20*/  ULOP3.LUT UR4, URZ, UR4, URZ, 0x33, !UPT ;  /* 0x000000043f047292 */ /* 0x000fe2000f8e333f */
[----:B------:R-:W-:Y:S01]  /*0f30*/  PLOP3.LUT P0, PT, PT, PT, PT, 0x80, 0x0 ;  /* 0x000000000000781c */ /* 0x000fe20003f0f070 */
[----:B------:R-:W-:Y:S01]  /*0f40*/  UISETP.NE.U32.AND UP0, UPT, UR10, URZ, UPT ;  /* 0x0000003f0a00728c */ /* 0x000fe2000bf05070 */
[----:B------:R-:W-:Y:S01]  /*0f50*/  CS2R R2, SRZ ;  /* 0x0000000000027805 */ /* 0x000fe2000001ff00 */
[----:B------:R-:W-:Y:S01]  /*0f60*/  UIADD3 UR10, UR9, -UR6, URZ ;  /* 0x80000006090a7290 */ /* 0x000fe2000fffe03f */
[----:B------:R-:W-:Y:S01]  /*0f70*/  IMAD.MOV.U32 R0, RZ, RZ, RZ ;  /* 0x000000ffff007224 */ /* 0x000fe200078e00ff */
[----:B------:R-:W-:Y:S01]  /*0f80*/  ULDC UR7, c[0x0][0x448] ;  /* 0x0001120000077ab9 */ /* 0x000fe20000000800 */
[----:B------:R-:W-:Y:S01]  /*0f90*/  ULDC UR6, c[0x0][0xc3c] ;  /* 0x00030f0000067ab9 */ /* 0x000fe20000000800 */
[----:B------:R-:W-:Y:S01]  /*0fa0*/  UISETP.NE.AND UP2, UPT, UR7, 0x1, UPT ;  /* 0x000000010700788c */ /* 0x000fe2000bf45270 */
[----:B------:R-:W-:Y:S01]  /*0fb0*/  CS2R R164, SRZ ;  /* 0x0000000000a47805 */ /* 0x000fe2000001ff00 */
[----:B------:R-:W-:Y:S01]  /*0fc0*/  UIADD3 UR4, UR4, UR6, URZ ;  /* 0x0000000604047290 */ /* 0x000fe2000fffe03f */
[----:B------:R-:W-:Y:S01]  /*0fd0*/  CS2R R162, SRZ ;  /* 0x0000000000a27805 */ /* 0x000fe2000001ff00 */
[----:B------:R-:W-:Y:S01]  /*0fe0*/  UP2UR UR6, UPR, URZ, 0x4 ;  /* 0x000000043f067883 */ /* 0x000fe20008000000 */
[----:B------:R-:W-:Y:S01]  /*0ff0*/  CS2R R148, SRZ ;  /* 0x0000000000947805 */ /* 0x000fe2000001ff00 */
[----:B------:R-:W-:Y:S01]  /*1000*/  USHF.L.U32 UR4, UR4, 0x7, URZ ;  /* 0x0000000704047899 */ /* 0x000fe2000800063f */
[----:B------:R-:W-:Y:S01]  /*1010*/  CS2R R160, SRZ ;  /* 0x0000000000a07805 */ /* 0x000fe2000001ff00 */
[----:B------:R-:W-:Y:S01]  /*1020*/  UISETP.NE.AND.EX UP0, UPT, UR11, URZ, UPT, UP0 ;  /* 0x0000003f0b00728c */ /* 0x000fe2000bf05300 */
[----:B------:R-:W-:Y:S01]  /*1030*/  CS2R R144, SRZ ;  /* 0x0000000000907805 */ /* 0x000fe2000001ff00 */
[----:B------:R-:W-:Y:S01]  /*1040*/  IMAD.U32 R212, RZ, RZ, UR6 ;  /* 0x00000006ffd47e24 */ /* 0x000fe2000f8e00ff */
[----:B------:R-:W-:Y:S01]  /*1050*/  ULDC UR9, c[0x0][0x424] ;  /* 0x0001090000097ab9 */ /* 0x000fe20000000800 */
[----:B------:R-:W-:Y:S01]  /*1060*/  IMAD.U32 R213, RZ, RZ, UR4 ;  /* 0x00000004ffd57e24 */ /* 0x000fe2000f8e00ff */
[----:B------:R-:W-:Y:S01]  /*1070*/  UIADD3 UR4, UR4, 0x7f, URZ ;  /* 0x0000007f04047890 */ /* 0x000fe2000fffe03f */
[----:B------:R-:W-:Y:S01]  /*1080*/  CS2R R128, SRZ ;  /* 0x0000000000807805 */ /* 0x000fe2000001ff00 */
[----:B------:R-:W-:Y:S01]  /*1090*/  ULDC UR8, c[0x0][0x288] ;  /* 0x0000a20000087ab9 */ /* 0x000fe20000000800 */
[----:B------:R-:W-:Y:S01]  /*10a0*/  @UP2 ULDC UR6, c[0x0][0x44c] ;  /* 0x0001130000062ab9 */ /* 0x000fe20000000800 */
[----:B------:R-:W-:Y:S01]  /*10b0*/  UIADD3 UR8, -UR8, 0x50, URZ ;  /* 0x0000005008087890 */ /* 0x000fe2000fffe13f */
[----:B------:R-:W-:Y:S01]  /*10c0*/  CS2R R140, SRZ ;  /* 0x00000000008c7805 */ /* 0x000fe2000001ff00 */
[----:B------:R-:W-:Y:S01]  /*10d0*/  UIMAD.WIDE.U32 UR6, UR4, UR6, URZ ;  /* 0x00000006040672a5 */ /* 0x000fe2000f8e003f */
[----:B------:R-:W-:Y:S01]  /*10e0*/  CS2R R124, SRZ ;  /* 0x00000000007c7805 */ /* 0x000fe2000001ff00 */
[----:B------:R-:W-:Y:S01]  /*10f0*/  USEL UR14, UR9, 0x1, UP0 ;  /* 0x00000001090e7887 */ /* 0x000fe20008000000 */
[----:B------:R-:W-:Y:S01]  /*1100*/  CS2R R96, SRZ ;  /* 0x0000000000607805 */ /* 0x000fe2000001ff00 */
[----:B------:R-:W-:Y:S01]  /*1110*/  ULDC UR12, c[0x0][0x2f0] ;  /* 0x0000bc00000c7ab9 */ /* 0x000fe20000000800 */
[----:B------:R-:W-:Y:S01]  /*1120*/  @UP2 ULDC UR9, c[0x0][0x450] ;  /* 0x0001140000092ab9 */ /* 0x000fe20000000800 */
[----:B------:R-:W-:Y:S01]  /*1130*/  UIMAD UR8, UR14, UR12, UR8 ;  /* 0x0000000c0e0872a4 */ /* 0x000fe2000f8e0208 */
[----:B------:R-:W-:Y:S01]  /*1140*/  CS2R R136, SRZ ;  /* 0x0000000000887805 */ /* 0x000fe2000001ff00 */
[----:B------:R-:W-:Y:S01]  /*1150*/  @UP2 USHF.R.U32.HI UR4, URZ, UR9, UR7 ;  /* 0x000000093f042299 */ /* 0x000fe20008011607 */
[----:B------:R-:W-:Y:S01]  /*1160*/  MOV R23, UR14 ;  /* 0x0000000e00177c02 */ /* 0x000fe20008000f00 */
[----:B------:R-:W-:Y:S01]  /*1170*/  UIMAD UR6, UR14, UR12, 0x4f ;  /* 0x0000004f0e0674a4 */ /* 0x000fe2000f8e020c */
[----:B------:R-:W-:Y:S01]  /*1180*/  CS2R R92, SRZ ;  /* 0x00000000005c7805 */ /* 0x000fe2000001ff00 */
[----:B------:R-:W-:Y:S01]  /*1190*/  UIADD3 UR8, UR8, UR4, URZ ;  /* 0x0000000408087290 */ /* 0x000fe2000fffe03f */
[----:B------:R-:W-:Y:S01]  /*11a0*/  CS2R R88, SRZ ;  /* 0x0000000000587805 */ /* 0x000fe2000001ff00 */
[----:B------:R-:W-:Y:S01]  /*11b0*/  UIMAD.WIDE UR6, UR6, 0x66666667, URZ ;  /* 0x66666667060678a5 */ /* 0x000fe2000f8e023f */
[----:B------:R-:W-:Y:S01]  /*11c0*/  CS2R R132, SRZ ;  /* 0x0000000000847805 */ /* 0x000fe2000001ff00 */
[----:B------:R-:W-:Y:S01]  /*11d0*/  UIMAD.WIDE UR8, UR8, 0x66666667, URZ ;  /* 0x66666667080878a5 */ /* 0x000fe2000f8e023f */
[----:B------:R-:W-:Y:S01]  /*11e0*/  CS2R R84, SRZ ;  /* 0x0000000000547805 */ /* 0x000fe2000001ff00 */
[----:B------:R-:W-:Y:S01]  /*11f0*/  ULDC UR13, c[0x0][0xc54] ;  /* 0x00031500000d7ab9 */ /* 0x000fe20000000800 */
[----:B------:R-:W-:Y:S01]  /*1200*/  USHF.R.U32.HI UR4, URZ, 0x1f, UR7 ;  /* 0x0000001f3f047899 */ /* 0x000fe20008011607 */
[----:B------:R-:W-:Y:S01]  /*1210*/  CS2R R80, SRZ ;  /* 0x0000000000507805 */ /* 0x000fe2000001ff00 */
[----:B------:R-:W-:Y:S01]  /*1220*/  UIMAD UR12, UR5, UR13, UR10 ;  /* 0x0000000d050c72a4 */ /* 0x000fe2000f8e020a */
[----:B------:R-:W-:Y:S01]  /*1230*/  CS2R R194, SRZ ;  /* 0x0000000000c27805 */ /* 0x000fe2000001ff00 */
[----:B------:R-:W-:Y:S01]  /*1240*/  USHF.R.U32.HI UR5, URZ, 0x1f, UR9 ;  /* 0x0000001f3f057899 */ /* 0x000fe20008011609 */
[----:B------:R-:W-:Y:S01]  /*1250*/  CS2R R76, SRZ ;  /* 0x00000000004c7805 */ /* 0x000fe2000001ff00 */
[----:B------:R-:W-:Y:S01]  /*1260*/  ULDC UR11, c[0x0][0xc48] ;  /* 0x00031200000b7ab9 */ /* 0x000fe20000000800 */
[----:B------:R-:W-:Y:S01]  /*1270*/  ULEA.HI.SX32 UR7, UR7, UR4, 0x1b ;  /* 0x0000000407077291 */ /* 0x000fe2000f8fda3f */
[----:B------:R-:W-:Y:S01]  /*1280*/  CS2R R72, SRZ ;  /* 0x0000000000487805 */ /* 0x000fe2000001ff00 */
[----:B------:R-:W-:Y:S01]  /*1290*/  UISETP.NE.AND UP1, UPT, UR11, 0x1, UPT ;  /* 0x000000010b00788c */ /* 0x000fe2000bf25270 */
[----:B------:R-:W-:Y:S01]  /*12a0*/  CS2R R68, SRZ ;  /* 0x0000000000447805 */ /* 0x000fe2000001ff00 */
[----:B------:R-:W-:Y:S01]  /*12b0*/  ULEA.HI.SX32 UR9, UR9, UR5, 0x1b ;  /* 0x0000000509097291 */ /* 0x000fe2000f8fda3f */
[----:B------:R-:W-:Y:S01]  /*12c0*/  CS2R R64, SRZ ;  /* 0x0000000000407805 */ /* 0x000fe2000001ff00 */
[----:B------:R-:W-:Y:S01]  /*12d0*/  UMOV UR14, UR12 ;  /* 0x0000000c000e7c82 */ /* 0x000fe20008000000 */
[----:B------:R-:W-:Y:S01]  /*12e0*/  CS2R R170, SRZ ;  /* 0x0000000000aa7805 */ /* 0x000fe2000001ff00 */
[----:B------:R-:W-:Y:S01]  /*12f0*/  UISETP.LT.AND UP0, UPT, UR7, UR9, UPT ;  /* 0x000000090700728c */ /* 0x000fe2000bf01270 */
[----:B------:R-:W-:-:S02]  /*1300*/  CS2R R192, SRZ ;  /* 0x0000000000c07805 */ /* 0x000fc4000001ff00 */
[----:B------:R-:W-:Y:S02]  /*1310*/  CS2R R60, SRZ ;  /* 0x00000000003c7805 */ /* 0x000fe4000001ff00 */
[----:B------:R-:W-:Y:S01]  /*1320*/  CS2R R56, SRZ ;  /* 0x0000000000387805 */ /* 0x000fe2000001ff00 */
[----:B------:R-:W-:Y:S01]  /*1330*/  USEL UR61, UR7, UR9, UP0 ;  /* 0x00000009073d7287 */ /* 0x000fe20008000000 */
[----:B------:R-:W-:Y:S01]  /*1340*/  CS2R R168, SRZ ;  /* 0x0000000000a87805 */ /* 0x000fe2000001ff00 */
[----:B------:R-:W-:Y:S01]  /*1350*/  @UP1 ULDC UR10, c[0x0][0xc4c] ;  /* 0x00031300000a1ab9 */ /* 0x000fe20000000800 */
[----:B------:R-:W-:Y:S01]  /*1360*/  @UP1 ULDC UR6, c[0x0][0xc50] ;  /* 0x0003140000061ab9 */ /* 0x000fe20000000800 */
[----:B------:R-:W-:Y:S01]  /*1370*/  UIMAD.WIDE.U32 UR4, UR12, UR10, URZ ;  /* 0x0000000a0c0472a5 */ /* 0x000fe2000f8e003f */
[----:B------:R-:W-:Y:S01]  /*1380*/  CS2R R52, SRZ ;  /* 0x0000000000347805 */ /* 0x000fe2000001ff00 */
[----:B------:R-:W-:Y:S01]  /*1390*/  UISETP.GE.AND UP0, UPT, UR61, 0x1, UPT ;  /* 0x000000013d00788c */ /* 0x000fe2000bf06270 */
[----:B------:R-:W-:Y:S01]  /*13a0*/  CS2R R48, SRZ ;  /* 0x0000000000307805 */ /* 0x000fe2000001ff00 */
[----:B------:R-:W-:Y:S01]  /*13b0*/  @UP1 USHF.R.U32.HI UR14, URZ, UR6, UR5 ;  /* 0x000000063f0e1299 */ /* 0x000fe20008011605 */
[----:B------:R-:W-:-:S02]  /*13c0*/  CS2R R190, SRZ ;  /* 0x0000000000be7805 */ /* 0x000fc4000001ff00 */
[----:B------:R-:W-:Y:S02]  /*13d0*/  CS2R R44, SRZ ;  /* 0x00000000002c7805 */ /* 0x000fe4000001ff00 */
[----:B------:R-:W-:Y:S02]  /*13e0*/  CS2R R40, SRZ ;  /* 0x0000000000287805 */ /* 0x000fe4000001ff00 */
[----:B------:R-:W-:Y:S01]  /*13f0*/  PLOP3.LUT P1, PT, PT, PT, UP0, 0x80, 0x0 ;  /* 0x000000000000781c */ /* 0x000fe20003f2f008 */
[----:B------:R-:W-:Y:S02]  /*1400*/  UIADD3 UR4, -UR14, URZ, URZ ;  /* 0x0000003f0e047290 */ /* 0x000fe4000fffe13f */
[----:B------:R-:W-:Y:S01]  /*1410*/  IMAD.U32 R221, RZ, RZ, UR14 ;  /* 0x0000000effdd7e24 */ /* 0x000fe2000f8e00ff */
[----:B------:R-:W-:Y:S02]  /*1420*/  CS2R R166, SRZ ;  /* 0x0000000000a67805 */ /* 0x000fe4000001ff00 */
[----:B------:R-:W-:Y:S01]  /*1430*/  CS2R R36, SRZ ;  /* 0x0000000000247805 */ /* 0x000fe2000001ff00 */
[----:B------:R-:W-:Y:S01]  /*1440*/  UIMAD UR4, UR11, UR4, UR12 ;  /* 0x000000040b0472a4 */ /* 0x000fe2000f8e020c */
[----:B------:R-:W-:-:S02]  /*1450*/  CS2R R32, SRZ ;  /* 0x0000000000207805 */ /* 0x000fc4000001ff00 */
[----:B------:R-:W-:Y:S01]  /*1460*/  CS2R R188, SRZ ;  /* 0x0000000000bc7805 */ /* 0x000fe2000001ff00 */
[----:B------:R-:W-:Y:S01]  /*1470*/  IMAD.MOV.U32 R16, RZ, RZ, RZ ;  /* 0x000000ffff107224 */ /* 0x000fe200078e00ff */
[----:B------:R-:W-:Y:S02]  /*1480*/  CS2R R98, SRZ ;  /* 0x0000000000627805 */ /* 0x000fe4000001ff00 */
[----:B------:R-:W-:Y:S01]  /*1490*/  CS2R R186, SRZ ;  /* 0x0000000000ba7805 */ /* 0x000fe2000001ff00 */
[----:B------:R-:W-:Y:S01]  /*14a0*/  IMAD.U32 R220, RZ, RZ, UR4 ;  /* 0x00000004ffdc7e24 */ /* 0x000fe2000f8e00ff */
        /* <DEDUP_REMOVED lines=33> */
[----:B------:R-:W-:Y:S02]  /*16c0*/  UIADD3 UR6, UR7, 0x14400, URZ ;  /* 0x0001440007067890 */ /* 0x000fe4000fffe03f */
[----:B------:R-:W-:Y:S02]  /*16d0*/  IMAD.U32 R16, RZ, RZ, UR7 ;  /* 0x00000007ff107e24 */ /* 0x000fe4000f8e00ff */
        /* <DEDUP_REMOVED lines=18> */
[----:B------:R-:W-:Y:S01]  /*1800*/  IMAD.U32 R7, RZ, RZ, UR5 ;  /* 0x00000005ff077e24 */ /* 0x000fe2000f8e00ff */
[----:B------:R-:W-:Y:S01]  /*1810*/  MOV R13, RZ ;  /* 0x000000ff000d7202 */ /* 0x000fe20000000f00 */
[----:B------:R-:W-:-:S02]  /*1820*/  IMAD.U32 R11, RZ, RZ, UR7 ;  /* 0x00000007ff0b7e24 */ /* 0x000fc4000f8e00ff */
[----:B------:R-:W-:Y:S02]  /*1830*/  IMAD.MOV.U32 R8, RZ, RZ, 0x70 ;  /* 0x00000070ff087424 */ /* 0x000fe400078e00ff */
[----:B0-----:R-:W-:-:S07]  /*1840*/  IMAD.MOV.U32 R12, RZ, RZ, 0x1 ;  /* 0x00000001ff0c7424 */ /* 0x001fce00078e00ff */
[----:B------:R-:W-:-:S07]  /*1850*/  LEPC R20, `(.L_x_2203) ;  /* 0x000000001014794e */ /* 0x000fce0000000000 */
[----:B-1----:R-:W-:Y:S05]  /*1860*/  CALL.ABS.NOINC R2 ;  /* 0x0000000002007343 */ /* 0x002fea0003c00000 */
.L_x_2203:
[----:B------:R-:W2:Y:S01]  /*1870*/  LDL R2, [R1] ;  /* 0x0000000001027983 */ /* 0x000ea20000100800 */
[----:B------:R-:W-:Y:S02]  /*1880*/  R2UR UR7, R223 ;  /* 0x00000000df0772ca */ /* 0x000fe400000e0000 */
[----:B------:R-:W-:-:S11]  /*1890*/  R2UR UR6, R16 ;  /* 0x00000000100672ca */ /* 0x000fd600000e0000 */
[----:B------:R-:W-:-:S04]  /*18a0*/  ULEA.HI UR4, UR7, UR7, URZ, 0x1 ;  /* 0x0000000707047291 */ /* 0x000fc8000f8f083f */
[----:B------:R-:W-:-:S04]  /*18b0*/  ULOP3.LUT UR4, UR4, 0xfffffffe, URZ, 0xc0, !UPT ;  /* 0xfffffffe04047892 */ /* 0x000fc8000f8ec03f */
[----:B------:R-:W-:-:S06]  /*18c0*/  UIADD3 UR4, UR7, -UR4, URZ ;  /* 0x8000000407047290 */ /* 0x000fcc000fffe03f */
[----:B------:R-:W-:-:S05]  /*18d0*/  IMAD.U32 R0, RZ, RZ, UR4 ;  /* 0x00000004ff007e24 */ /* 0x000fca000f8e00ff */
[----:B------:R-:W-:-:S04]  /*18e0*/  SHF.L.U32 R0, R0, 0x1f, RZ ;  /* 0x0000001f00007819 */ /* 0x000fc800000006ff */
[----:B------:R-:W0:Y:S01]  /*18f0*/  SYNCS.PHASECHK.TRANS64.TRYWAIT P1, [UR6+0x38800], R0 ;  /* 0x03880000ff0075a7 */ /* 0x000e220008020146 */
[----:B--2---:R-:W-:-:S13]  /*1900*/  R2UR UR5, R2 ;  /* 0x00000000020572ca */ /* 0x004fda00000e0000 */
[----:B------:R-:W-:-:S05]  /*1910*/  IMAD.U32 R2, RZ, RZ, UR5 ;  /* 0x00000005ff027e24 */ /* 0x000fca000f8e00ff */
[----:B------:R-:W-:Y:S01]  /*1920*/  ISETP.NE.AND P0, PT, R2, 0x3, PT ;  /* 0x000000030200780c */ /* 0x000fe20003f05270 */
[----:B0-----:R-:W-:-:S12]  /*1930*/  @!P1 BRA `(.L_x_2204) ;  /* 0x0000014800ac9947 */ /* 0x001fd80003800000 */
.L_x_2322:
[----:B------:R-:W-:Y:S05]  /*1940*/  @!P0 BRA `(.L_x_2205) ;  /* 0x0000000000048947 */ /* 0x000fea0003800000 */
[----:B------:R-:W-:Y:S01]  /*1950*/  BPT.TRAP 0x1 ;  /* 0x000000040000795c */ /* 0x000fe20000300000 */
.L_x_2205:
[----:B------:R-:W-:Y:S01]  /*1960*/  R2UR UR5, R17 ;  /* 0x00000000110572ca */ /* 0x000fe200000e0000 */
[----:B0-----:R-:W-:Y:S01]  /*1970*/  IMAD.U32 R0, RZ, RZ, UR36 ;  /* 0x00000024ff007e24 */ /* 0x001fe2000f8e00ff */
[----:B------:R-:W-:-:S11]  /*1980*/  R2UR UR4, R16 ;  /* 0x00000000100472ca */ /* 0x000fd600000e0000 */
[----:B------:R-:W-:Y:S02]  /*1990*/  IMAD.U32 R3, RZ, RZ, UR5 ;  /* 0x00000005ff037e24 */ /* 0x000fe4000f8e00ff */
[----:B------:R-:W-:-:S03]  /*19a0*/  LEA R0, R0, UR4, 0x3 ;  /* 0x0000000400007c11 */ /* 0x000fc6000f8e18ff */
[----:B------:R-:W-:-:S04]  /*19b0*/  SHF.L.U32 R3, R3, 0x1f, RZ ;  /* 0x0000001f03037819 */ /* 0x000fc800000006ff */
[----:B------:R0:W1:Y:S01]  /*19c0*/  SYNCS.PHASECHK.TRANS64.TRYWAIT P1, [R0+URZ+0x38830], R3 ;  /* 0x03883003000075a7 */ /* 0x000062000802017f */
[----:B------:R-:W-:Y:S05]  /*19d0*/  @!P0 BRA `(.L_x_2206) ;  /* 0x0000000000048947 */ /* 0x000fea0003800000 */
[----:B------:R-:W-:Y:S01]  /*19e0*/  BPT.TRAP 0x1 ;  /* 0x000000040000795c */ /* 0x000fe20000300000 */
.L_x_2206:
[----:B-1----:R-:W-:Y:S05]  /*19f0*/  @P1 BRA `(.L_x_2207) ;  /* 0x0000000000081947 */ /* 0x002fea0003800000 */
[----:B------:R-:W1:Y:S02]  /*1a00*/  SYNCS.PHASECHK.TRANS64.TRYWAIT P1, [R0+URZ+0x38830], R3 ;  /* 0x03883003000075a7 */ /* 0x000e64000802017f */
[----:B-1----:R-:W-:Y:S05]  /*1a10*/  @!P1 BRA `(.L_x_2208) ;  /* 0x0000014800909947 */ /* 0x002fea0003800000 */
.L_x_2207:
[----:B------:R-:W-:Y:S05]  /*1a20*/  WARPSYNC.ALL ;  /* 0x0000000000007948 */ /* 0x000fea0003800000 */
[----:B------:R-:W-:Y:S01]  /*1a30*/  R2UR UR4, R16 ;  /* 0x00000000100472ca */ /* 0x000fe200000e0000 */
[----:B------:R-:W-:Y:S01]  /*1a40*/  ULOP3.LUT UR5, UR37, 0x10000, URZ, 0xfc, !UPT ;  /* 0x0001000025057892 */ /* 0x000fe2000f8efc3f */
[----:B------:R-:W-:Y:S01]  /*1a50*/  WARPGROUP.ARRIVE ;  /* 0x00000000000079c5 */ /* 0x000fe20000000000 */
[----:B------:R-:W-:Y:S01]  /*1a60*/  UMOV UR17, 0x40000040 ;  /* 0x4000004000117882 */ /* 0x000fe20000000000 */
[----:B------:R-:W-:Y:S01]  /*1a70*/  UMOV UR19, 0x40000040 ;  /* 0x4000004000137882 */ /* 0x000fe20000000000 */
[----:B------:R-:W-:Y:S01]  /*1a80*/  UMOV UR9, UR17 ;  /* 0x0000001100097c82 */ /* 0x000fe20008000000 */
[----:B------:R-:W-:Y:S01]  /*1a90*/  UMOV UR11, 0x40000040 ;  /* 0x40000040000b7882 */ /* 0x000fe20000000000 */
[----:B------:R-:W-:Y:S01]  /*1aa0*/  UMOV UR13, UR17 ;  /* 0x00000011000d7c82 */ /* 0x000fe20008000000 */
[----:B------:R-:W-:Y:S01]  /*1ab0*/  UMOV UR16, UR5 ;  /* 0x0000000500107c82 */ /* 0x000fe20008000000 */
[----:B------:R-:W-:Y:S01]  /*1ac0*/  UMOV UR15, 0x40000040 ;  /* 0x40000040000f7882 */ /* 0x000fe20000000000 */
[----:B------:R-:W-:Y:S01]  /*1ad0*/  UMOV UR8, UR16 ;  /* 0x0000001000087c82 */ /* 0x000fe20008000000 */
[----:B------:R-:W-:Y:S01]  /*1ae0*/  UMOV UR12, UR16 ;  /* 0x00000010000c7c82 */ /* 0x000fe20008000000 */
[----:B------:R-:W-:Y:S01]  /*1af0*/  MOV R14, UR16 ;  /* 0x00000010000e7c02 */ /* 0x000fe20008000f00 */
[----:B------:R-:W-:Y:S01]  /*1b00*/  UIADD3 UR4, UR4, 0x24400, URZ ;  /* 0x0002440004047890 */ /* 0x000fe2000fffe03f */
[----:B------:R-:W-:Y:S01]  /*1b10*/  IMAD.U32 R15, RZ, RZ, UR17 ;  /* 0x00000011ff0f7e24 */ /* 0x000fe2000f8e00ff */
[----:B------:R-:W-:Y:S01]  /*1b20*/  UMOV UR23, 0x40000040 ;  /* 0x4000004000177882 */ /* 0x000fe20000000000 */
[----:B------:R-:W-:Y:S01]  /*1b30*/  UMOV UR27, 0x40000040 ;  /* 0x40000040001b7882 */ /* 0x000fe20000000000 */
[----:B------:R-:W-:Y:S01]  /*1b40*/  USHF.R.U32.HI UR4, URZ, 0x4, UR4 ;  /* 0x000000043f047899 */ /* 0x000fe20008011604 */
[----:B------:R-:W-:Y:S01]  /*1b50*/  MOV R4, UR39 ;  /* 0x0000002700047c02 */ /* 0x000fe20008000f00 */
[----:B------:R-:W-:Y:S01]  /*1b60*/  UMOV UR31, 0x40000040 ;  /* 0x40000040001f7882 */ /* 0x000fe20000000000 */
[----:B------:R-:W-:Y:S01]  /*1b70*/  UMOV UR35, 0x40000040 ;  /* 0x4000004000237882 */ /* 0x000fe20000000000 */
[----:B------:R-:W-:Y:S01]  /*1b80*/  ULOP3.LUT UR4, UR4, 0x3fff, URZ, 0xc0, !UPT ;  /* 0x00003fff04047892 */ /* 0x000fe2000f8ec03f */
[----:B------:R-:W-:Y:S01]  /*1b90*/  MOV R5, UR38 ;  /* 0x0000002600057c02 */ /* 0x000fe20008000f00 */
[----:B------:R-:W-:Y:S01]  /*1ba0*/  UMOV UR43, 0x40000040 ;  /* 0x40000040002b7882 */ /* 0x000fe20000000000 */
[----:B------:R-:W-:Y:S01]  /*1bb0*/  UMOV UR47, 0x40000040 ;  /* 0x40000040002f7882 */ /* 0x000fe20000000000 */
[----:B------:R-:W-:Y:S01]  /*1bc0*/  ULOP3.LUT UR6, UR4, 0x10000, URZ, 0xfc, !UPT ;  /* 0x0001000004067892 */ /* 0x000fe2000f8efc3f */
[----:B------:R-:W-:Y:S01]  /*1bd0*/  MOV R18, UR36 ;  /* 0x0000002400127c02 */ /* 0x000fe20008000f00 */
[----:B------:R-:W-:Y:S01]  /*1be0*/  UMOV UR51, 0x40000040 ;  /* 0x4000004000337882 */ /* 0x000fe20000000000 */
[----:B------:R-:W-:Y:S01]  /*1bf0*/  UMOV UR55, 0x40000040 ;  /* 0x4000004000377882 */ /* 0x000fe20000000000 */
[----:B------:R-:W-:-:S02]  /*1c00*/  UIMAD UR4, UR36, 0xa00, UR6 ;  /* 0x00000a00240478a4 */ /* 0x000fc4000f8e0206 */
[----:B------:R-:W-:Y:S01]  /*1c10*/  IMAD.U32 R19, RZ, RZ, UR6 ;  /* 0x00000006ff137e24 */ /* 0x000fe2000f8e00ff */
[----:B------:R-:W-:Y:S01]  /*1c20*/  UMOV UR59, 0x40000040 ;  /* 0x40000040003b7882 */ /* 0x000fe20000000000 */
[----:B------:R-:W-:Y:S02]  /*1c30*/  UIADD3 UR10, UR4, 0x80, URZ ;  /* 0x00000080040a7890 */ /* 0x000fe4000fffe03f */
[----:B------:R-:W-:Y:S02]  /*1c40*/  UIADD3 UR14, UR4, 0x100, URZ ;  /* 0x00000100040e7890 */ /* 0x000fe4000fffe03f */
[----:B------:R-:W-:Y:S01]  /*1c50*/  UMOV UR18, UR4 ;  /* 0x0000000400127c82 */ /* 0x000fe20008000000 */
[----:B------:R-:W-:Y:S01]  /*1c60*/  UIADD3 UR6, UR4, 0x180, URZ ;  /* 0x0000018004067890 */ /* 0x000fe2000fffe03f */
[----:B------:R-:W-:Y:S01]  /*1c70*/  HGMMA.64x16x16.F32.BF16 R56, gdesc[UR16], RZ, !UPT, gsb0 ;  /* 0x00200000103879f0 */ /* 0x000fe2000c0018ff */
[----:B------:R-:W-:Y:S01]  /*1c80*/  UIADD3 UR7, UR4, 0x200, URZ ;  /* 0x0000020004077890 */ /* 0x000fe2000fffe03f */
[----:B------:R-:W-:Y:S01]  /*1c90*/  UMOV UR19, 0x40000040 ;  /* 0x4000004000137882 */ /* 0x000fe20000000000 */
[----:B------:R-:W-:-:S02]  /*1ca0*/  UIADD3 UR22, UR4, 0x384, URZ ;  /* 0x0000038404167890 */ /* 0x000fc4000fffe03f */
[----:B------:R-:W-:Y:S02]  /*1cb0*/  UIADD3 UR26, UR4, 0x386, URZ ;  /* 0x00000386041a7890 */ /* 0x000fe4000fffe03f */
[----:B------:R-:W-:Y:S02]  /*1cc0*/  UIADD3 UR30, UR4, 0x600, URZ ;  /* 0x00000600041e7890 */ /* 0x000fe4000fffe03f */
[----:B------:R-:W-:Y:S02]  /*1cd0*/  UIADD3 UR34, UR4, 0x602, URZ ;  /* 0x0000060204227890 */ /* 0x000fe4000fffe03f */
[----:B------:R-:W-:Y:S02]  /*1ce0*/  UIADD3 UR42, UR4, 0x584, URZ ;  /* 0x00000584042a7890 */ /* 0x000fe4000fffe03f */
[----:B------:R-:W-:Y:S02]  /*1cf0*/  UIADD3 UR46, UR4, 0x586, URZ ;  /* 0x00000586042e7890 */ /* 0x000fe4000fffe03f */
[----:B------:R-:W-:-:S02]  /*1d00*/  UIADD3 UR50, UR4, 0x800, URZ ;  /* 0x0000080004327890 */ /* 0x000fc4000fffe03f */
[----:B------:R-:W-:Y:S02]  /*1d10*/  UIADD3 UR54, UR4, 0x802, URZ ;  /* 0x0000080204367890 */ /* 0x000fe4000fffe03f */
        /* <DEDUP_REMOVED lines=177> */
[----:B------:R-:W-:Y:S02]  /*2830*/  MOV R2, UR13 ;  /* 0x0000000d00027c02 */ /* 0x000fe40008000f00 */
[----:B01----:R-:W-:Y:S01]  /*2840*/  MOV R3, UR12 ;  /* 0x0000000c00037c02 */ /* 0x003fe20008000f00 */
        /* <DEDUP_REMOVED lines=308> */
[----:B------:R-:W-:-:S07]  /*3b90*/  UIADD3 UR6, UR4, 0x786, URZ ;  /* 0x0000078604067890 */ /* 0x000fce000fffe03f */
[----:B------:R-:W-:Y:S01]  /*3ba0*/  UMOV UR14, UR6 ;  /* 0x00000006000e7c82 */ /* 0x000fe20008000000 */
[----:B------:R-:W-:Y:S01]  /*3bb0*/  UIADD3 UR6, UR4, 0x906, URZ ;  /* 0x0000090604067890 */ /* 0x000fe2000fffe03f */
[----:B------:R-:W-:Y:S02]  /*3bc0*/  WARPGROUP.DEPBAR.LE gsb0, 0x0 ;  /* 0x00008000000079c5 */ /* 0x000fe40000010000 */
[----:B------:R-:W-:-:S06]  /*3bd0*/  WARPGROUP.ARRIVE ;  /* 0x00000000000079c5 */ /* 0x000fcc0000000000 */
[----:B------:R-:W-:Y:S01]  /*3be0*/  HGMMA.64x16x16.F32.BF16 R32, gdesc[UR52], R32, gsb0 ;  /* 0x00200000342079f0 */ /* 0x000fe20008001820 */
[----:B------:R-:W-:Y:S01]  /*3bf0*/  UMOV UR54, UR7 ;  /* 0x0000000700367c82 */ /* 0x000fe20008000000 */
[----:B------:R-:W-:Y:S01]  /*3c00*/  UMOV UR55, 0x40000040 ;  /* 0x4000004000377882 */ /* 0x000fe20000000000 */
        /* <DEDUP_REMOVED lines=35> */
.L_x_2209:
[----:B------:R-:W-:Y:S01]  /*3e40*/  R2UR UR4, R212 ;  /* 0x00000000d40472ca */ /* 0x000fe200000e0000 */
[----:B------:R-:W-:Y:S01]  /*3e50*/  ULDC UR6, c[0x0][0x9d8] ;  /* 0x0002760000067ab9 */ /* 0x000fe20000000800 */
[----:B------:R-:W-:Y:S01]  /*3e60*/  R2UR UR7, R213 ;  /* 0x00000000d50772ca */ /* 0x000fe200000e0000 */
[----:B------:R-:W-:Y:S01]  /*3e70*/  ULDC UR10, c[0x0][0x2f0] ;  /* 0x0000bc00000a7ab9 */ /* 0x000fe20000000800 */
[----:B------:R-:W-:Y:S01]  /*3e80*/  R2UR UR18, R23 ;  /* 0x00000000171272ca */ /* 0x000fe200000e0000 */
[----:B------:R-:W-:Y:S01]  /*3e90*/  FMUL.FTZ R49, R49, UR6 ;  /* 0x0000000631317c20 */ /* 0x000fe20008410000 */
[----:B------:R-:W-:Y:S01]  /*3ea0*/  FMUL.FTZ R58, R58, UR6 ;  /* 0x000000063a3a7c20 */ /* 0x000fe20008410000 */
[----:B------:R-:W-:Y:S01]  /*3eb0*/  FMUL.FTZ R59, R59, UR6 ;  /* 0x000000063b3b7c20 */ /* 0x000fe20008410000 */
[----:B------:R-:W-:Y:S01]  /*3ec0*/  FMUL.FTZ R62, R62, UR6 ;  /* 0x000000063e3e7c20 */ /* 0x000fe20008410000 */
[----:B------:R0:W-:Y:S01]  /*3ed0*/  MUFU.TANH R68, R49 ;  /* 0x0000003100447308 */ /* 0x0001e20000002400 */
[----:B------:R-:W-:Y:S01]  /*3ee0*/  FMUL.FTZ R63, R63, UR6 ;  /* 0x000000063f3f7c20 */ /* 0x000fe20008410000 */
[----:B------:R-:W-:Y:S01]  /*3ef0*/  ULDC UR14, c[0x0][0x288] ;  /* 0x0000a200000e7ab9 */ /* 0x000fe20000000800 */
[----:B------:R-:W-:Y:S01]  /*3f00*/  FMUL.FTZ R50, R50, UR6 ;  /* 0x0000000632327c20 */ /* 0x000fe20008410000 */
[----:B------:R-:W-:Y:S01]  /*3f10*/  UISETP.NE.AND UP0, UPT, UR4, URZ, UPT ;  /* 0x0000003f0400728c */ /* 0x000fe2000bf05270 */
[----:B------:R-:W-:Y:S01]  /*3f20*/  FMUL.FTZ R56, R56, UR6 ;  /* 0x0000000638387c20 */ /* 0x000fe20008410000 */
[----:B------:R-:W-:-:S02]  /*3f30*/  VIADD R3, R215, UR7 ;  /* 0x00000007d7037c36 */ /* 0x000fc40008000000 */
[----:B------:R-:W-:Y:S01]  /*3f40*/  FMUL.FTZ R57, R57, UR6 ;  /* 0x0000000639397c20 */ /* 0x000fe20008410000 */
[----:B------:R-:W1:Y:S01]  /*3f50*/  MUFU.TANH R58, R58 ;  /* 0x0000003a003a7308 */ /* 0x000e620000002400 */
[----:B0-----:R-:W-:Y:S01]  /*3f60*/  MOV R49, UR10 ;  /* 0x0000000a00317c02 */ /* 0x001fe20008000f00 */
[----:B------:R-:W-:Y:S01]  /*3f70*/  FMUL.FTZ R52, R52, UR6 ;  /* 0x0000000634347c20 */ /* 0x000fe20008410000 */
[----:B------:R-:W-:Y:S01]  /*3f80*/  PLOP3.LUT P1, PT, PT, PT, UP0, 0x80, 0x0 ;  /* 0x000000000000781c */ /* 0x000fe20003f2f008 */
[----:B------:R-:W-:Y:S01]  /*3f90*/  FMUL.FTZ R51, R51, UR6 ;  /* 0x0000000633337c20 */ /* 0x000fe20008410000 */
[----:B------:R-:W-:Y:S01]  /*3fa0*/  PLOP3.LUT P2, PT, PT, PT, UP0, 0x80, 0x0 ;  /* 0x000000000000781c */ /* 0x000fe20003f4f008 */
[----:B------:R-:W-:Y:S01]  /*3fb0*/  FMUL.FTZ R42, R42, UR6 ;  /* 0x000000062a2a7c20 */ /* 0x000fe20008410000 */
[----:B------:R-:W-:Y:S01]  /*3fc0*/  @UP0 ULDC UR4, c[0x0][0x44c] ;  /* 0x0001130000040ab9 */ /* 0x000fe20000000800 */
        /* <DEDUP_REMOVED lines=8> */
[----:B------:R-:W-:Y:S01]  /*4050*/  @P1 IMAD.HI.U32 R2, R3, UR4, RZ ;  /* 0x0000000403021c27 */ /* 0x000fe2000f8e00ff */
[----:B------:R-:W-:Y:S01]  /*4060*/  @UP0 ULDC UR4, c[0x0][0x450] ;  /* 0x0001140000040ab9 */ /* 0x000fe20000000800 */
[----:B------:R-:W2:Y:S02]  /*4070*/  MUFU.TANH R62, R62 ;  /* 0x0000003e003e7308 */ /* 0x000ea40000002400 */
[----:B------:R-:W-:Y:S01]  /*4080*/  FMUL.FTZ R35, R35, UR6 ;  /* 0x0000000623237c20 */ /* 0x000fe20008410000 */
[----:B------:R-:W-:Y:S01]  /*4090*/  FMUL.FTZ R34, R34, UR6 ;  /* 0x0000000622227c20 */ /* 0x000fe20008410000 */
[----:B------:R-:W-:Y:S01]  /*40a0*/  @P2 SHF.R.U32.HI R3, RZ, UR4, R2 ;  /* 0x00000004ff032c19 */ /* 0x000fe20008011602 */
[----:B------:R-:W-:Y:S01]  /*40b0*/  UIMAD UR4, UR61, -0x50, URZ ;  /* 0xffffffb03d0478a4 */ /* 0x000fe2000f8e023f */
[----:B------:R-:W-:Y:S01]  /*40c0*/  FMUL.FTZ R38, R38, UR6 ;  /* 0x0000000626267c20 */ /* 0x000fe20008410000 */
[----:B------:R-:W-:Y:S01]  /*40d0*/  FMUL.FTZ R39, R39, UR6 ;  /* 0x0000000627277c20 */ /* 0x000fe20008410000 */
[----:B------:R-:W-:Y:S01]  /*40e0*/  FMUL.FTZ R26, R26, UR6 ;  /* 0x000000061a1a7c20 */ /* 0x000fe20008410000 */
[----:B------:R-:W3:Y:S01]  /*40f0*/  SHFL.IDX PT, R18, R3, 0x1, 0x1c1f ;  /* 0x003c1f0003127f89 */ /* 0x000ee200000e0000 */
[----:B------:R-:W-:Y:S01]  /*4100*/  UIADD3 UR5, UR4, 0x51, URZ ;  /* 0x0000005104057890 */ /* 0x000fe2000fffe03f */
[----:B------:R-:W4:Y:S01]  /*4110*/  MUFU.TANH R63, R63 ;  /* 0x0000003f003f7308 */ /* 0x000f220000002400 */
[----:B------:R-:W-:Y:S01]  /*4120*/  UIMAD UR4, UR18, UR10, UR4 ;  /* 0x0000000a120472a4 */ /* 0x000fe2000f8e0204 */
[----:B------:R-:W-:Y:S01]  /*4130*/  FMUL.FTZ R27, R27, UR6 ;  /* 0x000000061b1b7c20 */ /* 0x000fe20008410000 */
[----:B------:R-:W-:Y:S01]  /*4140*/  FMUL.FTZ R30, R30, UR6 ;  /* 0x000000061e1e7c20 */ /* 0x000fe20008410000 */
[----:B------:R-:W-:Y:S01]  /*4150*/  FMUL.FTZ R31, R31, UR6 ;  /* 0x000000061f1f7c20 */ /* 0x000fe20008410000 */
[----:B------:R-:W-:Y:S01]  /*4160*/  IMAD.U32 R5, RZ, RZ, UR5 ;  /* 0x00000005ff057e24 */ /* 0x000fe2000f8e00ff */
[----:B------:R-:W-:Y:S01]  /*4170*/  UIADD3 UR4, UR4, 0x50, URZ ;  /* 0x0000005004047890 */ /* 0x000fe2000fffe03f */
[----:B------:R-:W-:Y:S01]  /*4180*/  FMUL.FTZ R61, R61, UR6 ;  /* 0x000000063d3d7c20 */ /* 0x000fe20008410000 */
[----:B------:R-:W-:Y:S01]  /*4190*/  MUFU.TANH R50, R50 ;  /* 0x0000003200327308 */ /* 0x000fe20000002400 */
[----:B------:R-:W-:Y:S01]  /*41a0*/  IMAD R2, R214, -0x2, R5 ;  /* 0xfffffffed6027824 */ /* 0x000fe200078e0205 */
[----:B------:R-:W5:Y:S01]  /*41b0*/  SHFL.IDX PT, R3, R3, RZ, 0x1c1f ;  /* 0x001c1fff03037589 */ /* 0x000f6200000e0000 */
[----:B------:R-:W-:Y:S01]  /*41c0*/  FMUL.FTZ R53, R53, UR6 ;  /* 0x0000000635357c20 */ /* 0x000fe20008410000 */
[----:B------:R-:W-:-:S02]  /*41d0*/  IMAD.U32 R21, RZ, RZ, UR4 ;  /* 0x00000004ff157e24 */ /* 0x000fc4000f8e00ff */
[----:B------:R-:W-:Y:S01]  /*41e0*/  FMUL.FTZ R40, R40, UR6 ;  /* 0x0000000628287c20 */ /* 0x000fe20008410000 */
[----:B------:R-:W-:Y:S02]  /*41f0*/  IMAD R5, R49, UR18, R2 ;  /* 0x0000001231057c24 */ /* 0x000fe4000f8e0202 */
[----:B------:R-:W-:Y:S01]  /*4200*/  FMUL.FTZ R24, R24, UR6 ;  /* 0x0000000618187c20 */ /* 0x000fe20008410000 */
[----:B------:R-:W-:Y:S01]  /*4210*/  IMAD R4, R214, -0x2, R21 ;  /* 0xfffffffed6047824 */ /* 0x000fe200078e0215 */
[----:B------:R-:W-:Y:S01]  /*4220*/  MUFU.TANH R20, R56 ;  /* 0x0000003800147308 */ /* 0x000fe20000002400 */
[----:B------:R-:W-:Y:S01]  /*4230*/  FMUL.FTZ R41, R41, UR6 ;  /* 0x0000000629297c20 */ /* 0x000fe20008410000 */
[----:B------:R-:W-:Y:S01]  /*4240*/  FMUL.FTZ R44, R44, UR6 ;  /* 0x000000062c2c7c20 */ /* 0x000fe20008410000 */
[----:B------:R-:W-:Y:S01]  /*4250*/  FMUL.FTZ R25, R25, UR6 ;  /* 0x0000000619197c20 */ /* 0x000fe20008410000 */
[----:B------:R-:W-:Y:S01]  /*4260*/  FMUL.FTZ R45, R45, UR6 ;  /* 0x000000062d2d7c20 */ /* 0x000fe20008410000 */
[----:B---3--:R-:W-:Y:S01]  /*4270*/  IADD3 R21, R18, -UR14, R5 ;  /* 0x8000000e12157c10 */ /* 0x008fe2000fffe005 */
[----:B------:R-:W-:-:S02]  /*4280*/  VIADD R5, R5, -UR14 ;  /* 0x8000000e05057c36 */ /* 0x000fc40008000000 */
[----:B------:R-:W-:Y:S01]  /*4290*/  FMUL.FTZ R32, R32, UR6 ;  /* 0x0000000620207c20 */ /* 0x000fe20008410000 */
[----:B------:R-:W-:Y:S01]  /*42a0*/  MUFU.TANH R64, R57 ;  /* 0x0000003900407308 */ /* 0x000fe20000002400 */
[----:B------:R-:W-:Y:S01]  /*42b0*/  VIMNMX R21, R4, R21, PT ;  /* 0x0000001504157248 */ /* 0x000fe20003fe0100 */
[----:B------:R-:W-:Y:S01]  /*42c0*/  FMUL.FTZ R33, R33, UR6 ;  /* 0x0000000621217c20 */ /* 0x000fe20008410000 */
[----:B------:R-:W-:Y:S01]  /*42d0*/  FMUL.FTZ R28, R28, UR6 ;  /* 0x000000061c1c7c20 */ /* 0x000fe20008410000 */
[----:B------:R-:W-:Y:S01]  /*42e0*/  FMUL.FTZ R36, R36, UR6 ;  /* 0x0000000624247c20 */ /* 0x000fe20008410000 */
[----:B------:R-:W-:Y:S01]  /*42f0*/  ISETP.GT.AND P1, PT, R21, RZ, PT ;  /* 0x000000ff1500720c */ /* 0x000fe20003f24270 */
[----:B------:R-:W-:Y:S01]  /*4300*/  FMUL.FTZ R29, R29, UR6 ;  /* 0x000000061d1d7c20 */ /* 0x000fe20008410000 */
[C---:B------:R-:W-:Y:S01]  /*4310*/  ISETP.GT.AND P2, PT, R21.reuse, 0x1, PT ;  /* 0x000000011500780c */ /* 0x040fe20003f44270 */
[----:B------:R-:W-:Y:S01]  /*4320*/  MUFU.TANH R69, R52 ;  /* 0x0000003400457308 */ /* 0x000fe20000002400 */
[----:B------:R-:W-:Y:S01]  /*4330*/  ISETP.GT.AND P3, PT, R21, 0x8, PT ;  /* 0x000000081500780c */ /* 0x000fe20003f64270 */
[----:B------:R-:W-:Y:S01]  /*4340*/  ULDC UR5, c[0x0][0x988] ;  /* 0x0002620000057ab9 */ /* 0x000fe20000000800 */
[----:B-----5:R-:W-:Y:S01]  /*4350*/  VIADDMNMX R5, R3, R5, R4, PT ;  /* 0x0000000503057246 */ /* 0x020fe20003800104 */
[----:B------:R-:W-:Y:S01]  /*4360*/  FMUL.FTZ R37, R37, UR6 ;  /* 0x0000000625257c20 */ /* 0x000fe20008410000 */
[----:B------:R-:W-:Y:S01]  /*4370*/  R2UR UR4, R0 ;  /* 0x00000000000472ca */ /* 0x000fe200000e0000 */
[----:B------:R-:W-:Y:S01]  /*4380*/  @UP0 ULDC UR6, c[0x0][0x44c] ;  /* 0x0001130000060ab9 */ /* 0x000fe20000000800 */
[----:B------:R-:W-:Y:S01]  /*4390*/  UMOV UR11, UR7 ;  /* 0x00000007000b7c82 */ /* 0x000fe20008000000 */
[----:B------:R-:W3:Y:S01]  /*43a0*/  MUFU.TANH R56, R51 ;  /* 0x0000003300387308 */ /* 0x000ee20000002400 */
[----:B------:R-:W-:Y:S01]  /*43b0*/  UIMAD.WIDE.U32 UR6, UR7, UR6, URZ ;  /* 0x00000006070672a5 */ /* 0x000fe2000f8e003f */
[----:B------:R-:W-:Y:S01]  /*43c0*/  CS2R R150, SRZ ;  /* 0x0000000000967805 */ /* 0x000fe2000001ff00 */
[----:B------:R-:W-:Y:S01]  /*43d0*/  @UP0 ULDC UR15, c[0x0][0x450] ;  /* 0x00011400000f0ab9 */ /* 0x000fe20000000800 */
[----:B------:R-:W-:Y:S01]  /*43e0*/  UIMAD UR10, UR18, UR10, -UR14 ;  /* 0x0000000a120a72a4 */ /* 0x000fe2000f8e0a0e */
[----:B------:R-:W5:Y:S01]  /*43f0*/  S2UR UR18, SR_CgaCtaId ;  /* 0x00000000001279c3 */ /* 0x000f620000008800 */
[----:B------:R-:W-:Y:S01]  /*4400*/  @UP0 USHF.R.U32.HI UR11, URZ, UR15, UR7 ;  /* 0x0000000f3f0b0299 */ /* 0x000fe20008011607 */
[----:B------:R-:W-:Y:S01]  /*4410*/  CS2R R148, SRZ ;  /* 0x0000000000947805 */ /* 0x000fe2000001ff00 */
[----:B------:R1:W-:Y:S01]  /*4420*/  MUFU.TANH R52, R42 ;  /* 0x0000002a00347308 */ /* 0x0003e20000002400 */
[----:B------:R-:W-:Y:S01]  /*4430*/  UIADD3 UR61, UR61, -0x2, URZ ;  /* 0xfffffffe3d3d7890 */ /* 0x000fe2000fffe03f */
[----:B------:R-:W-:Y:S01]  /*4440*/  CS2R R146, SRZ ;  /* 0x0000000000927805 */ /* 0x000fe2000001ff00 */
[----:B------:R-:W-:Y:S01]  /*4450*/  UIADD3 UR6, UR10, UR11, URZ ;  /* 0x0000000b0a067290 */ /* 0x000fe2000fffe03f */
[----:B------:R-:W-:Y:S01]  /*4460*/  CS2R R144, SRZ ;  /* 0x0000000000907805 */ /* 0x000fe2000001ff00 */
[----:B------:R-:W-:Y:S01]  /*4470*/  UIADD3 UR4, UR4, 0x38840, URZ ;  /* 0x0003884004047890 */ /* 0x000fe2000fffe03f */
[----:B------:R-:W-:Y:S01]  /*4480*/  CS2R R142, SRZ ;  /* 0x00000000008e7805 */ /* 0x000fe2000001ff00 */
[----:B------:R-:W-:Y:S01]  /*4490*/  UIMAD.WIDE UR6, UR6, 0x66666667, URZ ;  /* 0x66666667060678a5 */ /* 0x000fe2000f8e023f */
[----:B------:R0:W-:Y:S01]  /*44a0*/  MUFU.TANH R57, R43 ;  /* 0x0000002b00397308 */ /* 0x0001e20000002400 */
[----:B-1----:R-:W-:-:S02]  /*44b0*/  FSEL R42, R58, -INF , P1 ;  /* 0xff8000003a2a7808 */ /* 0x002fc40000800000 */
[----:B------:R-:W-:Y:S02]  /*44c0*/  CS2R R140, SRZ ;  /* 0x00000000008c7805 */ /* 0x000fe4000001ff00 */
[----:B------:R-:W-:Y:S01]  /*44d0*/  ISETP.GT.AND P1, PT, R21, 0x9, PT ;  /* 0x000000091500780c */ /* 0x000fe20003f24270 */
[----:B------:R-:W-:Y:S01]  /*44e0*/  USHF.R.U32.HI UR6, URZ, 0x1f, UR7 ;  /* 0x0000001f3f067899 */ /* 0x000fe20008011607 */
[----:B------:R-:W-:Y:S02]  /*44f0*/  CS2R R138, SRZ ;  /* 0x00000000008a7805 */ /* 0x000fe4000001ff00 */
[----:B------:R-:W-:Y:S02]  /*4500*/  CS2R R136, SRZ ;  /* 0x0000000000887805 */ /* 0x000fe4000001ff00 */
[----:B------:R-:W-:Y:S01]  /*4510*/  CS2R R134, SRZ ;  /* 0x0000000000867805 */ /* 0x000fe2000001ff00 */
[----:B------:R-:W-:Y:S01]  /*4520*/  MUFU.TANH R65, R60 ;  /* 0x0000003c00417308 */ /* 0x000fe20000002400 */
[----:B0-----:R-:W-:Y:S01]  /*4530*/  FSEL R43, R59, -INF , P2 ;  /* 0xff8000003b2b7808 */ /* 0x001fe20001000000 */
[----:B------:R-:W-:Y:S01]  /*4540*/  ULEA.HI.SX32 UR6, UR7, UR6, 0x1b ;  /* 0x0000000607067291 */ /* 0x000fe2000f8fda3f */
[----:B------:R-:W-:-:S02]  /*4550*/  ISETP.GT.AND P2, PT, R21, 0x10, PT ;  /* 0x000000101500780c */ /* 0x000fc40003f44270 */
[----:B------:R-:W-:Y:S02]  /*4560*/  CS2R R132, SRZ ;  /* 0x0000000000847805 */ /* 0x000fe4000001ff00 */
[----:B------:R-:W-:Y:S01]  /*4570*/  FMNMX.FTZ R49, R42, R43, !PT ;  /* 0x0000002b2a317209 */ /* 0x000fe20007810000 */
[----:B------:R-:W-:Y:S01]  /*4580*/  UISETP.LT.AND UP0, UPT, URZ, UR6, UPT ;  /* 0x000000063f00728c */ /* 0x000fe2000bf01270 */
[----:B------:R-:W-:Y:S01]  /*4590*/  CS2R R130, SRZ ;  /* 0x0000000000827805 */ /* 0x000fe2000001ff00 */
[----:B------:R-:W0:Y:S01]  /*45a0*/  MUFU.TANH R54, R54 ;  /* 0x0000003600367308 */ /* 0x000e220000002400 */
[----:B-----5:R-:W-:Y:S01]  /*45b0*/  UPRMT UR4, UR18, 0x654, UR4 ;  /* 0x0000065412047896 */ /* 0x020fe20008000004 */
[----:B------:R-:W-:Y:S01]  /*45c0*/  CS2R R128, SRZ ;  /* 0x0000000000807805 */ /* 0x000fe2000001ff00 */
[----:B------:R-:W-:Y:S01]  /*45d0*/  USEL UR10, URZ, UR6, !UP0 ;  /* 0x000000063f0a7287 */ /* 0x000fe2000c000000 */
[----:B------:R-:W-:Y:S02]  /*45e0*/  CS2R R126, SRZ ;  /* 0x00000000007e7805 */ /* 0x000fe4000001ff00 */
[----:B------:R-:W-:-:S02]  /*45f0*/  CS2R R124, SRZ ;  /* 0x00000000007c7805 */ /* 0x000fc4000001ff00 */
[----:B------:R-:W-:Y:S01]  /*4600*/  CS2R R122, SRZ ;  /* 0x00000000007a7805 */ /* 0x000fe2000001ff00 */
[----:B------:R-:W-:Y:S01]  /*4610*/  UISETP.GE.AND UP0, UPT, UR61, UR10, UPT ;  /* 0x0000000a3d00728c */ /* 0x000fe2000bf06270 */
[----:B------:R2:W-:Y:S01]  /*4620*/  MUFU.TANH R60, R46 ;  /* 0x0000002e003c7308 */ /* 0x0005e20000002400 */
[----:B------:R-:W-:Y:S01]  /*4630*/  IMAD.U32 R229, RZ, RZ, UR10 ;  /* 0x0000000affe57e24 */ /* 0x000fe2000f8e00ff */
[----:B------:R-:W-:Y:S01]  /*4640*/  SYNCS.ARRIVE.TRANS64.RED.A1T0 RZ, [UR4], RZ ;  /* 0x000000ffffff79a7 */ /* 0x000fe20008100404 */
[----:B------:R-:W-:Y:S02]  /*4650*/  CS2R R120, SRZ ;  /* 0x0000000000787805 */ /* 0x000fe4000001ff00 */
[----:B------:R-:W-:Y:S02]  /*4660*/  CS2R R118, SRZ ;  /* 0x0000000000767805 */ /* 0x000fe4000001ff00 */
[----:B------:R-:W-:Y:S02]  /*4670*/  CS2R R116, SRZ ;  /* 0x0000000000747805 */ /* 0x000fe4000001ff00 */
[----:B------:R-:W-:-:S02]  /*4680*/  CS2R R114, SRZ ;  /* 0x0000000000727805 */ /* 0x000fc4000001ff00 */
[----:B------:R-:W-:Y:S01]  /*4690*/  CS2R R112, SRZ ;  /* 0x0000000000707805 */ /* 0x000fe2000001ff00 */
[----:B------:R-:W1:Y:S01]  /*46a0*/  MUFU.TANH R55, R55 ;  /* 0x0000003700377308 */ /* 0x000e620000002400 */
[----:B--2---:R-:W-:Y:S02]  /*46b0*/  FSEL R46, R62, -INF , P3 ;  /* 0xff8000003e2e7808 */ /* 0x004fe40001800000 */
[----:B------:R-:W-:Y:S02]  /*46c0*/  CS2R R110, SRZ ;  /* 0x00000000006e7805 */ /* 0x000fe4000001ff00 */
[----:B------:R-:W-:Y:S02]  /*46d0*/  ISETP.GT.AND P3, PT, R5, 0x8, PT ;  /* 0x000000080500780c */ /* 0x000fe40003f64270 */
[----:B------:R-:W-:Y:S02]  /*46e0*/  CS2R R108, SRZ ;  /* 0x00000000006c7805 */ /* 0x000fe4000001ff00 */
[----:B------:R-:W-:-:S02]  /*46f0*/  FMNMX.FTZ R2, R46, R49, !PT ;  /* 0x000000312e027209 */ /* 0x000fc40007810000 */
[----:B------:R-:W-:Y:S02]  /*4700*/  CS2R R106, SRZ ;  /* 0x00000000006a7805 */ /* 0x000fe4000001ff00 */
[----:B------:R-:W-:Y:S01]  /*4710*/  CS2R R104, SRZ ;  /* 0x0000000000687805 */ /* 0x000fe2000001ff00 */
[----:B------:R4:W2:Y:S01]  /*4720*/  MUFU.TANH R18, R47 ;  /* 0x0000002f00127308 */ /* 0x0008a20000002400 */
[----:B------:R-:W-:Y:S02]  /*4730*/  CS2R R102, SRZ ;  /* 0x0000000000667805 */ /* 0x000fe4000001ff00 */
[----:B------:R-:W-:Y:S02]  /*4740*/  CS2R R100, SRZ ;  /* 0x0000000000647805 */ /* 0x000fe4000001ff00 */
[----:B------:R-:W-:Y:S02]  /*4750*/  CS2R R98, SRZ ;  /* 0x0000000000627805 */ /* 0x000fe4000001ff00 */
[----:B------:R-:W-:-:S02]  /*4760*/  CS2R R96, SRZ ;  /* 0x0000000000607805 */ /* 0x000fc4000001ff00 */
[----:B------:R-:W-:Y:S02]  /*4770*/  CS2R R94, SRZ ;  /* 0x00000000005e7805 */ /* 0x000fe4000001ff00 */
[----:B------:R-:W-:Y:S02]  /*4780*/  CS2R R92, SRZ ;  /* 0x00000000005c7805 */ /* 0x000fe4000001ff00 */
[----:B------:R-:W-:Y:S01]  /*4790*/  CS2R R90, SRZ ;  /* 0x00000000005a7805 */ /* 0x000fe2000001ff00 */
[----:B------:R5:W-:Y:S01]  /*47a0*/  MUFU.TANH R67, R48 ;  /* 0x0000003000437308 */ /* 0x000be20000002400 */
[----:B----4-:R-:W-:Y:S02]  /*47b0*/  FSEL R47, R63, -INF , P1 ;  /* 0xff8000003f2f7808 */ /* 0x010fe40000800000 */
[----:B------:R-:W-:Y:S02]  /*47c0*/  CS2R R88, SRZ ;  /* 0x0000000000587805 */ /* 0x000fe4000001ff00 */
[----:B------:R-:W-:-:S02]  /*47d0*/  ISETP.GT.AND P1, PT, R21, 0x11, PT ;  /* 0x000000111500780c */ /* 0x000fc40003f24270 */
[----:B------:R-:W-:Y:S02]  /*47e0*/  CS2R R86, SRZ ;  /* 0x0000000000567805 */ /* 0x000fe4000001ff00 */
[----:B------:R-:W-:Y:S02]  /*47f0*/  FMNMX.FTZ R51, R47, R2, !PT ;  /* 0x000000022f337209 */ /* 0x000fe40007810000 */
[----:B------:R-:W-:Y:S02]  /*4800*/  CS2R R84, SRZ ;  /* 0x0000000000547805 */ /* 0x000fe4000001ff00 */
[----:B---3--:R-:W-:Y:S01]  /*4810*/  FSEL R49, R56, -INF , P1 ;  /* 0xff80000038317808 */ /* 0x008fe20000800000 */
[----:B------:R3:W-:Y:S01]  /*4820*/  MUFU.TANH R58, R35 ;  /* 0x00000023003a7308 */ /* 0x0007e20000002400 */
[----:B-----5:R-:W-:Y:S02]  /*4830*/  FSEL R48, R50, -INF , P2 ;  /* 0xff80000032307808 */ /* 0x020fe40001000000 */
[----:B------:R-:W-:-:S02]  /*4840*/  CS2R R82, SRZ ;  /* 0x0000000000527805 */ /* 0x000fc4000001ff00 */
[C---:B------:R-:W-:Y:S02]  /*4850*/  ISETP.GT.AND P2, PT, R21.reuse, 0x18, PT ;  /* 0x000000181500780c */ /* 0x040fe40003f44270 */
[----:B------:R-:W-:Y:S02]  /*4860*/  CS2R R80, SRZ ;  /* 0x0000000000507805 */ /* 0x000fe4000001ff00 */
[----:B------:R-:W-:Y:S02]  /*4870*/  FMNMX.FTZ R2, R48, R51, !PT ;  /* 0x0000003330027209 */ /* 0x000fe40007810000 */
[----:B------:R-:W-:Y:S02]  /*4880*/  CS2R R78, SRZ ;  /* 0x00000000004e7805 */ /* 0x000fe4000001ff00 */
[----:B------:R-:W-:Y:S01]  /*4890*/  ISETP.GT.AND P1, PT, R21, 0x19, PT ;  /* 0x000000191500780c */ /* 0x000fe20003f24270 */
[----:B------:R-:W4:Y:S01]  /*48a0*/  MUFU.TANH R34, R34 ;  /* 0x0000002200227308 */ /* 0x000f220000002400 */
[----:B0-----:R-:W-:-:S02]  /*48b0*/  FSEL R50, R54, -INF , P2 ;  /* 0xff80000036327808 */ /* 0x001fc40001000000 */
[----:B------:R-:W-:Y:S02]  /*48c0*/  CS2R R76, SRZ ;  /* 0x00000000004c7805 */ /* 0x000fe4000001ff00 */
[----:B---3--:R-:W-:Y:S02]  /*48d0*/  FMNMX.FTZ R35, R49, R2, !PT ;  /* 0x0000000231237209 */ /* 0x008fe40007810000 */
[----:B------:R-:W-:Y:S02]  /*48e0*/  CS2R R74, SRZ ;  /* 0x00000000004a7805 */ /* 0x000fe4000001ff00 */
[----:B------:R-:W-:Y:S02]  /*48f0*/  ISETP.GT.AND P2, PT, R21, 0x20, PT ;  /* 0x000000201500780c */ /* 0x000fe40003f44270 */
[----:B------:R-:W-:Y:S02]  /*4900*/  CS2R R72, SRZ ;  /* 0x0000000000487805 */ /* 0x000fe4000001ff00 */
[----:B-1----:R-:W-:Y:S01]  /*4910*/  FSEL R51, R55, -INF , P1 ;  /* 0xff80000037337808 */ /* 0x002fe20000800000 */
[----:B------:R-:W0:Y:S01]  /*4920*/  MUFU.TANH R38, R38 ;  /* 0x0000002600267308 */ /* 0x000e220000002400 */
[----:B------:R-:W-:-:S02]  /*4930*/  FMNMX.FTZ R2, R50, R35, !PT ;  /* 0x0000002332027209 */ /* 0x000fc40007810000 */
[----:B------:R-:W-:Y:S02]  /*4940*/  ISETP.GT.AND P1, PT, R21, 0x21, PT ;  /* 0x000000211500780c */ /* 0x000fe40003f24270 */
[----:B------:R-:W-:Y:S02]  /*4950*/  FSEL R52, R52, -INF , P2 ;  /* 0xff80000034347808 */ /* 0x000fe40001000000 */
[----:B------:R-:W-:Y:S01]  /*4960*/  FMNMX.FTZ R35, R51, R2, !PT ;  /* 0x0000000233237209 */ /* 0x000fe20007810000 */
[----:B------:R-:W1:Y:S01]  /*4970*/  MUFU.TANH R39, R39 ;  /* 0x0000002700277308 */ /* 0x000e620000002400 */
[----:B------:R-:W-:Y:S02]  /*4980*/  ISETP.GT.AND P2, PT, R21, 0x28, PT ;  /* 0x000000281500780c */ /* 0x000fe40003f44270 */
[----:B------:R-:W-:Y:S02]  /*4990*/  FSEL R54, R57, -INF , P1 ;  /* 0xff80000039367808 */ /* 0x000fe40000800000 */
[----:B------:R-:W-:-:S02]  /*49a0*/  FMNMX.FTZ R35, R52, R35, !PT ;  /* 0x0000002334237209 */ /* 0x000fc40007810000 */
[C---:B------:R-:W-:Y:S01]  /*49b0*/  ISETP.GT.AND P1, PT, R21.reuse, 0x29, PT ;  /* 0x000000291500780c */ /* 0x040fe20003f24270 */
[----:B------:R-:W-:Y:S01]  /*49c0*/  MUFU.TANH R26, R26 ;  /* 0x0000001a001a7308 */ /* 0x000fe20000002400 */
[----:B------:R-:W-:Y:S02]  /*49d0*/  FSEL R55, R60, -INF , P2 ;  /* 0xff8000003c377808 */ /* 0x000fe40001000000 */
[----:B------:R-:W-:Y:S02]  /*49e0*/  FMNMX.FTZ R2, R54, R35, !PT ;  /* 0x0000002336027209 */ /* 0x000fe40007810000 */
[----:B------:R-:W-:Y:S02]  /*49f0*/  ISETP.GT.AND P2, PT, R21, 0x30, PT ;  /* 0x000000301500780c */ /* 0x000fe40003f44270 */
[----:B--2---:R-:W-:Y:S01]  /*4a00*/  FSEL R56, R18, -INF , P1 ;  /* 0xff80000012387808 */ /* 0x004fe20000800000 */
[----:B------:R2:W3:Y:S01]  /*4a10*/  MUFU.TANH R62, R27 ;  /* 0x0000001b003e7308 */ /* 0x0004e20000002400 */
[----:B------:R-:W-:-:S02]  /*4a20*/  FMNMX.FTZ R35, R55, R2, !PT ;  /* 0x0000000237237209 */ /* 0x000fc40007810000 */
[C---:B------:R-:W-:Y:S02]  /*4a30*/  ISETP.GT.AND P1, PT, R21.reuse, 0x31, PT ;  /* 0x000000311500780c */ /* 0x040fe40003f24270 */
[----:B----4-:R-:W-:Y:S02]  /*4a40*/  FSEL R57, R34, -INF , P2 ;  /* 0xff80000022397808 */ /* 0x010fe40001000000 */
[----:B------:R-:W-:Y:S01]  /*4a50*/  FMNMX.FTZ R2, R56, R35, !PT ;  /* 0x0000002338027209 */ /* 0x000fe20007810000 */
[----:B------:R-:W4:Y:S01]  /*4a60*/  MUFU.TANH R30, R30 ;  /* 0x0000001e001e7308 */ /* 0x000f220000002400 */
[----:B------:R-:W-:Y:S02]  /*4a70*/  ISETP.GT.AND P2, PT, R21, 0x38, PT ;  /* 0x000000381500780c */ /* 0x000fe40003f44270 */
[----:B------:R-:W-:Y:S02]  /*4a80*/  FSEL R58, R58, -INF , P1 ;  /* 0xff8000003a3a7808 */ /* 0x000fe40000800000 */
[----:B--2---:R-:W-:-:S02]  /*4a90*/  FMNMX.FTZ R27, R57, R2, !PT ;  /* 0x00000002391b7209 */ /* 0x004fc40007810000 */
[C---:B------:R-:W-:Y:S01]  /*4aa0*/  ISETP.GT.AND P1, PT, R21.reuse, 0x39, PT ;  /* 0x000000391500780c */ /* 0x040fe20003f24270 */
[----:B------:R-:W2:Y:S01]  /*4ab0*/  MUFU.TANH R31, R31 ;  /* 0x0000001f001f7308 */ /* 0x000ea20000002400 */
[----:B0-----:R-:W-:Y:S02]  /*4ac0*/  FSEL R59, R38, -INF , P2 ;  /* 0xff800000263b7808 */ /* 0x001fe40001000000 */
[----:B------:R-:W-:Y:S02]  /*4ad0*/  FMNMX.FTZ R2, R58, R27, !PT ;  /* 0x0000001b3a027209 */ /* 0x000fe40007810000 */
[----:B------:R-:W-:Y:S02]  /*4ae0*/  ISETP.GT.AND P2, PT, R21, 0x40, PT ;  /* 0x000000401500780c */ /* 0x000fe40003f44270 */
[----:B-1----:R-:W-:Y:S01]  /*4af0*/  FSEL R60, R39, -INF , P1 ;  /* 0xff800000273c7808 */ /* 0x002fe20000800000 */
[----:B------:R0:W1:Y:S01]  /*4b00*/  MUFU.TANH R66, R61 ;  /* 0x0000003d00427308 */ /* 0x0000620000002400 */
[----:B------:R-:W-:-:S02]  /*4b10*/  FMNMX.FTZ R27, R59, R2, !PT ;  /* 0x000000023b1b7209 */ /* 0x000fc40007810000 */
[C---:B------:R-:W-:Y:S02]  /*4b20*/  ISETP.GT.AND P1, PT, R21.reuse, 0x41, PT ;  /* 0x000000411500780c */ /* 0x040fe40003f24270 */
[----:B------:R-:W-:Y:S02]  /*4b30*/  FMNMX.FTZ R2, R60, R27, !PT ;  /* 0x0000001b3c027209 */ /* 0x000fe40007810000 */
[----:B---3--:R-:W-:Y:S01]  /*4b40*/  FSEL R62, R62, -INF , P1 ;  /* 0xff8000003e3e7808 */ /* 0x008fe20000800000 */
[----:B------:R-:W3:Y:S01]  /*4b50*/  MUFU.TANH R53, R53 ;  /* 0x0000003500357308 */ /* 0x000ee20000002400 */
[----:B0-----:R-:W-:Y:S02]  /*4b60*/  FSEL R61, R26, -INF , P2 ;  /* 0xff8000001a3d7808 */ /* 0x001fe40001000000 */
[----:B------:R-:W-:Y:S02]  /*4b70*/  ISETP.GT.AND P2, PT, R21, 0x48, PT ;  /* 0x000000481500780c */ /* 0x000fe40003f44270 */
[----:B------:R-:W-:-:S02]  /*4b80*/  FMNMX.FTZ R27, R61, R2, !PT ;  /* 0x000000023d1b7209 */ /* 0x000fc40007810000 */
[----:B------:R-:W-:Y:S01]  /*4b90*/  ISETP.GT.AND P1, PT, R21, 0x49, PT ;  /* 0x000000491500780c */ /* 0x000fe20003f24270 */
[----:B------:R-:W0:Y:S01]  /*4ba0*/  MUFU.TANH R40, R40 ;  /* 0x0000002800287308 */ /* 0x000e220000002400 */
[----:B----4-:R-:W-:Y:S02]  /*4bb0*/  FSEL R63, R30, -INF , P2 ;  /* 0xff8000001e3f7808 */ /* 0x010fe40001000000 */
[----:B------:R-:W-:Y:S02]  /*4bc0*/  FMNMX.FTZ R18, R62, R27, !PT ;  /* 0x0000001b3e127209 */ /* 0x000fe40007810000 */
[----:B--2---:R-:W-:Y:S02]  /*4bd0*/  FSEL R2, R31, -INF , P1 ;  /* 0xff8000001f027808 */ /* 0x004fe40000800000 */
[----:B------:R-:W-:Y:S01]  /*4be0*/  FMNMX.FTZ R21, R63, R18, !PT ;  /* 0x000000123f157209 */ /* 0x000fe20007810000 */
[----:B------:R2:W-:Y:S01]  /*4bf0*/  MUFU.TANH R71, R24 ;  /* 0x0000001800477308 */ /* 0x0005e20000002400 */
[----:B------:R-:W-:-:S02]  /*4c00*/  ISETP.GT.AND P1, PT, R5, RZ, PT ;  /* 0x000000ff0500720c */ /* 0x000fc40003f24270 */
[----:B------:R-:W-:Y:S02]  /*4c10*/  FMNMX.FTZ R21, R2, R21, !PT ;  /* 0x0000001502157209 */ /* 0x000fe40007810000 */
[----:B------:R-:W-:-:S03]  /*4c20*/  ISETP.GT.AND P2, PT, R5, 0x1, PT ;  /* 0x000000010500780c */ /* 0x000fc60003f44270 */
[----:B------:R-:W4:Y:S01]  /*4c30*/  SHFL.BFLY PT, R18, R21, 0x2, 0x1f ;  /* 0x0c401f0015127f89 */ /* 0x000f2200000e0000 */
[----:B------:R-:W5:Y:S08]  /*4c40*/  MUFU.TANH R41, R41 ;  /* 0x0000002900297308 */ /* 0x000f700000002400 */
[----:B------:R-:W5:Y:S08]  /*4c50*/  MUFU.TANH R44, R44 ;  /* 0x0000002c002c7308 */ /* 0x000f700000002400 */
[----:B------:R-:W5:Y:S01]  /*4c60*/  MUFU.TANH R34, R45 ;  /* 0x0000002d00227308 */ /* 0x000f620000002400 */
[----:B----4-:R-:W-:-:S07]  /*4c70*/  FMNMX.FTZ R30, R21, R18, !PT ;  /* 0x00000012151e7209 */ /* 0x010fce0007810000 */
[----:B------:R-:W4:Y:S01]  /*4c80*/  MUFU.TANH R38, R32 ;  /* 0x0000002000267308 */ /* 0x000f220000002400 */
[----:B------:R-:W-:Y:S02]  /*4c90*/  FSEL R18, R20, -INF , P1 ;  /* 0xff80000014127808 */ /* 0x000fe40000800000 */
[----:B------:R-:W-:Y:S01]  /*4ca0*/  FSEL R21, R64, -INF , P2 ;  /* 0xff80000040157808 */ /* 0x000fe20001000000 */
[----:B------:R-:W3:Y:S01]  /*4cb0*/  SHFL.BFLY PT, R31, R30, 0x1, 0x1f ;  /* 0x0c201f001e1f7f89 */ /* 0x000ee200000e0000 */
[----:B------:R-:W-:Y:S02]  /*4cc0*/  ISETP.GT.AND P1, PT, R5, 0x9, PT ;  /* 0x000000090500780c */ /* 0x000fe40003f24270 */
[----:B------:R-:W-:Y:S01]  /*4cd0*/  FSEL R20, R65, -INF , P3 ;  /* 0xff80000041147808 */ /* 0x000fe20001800000 */
[----:B------:R0:W-:Y:S01]  /*4ce0*/  MUFU.TANH R64, R25 ;  /* 0x0000001900407308 */ /* 0x0001e20000002400 */
[----:B------:R-:W-:Y:S02]  /*4cf0*/  FMNMX.FTZ R3, R18, R21, !PT ;  /* 0x0000001512037209 */ /* 0x000fe40007810000 */
[----:B------:R-:W-:-:S02]  /*4d00*/  ISETP.GT.AND P2, PT, R5, 0x10, PT ;  /* 0x000000100500780c */ /* 0x000fc40003f44270 */
[----:B-1----:R-:W-:Y:S02]  /*4d10*/  FSEL R26, R66, -INF , P1 ;  /* 0xff800000421a7808 */ /* 0x002fe40000800000 */
[----:B------:R-:W-:Y:S01]  /*4d20*/  FMNMX.FTZ R27, R20, R3, !PT ;  /* 0x00000003141b7209 */ /* 0x000fe20007810000 */
[----:B------:R-:W1:Y:S01]  /*4d30*/  MUFU.TANH R39, R33 ;  /* 0x0000002100277308 */ /* 0x000e620000002400 */
[----:B------:R-:W-:Y:S02]  /*4d40*/  ISETP.GT.AND P1, PT, R5, 0x11, PT ;  /* 0x000000110500780c */ /* 0x000fe40003f24270 */
[----:B--2---:R-:W-:Y:S02]  /*4d50*/  FSEL R24, R67, -INF , P2 ;  /* 0xff80000043187808 */ /* 0x004fe40001000000 */
[C---:B------:R-:W-:Y:S02]  /*4d60*/  ISETP.GT.AND P2, PT, R5.reuse, 0x18, PT ;  /* 0x000000180500780c */ /* 0x040fe40003f44270 */
[----:B------:R-:W-:Y:S01]  /*4d70*/  ISETP.GT.AND P3, PT, R5, 0x28, PT ;  /* 0x000000280500780c */ /* 0x000fe20003f64270 */
[----:B------:R2:W-:Y:S01]  /*4d80*/  MUFU.TANH R65, R28 ;  /* 0x0000001c00417308 */ /* 0x0005e20000002400 */
[----:B0-----:R-:W-:-:S02]  /*4d90*/  FSEL R25, R69, -INF , P2 ;  /* 0xff80000045197808 */ /* 0x001fc40001000000 */
[----:B------:R-:W-:Y:S02]  /*4da0*/  ISETP.GT.AND P2, PT, R5, 0x20, PT ;  /* 0x000000200500780c */ /* 0x000fe40003f44270 */
[----:B---3--:R-:W-:Y:S02]  /*4db0*/  FMNMX.FTZ R3, R30, R31, !PT ;  /* 0x0000001f1e037209 */ /* 0x008fe40007810000 */
[----:B------:R-:W-:Y:S01]  /*4dc0*/  FMNMX.FTZ R31, R26, R27, !PT ;  /* 0x0000001b1a1f7209 */ /* 0x000fe20007810000 */
[----:B------:R-:W0:Y:S01]  /*4dd0*/  MUFU.TANH R36, R36 ;  /* 0x0000002400247308 */ /* 0x000e220000002400 */
[----:B------:R-:W-:Y:S01]  /*4de0*/  FSEL R27, R68, -INF , P1 ;  /* 0xff800000441b7808 */ /* 0x000fe20000800000 */
[----:B------:R-:W-:Y:S01]  /*4df0*/  FMUL.FTZ R32, R3, UR5 ;  /* 0x0000000503207c20 */ /* 0x000fe20008410000 */
[----:B------:R-:W-:Y:S02]  /*4e00*/  FMNMX.FTZ R4, R24, R31, !PT ;  /* 0x0000001f18047209 */ /* 0x000fe40007810000 */
[----:B------:R-:W-:-:S02]  /*4e10*/  CS2R R68, SRZ ;  /* 0x0000000000447805 */ /* 0x000fc4000001ff00 */
[----:B------:R-:W-:Y:S02]  /*4e20*/  ISETP.GT.AND P1, PT, R5, 0x19, PT ;  /* 0x000000190500780c */ /* 0x000fe40003f24270 */
[----:B------:R-:W-:Y:S01]  /*4e30*/  FMNMX.FTZ R4, R27, R4, !PT ;  /* 0x000000041b047209 */ /* 0x000fe20007810000 */
[----:B------:R3:W-:Y:S01]  /*4e40*/  MUFU.TANH R66, R29 ;  /* 0x0000001d00427308 */ /* 0x0007e20000002400 */
[----:B------:R-:W-:Y:S02]  /*4e50*/  FSEL R30, R53, -INF , P1 ;  /* 0xff800000351e7808 */ /* 0x000fe40000800000 */
[----:B------:R-:W-:Y:S02]  /*4e60*/  FMNMX.FTZ R31, R25, R4, !PT ;  /* 0x00000004191f7209 */ /* 0x000fe40007810000 */
[----:B------:R-:W-:Y:S02]  /*4e70*/  ISETP.GT.AND P1, PT, R5, 0x21, PT ;  /* 0x000000210500780c */ /* 0x000fe40003f24270 */
[----:B--2---:R-:W-:Y:S01]  /*4e80*/  FSEL R28, R40, -INF , P2 ;  /* 0xff800000281c7808 */ /* 0x004fe20001000000 */
[----:B------:R2:W0:Y:S01]  /*4e90*/  MUFU.TANH R70, R37 ;  /* 0x0000002500467308 */ /* 0x0004220000002400 */
[----:B------:R-:W-:-:S02]  /*4ea0*/  FMNMX.FTZ R33, R30, R31, !PT ;  /* 0x0000001f1e217209 */ /* 0x000fc40007810000 */
[----:B-----5:R-:W-:Y:S02]  /*4eb0*/  FSEL R31, R41, -INF , P1 ;  /* 0xff800000291f7808 */ /* 0x020fe40000800000 */
[----:B------:R-:W-:Y:S02]  /*4ec0*/  FMNMX.FTZ R4, R28, R33, !PT ;  /* 0x000000211c047209 */ /* 0x000fe40007810000 */
[----:B------:R-:W-:Y:S02]  /*4ed0*/  FSETP.NEU.FTZ.AND P2, PT, R3, -INF , PT ;  /* 0xff8000000300780b */ /* 0x000fe40003f5d000 */
[----:B------:R-:W-:Y:S02]  /*4ee0*/  ISETP.GT.AND P1, PT, R5, 0x29, PT ;  /* 0x000000290500780c */ /* 0x000fe40003f24270 */
[----:B---3--:R-:W-:Y:S02]  /*4ef0*/  FSEL R29, R44, -INF , P3 ;  /* 0xff8000002c1d7808 */ /* 0x008fe40001800000 */
[----:B------:R-:W-:-:S02]  /*4f00*/  FMNMX.FTZ R4, R31, R4, !PT ;  /* 0x000000041f047209 */ /* 0x000fc40007810000 */
[----:B------:R-:W-:Y:S02]  /*4f10*/  FSEL R45, R32, RZ, P2 ;  /* 0x000000ff202d7208 */ /* 0x000fe40001000000 */
[----:B------:R-:W-:Y:S02]  /*4f20*/  ISETP.GT.AND P2, PT, R5, 0x30, PT ;  /* 0x000000300500780c */ /* 0x000fe40003f44270 */
[----:B------:R-:W-:Y:S01]  /*4f30*/  FSEL R32, R34, -INF , P1 ;  /* 0xff80000022207808 */ /* 0x000fe20000800000 */
[--C-:B------:R-:W-:Y:S01]  /*4f40*/  FFMA.FTZ R42, R42, UR5, -R45.reuse ;  /* 0x000000052a2a7c23 */ /* 0x100fe2000801082d */
[----:B------:R-:W-:Y:S01]  /*4f50*/  FMNMX.FTZ R35, R29, R4, !PT ;  /* 0x000000041d237209 */ /* 0x000fe20007810000 */
[--C-:B------:R-:W-:Y:S01]  /*4f60*/  FFMA.FTZ R43, R43, UR5, -R45.reuse ;  /* 0x000000052b2b7c23 */ /* 0x100fe2000801082d */
[----:B------:R-:W-:Y:S01]  /*4f70*/  ISETP.GT.AND P1, PT, R5, 0x31, PT ;  /* 0x000000310500780c */ /* 0x000fe20003f24270 */
[--C-:B------:R-:W-:Y:S01]  /*4f80*/  FFMA.FTZ R46, R46, UR5, -R45.reuse ;  /* 0x000000052e2e7c23 */ /* 0x100fe2000801082d */
[----:B----4-:R-:W-:Y:S01]  /*4f90*/  FSEL R33, R38, -INF , P2 ;  /* 0xff80000026217808 */ /* 0x010fe20001000000 */
[----:B------:R-:W-:Y:S01]  /*4fa0*/  MUFU.EX2 R42, R42 ;  /* 0x0000002a002a7308 */ /* 0x000fe20000000800 */
[----:B------:R-:W-:Y:S01]  /*4fb0*/  FMNMX.FTZ R4, R32, R35, !PT ;  /* 0x0000002320047209 */ /* 0x000fe20007810000 */
[--C-:B------:R-:W-:Y:S01]  /*4fc0*/  FFMA.FTZ R47, R47, UR5, -R45.reuse ;  /* 0x000000052f2f7c23 */ /* 0x100fe2000801082d */
[----:B------:R-:W-:Y:S01]  /*4fd0*/  ISETP.GT.AND P2, PT, R5, 0x38, PT ;  /* 0x000000380500780c */ /* 0x000fe20003f44270 */
[--C-:B------:R-:W-:Y:S01]  /*4fe0*/  FFMA.FTZ R48, R48, UR5, -R45.reuse ;  /* 0x0000000530307c23 */ /* 0x100fe2000801082d */
[----:B-1----:R-:W-:Y:S01]  /*4ff0*/  FSEL R34, R39, -INF , P1 ;  /* 0xff80000027227808 */ /* 0x002fe20000800000 */
[--C-:B------:R-:W-:Y:S01]  /*5000*/  FFMA.FTZ R49, R49, UR5, -R45.reuse ;  /* 0x0000000531317c23 */ /* 0x100fe2000801082d */
[----:B--2---:R-:W-:Y:S01]  /*5010*/  FMNMX.FTZ R37, R33, R4, !PT ;  /* 0x0000000421257209 */ /* 0x004fe20007810000 */
[----:B------:R-:W1:Y:S01]  /*5020*/  MUFU.EX2 R43, R43 ;  /* 0x0000002b002b7308 */ /* 0x000e620000000800 */
[----:B------:R-:W-:Y:S01]  /*5030*/  ISETP.GT.AND P1, PT, R5, 0x39, PT ;  /* 0x000000390500780c */ /* 0x000fe20003f24270 */
[--C-:B------:R-:W-:Y:S01]  /*5040*/  FFMA.FTZ R50, R50, UR5, -R45.reuse ;  /* 0x0000000532327c23 */ /* 0x100fe2000801082d */
[----:B0-----:R-:W-:Y:S01]  /*5050*/  FSEL R35, R36, -INF , P2 ;  /* 0xff80000024237808 */ /* 0x001fe20001000000 */
[--C-:B------:R-:W-:Y:S01]  /*5060*/  FFMA.FTZ R51, R51, UR5, -R45.reuse ;  /* 0x0000000533337c23 */ /* 0x100fe2000801082d */
[----:B------:R-:W-:Y:S01]  /*5070*/  FMNMX.FTZ R4, R34, R37, !PT ;  /* 0x0000002522047209 */ /* 0x000fe20007810000 */
[--C-:B------:R-:W-:Y:S01]  /*5080*/  FFMA.FTZ R52, R52, UR5, -R45.reuse ;  /* 0x0000000534347c23 */ /* 0x100fe2000801082d */
[----:B------:R-:W-:Y:S01]  /*5090*/  ISETP.GT.AND P2, PT, R5, 0x40, PT ;  /* 0x000000400500780c */ /* 0x000fe20003f44270 */
[----:B------:R-:W0:Y:S01]  /*50a0*/  MUFU.EX2 R46, R46 ;  /* 0x0000002e002e7308 */ /* 0x000e220000000800 */
[----:B------:R-:W-:Y:S01]  /*50b0*/  FSEL R36, R70, -INF , P1 ;  /* 0xff80000046247808 */ /* 0x000fe20000800000 */
[--C-:B------:R-:W-:Y:S01]  /*50c0*/  FFMA.FTZ R54, R54, UR5, -R45.reuse ;  /* 0x0000000536367c23 */ /* 0x100fe2000801082d */
[----:B------:R-:W-:Y:S01]  /*50d0*/  FMNMX.FTZ R39, R35, R4, !PT ;  /* 0x0000000423277209 */ /* 0x000fe20007810000 */
[--C-:B------:R-:W-:Y:S01]  /*50e0*/  FFMA.FTZ R55, R55, UR5, -R45.reuse ;  /* 0x0000000537377c23 */ /* 0x100fe2000801082d */
[----:B------:R-:W-:Y:S01]  /*50f0*/  ISETP.GT.AND P1, PT, R5, 0x41, PT ;  /* 0x000000410500780c */ /* 0x000fe20003f24270 */
[--C-:B------:R-:W-:Y:S01]  /*5100*/  FFMA.FTZ R56, R56, UR5, -R45.reuse ;  /* 0x0000000538387c23 */ /* 0x100fe2000801082d */
[----:B------:R-:W-:Y:S01]  /*5110*/  FSEL R37, R71, -INF , P2 ;  /* 0xff80000047257808 */ /* 0x000fe20001000000 */
[----:B------:R-:W2:Y:S01]  /*5120*/  MUFU.EX2 R47, R47 ;  /* 0x0000002f002f7308 */ /* 0x000ea20000000800 */
[----:B------:R-:W-:Y:S01]  /*5130*/  FMNMX.FTZ R4, R36, R39, !PT ;  /* 0x0000002724047209 */ /* 0x000fe20007810000 */
[--C-:B------:R-:W-:Y:S01]  /*5140*/  FFMA.FTZ R57, R57, UR5, -R45.reuse ;  /* 0x0000000539397c23 */ /* 0x100fe2000801082d */
[----:B------:R-:W-:Y:S01]  /*5150*/  ISETP.GT.AND P2, PT, R5, 0x48, PT ;  /* 0x000000480500780c */ /* 0x000fe20003f44270 */
[--C-:B------:R-:W-:Y:S01]  /*5160*/  FFMA.FTZ R58, R58, UR5, -R45.reuse ;  /* 0x000000053a3a7c23 */ /* 0x100fe2000801082d */
[----:B------:R-:W-:Y:S01]  /*5170*/  FSEL R38, R64, -INF , P1 ;  /* 0xff80000040267808 */ /* 0x000fe20000800000 */
[--C-:B------:R-:W-:Y:S01]  /*5180*/  FFMA.FTZ R59, R59, UR5, -R45.reuse ;  /* 0x000000053b3b7c23 */ /* 0x100fe2000801082d */
[----:B------:R-:W-:Y:S01]  /*5190*/  FMNMX.FTZ R39, R37, R4, !PT ;  /* 0x0000000425277209 */ /* 0x000fe20007810000 */
[----:B------:R-:W-:Y:S01]  /*51a0*/  MUFU.EX2 R48, R48 ;  /* 0x0000003000307308 */ /* 0x000fe20000000800 */
[----:B------:R-:W-:Y:S01]  /*51b0*/  ISETP.GT.AND P1, PT, R5, 0x49, PT ;  /* 0x000000490500780c */ /* 0x000fe20003f24270 */
[----:B------:R-:W-:Y:S01]  /*51c0*/  FFMA.FTZ R60, R60, UR5, -R45 ;  /* 0x000000053c3c7c23 */ /* 0x000fe2000801082d */
[----:B------:R-:W-:Y:S01]  /*51d0*/  FSEL R5, R65, -INF , P2 ;  /* 0xff80000041057808 */ /* 0x000fe20001000000 */
[----:B-1----:R-:W-:Y:S01]  /*51e0*/  FADD.FTZ R65, R42, R43 ;  /* 0x0000002b2a417221 */ /* 0x002fe20000010000 */
[----:B------:R-:W-:Y:S01]  /*51f0*/  FMNMX.FTZ R4, R38, R39, !PT ;  /* 0x0000002726047209 */ /* 0x000fe20007810000 */
[----:B------:R-:W-:Y:S01]  /*5200*/  FFMA.FTZ R61, R61, UR5, -R45 ;  /* 0x000000053d3d7c23 */ /* 0x000fe2000801082d */
[----:B------:R-:W-:Y:S01]  /*5210*/  FSEL R39, R66, -INF , P1 ;  /* 0xff80000042277808 */ /* 0x000fe20000800000 */
[----:B------:R-:W1:Y:S01]  /*5220*/  MUFU.EX2 R49, R49 ;  /* 0x0000003100317308 */ /* 0x000e620000000800 */
[----:B------:R-:W-:Y:S01]  /*5230*/  FMNMX.FTZ R4, R5, R4, !PT ;  /* 0x0000000405047209 */ /* 0x000fe20007810000 */
[----:B0-----:R-:W-:Y:S01]  /*5240*/  FADD.FTZ R44, R46, R65 ;  /* 0x000000412e2c7221 */ /* 0x001fe20000010000 */
[--C-:B------:R-:W-:Y:S01]  /*5250*/  FFMA.FTZ R62, R62, UR5, -R45.reuse ;  /* 0x000000053e3e7c23 */ /* 0x100fe2000801082d */
[--C-:B------:R-:W-:Y:S01]  /*5260*/  FFMA.FTZ R63, R63, UR5, -R45.reuse ;  /* 0x000000053f3f7c23 */ /* 0x100fe2000801082d */
[----:B------:R-:W-:Y:S01]  /*5270*/  FMNMX.FTZ R4, R39, R4, !PT ;  /* 0x0000000427047209 */ /* 0x000fe20007810000 */
[----:B--2---:R-:W-:Y:S01]  /*5280*/  FADD.FTZ R65, R47, R44 ;  /* 0x0000002c2f417221 */ /* 0x004fe20000010000 */
[----:B------:R-:W-:Y:S01]  /*5290*/  FFMA.FTZ R2, R2, UR5, -R45 ;  /* 0x0000000502027c23 */ /* 0x000fe2000801082d */
[----:B------:R-:W-:Y:S01]  /*52a0*/  MUFU.EX2 R50, R50 ;  /* 0x0000003200327308 */ /* 0x000fe20000000800 */
[----:B------:R-:W-:Y:S01]  /*52b0*/  F2FP.BF16.F32.PACK_AB R209, R43, R42 ;  /* 0x0000002a2bd1723e */ /* 0x000fe200000010ff */
[----:B------:R-:W0:Y:S01]  /*52c0*/  SHFL.BFLY PT, R41, R4, 0x2, 0x1f ;  /* 0x0c401f0004297f89 */ /* 0x000e2200000e0000 */
[----:B------:R-:W-:-:S02]  /*52d0*/  F2FP.BF16.F32.PACK_AB R211, R47, R46 ;  /* 0x0000002e2fd3723e */ /* 0x000fc400000010ff */
[----:B------:R-:W-:Y:S02]  /*52e0*/  CS2R R70, SRZ ;  /* 0x0000000000467805 */ /* 0x000fe4000001ff00 */
[----:B------:R-:W-:Y:S02]  /*52f0*/  CS2R R66, SRZ ;  /* 0x0000000000427805 */ /* 0x000fe4000001ff00 */
[----:B------:R-:W-:Y:S01]  /*5300*/  CS2R R46, SRZ ;  /* 0x00000000002e7805 */ /* 0x000fe2000001ff00 */
[----:B------:R-:W2:Y:S01]  /*5310*/  MUFU.EX2 R51, R51 ;  /* 0x0000003300337308 */ /* 0x000ea20000000800 */
[----:B-1----:R-:W-:-:S07]  /*5320*/  F2FP.BF16.F32.PACK_AB R205, R49, R48 ;  /* 0x0000003031cd723e */ /* 0x002fce00000010ff */
[----:B------:R-:W-:Y:S08]  /*5330*/  MUFU.EX2 R52, R52 ;  /* 0x0000003400347308 */ /* 0x000ff00000000800 */
[----:B------:R-:W-:Y:S01]  /*5340*/  MUFU.EX2 R201, R54 ;  /* 0x0000003600c97308 */ /* 0x000fe20000000800 */
[----:B--2---:R-:W-:Y:S02]  /*5350*/  F2FP.BF16.F32.PACK_AB R207, R51, R50 ;  /* 0x0000003233cf723e */ /* 0x004fe400000010ff */
[----:B0-----:R-:W-:-:S05]  /*5360*/  FMNMX.FTZ R41, R4, R41, !PT ;  /* 0x0000002904297209 */ /* 0x001fca0007810000 */
[----:B------:R-:W0:Y:S01]  /*5370*/  SHFL.BFLY PT, R4, R41, 0x1, 0x1f ;  /* 0x0c201f0029047f89 */ /* 0x000e2200000e0000 */
[----:B------:R-:W-:Y:S08]  /*5380*/  MUFU.EX2 R55, R55 ;  /* 0x0000003700377308 */ /* 0x000ff00000000800 */
[----:B------:R-:W1:Y:S08]  /*5390*/  MUFU.EX2 R56, R56 ;  /* 0x0000003800387308 */ /* 0x000e700000000800 */
[----:B------:R-:W-:Y:S01]  /*53a0*/  MUFU.EX2 R57, R57 ;  /* 0x0000003900397308 */ /* 0x000fe20000000800 */
[----:B0-----:R-:W-:-:S07]  /*53b0*/  FMNMX.FTZ R4, R41, R4, !PT ;  /* 0x0000000429047209 */ /* 0x001fce0007810000 */
[----:B------:R-:W0:Y:S01]  /*53c0*/  MUFU.EX2 R58, R58 ;  /* 0x0000003a003a7308 */ /* 0x000e220000000800 */
[----:B-1----:R-:W-:Y:S02]  /*53d0*/  F2FP.BF16.F32.PACK_AB R203, R56, R55 ;  /* 0x0000003738cb723e */ /* 0x002fe400000010ff */
[C---:B------:R-:W-:Y:S01]  /*53e0*/  FSETP.NEU.FTZ.AND P1, PT, R4.reuse, -INF , PT ;  /* 0xff8000000400780b */ /* 0x040fe20003f3d000 */
[----:B------:R-:W-:-:S04]  /*53f0*/  FMUL.FTZ R40, R4, UR5 ;  /* 0x0000000504287c20 */ /* 0x000fc80008410000 */
[----:B------:R-:W-:Y:S01]  /*5400*/  MUFU.EX2 R59, R59 ;  /* 0x0000003b003b7308 */ /* 0x000fe20000000800 */
[----:B------:R-:W-:Y:S02]  /*5410*/  FSEL R40, R40, RZ, P1 ;  /* 0x000000ff28287208 */ /* 0x000fe40000800000 */
[----:B------:R-:W-:-:S03]  /*5420*/  PLOP3.LUT P1, PT, PT, PT, UP0, 0x80, 0x0 ;  /* 0x000000000000781c */ /* 0x000fc60003f2f008 */
        /* <DEDUP_REMOVED lines=20> */
[--C-:B------:R-:W-:Y:S01]  /*5570*/  FFMA.FTZ R5, R5, UR5, -R40.reuse ;  /* 0x0000000505057c23 */ /* 0x100fe20008010828 */
[----:B------:R-:W-:Y:S01]  /*5580*/  FFMA.FTZ R39, R39, UR5, -R40 ;  /* 0x0000000527277c23 */ /* 0x000fe20008010828 */
[----:B------:R-:W2:Y:S01]  /*5590*/  MUFU.EX2 R20, R20 ;  /* 0x0000001400147308 */ /* 0x000ea20000000800 */
[----:B0-----:R-:W-:-:S07]  /*55a0*/  F2FP.BF16.F32.PACK_AB R197, R58, R57 ;  /* 0x000000393ac5723e */ /* 0x001fce00000010ff */
[----:B------:R2:W0:Y:S01]  /*55b0*/  MUFU.EX2 R41, R26 ;  /* 0x0000001a00297308 */ /* 0x0004220000000800 */
[----:B-1----:R-:W-:Y:S01]  /*55c0*/  FADD.FTZ R53, R18, R21 ;  /* 0x0000001512357221 */ /* 0x002fe20000010000 */
[----:B------:R-:W-:-:S06]  /*55d0*/  F2FP.BF16.F32.PACK_AB R208, R21, R18 ;  /* 0x0000001215d0723e */ /* 0x000fcc00000010ff */
[----:B------:R-:W1:Y:S01]  /*55e0*/  MUFU.EX2 R24, R24 ;  /* 0x0000001800187308 */ /* 0x000e620000000800 */
[----:B--2---:R-:W-:-:S07]  /*55f0*/  FADD.FTZ R26, R20, R53 ;  /* 0x00000035141a7221 */ /* 0x004fce0000010000 */
[----:B------:R-:W2:Y:S01]  /*5600*/  MUFU.EX2 R27, R27 ;  /* 0x0000001b001b7308 */ /* 0x000ea20000000800 */
[C---:B0-----:R-:W-:Y:S01]  /*5610*/  FADD.FTZ R53, R41.reuse, R26 ;  /* 0x0000001a29357221 */ /* 0x041fe20000010000 */
[----:B------:R-:W-:Y:S01]  /*5620*/  FADD.FTZ R26, R48, R65 ;  /* 0x00000041301a7221 */ /* 0x000fe20000010000 */
[----:B------:R-:W-:Y:S02]  /*5630*/  F2FP.BF16.F32.PACK_AB R210, R41, R20 ;  /* 0x0000001429d2723e */ /* 0x000fe400000010ff */
[----:B------:R-:W-:Y:S02]  /*5640*/  CS2R R64, SRZ ;  /* 0x0000000000407805 */ /* 0x000fe4000001ff00 */
[----:B------:R-:W-:Y:S01]  /*5650*/  CS2R R40, SRZ ;  /* 0x0000000000287805 */ /* 0x000fe2000001ff00 */
[----:B------:R-:W-:Y:S01]  /*5660*/  FADD.FTZ R45, R49, R26 ;  /* 0x0000001a312d7221 */ /* 0x000fe20000010000 */
[----:B------:R-:W-:Y:S01]  /*5670*/  CS2R R48, SRZ ;  /* 0x0000000000307805 */ /* 0x000fe2000001ff00 */
[----:B------:R-:W0:Y:S01]  /*5680*/  MUFU.EX2 R25, R25 ;  /* 0x0000001900197308 */ /* 0x000e220000000800 */
[----:B-1----:R-:W-:-:S07]  /*5690*/  FADD.FTZ R0, R24, R53 ;  /* 0x0000003518007221 */ /* 0x002fce0000010000 */
[----:B------:R-:W1:Y:S01]  /*56a0*/  MUFU.EX2 R30, R30 ;  /* 0x0000001e001e7308 */ /* 0x000e620000000800 */
[C---:B--2---:R-:W-:Y:S01]  /*56b0*/  FADD.FTZ R0, R27.reuse, R0 ;  /* 0x000000001b007221 */ /* 0x044fe20000010000 */
[----:B------:R-:W-:-:S06]  /*56c0*/  F2FP.BF16.F32.PACK_AB R204, R27, R24 ;  /* 0x000000181bcc723e */ /* 0x000fcc00000010ff */
[----:B------:R-:W2:Y:S01]  /*56d0*/  MUFU.EX2 R28, R28 ;  /* 0x0000001c001c7308 */ /* 0x000ea20000000800 */
[----:B0-----:R-:W-:Y:S01]  /*56e0*/  FADD.FTZ R53, R25, R0 ;  /* 0x0000000019357221 */ /* 0x001fe20000010000 */
[----:B------:R-:W-:-:S04]  /*56f0*/  FADD.FTZ R0, R50, R45 ;  /* 0x0000002d32007221 */ /* 0x000fc80000010000 */
[----:B------:R-:W-:Y:S01]  /*5700*/  FADD.FTZ R45, R51, R0 ;  /* 0x00000000332d7221 */ /* 0x000fe20000010000 */
[----:B------:R-:W-:Y:S01]  /*5710*/  CS2R R50, SRZ ;  /* 0x0000000000327805 */ /* 0x000fe2000001ff00 */
[----:B------:R-:W0:Y:S01]  /*5720*/  MUFU.EX2 R31, R31 ;  /* 0x0000001f001f7308 */ /* 0x000e220000000800 */
[----:B-1----:R-:W-:Y:S01]  /*5730*/  FADD.FTZ R53, R30, R53 ;  /* 0x000000351e357221 */ /* 0x002fe20000010000 */
[----:B------:R-:W-:Y:S01]  /*5740*/  FADD.FTZ R26, R52, R45 ;  /* 0x0000002d341a7221 */ /* 0x000fe20000010000 */
[----:B------:R-:W-:-:S03]  /*5750*/  F2FP.BF16.F32.PACK_AB R206, R30, R25 ;  /* 0x000000191ece723e */ /* 0x000fc600000010ff */
[C---:B------:R-:W-:Y:S01]  /*5760*/  FADD.FTZ R26, R201.reuse, R26 ;  /* 0x0000001ac91a7221 */ /* 0x040fe20000010000 */
[----:B------:R-:W-:Y:S01]  /*5770*/  F2FP.BF16.F32.PACK_AB R201, R201, R52 ;  /* 0x00000034c9c9723e */ /* 0x000fe200000010ff */
[----:B------:R-:W1:Y:S01]  /*5780*/  MUFU.EX2 R29, R29 ;  /* 0x0000001d001d7308 */ /* 0x000e620000000800 */
[----:B--2---:R-:W-:Y:S01]  /*5790*/  FADD.FTZ R0, R28, R53 ;  /* 0x000000351c007221 */ /* 0x004fe20000010000 */
[----:B------:R-:W-:Y:S01]  /*57a0*/  FADD.FTZ R45, R55, R26 ;  /* 0x0000001a372d7221 */ /* 0x000fe20000010000 */
[----:B------:R-:W-:Y:S02]  /*57b0*/  CS2R R54, SRZ ;  /* 0x0000000000367805 */ /* 0x000fe4000001ff00 */
[----:B------:R-:W-:Y:S01]  /*57c0*/  CS2R R52, SRZ ;  /* 0x0000000000347805 */ /* 0x000fe2000001ff00 */
[----:B------:R-:W-:Y:S01]  /*57d0*/  FADD.FTZ R26, R56, R45 ;  /* 0x0000002d381a7221 */ /* 0x000fe20000010000 */
[----:B------:R-:W-:Y:S01]  /*57e0*/  CS2R R44, SRZ ;  /* 0x00000000002c7805 */ /* 0x000fe2000001ff00 */
[----:B------:R-:W2:Y:S01]  /*57f0*/  MUFU.EX2 R32, R32 ;  /* 0x0000002000207308 */ /* 0x000ea20000000800 */
[----:B0-----:R-:W-:Y:S01]  /*5800*/  FADD.FTZ R0, R31, R0 ;  /* 0x000000001f007221 */ /* 0x001fe20000010000 */
[----:B------:R-:W-:Y:S01]  /*5810*/  FADD.FTZ R21, R57, R26 ;  /* 0x0000001a39157221 */ /* 0x000fe20000010000 */
[----:B------:R-:W-:-:S02]  /*5820*/  F2FP.BF16.F32.PACK_AB R200, R31, R28 ;  /* 0x0000001c1fc8723e */ /* 0x000fc400000010ff */
[----:B------:R-:W-:Y:S02]  /*5830*/  CS2R R56, SRZ ;  /* 0x0000000000387805 */ /* 0x000fe4000001ff00 */
[----:B------:R-:W-:Y:S01]  /*5840*/  CS2R R30, SRZ ;  /* 0x00000000001e7805 */ /* 0x000fe2000001ff00 */
[----:B------:R-:W-:Y:S01]  /*5850*/  FADD.FTZ R18, R58, R21 ;  /* 0x000000153a127221 */ /* 0x000fe20000010000 */
[----:B------:R-:W-:Y:S01]  /*5860*/  CS2R R26, SRZ ;  /* 0x00000000001a7805 */ /* 0x000fe2000001ff00 */
[----:B------:R-:W0:Y:S01]  /*5870*/  MUFU.EX2 R33, R33 ;  /* 0x0000002100217308 */ /* 0x000e220000000800 */
[----:B-1----:R-:W-:Y:S01]  /*5880*/  FADD.FTZ R43, R29, R0 ;  /* 0x000000001d2b7221 */ /* 0x002fe20000010000 */
[----:B------:R-:W-:-:S06]  /*5890*/  FADD.FTZ R25, R59, R18 ;  /* 0x000000123b197221 */ /* 0x000fcc0000010000 */
[----:B------:R-:W1:Y:S01]  /*58a0*/  MUFU.EX2 R34, R34 ;  /* 0x0000002200227308 */ /* 0x000e620000000800 */
[C---:B--2---:R-:W-:Y:S01]  /*58b0*/  FADD.FTZ R0, R32.reuse, R43 ;  /* 0x0000002b20007221 */ /* 0x044fe20000010000 */
[----:B------:R-:W-:Y:S02]  /*58c0*/  F2FP.BF16.F32.PACK_AB R202, R32, R29 ;  /* 0x0000001d20ca723e */ /* 0x000fe400000010ff */
[----:B------:R-:W-:-:S04]  /*58d0*/  CS2R R28, SRZ ;  /* 0x00000000001c7805 */ /* 0x000fc8000001ff00 */
[----:B------:R-:W2:Y:S01]  /*58e0*/  MUFU.EX2 R35, R35 ;  /* 0x0000002300237308 */ /* 0x000ea20000000800 */
[----:B0-----:R-:W-:-:S07]  /*58f0*/  FADD.FTZ R43, R33, R0 ;  /* 0x00000000212b7221 */ /* 0x001fce0000010000 */
[----:B------:R-:W0:Y:S01]  /*5900*/  MUFU.EX2 R36, R36 ;  /* 0x0000002400247308 */ /* 0x000e220000000800 */
[C---:B-1----:R-:W-:Y:S01]  /*5910*/  FADD.FTZ R0, R34.reuse, R43 ;  /* 0x0000002b22007221 */ /* 0x042fe20000010000 */
[----:B------:R-:W-:Y:S02]  /*5920*/  F2FP.BF16.F32.PACK_AB R196, R34, R33 ;  /* 0x0000002122c4723e */ /* 0x000fe400000010ff */
[----:B------:R-:W-:Y:S02]  /*5930*/  CS2R R42, SRZ ;  /* 0x00000000002a7805 */ /* 0x000fe4000001ff00 */
[----:B------:R-:W-:Y:S02]  /*5940*/  CS2R R32, SRZ ;  /* 0x0000000000207805 */ /* 0x000fe4000001ff00 */
[----:B------:R-:W1:Y:S01]  /*5950*/  MUFU.EX2 R60, R60 ;  /* 0x0000003c003c7308 */ /* 0x000e620000000800 */
[----:B--2---:R-:W-:-:S07]  /*5960*/  FADD.FTZ R21, R35, R0 ;  /* 0x0000000023157221 */ /* 0x004fce0000010000 */
[----:B------:R-:W2:Y:S01]  /*5970*/  MUFU.EX2 R37, R37 ;  /* 0x0000002500257308 */ /* 0x000ea20000000800 */
[C---:B0-----:R-:W-:Y:S01]  /*5980*/  FADD.FTZ R0, R36.reuse, R21 ;  /* 0x0000001524007221 */ /* 0x041fe20000010000 */
[----:B------:R-:W-:Y:S02]  /*5990*/  F2FP.BF16.F32.PACK_AB R198, R36, R35 ;  /* 0x0000002324c6723e */ /* 0x000fe400000010ff */
[----:B------:R-:W-:-:S04]  /*59a0*/  CS2R R34, SRZ ;  /* 0x0000000000227805 */ /* 0x000fc8000001ff00 */
[----:B------:R-:W0:Y:S01]  /*59b0*/  MUFU.EX2 R61, R61 ;  /* 0x0000003d003d7308 */ /* 0x000e220000000800 */
[C---:B-1----:R-:W-:Y:S01]  /*59c0*/  FADD.FTZ R18, R60.reuse, R25 ;  /* 0x000000193c127221 */ /* 0x042fe20000010000 */
[----:B------:R-:W-:Y:S02]  /*59d0*/  F2FP.BF16.F32.PACK_AB R199, R60, R59 ;  /* 0x0000003b3cc7723e */ /* 0x000fe400000010ff */
[----:B------:R-:W-:-:S04]  /*59e0*/  CS2R R58, SRZ ;  /* 0x00000000003a7805 */ /* 0x000fc8000001ff00 */
[----:B------:R-:W1:Y:S01]  /*59f0*/  MUFU.EX2 R38, R38 ;  /* 0x0000002600267308 */ /* 0x000e620000000800 */
[----:B--2---:R-:W-:-:S07]  /*5a00*/  FADD.FTZ R21, R37, R0 ;  /* 0x0000000025157221 */ /* 0x004fce0000010000 */
[----:B------:R-:W2:Y:S01]  /*5a10*/  MUFU.EX2 R62, R62 ;  /* 0x0000003e003e7308 */ /* 0x000ea20000000800 */
[----:B0-----:R-:W-:-:S07]  /*5a20*/  FADD.FTZ R25, R61, R18 ;  /* 0x000000123d197221 */ /* 0x001fce0000010000 */
[----:B------:R-:W0:Y:S01]  /*5a30*/  MUFU.EX2 R5, R5 ;  /* 0x0000000500057308 */ /* 0x000e220000000800 */
[C---:B-1----:R-:W-:Y:S01]  /*5a40*/  FADD.FTZ R0, R38.reuse, R21 ;  /* 0x0000001526007221 */ /* 0x042fe20000010000 */
[----:B------:R-:W-:Y:S02]  /*5a50*/  F2FP.BF16.F32.PACK_AB R192, R38, R37 ;  /* 0x0000002526c0723e */ /* 0x000fe400000010ff */
[----:B------:R-:W-:-:S04]  /*5a60*/  CS2R R36, SRZ ;  /* 0x0000000000247805 */ /* 0x000fc8000001ff00 */
[----:B------:R-:W1:Y:S01]  /*5a70*/  MUFU.EX2 R63, R63 ;  /* 0x0000003f003f7308 */ /* 0x000e620000000800 */
[C---:B--2---:R-:W-:Y:S01]  /*5a80*/  FADD.FTZ R18, R62.reuse, R25 ;  /* 0x000000193e127221 */ /* 0x044fe20000010000 */
[----:B------:R-:W-:Y:S02]  /*5a90*/  F2FP.BF16.F32.PACK_AB R193, R62, R61 ;  /* 0x0000003d3ec1723e */ /* 0x000fe400000010ff */
[----:B------:R-:W-:-:S04]  /*5aa0*/  CS2R R60, SRZ ;  /* 0x00000000003c7805 */ /* 0x000fc8000001ff00 */
[----:B------:R2:W3:Y:S01]  /*5ab0*/  MUFU.EX2 R194, R39 ;  /* 0x0000002700c27308 */ /* 0x0004e20000000800 */
[----:B0-----:R-:W-:Y:S01]  /*5ac0*/  FADD.FTZ R21, R5, R0 ;  /* 0x0000000005157221 */ /* 0x001fe20000010000 */
[----:B------:R-:W-:-:S06]  /*5ad0*/  IMAD.MOV.U32 R0, RZ, RZ, 0x3f800000 ;  /* 0x3f800000ff007424 */ /* 0x000fcc00078e00ff */
[----:B------:R-:W0:Y:S01]  /*5ae0*/  MUFU.EX2 R2, R2 ;  /* 0x0000000200027308 */ /* 0x000e220000000800 */
[----:B-1----:R-:W-:Y:S01]  /*5af0*/  FADD.FTZ R25, R63, R18 ;  /* 0x000000123f197221 */ /* 0x002fe20000010000 */
[----:B--2---:R-:W-:Y:S01]  /*5b00*/  CS2R R38, SRZ ;  /* 0x0000000000267805 */ /* 0x004fe2000001ff00 */
[C---:B---3--:R-:W-:Y:S01]  /*5b10*/  FADD.FTZ R18, R194.reuse, R21 ;  /* 0x00000015c2127221 */ /* 0x048fe20000010000 */
[----:B------:R-:W-:Y:S01]  /*5b20*/  F2FP.BF16.F32.PACK_AB R194, R194, R5 ;  /* 0x00000005c2c2723e */ /* 0x000fe200000010ff */
[C---:B0-----:R-:W-:Y:S01]  /*5b30*/  FADD.FTZ R5, R2.reuse, R25 ;  /* 0x0000001902057221 */ /* 0x041fe20000010000 */
[----:B------:R-:W-:Y:S01]  /*5b40*/  F2FP.BF16.F32.PACK_AB R195, R2, R63 ;  /* 0x0000003f02c3723e */ /* 0x000fe200000010ff */
[----:B------:R-:W-:Y:S01]  /*5b50*/  IMAD.MOV.U32 R2, RZ, RZ, 0x3f800000 ;  /* 0x3f800000ff027424 */ /* 0x000fe200078e00ff */
[----:B------:R-:W-:Y:S02]  /*5b60*/  CS2R R62, SRZ ;  /* 0x00000000003e7805 */ /* 0x000fe4000001ff00 */
[----:B------:R-:W-:Y:S01]  /*5b70*/  CS2R R24, SRZ ;  /* 0x0000000000187805 */ /* 0x000fe2000001ff00 */
[----:B------:R-:W-:Y:S06]  /*5b80*/  @!P1 BRA `(.L_x_2210) ;  /* 0x0000004000d49947 */ /* 0x000fec0003800000 */
[----:B------:R-:W-:Y:S01]  /*5b90*/  R2UR UR4, R17 ;  /* 0x00000000110472ca */ /* 0x000fe200000e0000 */
[----:B------:R-:W-:Y:S01]  /*5ba0*/  IMAD.MOV.U32 R21, RZ, RZ, R4 ;  /* 0x000000ffff157224 */ /* 0x000fe200078e0004 */
[----:B------:R-:W-:Y:S01]  /*5bb0*/  MOV R228, R3 ;  /* 0x0000000300e47202 */ /* 0x000fe20000000f00 */
[----:B------:R-:W-:Y:S01]  /*5bc0*/  IMAD.MOV.U32 R2, RZ, RZ, 0x3f800000 ;  /* 0x3f800000ff027424 */ /* 0x000fe200078e00ff */
[----:B------:R-:W-:Y:S01]  /*5bd0*/  UMOV UR60, UR36 ;  /* 0x00000024003c7c82 */ /* 0x000fe20008000000 */
[----:B------:R-:W-:Y:S01]  /*5be0*/  IMAD.MOV.U32 R151, RZ, RZ, RZ ;  /* 0x000000ffff977224 */ /* 0x000fe200078e00ff */
[----:B------:R-:W-:-:S07]  /*5bf0*/  ULDC UR37, c[0x0][0x9d8] ;  /* 0x0002760000257ab9 */ /* 0x000fce0000000800 */
[----:B------:R-:W-:-:S07]  /*5c00*/  IMAD.U32 R20, RZ, RZ, UR4 ;  /* 0x00000004ff147e24 */ /* 0x000fce000f8e00ff */
.L_x_2221:
[----:B------:R-:W-:Y:S01]  /*5c10*/  R2UR UR5, R20 ;  /* 0x00000000140572ca */ /* 0x000fe200000e0000 */
[----:B------:R-:W-:-:S04]  /*5c20*/  UISETP.NE.AND UP0, UPT, UR60, 0x1, UPT ;  /* 0x000000013c00788c */ /* 0x000fc8000bf05270 */
[----:B------:R-:W-:-:S08]  /*5c30*/  USEL UR4, URZ, 0x1, UP0 ;  /* 0x000000013f047887 */ /* 0x000fd00008000000 */
[----:B------:R-:W-:-:S06]  /*5c40*/  ULOP3.LUT UR4, UR5, UR4, URZ, 0x3c, !UPT ;  /* 0x0000000405047292 */ /* 0x000fcc000f8e3c3f */
[----:B------:R-:W-:Y:S01]  /*5c50*/  IMAD.U32 R17, RZ, RZ, UR4 ;  /* 0x00000004ff117e24 */ /* 0x000fe2000f8e00ff */
[----:B------:R-:W-:Y:S06]  /*5c60*/  @!P0 BRA `(.L_x_2211) ;  /* 0x0000000000048947 */ /* 0x000fec0003800000 */
[----:B------:R-:W-:Y:S01]  /*5c70*/  BPT.TRAP 0x1 ;  /* 0x000000040000795c */ /* 0x000fe20000300000 */
.L_x_2211:
[----:B------:R-:W-:Y:S01]  /*5c80*/  R2UR UR4, R16 ;  /* 0x00000000100472ca */ /* 0x000fe200000e0000 */
[----:B------:R-:W-:Y:S01]  /*5c90*/  UIADD3 UR36, UR60, 0x1, URZ ;  /* 0x000000013c247890 */ /* 0x000fe2000fffe03f */
[----:B------:R-:W-:-:S03]  /*5ca0*/  R2UR UR5, R17 ;  /* 0x00000000110572ca */ /* 0x000fc600000e0000 */
[----:B------:R-:W-:-:S04]  /*5cb0*/  UISETP.NE.AND UP0, UPT, UR36, 0x2, UPT ;  /* 0x000000022400788c */ /* 0x000fc8000bf05270 */
[----:B------:R-:W-:-:S04]  /*5cc0*/  USEL UR36, UR36, URZ, UP0 ;  /* 0x0000003f24247287 */ /* 0x000fc80008000000 */
[----:B------:R-:W-:Y:S02]  /*5cd0*/  ULEA UR4, UR36, UR4, 0x3 ;  /* 0x0000000424047291 */ /* 0x000fe4000f8e183f */
[----:B------:R-:W-:-:S04]  /*5ce0*/  MOV R4, UR5 ;  /* 0x0000000500047c02 */ /* 0x000fc80008000f00 */
[----:B------:R-:W-:Y:S01]  /*5cf0*/  SHF.L.U32 R4, R4, 0x1f, RZ ;  /* 0x0000001f04047819 */ /* 0x000fe200000006ff */
[----:B------:R-:W-:-:S03]  /*5d00*/  IMAD.U32 R3, RZ, RZ, UR4 ;  /* 0x00000004ff037e24 */ /* 0x000fc6000f8e00ff */
[----:B------:R0:W1:Y:S01]  /*5d10*/  SYNCS.PHASECHK.TRANS64.TRYWAIT P1, [UR4+0x38830], R4 ;  /* 0x03883004ff0075a7 */ /* 0x0000620008020144 */
[----:B------:R-:W-:Y:S05]  /*5d20*/  @!P0 BRA `(.L_x_2212) ;  /* 0x0000000000048947 */ /* 0x000fea0003800000 */
[----:B------:R-:W-:Y:S01]  /*5d30*/  BPT.TRAP 0x1 ;  /* 0x000000040000795c */ /* 0x000fe20000300000 */
.L_x_2212:
[----:B-1----:R-:W-:Y:S05]  /*5d40*/  @P1 BRA `(.L_x_2213) ;  /* 0x00000000000c1947 */ /* 0x002fea0003800000 */
[----:B------:R-:W-:-:S13]  /*5d50*/  R2UR UR4, R3 ;  /* 0x00000000030472ca */ /* 0x000fda00000e0000 */
[----:B------:R-:W1:Y:S02]  /*5d60*/  SYNCS.PHASECHK.TRANS64.TRYWAIT P1, [UR4+0x38830], R4 ;  /* 0x03883004ff0075a7 */ /* 0x000e640008020144 */
[----:B-1----:R-:W-:Y:S05]  /*5d70*/  @!P1 BRA `(.L_x_2214) ;  /* 0x0000010400cc9947 */ /* 0x002fea0003800000 */
.L_x_2213:
        /* <DEDUP_REMOVED lines=23> */
[----:B------:R-:W-:Y:S01]  /*5ef0*/  UIADD3 UR58, UR4, 0x80, URZ ;  /* 0x00000080043a7890 */ /* 0x000fe2000fffe03f */
[-C--:B------:R-:W-:Y:S01]  /*5f00*/  FMUL.FTZ R28, R28, R0.reuse ;  /* 0x000000001c1c7220 */ /* 0x080fe20000410000 */
        /* <DEDUP_REMOVED lines=57> */
[----:B------:R-:W-:Y:S01]  /*62a0*/  UIADD3 UR58, UR4, 0x100, URZ ;  /* 0x00000100043a7890 */ /* 0x000fe2000fffe03f */
[-C--:B------:R-:W-:Y:S01]  /*62b0*/  FMUL.FTZ R109, R109, R0.reuse ;  /* 0x000000006d6d7220 */ /* 0x080fe20000410000 */
[----:B------:R-:W-:Y:S01]  /*62c0*/  UMOV UR56, UR6 ;  /* 0x0000000600387c82 */ /* 0x000fe20008000000 */
[----:B------:R-:W-:Y:S01]  /*62d0*/  UMOV UR57, UR7 ;  /* 0x0000000700397c82 */ /* 0x000fe20008000000 */
        /* <DEDUP_REMOVED lines=95> */
[----:B------:R-:W-:Y:S01]  /*68d0*/  UIADD3 UR58, UR4, 0x200, URZ ;  /* 0x00000200043a7890 */ /* 0x000fe2000fffe03f */
[----:B------:R-:W-:Y:S01]  /*68e0*/  UMOV UR56, UR6 ;  /* 0x0000000600387c82 */ /* 0x000fe20008000000 */
[----:B------:R-:W-:Y:S01]  /*68f0*/  UMOV UR57, UR7 ;  /* 0x0000000700397c82 */ /* 0x000fe20008000000 */
[----:B------:R-:W-:Y:S01]  /*6900*/  UMOV UR59, 0x40000040 ;  /* 0x40000040003b7882 */ /* 0x000fe20000000000 */
        /* <DEDUP_REMOVED lines=141> */
[----:B------:R-:W-:Y:S02]  /*71e0*/  R2UR UR10, R6 ;  /* 0x00000000060a72ca */ /* 0x000fe400000e0000 */
[----:B------:R-:W-:-:S11]  /*71f0*/  R2UR UR11, R7 ;  /* 0x00000000070b72ca */ /* 0x000fd600000e0000 */
[----:B------:R-:W-:Y:S02]  /*7200*/  UMOV UR56, UR10 ;  /* 0x0000000a00387c82 */ /* 0x000fe40008000000 */
[----:B------:R-:W-:Y:S01]  /*7210*/  UMOV UR57, UR11 ;  /* 0x0000000b00397c82 */ /* 0x000fe20008000000 */
[----:B------:R-:W-:Y:S01]  /*7220*/  UMOV UR5, UR11 ;  /* 0x0000000b00057c82 */ /* 0x000fe20008000000 */
        /* <DEDUP_REMOVED lines=22> */
[----:B------:R-:W-:Y:S03]  /*7390*/  HGMMA.64x16x16.F32.BF16 R152, gdesc[UR12], R152, gsb0 ;  /* 0x002000000c9879f0 */ /* 0x000fe60008001898 */
        /* <DEDUP_REMOVED lines=236> */
[----:B------:R-:W-:Y:S05]  /*8260*/  @!P0 BRA `(.L_x_2215) ;  /* 0x0000000000048947 */ /* 0x000fea0003800000 */
[----:B------:R-:W-:Y:S01]  /*8270*/  BPT.TRAP 0x1 ;  /* 0x000000040000795c */ /* 0x000fe20000300000 */
.L_x_2215:
        /* <DEDUP_REMOVED lines=8> */
.L_x_2216:
[----:B--2---:R-:W-:Y:S05]  /*8300*/  @P1 BRA `(.L_x_2217) ;  /* 0x0000000000081947 */ /* 0x004fea0003800000 */
[----:B------:R-:W2:Y:S02]  /*8310*/  SYNCS.PHASECHK.TRANS64.TRYWAIT P1, [UR4+0x38850], R0 ;  /* 0x03885000ff0075a7 */ /* 0x000ea40008020144 */
[----:B--2---:R-:W-:Y:S05]  /*8320*/  @!P1 BRA `(.L_x_2218) ;  /* 0x000000e0007c9947 */ /* 0x004fea0003800000 */
.L_x_2217:
        /* <DEDUP_REMOVED lines=37> */
.L_x_2219:
[----:B------:R-:W-:Y:S01]  /*8580*/  R2UR UR6, R212 ;  /* 0x00000000d40672ca */ /* 0x000fe200000e0000 */
[----:B-12---:R-:W-:Y:S01]  /*8590*/  FMUL.FTZ R0, R187, UR37 ;  /* 0x00000025bb007c20 */ /* 0x006fe20008410000 */
[----:B------:R-:W-:Y:S01]  /*85a0*/  R2UR UR5, R213 ;  /* 0x00000000d50572ca */ /* 0x000fe200000e0000 */
[----:B------:R-:W-:Y:S01]  /*85b0*/  FMUL.FTZ R187, R188, UR37 ;  /* 0x00000025bcbb7c20 */ /* 0x000fe20008410000 */
[----:B------:R-:W-:Y:S01]  /*85c0*/  FMUL.FTZ R188, R177, UR37 ;  /* 0x00000025b1bc7c20 */ /* 0x000fe20008410000 */
[----:B------:R-:W-:Y:S01]  /*85d0*/  FMUL.FTZ R177, R179, UR37 ;  /* 0x00000025b3b17c20 */ /* 0x000fe20008410000 */
[----:B------:R-:W1:Y:S01]  /*85e0*/  LDC R193, c[0x0][0x2f0] ;  /* 0x0000bc00ffc17b82 */ /* 0x000e620000000800 */
[----:B------:R-:W-:Y:S01]  /*85f0*/  FMUL.FTZ R2, R186, UR37 ;  /* 0x00000025ba027c20 */ /* 0x000fe20008410000 */
[----:B------:R-:W-:Y:S01]  /*8600*/  FMUL.FTZ R186, R189, UR37 ;  /* 0x00000025bdba7c20 */ /* 0x000fe20008410000 */
[----:B------:R-:W-:Y:S01]  /*8610*/  R2UR UR7, R23 ;  /* 0x00000000170772ca */ /* 0x000fe200000e0000 */
[----:B------:R-:W-:Y:S01]  /*8620*/  FMUL.FTZ R192, R184, UR37 ;  /* 0x00000025b8c07c20 */ /* 0x000fe20008410000 */
[----:B------:R-:W-:Y:S01]  /*8630*/  FMUL.FTZ R184, R191, UR37 ;  /* 0x00000025bfb87c20 */ /* 0x000fe20008410000 */
[----:B------:R-:W-:Y:S01]  /*8640*/  FMUL.FTZ R191, R181, UR37 ;  /* 0x00000025b5bf7c20 */ /* 0x000fe20008410000 */
[----:B------:R-:W-:Y:S01]  /*8650*/  UISETP.NE.AND UP0, UPT, UR6, URZ, UPT ;  /* 0x0000003f0600728c */ /* 0x000fe2000bf05270 */
[----:B------:R-:W-:Y:S01]  /*8660*/  FMUL.FTZ R181, R169, UR37 ;  /* 0x00000025a9b57c20 */ /* 0x000fe20008410000 */
[----:B0-----:R-:W-:-:S02]  /*8670*/  VIADD R4, R215, UR5 ;  /* 0x00000005d7047c36 */ /* 0x001fc40008000000 */
[----:B------:R-:W-:Y:S01]  /*8680*/  FMUL.FTZ R185, R185, UR37 ;  /* 0x00000025b9b97c20 */ /* 0x000fe20008410000 */
[----:B------:R-:W-:Y:S01]  /*8690*/  IMAD.MOV.U32 R169, RZ, RZ, -0x2 ;  /* 0xfffffffeffa97424 */ /* 0x000fe200078e00ff */
[----:B------:R-:W0:Y:S01]  /*86a0*/  MUFU.TANH R192, R192 ;  /* 0x000000c000c07308 */ /* 0x000e220000002400 */
[----:B------:R-:W-:Y:S01]  /*86b0*/  PLOP3.LUT P1, PT, PT, PT, UP0, 0x80, 0x0 ;  /* 0x000000000000781c */ /* 0x000fe20003f2f008 */
[----:B------:R-:W-:Y:S01]  /*86c0*/  ULDC UR6, c[0x0][0x288] ;  /* 0x0000a20000067ab9 */ /* 0x000fe20000000800 */
[----:B------:R-:W-:Y:S01]  /*86d0*/  PLOP3.LUT P2, PT, PT, PT, UP0, 0x80, 0x0 ;  /* 0x000000000000781c */ /* 0x000fe20003f4f008 */
[----:B------:R-:W-:Y:S01]  /*86e0*/  FMUL.FTZ R20, R190, UR37 ;  /* 0x00000025be147c20 */ /* 0x000fe20008410000 */
[----:B------:R-:W-:Y:S01]  /*86f0*/  FMUL.FTZ R190, R176, UR37 ;  /* 0x00000025b0be7c20 */ /* 0x000fe20008410000 */
[----:B------:R-:W-:Y:S01]  /*8700*/  @UP0 ULDC UR5, c[0x0][0x44c] ;  /* 0x0001130000050ab9 */ /* 0x000fe20000000800 */
[----:B------:R-:W-:Y:S01]  /*8710*/  FMUL.FTZ R176, R178, UR37 ;  /* 0x00000025b2b07c20 */ /* 0x000fe20008410000 */
[----:B------:R-:W2:Y:S01]  /*8720*/  MUFU.TANH R185, R185 ;  /* 0x000000b900b97308 */ /* 0x000ea20000002400 */
[----:B------:R-:W-:Y:S01]  /*8730*/  FMUL.FTZ R178, R180, UR37 ;  /* 0x00000025b4b27c20 */ /* 0x000fe20008410000 */
[----:B------:R-:W-:Y:S01]  /*8740*/  FMUL.FTZ R180, R172, UR37 ;  /* 0x00000025acb47c20 */ /* 0x000fe20008410000 */
[----:B------:R-:W-:Y:S01]  /*8750*/  FMUL.FTZ R170, R170, UR37 ;  /* 0x00000025aaaa7c20 */ /* 0x000fe20008410000 */
[----:B------:R-:W-:Y:S01]  /*8760*/  FMUL.FTZ R171, R171, UR37 ;  /* 0x00000025abab7c20 */ /* 0x000fe20008410000 */
[----:B------:R-:W-:Y:S01]  /*8770*/  FMUL.FTZ R174, R174, UR37 ;  /* 0x00000025aeae7c20 */ /* 0x000fe20008410000 */
[----:B------:R-:W-:Y:S01]  /*8780*/  @P1 IMAD.HI.U32 R179, R4, UR5, RZ ;  /* 0x0000000504b31c27 */ /* 0x000fe2000f8e00ff */
[----:B------:R-:W-:Y:S01]  /*8790*/  @UP0 ULDC UR5, c[0x0][0x450] ;  /* 0x0001140000050ab9 */ /* 0x000fe20000000800 */
[----:B------:R-:W3:Y:S02]  /*87a0*/  MUFU.TANH R187, R187 ;  /* 0x000000bb00bb7308 */ /* 0x000ee40000002400 */
[----:B------:R-:W-:Y:S01]  /*87b0*/  FMUL.FTZ R175, R175, UR37 ;  /* 0x00000025afaf7c20 */ /* 0x000fe20008410000 */
[----:B------:R-:W-:Y:S01]  /*87c0*/  FMUL.FTZ R162, R162, UR37 ;  /* 0x00000025a2a27c20 */ /* 0x000fe20008410000 */
[----:B------:R-:W-:Y:S01]  /*87d0*/  @P2 SHF.R.U32.HI R4, RZ, UR5, R179 ;  /* 0x00000005ff042c19 */ /* 0x000fe200080116b3 */
[----:B------:R-:W-:Y:S01]  /*87e0*/  UMOV UR5, 0x1 ;  /* 0x0000000100057882 */ /* 0x000fe20000000000 */
[----:B------:R-:W-:Y:S01]  /*87f0*/  FMUL.FTZ R179, R168, UR37 ;  /* 0x00000025a8b37c20 */ /* 0x000fe20008410000 */
[----:B------:R-:W-:Y:S01]  /*8800*/  UIMAD UR5, UR61, -0x50, UR5 ;  /* 0xffffffb03d0578a4 */ /* 0x000fe2000f8e0205 */
[----:B------:R-:W-:Y:S01]  /*8810*/  FMUL.FTZ R159, R159, UR37 ;  /* 0x000000259f9f7c20 */ /* 0x000fe20008410000 */
[----:B------:R-:W4:Y:S01]  /*8820*/  SHFL.IDX PT, R189, R4, RZ, 0x1c1f ;  /* 0x001c1fff04bd7589 */ /* 0x000f2200000e0000 */
[----:B------:R-:W5:Y:S01]  /*8830*/  MUFU.TANH R186, R186 ;  /* 0x000000ba00ba7308 */ /* 0x000f620000002400 */
[----:B------:R-:W-:Y:S01]  /*8840*/  FMUL.FTZ R163, R163, UR37 ;  /* 0x00000025a3a37c20 */ /* 0x000fe20008410000 */
[----:B------:R-:W-:Y:S01]  /*8850*/  FMUL.FTZ R166, R166, UR37 ;  /* 0x00000025a6a67c20 */ /* 0x000fe20008410000 */
[----:B------:R-:W-:Y:S01]  /*8860*/  IMAD R168, R214, R169, UR5 ;  /* 0x00000005d6a87e24 */ /* 0x000fe2000f8e02a9 */
[----:B------:R-:W-:Y:S01]  /*8870*/  ULDC UR5, c[0x0][0x988] ;  /* 0x0002620000057ab9 */ /* 0x000fe20000000800 */
[----:B------:R-:W-:Y:S01]  /*8880*/  FMUL.FTZ R167, R167, UR37 ;  /* 0x00000025a7a77c20 */ /* 0x000fe20008410000 */
[----:B------:R-:W-:Y:S01]  /*8890*/  FMUL.FTZ R154, R154, UR37 ;  /* 0x000000259a9a7c20 */ /* 0x000fe20008410000 */
[----:B-1----:R-:W-:-:S02]  /*88a0*/  IMAD R168, R193, UR7, R168 ;  /* 0x00000007c1a87c24 */ /* 0x002fc4000f8e02a8 */
[----:B------:R-:W-:Y:S01]  /*88b0*/  FMUL.FTZ R193, R173, UR37 ;  /* 0x00000025adc17c20 */ /* 0x000fe20008410000 */
[----:B------:R-:W1:Y:S01]  /*88c0*/  MUFU.TANH R190, R190 ;  /* 0x000000be00be7308 */ /* 0x000e620000002400 */
[----:B------:R-:W-:Y:S01]  /*88d0*/  FMUL.FTZ R173, R160, UR37 ;  /* 0x00000025a0ad7c20 */ /* 0x000fe20008410000 */
[----:B------:R-:W-:Y:S01]  /*88e0*/  FMUL.FTZ R155, R155, UR37 ;  /* 0x000000259b9b7c20 */ /* 0x000fe20008410000 */
[----:B------:R-:W-:Y:S01]  /*88f0*/  FMUL.FTZ R158, R158, UR37 ;  /* 0x000000259e9e7c20 */ /* 0x000fe20008410000 */
[----:B------:R-:W1:Y:S04]  /*8900*/  S2UR UR7, SR_CgaCtaId ;  /* 0x00000000000779c3 */ /* 0x000e680000008800 */
[----:B------:R-:W1:Y:S01]  /*8910*/  MUFU.TANH R188, R188 ;  /* 0x000000bc00bc7308 */ /* 0x000e620000002400 */
[----:B----4-:R-:W-:-:S07]  /*8920*/  IADD3 R189, R189, -UR6, R168 ;  /* 0x80000006bdbd7c10 */ /* 0x010fce000fffe0a8 */
[----:B------:R-:W4:Y:S01]  /*8930*/  MUFU.TANH R178, R178 ;  /* 0x000000b200b27308 */ /* 0x000f220000002400 */
[C---:B------:R-:W-:Y:S02]  /*8940*/  ISETP.GT.AND P1, PT, R189.reuse, RZ, PT ;  /* 0x000000ffbd00720c */ /* 0x040fe40003f24270 */
[C---:B------:R-:W-:Y:S02]  /*8950*/  ISETP.GT.AND P2, PT, R189.reuse, 0x1, PT ;  /* 0x00000001bd00780c */ /* 0x040fe40003f44270 */
[----:B0-----:R-:W-:Y:S02]  /*8960*/  FSEL R160, R192, -INF , P1 ;  /* 0xff800000c0a07808 */ /* 0x001fe40000800000 */
[----:B------:R-:W-:Y:S01]  /*8970*/  ISETP.GT.AND P1, PT, R189, 0x8, PT ;  /* 0x00000008bd00780c */ /* 0x000fe20003f24270 */
[----:B------:R-:W0:Y:S01]  /*8980*/  MUFU.TANH R191, R191 ;  /* 0x000000bf00bf7308 */ /* 0x000e220000002400 */
[----:B--2---:R-:W-:Y:S01]  /*8990*/  FSEL R169, R185, -INF , P2 ;  /* 0xff800000b9a97808 */ /* 0x004fe20001000000 */
[----:B------:R-:W-:Y:S01]  /*89a0*/  FMUL.FTZ R185, R161, UR37 ;  /* 0x00000025a1b97c20 */ /* 0x000fe20008410000 */
[----:B------:R-:W-:-:S02]  /*89b0*/  FMNMX.FTZ R172, R160, R21, !PT ;  /* 0x00000015a0ac7209 */ /* 0x000fc40007810000 */
[----:B------:R-:W-:Y:S02]  /*89c0*/  ISETP.GT.AND P2, PT, R189, 0x9, PT ;  /* 0x00000009bd00780c */ /* 0x000fe40003f44270 */
[----:B---3--:R-:W-:Y:S01]  /*89d0*/  FSEL R161, R187, -INF , P1 ;  /* 0xff800000bba17808 */ /* 0x008fe20000800000 */
[----:B------:R2:W-:Y:S01]  /*89e0*/  MUFU.TANH R192, R173 ;  /* 0x000000ad00c07308 */ /* 0x0005e20000002400 */
[----:B------:R-:W-:Y:S02]  /*89f0*/  FMNMX.FTZ R194, R169, R172, !PT ;  /* 0x000000aca9c27209 */ /* 0x000fe40007810000 */
[C---:B------:R-:W-:Y:S02]  /*8a00*/  ISETP.GT.AND P1, PT, R189.reuse, 0x10, PT ;  /* 0x00000010bd00780c */ /* 0x040fe40003f24270 */
[----:B-----5:R-:W-:Y:S01]  /*8a10*/  FSEL R172, R186, -INF , P2 ;  /* 0xff800000baac7808 */ /* 0x020fe20001000000 */
[----:B------:R-:W-:Y:S01]  /*8a20*/  FMUL.FTZ R186, R164, UR37 ;  /* 0x00000025a4ba7c20 */ /* 0x000fe20008410000 */
[----:B------:R-:W-:Y:S01]  /*8a30*/  ISETP.GT.AND P2, PT, R189, 0x11, PT ;  /* 0x00000011bd00780c */ /* 0x000fe20003f44270 */
[----:B------:R-:W3:Y:S01]  /*8a40*/  MUFU.TANH R179, R179 ;  /* 0x000000b300b37308 */ /* 0x000ee20000002400 */
[----:B--2---:R-:W-:-:S02]  /*8a50*/  FMNMX.FTZ R173, R161, R194, !PT ;  /* 0x000000c2a1ad7209 */ /* 0x004fc40007810000 */
[----:B-1----:R-:W-:Y:S02]  /*8a60*/  FSEL R164, R190, -INF , P1 ;  /* 0xff800000bea47808 */ /* 0x002fe40000800000 */
[----:B------:R-:W-:Y:S02]  /*8a70*/  FMNMX.FTZ R187, R172, R173, !PT ;  /* 0x000000adacbb7209 */ /* 0x000fe40007810000 */
[----:B------:R-:W-:Y:S01]  /*8a80*/  FSEL R173, R188, -INF , P2 ;  /* 0xff800000bcad7808 */ /* 0x000fe20001000000 */
[----:B------:R-:W1:Y:S01]  /*8a90*/  MUFU.TANH R181, R181 ;  /* 0x000000b500b57308 */ /* 0x000e620000002400 */
[----:B------:R-:W-:Y:S02]  /*8aa0*/  ISETP.GT.AND P1, PT, R189, 0x18, PT ;  /* 0x00000018bd00780c */ /* 0x000fe40003f24270 */
[----:B------:R-:W-:Y:S01]  /*8ab0*/  FMNMX.FTZ R188, R164, R187, !PT ;  /* 0x000000bba4bc7209 */ /* 0x000fe20007810000 */
[----:B------:R-:W-:Y:S01]  /*8ac0*/  FMUL.FTZ R187, R165, UR37 ;  /* 0x00000025a5bb7c20 */ /* 0x000fe20008410000 */
[----:B------:R-:W-:-:S02]  /*8ad0*/  ISETP.GT.AND P2, PT, R189, 0x19, PT ;  /* 0x00000019bd00780c */ /* 0x000fc40003f44270 */
[----:B----4-:R-:W-:Y:S01]  /*8ae0*/  FSEL R178, R178, -INF , P1 ;  /* 0xff800000b2b27808 */ /* 0x010fe20000800000 */
[----:B------:R-:W2:Y:S01]  /*8af0*/  MUFU.TANH R180, R180 ;  /* 0x000000b400b47308 */ /* 0x000ea20000002400 */
[----:B------:R-:W-:Y:S01]  /*8b00*/  FMNMX.FTZ R195, R173, R188, !PT ;  /* 0x000000bcadc37209 */ /* 0x000fe20007810000 */
[----:B------:R-:W-:Y:S01]  /*8b10*/  FMUL.FTZ R188, R152, UR37 ;  /* 0x0000002598bc7c20 */ /* 0x000fe20008410000 */
[----:B------:R-:W-:Y:S02]  /*8b20*/  ISETP.GT.AND P1, PT, R189, 0x20, PT ;  /* 0x00000020bd00780c */ /* 0x000fe40003f24270 */
[----:B0-----:R-:W-:Y:S02]  /*8b30*/  FSEL R165, R191, -INF , P2 ;  /* 0xff800000bfa57808 */ /* 0x001fe40001000000 */
[----:B------:R-:W-:Y:S01]  /*8b40*/  FMNMX.FTZ R190, R178, R195, !PT ;  /* 0x000000c3b2be7209 */ /* 0x000fe20007810000 */
[----:B------:R-:W0:Y:S01]  /*8b50*/  MUFU.TANH R193, R193 ;  /* 0x000000c100c17308 */ /* 0x000e220000002400 */
[----:B------:R-:W-:-:S02]  /*8b60*/  ISETP.GT.AND P2, PT, R189, 0x21, PT ;  /* 0x00000021bd00780c */ /* 0x000fc40003f44270 */
[----:B---3--:R-:W-:Y:S02]  /*8b70*/  FSEL R152, R179, -INF , P1 ;  /* 0xff800000b3987808 */ /* 0x008fe40000800000 */
[----:B------:R-:W-:Y:S01]  /*8b80*/  FMNMX.FTZ R191, R165, R190, !PT ;  /* 0x000000bea5bf7209 */ /* 0x000fe20007810000 */
[----:B------:R-:W-:Y:S01]  /*8b90*/  FMUL.FTZ R190, R153, UR37 ;  /* 0x0000002599be7c20 */ /* 0x000fe20008410000 */
[----:B------:R-:W-:Y:S01]  /*8ba0*/  ISETP.GT.AND P1, PT, R189, 0x28, PT ;  /* 0x00000028bd00780c */ /* 0x000fe20003f24270 */
[----:B------:R-:W3:Y:S01]  /*8bb0*/  MUFU.TANH R185, R185 ;  /* 0x000000b900b97308 */ /* 0x000ee20000002400 */
[----:B-1----:R-:W-:Y:S02]  /*8bc0*/  FSEL R179, R181, -INF , P2 ;  /* 0xff800000b5b37808 */ /* 0x002fe40001000000 */
[----:B------:R-:W-:Y:S01]  /*8bd0*/  FMNMX.FTZ R194, R152, R191, !PT ;  /* 0x000000bf98c27209 */ /* 0x000fe20007810000 */
[----:B------:R-:W-:Y:S01]  /*8be0*/  FMUL.FTZ R191, R156, UR37 ;  /* 0x000000259cbf7c20 */ /* 0x000fe20008410000 */
[----:B------:R-:W-:-:S02]  /*8bf0*/  ISETP.GT.AND P2, PT, R189, 0x29, PT ;  /* 0x00000029bd00780c */ /* 0x000fc40003f44270 */
[----:B--2---:R-:W-:Y:S01]  /*8c00*/  FSEL R153, R180, -INF , P1 ;  /* 0xff800000b4997808 */ /* 0x004fe20000800000 */
[----:B------:R-:W1:Y:S01]  /*8c10*/  MUFU.TANH R186, R186 ;  /* 0x000000ba00ba7308 */ /* 0x000e620000002400 */
[----:B------:R-:W-:Y:S02]  /*8c20*/  FMNMX.FTZ R194, R179, R194, !PT ;  /* 0x000000c2b3c27209 */ /* 0x000fe40007810000 */
[----:B------:R-:W-:Y:S02]  /*8c30*/  ISETP.GT.AND P1, PT, R189, 0x30, PT ;  /* 0x00000030bd00780c */ /* 0x000fe40003f24270 */
[----:B0-----:R-:W-:Y:S02]  /*8c40*/  FSEL R180, R193, -INF , P2 ;  /* 0xff800000c1b47808 */ /* 0x001fe40001000000 */
[----:B------:R-:W-:Y:S01]  /*8c50*/  FMNMX.FTZ R193, R153, R194, !PT ;  /* 0x000000c299c17209 */ /* 0x000fe20007810000 */
[----:B------:R-:W0:Y:S01]  /*8c60*/  MUFU.TANH R187, R187 ;  /* 0x000000bb00bb7308 */ /* 0x000e220000002400 */
[----:B------:R-:W-:-:S02]  /*8c70*/  ISETP.GT.AND P2, PT, R189, 0x31, PT ;  /* 0x00000031bd00780c */ /* 0x000fc40003f44270 */
[----:B------:R-:W-:Y:S02]  /*8c80*/  FSEL R181, R192, -INF , P1 ;  /* 0xff800000c0b57808 */ /* 0x000fe40000800000 */
[----:B------:R-:W-:Y:S01]  /*8c90*/  FMNMX.FTZ R192, R180, R193, !PT ;  /* 0x000000c1b4c07209 */ /* 0x000fe20007810000 */
[----:B------:R-:W-:Y:S01]  /*8ca0*/  FMUL.FTZ R193, R157, UR37 ;  /* 0x000000259dc17c20 */ /* 0x000fe20008410000 */
[----:B------:R-:W-:Y:S01]  /*8cb0*/  ISETP.GT.AND P1, PT, R189, 0x38, PT ;  /* 0x00000038bd00780c */ /* 0x000fe20003f24270 */
[----:B------:R-:W2:Y:S01]  /*8cc0*/  MUFU.TANH R188, R188 ;  /* 0x000000bc00bc7308 */ /* 0x000ea20000002400 */
[----:B---3--:R-:W-:Y:S02]  /*8cd0*/  FSEL R156, R185, -INF , P2 ;  /* 0xff800000b99c7808 */ /* 0x008fe40001000000 */
[----:B------:R-:W-:Y:S01]  /*8ce0*/  FMNMX.FTZ R185, R181, R192, !PT ;  /* 0x000000c0b5b97209 */ /* 0x000fe20007810000 */
[----:B------:R-:W-:Y:S01]  /*8cf0*/  FMUL.FTZ R192, R182, UR37 ;  /* 0x00000025b6c07c20 */ /* 0x000fe20008410000 */
[----:B-1----:R-:W-:-:S02]  /*8d00*/  FSEL R157, R186, -INF , P1 ;  /* 0xff800000ba9d7808 */ /* 0x002fc40000800000 */
[C---:B------:R-:W-:Y:S01]  /*8d10*/  ISETP.GT.AND P2, PT, R189.reuse, 0x39, PT ;  /* 0x00000039bd00780c */ /* 0x040fe20003f44270 */
[----:B------:R-:W1:Y:S01]  /*8d20*/  MUFU.TANH R190, R190 ;  /* 0x000000be00be7308 */ /* 0x000e620000002400 */
[----:B------:R-:W-:Y:S02]  /*8d30*/  FMNMX.FTZ R186, R156, R185, !PT ;  /* 0x000000b99cba7209 */ /* 0x000fe40007810000 */
[----:B------:R-:W-:Y:S02]  /*8d40*/  ISETP.GT.AND P1, PT, R189, 0x40, PT ;  /* 0x00000040bd00780c */ /* 0x000fe40003f24270 */
[----:B0-----:R-:W-:Y:S02]  /*8d50*/  FSEL R185, R187, -INF , P2 ;  /* 0xff800000bbb97808 */ /* 0x001fe40001000000 */
[----:B------:R-:W-:Y:S01]  /*8d60*/  FMNMX.FTZ R194, R157, R186, !PT ;  /* 0x000000ba9dc27209 */ /* 0x000fe20007810000 */
[----:B------:R-:W0:Y:S01]  /*8d70*/  MUFU.TANH R191, R191 ;  /* 0x000000bf00bf7308 */ /* 0x000e220000002400 */
[----:B------:R-:W-:-:S02]  /*8d80*/  ISETP.GT.AND P2, PT, R189, 0x41, PT ;  /* 0x00000041bd00780c */ /* 0x000fc40003f44270 */
[----:B--2---:R-:W-:Y:S02]  /*8d90*/  FSEL R186, R188, -INF , P1 ;  /* 0xff800000bcba7808 */ /* 0x004fe40000800000 */
[----:B------:R-:W-:Y:S02]  /*8da0*/  FMNMX.FTZ R195, R185, R194, !PT ;  /* 0x000000c2b9c37209 */ /* 0x000fe40007810000 */
[----:B------:R-:W-:Y:S01]  /*8db0*/  ISETP.GT.AND P1, PT, R189, 0x48, PT ;  /* 0x00000048bd00780c */ /* 0x000fe20003f24270 */
[----:B------:R-:W2:Y:S01]  /*8dc0*/  MUFU.TANH R193, R193 ;  /* 0x000000c100c17308 */ /* 0x000ea20000002400 */
[----:B-1----:R-:W-:Y:S01]  /*8dd0*/  FSEL R187, R190, -INF , P2 ;  /* 0xff800000bebb7808 */ /* 0x002fe20001000000 */
[----:B------:R-:W-:Y:S01]  /*8de0*/  FMUL.FTZ R190, R183, UR37 ;  /* 0x00000025b7be7c20 */ /* 0x000fe20008410000 */
[----:B------:R-:W-:Y:S02]  /*8df0*/  FMNMX.FTZ R182, R186, R195, !PT ;  /* 0x000000c3bab67209 */ /* 0x000fe40007810000 */
[----:B------:R-:W-:-:S02]  /*8e00*/  ISETP.GT.AND P2, PT, R189, 0x49, PT ;  /* 0x00000049bd00780c */ /* 0x000fc40003f44270 */
[----:B------:R-:W-:Y:S01]  /*8e10*/  FMNMX.FTZ R194, R187, R182, !PT ;  /* 0x000000b6bbc27209 */ /* 0x000fe20007810000 */
[----:B------:R1:W-:Y:S01]  /*8e20*/  MUFU.TANH R188, R192 ;  /* 0x000000c000bc7308 */ /* 0x0003e20000002400 */
[----:B0-----:R-:W-:-:S04]  /*8e30*/  FSEL R183, R191, -INF , P1 ;  /* 0xff800000bfb77808 */ /* 0x001fc80000800000 */
[----:B------:R-:W-:-:S03]  /*8e40*/  FMNMX.FTZ R191, R183, R194, !PT ;  /* 0x000000c2b7bf7209 */ /* 0x000fc60007810000 */
[----:B------:R-:W0:Y:S01]  /*8e50*/  MUFU.TANH R2, R2 ;  /* 0x0000000200027308 */ /* 0x000e220000002400 */
[----:B--2---:R-:W-:-:S04]  /*8e60*/  FSEL R182, R193, -INF , P2 ;  /* 0xff800000c1b67808 */ /* 0x004fc80001000000 */
[----:B-1----:R-:W-:Y:S02]  /*8e70*/  FMNMX.FTZ R192, R182, R191, !PT ;  /* 0x000000bfb6c07209 */ /* 0x002fe40007810000 */
[----:B------:R-:W1:Y:S01]  /*8e80*/  SHFL.IDX PT, R191, R4, 0x1, 0x1c1f ;  /* 0x003c1f0004bf7f89 */ /* 0x000e6200000e0000 */
[----:B------:R-:W2:Y:S03]  /*8e90*/  MUFU.TANH R0, R0 ;  /* 0x0000000000007308 */ /* 0x000ea60000002400 */
[----:B------:R-:W3:Y:S05]  /*8ea0*/  SHFL.BFLY PT, R193, R192, 0x2, 0x1f ;  /* 0x0c401f00c0c17f89 */ /* 0x000eea00000e0000 */
[----:B------:R3:W-:Y:S08]  /*8eb0*/  MUFU.TANH R189, R190 ;  /* 0x000000be00bd7308 */ /* 0x0007f00000002400 */
[----:B------:R-:W4:Y:S01]  /*8ec0*/  MUFU.TANH R20, R20 ;  /* 0x0000001400147308 */ /* 0x000f220000002400 */
[----:B-1----:R-:W-:-:S07]  /*8ed0*/  IADD3 R168, R191, -UR6, R168 ;  /* 0x80000006bfa87c10 */ /* 0x002fce000fffe0a8 */
[----:B------:R-:W1:Y:S01]  /*8ee0*/  MUFU.TANH R184, R184 ;  /* 0x000000b800b87308 */ /* 0x000e620000002400 */
[----:B------:R-:W-:Y:S02]  /*8ef0*/  R2UR UR6, R3 ;  /* 0x00000000030672ca */ /* 0x000fe400000e0000 */
[----:B---3--:R-:W-:Y:S02]  /*8f00*/  FMNMX.FTZ R190, R192, R193, !PT ;  /* 0x000000c1c0be7209 */ /* 0x008fe40007810000 */
[C---:B------:R-:W-:Y:S02]  /*8f10*/  ISETP.GT.AND P1, PT, R168.reuse, RZ, PT ;  /* 0x000000ffa800720c */ /* 0x040fe40003f24270 */
[----:B------:R-:W-:Y:S01]  /*8f20*/  ISETP.GT.AND P2, PT, R168, 0x1, PT ;  /* 0x00000001a800780c */ /* 0x000fe20003f44270 */
[----:B------:R-:W3:Y:S01]  /*8f30*/  SHFL.BFLY PT, R193, R190, 0x1, 0x1f ;  /* 0x0c201f00bec17f89 */ /* 0x000ee200000e0000 */
[----:B------:R-:W5:Y:S01]  /*8f40*/  MUFU.TANH R176, R176 ;  /* 0x000000b000b07308 */ /* 0x000f620000002400 */
[----:B0-----:R-:W-:-:S02]  /*8f50*/  FSEL R2, R2, -INF , P1 ;  /* 0xff80000002027808 */ /* 0x001fc40000800000 */
[----:B------:R-:W-:Y:S02]  /*8f60*/  ISETP.GT.AND P1, PT, R168, 0x8, PT ;  /* 0x00000008a800780c */ /* 0x000fe40003f24270 */
[----:B--2---:R-:W-:Y:S01]  /*8f70*/  FSEL R0, R0, -INF , P2 ;  /* 0xff80000000007808 */ /* 0x004fe20001000000 */
[----:B------:R-:W-:Y:S01]  /*8f80*/  UIADD3 UR6, UR6, 0x38840, URZ ;  /* 0x0003884006067890 */ /* 0x000fe2000fffe03f */
[----:B------:R-:W-:Y:S01]  /*8f90*/  FMNMX.FTZ R191, R2, R228, !PT ;  /* 0x000000e402bf7209 */ /* 0x000fe20007810000 */
[----:B------:R-:W0:Y:S01]  /*8fa0*/  MUFU.TANH R177, R177 ;  /* 0x000000b100b17308 */ /* 0x000e220000002400 */
[----:B------:R-:W-:Y:S01]  /*8fb0*/  ISETP.GT.AND P2, PT, R168, 0x9, PT ;  /* 0x00000009a800780c */ /* 0x000fe20003f44270 */
[----:B------:R-:W-:Y:S01]  /*8fc0*/  UPRMT UR6, UR7, 0x654, UR6 ;  /* 0x0000065407067896 */ /* 0x000fe20008000006 */
[----:B----4-:R-:W-:Y:S02]  /*8fd0*/  FSEL R20, R20, -INF , P1 ;  /* 0xff80000014147808 */ /* 0x010fe40000800000 */
[----:B------:R-:W-:-:S02]  /*8fe0*/  FMNMX.FTZ R191, R0, R191, !PT ;  /* 0x000000bf00bf7209 */ /* 0x000fc40007810000 */
[----:B------:R-:W-:Y:S01]  /*8ff0*/  ISETP.GT.AND P1, PT, R168, 0x10, PT ;  /* 0x00000010a800780c */ /* 0x000fe20003f24270 */
[----:B------:R-:W2:Y:S01]  /*9000*/  MUFU.TANH R170, R170 ;  /* 0x000000aa00aa7308 */ /* 0x000ea20000002400 */
[----:B-1----:R-:W-:Y:S02]  /*9010*/  FSEL R184, R184, -INF , P2 ;  /* 0xff800000b8b87808 */ /* 0x002fe40001000000 */
[----:B------:R-:W-:Y:S01]  /*9020*/  FMNMX.FTZ R191, R20, R191, !PT ;  /* 0x000000bf14bf7209 */ /* 0x000fe20007810000 */
[----:B------:R-:W-:Y:S01]  /*9030*/  SYNCS.ARRIVE.TRANS64.RED.A1T0 RZ, [UR6], RZ ;  /* 0x000000ffffff79a7 */ /* 0x000fe20008100406 */
[----:B------:R-:W-:Y:S02]  /*9040*/  ISETP.GT.AND P2, PT, R168, 0x11, PT ;  /* 0x00000011a800780c */ /* 0x000fe40003f44270 */
[----:B-----5:R-:W-:Y:S01]  /*9050*/  FSEL R176, R176, -INF , P1 ;  /* 0xff800000b0b07808 */ /* 0x020fe20000800000 */
[----:B------:R-:W1:Y:S01]  /*9060*/  MUFU.TANH R171, R171 ;  /* 0x000000ab00ab7308 */ /* 0x000e620000002400 */
[----:B------:R-:W-:-:S02]  /*9070*/  FMNMX.FTZ R191, R184, R191, !PT ;  /* 0x000000bfb8bf7209 */ /* 0x000fc40007810000 */
[----:B---3--:R-:W-:Y:S02]  /*9080*/  FMNMX.FTZ R4, R190, R193, !PT ;  /* 0x000000c1be047209 */ /* 0x008fe40007810000 */
[----:B------:R-:W-:Y:S02]  /*9090*/  ISETP.GT.AND P3, PT, R168, 0x18, PT ;  /* 0x00000018a800780c */ /* 0x000fe40003f64270 */
[----:B0-----:R-:W-:Y:S01]  /*90a0*/  FSEL R177, R177, -INF , P2 ;  /* 0xff800000b1b17808 */ /* 0x001fe20001000000 */
[----:B------:R-:W0:Y:S01]  /*90b0*/  MUFU.TANH R174, R174 ;  /* 0x000000ae00ae7308 */ /* 0x000e220000002400 */
[----:B------:R-:W-:Y:S01]  /*90c0*/  FMNMX.FTZ R190, R176, R191, !PT ;  /* 0x000000bfb0be7209 */ /* 0x000fe20007810000 */
[----:B------:R-:W-:Y:S01]  /*90d0*/  FMUL.FTZ R192, R4, UR5 ;  /* 0x0000000504c07c20 */ /* 0x000fe20008410000 */
[----:B------:R-:W-:Y:S02]  /*90e0*/  ISETP.GT.AND P4, PT, R168, 0x19, PT ;  /* 0x00000019a800780c */ /* 0x000fe40003f84270 */
[----:B------:R-:W-:-:S02]  /*90f0*/  FSEL R188, R188, -INF , P3 ;  /* 0xff800000bcbc7808 */ /* 0x000fc40001800000 */
[----:B------:R-:W-:Y:S01]  /*9100*/  FMNMX.FTZ R191, R177, R190, !PT ;  /* 0x000000beb1bf7209 */ /* 0x000fe20007810000 */
[----:B------:R-:W3:Y:S01]  /*9110*/  MUFU.TANH R175, R175 ;  /* 0x000000af00af7308 */ /* 0x000ee20000002400 */
[----:B------:R-:W-:Y:S02]  /*9120*/  FSETP.NEU.FTZ.AND P1, PT, R4, -INF , PT ;  /* 0xff8000000400780b */ /* 0x000fe40003f3d000 */
[----:B------:R-:W-:Y:S02]  /*9130*/  ISETP.GT.AND P2, PT, R168, 0x20, PT ;  /* 0x00000020a800780c */ /* 0x000fe40003f44270 */
[----:B------:R-:W-:Y:S02]  /*9140*/  FSEL R189, R189, -INF , P4 ;  /* 0xff800000bdbd7808 */ /* 0x000fe40002000000 */
[----:B------:R-:W-:Y:S01]  /*9150*/  FMNMX.FTZ R190, R188, R191, !PT ;  /* 0x000000bfbcbe7209 */ /* 0x000fe20007810000 */
[----:B------:R4:W-:Y:S01]  /*9160*/  MUFU.TANH R3, R159 ;  /* 0x0000009f00037308 */ /* 0x0009e20000002400 */
[----:B------:R-:W-:-:S02]  /*9170*/  ISETP.GT.AND P3, PT, R168, 0x21, PT ;  /* 0x00000021a800780c */ /* 0x000fc40003f64270 */
[----:B--2---:R-:W-:Y:S02]  /*9180*/  FSEL R170, R170, -INF , P2 ;  /* 0xff800000aaaa7808 */ /* 0x004fe40001000000 */
[----:B------:R-:W-:Y:S02]  /*9190*/  FMNMX.FTZ R191, R189, R190, !PT ;  /* 0x000000bebdbf7209 */ /* 0x000fe40007810000 */
[----:B------:R-:W-:Y:S01]  /*91a0*/  ISETP.GT.AND P2, PT, R168, 0x28, PT ;  /* 0x00000028a800780c */ /* 0x000fe20003f44270 */
[----:B------:R-:W2:Y:S01]  /*91b0*/  MUFU.TANH R162, R162 ;  /* 0x000000a200a27308 */ /* 0x000ea20000002400 */
[----:B----4-:R-:W-:Y:S02]  /*91c0*/  FSEL R159, R192, RZ, P1 ;  /* 0x000000ffc09f7208 */ /* 0x010fe40000800000 */
[----:B-1----:R-:W-:Y:S02]  /*91d0*/  FSEL R171, R171, -INF , P3 ;  /* 0xff800000abab7808 */ /* 0x002fe40001800000 */
[----:B------:R-:W-:Y:S01]  /*91e0*/  ISETP.GT.AND P3, PT, R168, 0x29, PT ;  /* 0x00000029a800780c */ /* 0x000fe20003f64270 */
[--C-:B------:R-:W-:Y:S01]  /*91f0*/  FFMA.FTZ R208, R160, UR5, -R159.reuse ;  /* 0x00000005a0d07c23 */ /* 0x100fe2000801089f */
[----:B------:R-:W-:Y:S01]  /*9200*/  FMNMX.FTZ R160, R170, R191, !PT ;  /* 0x000000bfaaa07209 */ /* 0x000fe20007810000 */
[----:B------:R-:W1:Y:S01]  /*9210*/  MUFU.TANH R163, R163 ;  /* 0x000000a300a37308 */ /* 0x000e620000002400 */
[--C-:B------:R-:W-:Y:S01]  /*9220*/  FFMA.FTZ R191, R169, UR5, -R159.reuse ;  /* 0x00000005a9bf7c23 */ /* 0x100fe2000801089f */
[----:B0-----:R-:W-:Y:S01]  /*9230*/  FSEL R174, R174, -INF , P2 ;  /* 0xff800000aeae7808 */ /* 0x001fe20001000000 */
[--C-:B------:R-:W-:Y:S01]  /*9240*/  FFMA.FTZ R210, R161, UR5, -R159.reuse ;  /* 0x00000005a1d27c23 */ /* 0x100fe2000801089f */
[----:B------:R-:W-:Y:S01]  /*9250*/  FMNMX.FTZ R169, R171, R160, !PT ;  /* 0x000000a0aba97209 */ /* 0x000fe20007810000 */
[--C-:B------:R-:W-:Y:S01]  /*9260*/  FFMA.FTZ R204, R164, UR5, -R159.reuse ;  /* 0x00000005a4cc7c23 */ /* 0x100fe2000801089f */
[----:B------:R-:W-:Y:S01]  /*9270*/  ISETP.GT.AND P2, PT, R168, 0x30, PT ;  /* 0x00000030a800780c */ /* 0x000fe20003f44270 */
[--C-:B------:R-:W-:Y:S01]  /*9280*/  FFMA.FTZ R206, R178, UR5, -R159.reuse ;  /* 0x00000005b2ce7c23 */ /* 0x100fe2000801089f */
[----:B------:R-:W0:Y:S01]  /*9290*/  MUFU.TANH R166, R166 ;  /* 0x000000a600a67308 */ /* 0x000e220000002400 */
[----:B---3--:R-:W-:Y:S01]  /*92a0*/  FSEL R175, R175, -INF , P3 ;  /* 0xff800000afaf7808 */ /* 0x008fe20001800000 */
[--C-:B------:R-:W-:Y:S01]  /*92b0*/  FFMA.FTZ R198, R157, UR5, -R159.reuse ;  /* 0x000000059dc67c23 */ /* 0x100fe2000801089f */
[----:B------:R-:W-:Y:S01]  /*92c0*/  FMNMX.FTZ R190, R174, R169, !PT ;  /* 0x000000a9aebe7209 */ /* 0x000fe20007810000 */
[--C-:B------:R-:W-:Y:S01]  /*92d0*/  FFMA.FTZ R200, R152, UR5, -R159.reuse ;  /* 0x0000000598c87c23 */ /* 0x100fe2000801089f */
[----:B------:R-:W-:Y:S01]  /*92e0*/  ISETP.GT.AND P3, PT, R168, 0x31, PT ;  /* 0x00000031a800780c */ /* 0x000fe20003f64270 */
[--C-:B------:R-:W-:Y:S01]  /*92f0*/  FFMA.FTZ R202, R153, UR5, -R159.reuse ;  /* 0x0000000599ca7c23 */ /* 0x100fe2000801089f */
[----:B--2---:R-:W-:Y:S01]  /*9300*/  FSEL R162, R162, -INF , P2 ;  /* 0xff800000a2a27808 */ /* 0x004fe20001000000 */
[----:B------:R-:W2:Y:S01]  /*9310*/  MUFU.TANH R167, R167 ;  /* 0x000000a700a77308 */ /* 0x000ea20000002400 */
[----:B------:R-:W-:Y:S01]  /*9320*/  FMNMX.FTZ R161, R175, R190, !PT ;  /* 0x000000beafa17209 */ /* 0x000fe20007810000 */
[--C-:B------:R-:W-:Y:S01]  /*9330*/  FFMA.FTZ R165, R165, UR5, -R159.reuse ;  /* 0x00000005a5a57c23 */ /* 0x100fe2000801089f */
[----:B------:R-:W-:Y:S01]  /*9340*/  ISETP.GT.AND P2, PT, R168, 0x38, PT ;  /* 0x00000038a800780c */ /* 0x000fe20003f44270 */
[--C-:B------:R-:W-:Y:S01]  /*9350*/  FFMA.FTZ R196, R181, UR5, -R159.reuse ;  /* 0x00000005b5c47c23 */ /* 0x100fe2000801089f */
[----:B-1----:R-:W-:Y:S01]  /*9360*/  FSEL R163, R163, -INF , P3 ;  /* 0xff800000a3a37808 */ /* 0x002fe20001800000 */
[--C-:B------:R-:W-:Y:S01]  /*9370*/  FFMA.FTZ R153, R185, UR5, -R159.reuse ;  /* 0x00000005b9997c23 */ /* 0x100fe2000801089f */
[----:B------:R-:W-:Y:S01]  /*9380*/  FMNMX.FTZ R190, R162, R161, !PT ;  /* 0x000000a1a2be7209 */ /* 0x000fe20007810000 */
[----:B------:R-:W1:Y:S01]  /*9390*/  MUFU.TANH R154, R154 ;  /* 0x0000009a009a7308 */ /* 0x000e620000002400 */
[----:B------:R-:W-:Y:S01]  /*93a0*/  ISETP.GT.AND P3, PT, R168, 0x39, PT ;  /* 0x00000039a800780c */ /* 0x000fe20003f64270 */
[--C-:B------:R-:W-:Y:S01]  /*93b0*/  FFMA.FTZ R161, R172, UR5, -R159.reuse ;  /* 0x00000005aca17c23 */ /* 0x100fe2000801089f */
[----:B0-----:R-:W-:Y:S01]  /*93c0*/  FSEL R166, R166, -INF , P2 ;  /* 0xff800000a6a67808 */ /* 0x001fe20001000000 */
[--C-:B------:R-:W-:Y:S01]  /*93d0*/  FFMA.FTZ R192, R186, UR5, -R159.reuse ;  /* 0x00000005bac07c23 */ /* 0x100fe2000801089f */
[----:B------:R-:W-:Y:S01]  /*93e0*/  FMNMX.FTZ R169, R163, R190, !PT ;  /* 0x000000bea3a97209 */ /* 0x000fe20007810000 */
[--C-:B------:R-:W-:Y:S01]  /*93f0*/  FFMA.FTZ R152, R187, UR5, -R159.reuse ;  /* 0x00000005bb987c23 */ /* 0x100fe2000801089f */
[----:B------:R-:W-:Y:S01]  /*9400*/  ISETP.GT.AND P2, PT, R168, 0x40, PT ;  /* 0x00000040a800780c */ /* 0x000fe20003f44270 */
[----:B------:R-:W0:Y:S01]  /*9410*/  MUFU.TANH R155, R155 ;  /* 0x0000009b009b7308 */ /* 0x000e220000002400 */
[----:B--2---:R-:W-:Y:S01]  /*9420*/  FSEL R167, R167, -INF , P3 ;  /* 0xff800000a7a77808 */ /* 0x004fe20001800000 */
[----:B------:R-:W-:Y:S01]  /*9430*/  FFMA.FTZ R194, R183, UR5, -R159 ;  /* 0x00000005b7c27c23 */ /* 0x000fe2000801089f */
[----:B------:R-:W-:-:S02]  /*9440*/  FMNMX.FTZ R172, R166, R169, !PT ;  /* 0x000000a9a6ac7209 */ /* 0x000fc40007810000 */
[----:B------:R-:W-:-:S03]  /*9450*/  ISETP.GT.AND P3, PT, R168, 0x41, PT ;  /* 0x00000041a800780c */ /* 0x000fc60003f64270 */
[----:B------:R-:W2:Y:S01]  /*9460*/  MUFU.TANH R158, R158 ;  /* 0x0000009e009e7308 */ /* 0x000ea20000002400 */
[----:B-1----:R-:W-:Y:S02]  /*9470*/  FSEL R154, R154, -INF , P2 ;  /* 0xff8000009a9a7808 */ /* 0x002fe40001000000 */
[----:B------:R-:W-:-:S05]  /*9480*/  ISETP.GT.AND P2, PT, R168, 0x48, PT ;  /* 0x00000048a800780c */ /* 0x000fca0003f44270 */
[----:B------:R1:W-:Y:S01]  /*9490*/  MUFU.EX2 R160, R191 ;  /* 0x000000bf00a07308 */ /* 0x0003e20000000800 */
[----:B0-----:R-:W-:Y:S02]  /*94a0*/  FSEL R169, R155, -INF , P3 ;  /* 0xff8000009ba97808 */ /* 0x001fe40001800000 */
[----:B------:R-:W-:Y:S01]  /*94b0*/  ISETP.GT.AND P3, PT, R168, 0x49, PT ;  /* 0x00000049a800780c */ /* 0x000fe20003f64270 */
[----:B------:R-:W-:-:S03]  /*94c0*/  FFMA.FTZ R168, R173, UR5, -R159 ;  /* 0x00000005ada87c23 */ /* 0x000fc6000801089f */
[----:B------:R-:W-:Y:S01]  /*94d0*/  FSEL R173, R3, -INF , P3 ;  /* 0xff80000003ad7808 */ /* 0x000fe20001800000 */
[----:B------:R-:W-:Y:S01]  /*94e0*/  MUFU.EX2 R208, R208 ;  /* 0x000000d000d07308 */ /* 0x000fe20000000800 */
[----:B-1----:R-:W-:Y:S02]  /*94f0*/  FMNMX.FTZ R191, R167, R172, !PT ;  /* 0x000000aca7bf7209 */ /* 0x002fe40007810000 */
[----:B--2---:R-:W-:Y:S02]  /*9500*/  FSEL R172, R158, -INF , P2 ;  /* 0xff8000009eac7808 */ /* 0x004fe40001000000 */
[----:B------:R-:W-:-:S03]  /*9510*/  FMNMX.FTZ R164, R154, R191, !PT ;  /* 0x000000bf9aa47209 */ /* 0x000fc60007810000 */
[----:B------:R-:W-:Y:S01]  /*9520*/  MUFU.EX2 R210, R210 ;  /* 0x000000d200d27308 */ /* 0x000fe20000000800 */
[----:B------:R-:W-:Y:S01]  /*9530*/  FMNMX.FTZ R155, R169, R164, !PT ;  /* 0x000000a4a99b7209 */ /* 0x000fe20007810000 */
[----:B------:R-:W-:-:S03]  /*9540*/  FFMA.FTZ R164, R179, UR5, -R159 ;  /* 0x00000005b3a47c23 */ /* 0x000fc6000801089f */
[----:B------:R-:W-:Y:S01]  /*9550*/  FMNMX.FTZ R158, R172, R155, !PT ;  /* 0x0000009bac9e7209 */ /* 0x000fe20007810000 */
[--C-:B------:R-:W-:Y:S01]  /*9560*/  FFMA.FTZ R155, R156, UR5, -R159.reuse ;  /* 0x000000059c9b7c23 */ /* 0x100fe2000801089f */
[--C-:B------:R-:W-:Y:S01]  /*9570*/  FFMA.FTZ R156, R182, UR5, -R159.reuse ;  /* 0x00000005b69c7c23 */ /* 0x100fe2000801089f */
[----:B------:R-:W-:Y:S01]  /*9580*/  MUFU.EX2 R161, R161 ;  /* 0x000000a100a17308 */ /* 0x000fe20000000800 */
[----:B------:R-:W-:Y:S01]  /*9590*/  FMNMX.FTZ R3, R173, R158, !PT ;  /* 0x0000009ead037209 */ /* 0x000fe20007810000 */
[----:B------:R-:W-:-:S04]  /*95a0*/  FFMA.FTZ R158, R180, UR5, -R159 ;  /* 0x00000005b49e7c23 */ /* 0x000fc8000801089f */
[----:B------:R-:W0:Y:S02]  /*95b0*/  SHFL.BFLY PT, R178, R3, 0x2, 0x1f ;  /* 0x0c401f0003b27f89 */ /* 0x000e2400000e0000 */
[----:B------:R-:W-:Y:S08]  /*95c0*/  MUFU.EX2 R204, R204 ;  /* 0x000000cc00cc7308 */ /* 0x000ff00000000800 */
[----:B------:R-:W-:Y:S08]  /*95d0*/  MUFU.EX2 R168, R168 ;  /* 0x000000a800a87308 */ /* 0x000ff00000000800 */
[----:B------:R-:W-:Y:S01]  /*95e0*/  MUFU.EX2 R206, R206 ;  /* 0x000000ce00ce7308 */ /* 0x000fe20000000800 */
[----:B0-----:R-:W-:-:S07]  /*95f0*/  FMNMX.FTZ R178, R3, R178, !PT ;  /* 0x000000b203b27209 */ /* 0x001fce0007810000 */
[----:B------:R-:W-:Y:S01]  /*9600*/  MUFU.EX2 R165, R165 ;  /* 0x000000a500a57308 */ /* 0x000fe20000000800 */
[----:B------:R-:W0:Y:S07]  /*9610*/  SHFL.BFLY PT, R3, R178, 0x1, 0x1f ;  /* 0x0c201f00b2037f89 */ /* 0x000e2e00000e0000 */
[----:B------:R-:W-:Y:S08]  /*9620*/  MUFU.EX2 R200, R200 ;  /* 0x000000c800c87308 */ /* 0x000ff00000000800 */
[----:B------:R-:W-:Y:S08]  /*9630*/  MUFU.EX2 R164, R164 ;  /* 0x000000a400a47308 */ /* 0x000ff00000000800 */
[----:B------:R-:W-:Y:S01]  /*9640*/  MUFU.EX2 R202, R202 ;  /* 0x000000ca00ca7308 */ /* 0x000fe20000000800 */
[----:B0-----:R-:W-:-:S04]  /*9650*/  FMNMX.FTZ R3, R178, R3, !PT ;  /* 0x00000003b2037209 */ /* 0x001fc80007810000 */
[C---:B------:R-:W-:Y:S01]  /*9660*/  FSETP.NEU.FTZ.AND P2, PT, R3.reuse, -INF , PT ;  /* 0xff8000000300780b */ /* 0x040fe20003f5d000 */
[----:B------:R-:W-:Y:S02]  /*9670*/  FMUL.FTZ R157, R3, UR5 ;  /* 0x00000005039d7c20 */ /* 0x000fe40008410000 */
[----:B------:R-:W-:Y:S03]  /*9680*/  MUFU.EX2 R158, R158 ;  /* 0x0000009e009e7308 */ /* 0x000fe60000000800 */
        /* <DEDUP_REMOVED lines=9> */
[----:B------:R-:W-:Y:S01]  /*9720*/  FSEL R21, R3, RZ, P2 ;  /* 0x000000ff03157208 */ /* 0x000fe20001000000 */
[----:B------:R-:W-:Y:S01]  /*9730*/  MUFU.EX2 R209, R209 ;  /* 0x000000d100d17308 */ /* 0x000fe20000000800 */
[--C-:B------:R-:W-:Y:S01]  /*9740*/  FFMA.FTZ R159, R177, UR5, -R157.reuse ;  /* 0x00000005b19f7c23 */ /* 0x100fe2000801089d */
[----:B------:R-:W-:Y:S01]  /*9750*/  FMUL.FTZ R0, R0, UR5 ;  /* 0x0000000500007c20 */ /* 0x000fe20008410000 */
[--C-:B------:R-:W-:Y:S01]  /*9760*/  FFMA.FTZ R201, R170, UR5, -R157.reuse ;  /* 0x00000005aac97c23 */ /* 0x100fe2000801089d */
[----:B------:R-:W-:Y:S01]  /*9770*/  FADD.FTZ R21, -R21, R228 ;  /* 0x000000e415157221 */ /* 0x000fe20000010100 */
[--C-:B------:R-:W-:Y:S01]  /*9780*/  FFMA.FTZ R170, R175, UR5, -R157.reuse ;  /* 0x00000005afaa7c23 */ /* 0x100fe2000801089d */
[--C-:B------:R-:W-:Y:S01]  /*9790*/  FFMA.FTZ R207, R188, UR5, -R157.reuse ;  /* 0x00000005bccf7c23 */ /* 0x100fe2000801089d */
[--C-:B------:R-:W-:Y:S01]  /*97a0*/  FFMA.FTZ R20, R189, UR5, -R157.reuse ;  /* 0x00000005bd147c23 */ /* 0x100fe2000801089d */
[----:B------:R-:W-:Y:S01]  /*97b0*/  FMUL.FTZ R21, R21, UR5 ;  /* 0x0000000515157c20 */ /* 0x000fe20008410000 */
[----:B------:R-:W0:Y:S01]  /*97c0*/  MUFU.EX2 R0, R0 ;  /* 0x0000000000007308 */ /* 0x000e220000000800 */
[--C-:B------:R-:W-:Y:S01]  /*97d0*/  FFMA.FTZ R197, R162, UR5, -R157.reuse ;  /* 0x00000005a2c57c23 */ /* 0x100fe2000801089d */
[--C-:B------:R-:W-:Y:S01]  /*97e0*/  FFMA.FTZ R171, R171, UR5, -R157.reuse ;  /* 0x00000005abab7c23 */ /* 0x100fe2000801089d */
[--C-:B------:R-:W-:Y:S01]  /*97f0*/  FFMA.FTZ R203, R174, UR5, -R157.reuse ;  /* 0x00000005aecb7c23 */ /* 0x100fe2000801089d */
[--C-:B------:R-:W-:Y:S01]  /*9800*/  FFMA.FTZ R199, R166, UR5, -R157.reuse ;  /* 0x00000005a6c77c23 */ /* 0x100fe2000801089d */
[--C-:B------:R-:W-:Y:S01]  /*9810*/  FFMA.FTZ R163, R163, UR5, -R157.reuse ;  /* 0x00000005a3a37c23 */ /* 0x100fe2000801089d */
[--C-:B------:R-:W-:Y:S01]  /*9820*/  FFMA.FTZ R193, R154, UR5, -R157.reuse ;  /* 0x000000059ac17c23 */ /* 0x100fe2000801089d */
[----:B------:R-:W-:Y:S01]  /*9830*/  FFMA.FTZ R195, R172, UR5, -R157 ;  /* 0x00000005acc37c23 */ /* 0x000fe2000801089d */
[----:B------:R-:W1:Y:S08]  /*9840*/  MUFU.EX2 R2, R21 ;  /* 0x0000001500027308 */ /* 0x000e700000000800 */
[----:B------:R-:W2:Y:S01]  /*9850*/  MUFU.EX2 R179, R179 ;  /* 0x000000b300b37308 */ /* 0x000ea20000000800 */
[----:B0-----:R-:W-:-:S04]  /*9860*/  FFMA.FTZ R175, R0, R18, R208 ;  /* 0x0000001200af7223 */ /* 0x001fc800000100d0 */
[----:B------:R-:W-:-:S03]  /*9870*/  FADD.FTZ R175, R160, R175 ;  /* 0x000000afa0af7221 */ /* 0x000fc60000010000 */
[----:B------:R-:W0:Y:S01]  /*9880*/  MUFU.EX2 R211, R211 ;  /* 0x000000d300d37308 */ /* 0x000e220000000800 */
[----:B-1----:R-:W-:Y:S01]  /*9890*/  FFMA.FTZ R18, R2, R5, R209 ;  /* 0x0000000502127223 */ /* 0x002fe200000100d1 */
[----:B------:R-:W-:-:S04]  /*98a0*/  FADD.FTZ R162, R210, R175 ;  /* 0x000000afd2a27221 */ /* 0x000fc80000010000 */
[----:B------:R-:W-:Y:S01]  /*98b0*/  FADD.FTZ R21, R161, R162 ;  /* 0x000000a2a1157221 */ /* 0x000fe20000010000 */
[----:B------:R-:W-:Y:S01]  /*98c0*/  FFMA.FTZ R162, R167, UR5, -R157 ;  /* 0x00000005a7a27c23 */ /* 0x000fe2000801089d */
        /* <DEDUP_REMOVED lines=19> */
[----:B------:R-:W-:Y:S01]  /*9a00*/  FADD.FTZ R5, R164, R21 ;  /* 0x00000015a4057221 */ /* 0x000fe20000010000 */
[----:B------:R-:W-:-:S03]  /*9a10*/  FFMA.FTZ R21, R169, UR5, -R157 ;  /* 0x00000005a9157c23 */ /* 0x000fc6000801089d */
        /* <DEDUP_REMOVED lines=42> */
.L_x_2220:
[----:B------:R-:W0:Y:S01]  /*9cc0*/  S2UR UR7, SR_CgaCtaId ;  /* 0x00000000000779c3 */ /* 0x000e220000008800 */
[----:B------:R-:W-:Y:S01]  /*9cd0*/  R2UR UR6, R229 ;  /* 0x00000000e50672ca */ /* 0x000fe200000e0000 */
[----:B------:R-:W-:Y:S01]  /*9ce0*/  UIADD3 UR4, UR4, 0x38860, URZ ;  /* 0x0003886004047890 */ /* 0x000fe2000fffe03f */
[----:B------:R-:W-:Y:S01]  /*9cf0*/  F2FP.BF16.F32.PACK_AB R207, R20, R207 ;  /* 0x000000cf14cf723e */ /* 0x000fe200000010ff */
[----:B------:R-:W-:Y:S01]  /*9d00*/  UMOV UR60, UR36 ;  /* 0x00000024003c7c82 */ /* 0x000fe20008000000 */
[----:B------:R-:W-:Y:S01]  /*9d10*/  F2FP.BF16.F32.PACK_AB R193, R21, R193 ;  /* 0x000000c115c1723e */ /* 0x000fe200000010ff */
[----:B------:R-:W-:Y:S01]  /*9d20*/  IMAD.MOV.U32 R228, RZ, RZ, R3 ;  /* 0x000000ffffe47224 */ /* 0x000fe200078e0003 */
[----:B------:R-:W-:Y:S02]  /*9d30*/  F2FP.BF16.F32.PACK_AB R208, R160, R208 ;  /* 0x000000d0a0d0723e */ /* 0x000fe400000010ff */
[----:B------:R-:W-:Y:S02]  /*9d40*/  F2FP.BF16.F32.PACK_AB R209, R179, R209 ;  /* 0x000000d1b3d1723e */ /* 0x000fe400000010ff */
[----:B------:R-:W-:-:S02]  /*9d50*/  F2FP.BF16.F32.PACK_AB R210, R161, R210 ;  /* 0x000000d2a1d2723e */ /* 0x000fc400000010ff */
[----:B------:R-:W-:Y:S01]  /*9d60*/  F2FP.BF16.F32.PACK_AB R211, R178, R211 ;  /* 0x000000d3b2d3723e */ /* 0x000fe200000010ff */
[----:B------:R-:W-:Y:S01]  /*9d70*/  UISETP.GT.AND UP0, UPT, UR61, UR6, UPT ;  /* 0x000000063d00728c */ /* 0x000fe2000bf04270 */
[----:B------:R-:W-:Y:S01]  /*9d80*/  F2FP.BF16.F32.PACK_AB R204, R168, R204 ;  /* 0x000000cca8cc723e */ /* 0x000fe200000010ff */
[----:B------:R-:W-:Y:S01]  /*9d90*/  UIADD3 UR61, UR61, -0x1, URZ ;  /* 0xffffffff3d3d7890 */ /* 0x000fe2000fffe03f */
[----:B------:R-:W-:Y:S02]  /*9da0*/  F2FP.BF16.F32.PACK_AB R205, R159, R205 ;  /* 0x000000cd9fcd723e */ /* 0x000fe400000010ff */
[----:B------:R-:W-:Y:S02]  /*9db0*/  F2FP.BF16.F32.PACK_AB R206, R165, R206 ;  /* 0x000000cea5ce723e */ /* 0x000fe400000010ff */
[----:B------:R-:W-:Y:S02]  /*9dc0*/  PLOP3.LUT P1, PT, PT, PT, UP0, 0x80, 0x0 ;  /* 0x000000000000781c */ /* 0x000fe40003f2f008 */
[----:B------:R-:W-:Y:S01]  /*9dd0*/  F2FP.BF16.F32.PACK_AB R200, R164, R200 ;  /* 0x000000c8a4c8723e */ /* 0x000fe200000010ff */
[----:B0-----:R-:W-:Y:S01]  /*9de0*/  UPRMT UR4, UR7, 0x654, UR4 ;  /* 0x0000065407047896 */ /* 0x001fe20008000004 */
[----:B------:R-:W-:-:S02]  /*9df0*/  F2FP.BF16.F32.PACK_AB R201, R171, R201 ;  /* 0x000000c9abc9723e */ /* 0x000fc400000010ff */
[----:B------:R-:W-:Y:S02]  /*9e00*/  F2FP.BF16.F32.PACK_AB R202, R158, R202 ;  /* 0x000000ca9eca723e */ /* 0x000fe400000010ff */
[----:B------:R-:W-:Y:S02]  /*9e10*/  F2FP.BF16.F32.PACK_AB R203, R170, R203 ;  /* 0x000000cbaacb723e */ /* 0x000fe400000010ff */
[----:B------:R-:W-:Y:S02]  /*9e20*/  F2FP.BF16.F32.PACK_AB R196, R155, R196 ;  /* 0x000000c49bc4723e */ /* 0x000fe400000010ff */
[----:B------:R-:W-:Y:S01]  /*9e30*/  SYNCS.ARRIVE.TRANS64.RED.A1T0 RZ, [UR4], RZ ;  /* 0x000000ffffff79a7 */ /* 0x000fe20008100404 */
[----:B------:R-:W-:Y:S02]  /*9e40*/  R2UR UR4, R17 ;  /* 0x00000000110472ca */ /* 0x000fe400000e0000 */
[----:B------:R-:W-:Y:S02]  /*9e50*/  F2FP.BF16.F32.PACK_AB R197, R163, R197 ;  /* 0x000000c5a3c5723e */ /* 0x000fe400000010ff */
[----:B------:R-:W-:-:S02]  /*9e60*/  F2FP.BF16.F32.PACK_AB R198, R153, R198 ;  /* 0x000000c699c6723e */ /* 0x000fc400000010ff */
[----:B------:R-:W-:Y:S02]  /*9e70*/  F2FP.BF16.F32.PACK_AB R199, R162, R199 ;  /* 0x000000c7a2c7723e */ /* 0x000fe400000010ff */
[----:B------:R-:W-:Y:S02]  /*9e80*/  F2FP.BF16.F32.PACK_AB R192, R152, R192 ;  /* 0x000000c098c0723e */ /* 0x000fe400000010ff */
[----:B------:R-:W-:Y:S02]  /*9e90*/  F2FP.BF16.F32.PACK_AB R194, R156, R194 ;  /* 0x000000c29cc2723e */ /* 0x000fe400000010ff */
[----:B------:R-:W-:Y:S01]  /*9ea0*/  F2FP.BF16.F32.PACK_AB R195, R154, R195 ;  /* 0x000000c39ac3723e */ /* 0x000fe200000010ff */
[----:B------:R-:W-:Y:S01]  /*9eb0*/  IMAD.U32 R20, RZ, RZ, UR4 ;  /* 0x00000004ff147e24 */ /* 0x000fe2000f8e00ff */
[----:B------:R-:W-:Y:S01]  /*9ec0*/  MOV R21, R4 ;  /* 0x0000000400157202 */ /* 0x000fe20000000f00 */
[----:B------:R-:W-:Y:S06]  /*9ed0*/  @P1 BRA `(.L_x_2221) ;  /* 0xffffffbc004c1947 */ /* 0x000fec000383ffff */
.L_x_2210:
[----:B------:R-:W-:-:S13]  /*9ee0*/  ISETP.LE.AND P1, PT, RZ, UR61, PT ;  /* 0x0000003dff007c0c */ /* 0x000fda000bf23270 */
[----:B------:R-:W-:Y:S05]  /*9ef0*/  @!P1 BRA `(.L_x_2222) ;  /* 0x0000004000089947 */ /* 0x000fea0003800000 */
[----:B------:R-:W-:Y:S01]  /*9f00*/  R2UR UR4, R17 ;  /* 0x00000000110472ca */ /* 0x000fe200000e0000 */
[----:B------:R-:W-:Y:S01]  /*9f10*/  IMAD.MOV.U32 R20, RZ, RZ, R3 ;  /* 0x000000ffff147224 */ /* 0x000fe200078e0003 */
[----:B------:R-:W-:Y:S01]  /*9f20*/  UMOV UR60, UR36 ;  /* 0x00000024003c7c82 */ /* 0x000fe20008000000 */
[----:B------:R-:W-:Y:S01]  /*9f30*/  IMAD.MOV.U32 R21, RZ, RZ, R4 ;  /* 0x000000ffff157224 */ /* 0x000fe200078e0004 */
[----:B------:R-:W-:-:S09]  /*9f40*/  ULDC UR37, c[0x0][0x9d8] ;  /* 0x0002760000257ab9 */ /* 0x000fd20000000800 */
[----:B------:R-:W-:-:S07]  /*9f50*/  IMAD.U32 R23, RZ, RZ, UR4 ;  /* 0x00000004ff177e24 */ /* 0x000fce000f8e00ff */
.L_x_2233:
[----:B------:R-:W-:Y:S01]  /*9f60*/  R2UR UR5, R23 ;  /* 0x00000000170572ca */ /* 0x000fe200000e0000 */
[----:B------:R-:W-:-:S04]  /*9f70*/  UIADD3 UR36, UR60, 0x1, URZ ;  /* 0x000000013c247890 */ /* 0x000fc8000fffe03f */
[----:B------:R-:W-:-:S04]  /*9f80*/  UISETP.NE.AND UP0, UPT, UR36, 0x2, UPT ;  /* 0x000000022400788c */ /* 0x000fc8000bf05270 */
[----:B------:R-:W-:Y:S02]  /*9f90*/  USEL UR4, URZ, 0x1, UP0 ;  /* 0x000000013f047887 */ /* 0x000fe40008000000 */
[----:B------:R-:W-:Y:S02]  /*9fa0*/  USEL UR36, UR36, URZ, UP0 ;  /* 0x0000003f24247287 */ /* 0x000fe40008000000 */
[----:B------:R-:W-:-:S06]  /*9fb0*/  ULOP3.LUT UR4, UR5, UR4, URZ, 0x3c, !UPT ;  /* 0x0000000405047292 */ /* 0x000fcc000f8e3c3f */
[----:B------:R-:W-:Y:S01]  /*9fc0*/  IMAD.U32 R17, RZ, RZ, UR4 ;  /* 0x00000004ff117e24 */ /* 0x000fe2000f8e00ff */
[----:B------:R-:W-:Y:S06]  /*9fd0*/  @!P0 BRA `(.L_x_2223) ;  /* 0x0000000000048947 */ /* 0x000fec0003800000 */
[----:B------:R-:W-:Y:S01]  /*9fe0*/  BPT.TRAP 0x1 ;  /* 0x000000040000795c */ /* 0x000fe20000300000 */
.L_x_2223:
[----:B------:R-:W-:Y:S02]  /*9ff0*/  R2UR UR4, R16 ;  /* 0x00000000100472ca */ /* 0x000fe400000e0000 */
[----:B------:R-:W-:-:S11]  /*a000*/  R2UR UR5, R17 ;  /* 0x00000000110572ca */ /* 0x000fd600000e0000 */
[----:B------:R-:W-:Y:S02]  /*a010*/  ULEA UR4, UR36, UR4, 0x3 ;  /* 0x0000000424047291 */ /* 0x000fe4000f8e183f */
[----:B------:R-:W-:-:S04]  /*a020*/  MOV R3, UR5 ;  /* 0x0000000500037c02 */ /* 0x000fc80008000f00 */
[----:B------:R-:W-:-:S04]  /*a030*/  SHF.L.U32 R3, R3, 0x1f, RZ ;  /* 0x0000001f03037819 */ /* 0x000fc800000006ff */
[----:B------:R0:W1:Y:S01]  /*a040*/  SYNCS.PHASECHK.TRANS64.TRYWAIT P1, [UR4+0x38830], R3 ;  /* 0x03883003ff0075a7 */ /* 0x0000620008020144 */
[----:B------:R-:W-:Y:S05]  /*a050*/  @!P0 BRA `(.L_x_2224) ;  /* 0x0000000000048947 */ /* 0x000fea0003800000 */
[----:B------:R-:W-:Y:S01]  /*a060*/  BPT.TRAP 0x1 ;  /* 0x000000040000795c */ /* 0x000fe20000300000 */
.L_x_2224:
[----:B-1----:R-:W-:Y:S05]  /*a070*/  @P1 BRA `(.L_x_2225) ;  /* 0x0000000000081947 */ /* 0x002fea0003800000 */
[----:B------:R-:W1:Y:S02]  /*a080*/  SYNCS.PHASECHK.TRANS64.TRYWAIT P1, [UR4+0x38830], R3 ;  /* 0x03883003ff0075a7 */ /* 0x000e640008020144 */
[----:B-1----:R-:W-:Y:S05]  /*a090*/  @!P1 BRA `(.L_x_2226) ;  /* 0x000000c400389947 */ /* 0x002fea0003800000 */
.L_x_2225:
        /* <DEDUP_REMOVED lines=655> */
.L_x_2227:
[----:B------:R-:W-:Y:S02]  /*c990*/  R2UR UR4, R16 ;  /* 0x00000000100472ca */ /* 0x000fe400000e0000 */
[----:B------:R-:W-:-:S11]  /*c9a0*/  R2UR UR5, R23 ;  /* 0x00000000170572ca */ /* 0x000fd600000e0000 */
[----:B------:R-:W-:Y:S02]  /*c9b0*/  ULEA UR4, UR60, UR4, 0x3 ;  /* 0x000000043c047291 */ /* 0x000fe4000f8e183f */
[----:B------:R-:W-:-:S05]  /*c9c0*/  IMAD.U32 R0, RZ, RZ, UR5 ;  /* 0x00000005ff007e24 */ /* 0x000fca000f8e00ff */
[----:B------:R-:W-:-:S04]  /*c9d0*/  SHF.L.U32 R0, R0, 0x1f, RZ ;  /* 0x0000001f00007819 */ /* 0x000fc800000006ff */
[----:B------:R2:W3:Y:S01]  /*c9e0*/  SYNCS.PHASECHK.TRANS64.TRYWAIT P1, [UR4+0x38850], R0 ;  /* 0x03885000ff0075a7 */ /* 0x0004e20008020144 */
[----:B------:R-:W-:Y:S05]  /*c9f0*/  @!P0 BRA `(.L_x_2228) ;  /* 0x0000000000048947 */ /* 0x000fea0003800000 */
[----:B------:R-:W-:Y:S01]  /*ca00*/  BPT.TRAP 0x1 ;  /* 0x000000040000795c */ /* 0x000fe20000300000 */
.L_x_2228:
[----:B---3--:R-:W-:Y:S05]  /*ca10*/  @P1 BRA `(.L_x_2229) ;  /* 0x0000000000081947 */ /* 0x008fea0003800000 */
[----:B------:R-:W3:Y:S02]  /*ca20*/  SYNCS.PHASECHK.TRANS64.TRYWAIT P1, [UR4+0x38850], R0 ;  /* 0x03885000ff0075a7 */ /* 0x000ee40008020144 */
[----:B---3--:R-:W-:Y:S05]  /*ca30*/  @!P1 BRA `(.L_x_2230) ;  /* 0x0000009800e89947 */ /* 0x008fea0003800000 */
.L_x_2229:
        /* <DEDUP_REMOVED lines=37> */
.L_x_2231:
[----:B------:R-:W-:Y:S01]  /*cc90*/  FMUL.FTZ R23, R184, UR37 ;  /* 0x00000025b8177c20 */ /* 0x000fe20008410000 */
        /* <DEDUP_REMOVED lines=23> */
[----:B01----:R-:W-:Y:S01]  /*ce10*/  FMNMX.FTZ R3, R23, R21, !PT ;  /* 0x0000001517037209 */ /* 0x003fe20007810000 */
[----:B------:R-:W-:Y:S01]  /*ce20*/  FMUL.FTZ R175, R175, UR37 ;  /* 0x00000025afaf7c20 */ /* 0x000fe20008410000 */
[----:B------:R-:W-:Y:S01]  /*ce30*/  FMUL.FTZ R172, R172, UR37 ;  /* 0x00000025acac7c20 */ /* 0x000fe20008410000 */
[----:B------:R-:W-:Y:S01]  /*ce40*/  FMUL.FTZ R162, R162, UR37 ;  /* 0x00000025a2a27c20 */ /* 0x000fe20008410000 */
[----:B------:R-:W-:Y:S01]  /*ce50*/  FMUL.FTZ R173, R173, UR37 ;  /* 0x00000025adad7c20 */ /* 0x000fe20008410000 */
[----:B------:R-:W-:Y:S01]  /*ce60*/  FMUL.FTZ R163, R163, UR37 ;  /* 0x00000025a3a37c20 */ /* 0x000fe20008410000 */
[----:B------:R-:W-:Y:S01]  /*ce70*/  FMUL.FTZ R160, R160, UR37 ;  /* 0x00000025a0a07c20 */ /* 0x000fe20008410000 */
[----:B------:R-:W0:Y:S01]  /*ce80*/  MUFU.TANH R189, R189 ;  /* 0x000000bd00bd7308 */ /* 0x000e220000002400 */
[----:B----4-:R-:W-:Y:S01]  /*ce90*/  FMNMX.FTZ R191, R185, R20, !PT ;  /* 0x00000014b9bf7209 */ /* 0x010fe20007810000 */
[----:B------:R-:W-:Y:S01]  /*cea0*/  FMUL.FTZ R166, R166, UR37 ;  /* 0x00000025a6a67c20 */ /* 0x000fe20008410000 */
[----:B------:R-:W-:Y:S01]  /*ceb0*/  FMUL.FTZ R161, R161, UR37 ;  /* 0x00000025a1a17c20 */ /* 0x000fe20008410000 */
[----:B------:R-:W-:Y:S01]  /*cec0*/  FMUL.FTZ R167, R167, UR37 ;  /* 0x00000025a7a77c20 */ /* 0x000fe20008410000 */
[----:B------:R-:W-:Y:S01]  /*ced0*/  FMUL.FTZ R164, R164, UR37 ;  /* 0x00000025a4a47c20 */ /* 0x000fe20008410000 */
[----:B------:R-:W-:Y:S01]  /*cee0*/  FMUL.FTZ R154, R154, UR37 ;  /* 0x000000259a9a7c20 */ /* 0x000fe20008410000 */
[----:B------:R-:W-:Y:S01]  /*cef0*/  FMUL.FTZ R165, R165, UR37 ;  /* 0x00000025a5a57c20 */ /* 0x000fe20008410000 */
[----:B------:R-:W2:Y:S01]  /*cf00*/  MUFU.TANH R184, R184 ;  /* 0x000000b800b87308 */ /* 0x000ea20000002400 */
[----:B---3--:R-:W-:Y:S01]  /*cf10*/  FMNMX.FTZ R2, R186, R191, !PT ;  /* 0x000000bfba027209 */ /* 0x008fe20007810000 */
[----:B------:R-:W-:Y:S01]  /*cf20*/  FMUL.FTZ R155, R155, UR37 ;  /* 0x000000259b9b7c20 */ /* 0x000fe20008410000 */
[----:B------:R-:W-:Y:S01]  /*cf30*/  FMUL.FTZ R152, R152, UR37 ;  /* 0x0000002598987c20 */ /* 0x000fe20008410000 */
[----:B------:R-:W-:Y:S01]  /*cf40*/  FMUL.FTZ R158, R158, UR37 ;  /* 0x000000259e9e7c20 */ /* 0x000fe20008410000 */
[----:B------:R-:W-:Y:S01]  /*cf50*/  FMUL.FTZ R153, R153, UR37 ;  /* 0x0000002599997c20 */ /* 0x000fe20008410000 */
[----:B------:R-:W-:Y:S01]  /*cf60*/  FMUL.FTZ R159, R159, UR37 ;  /* 0x000000259f9f7c20 */ /* 0x000fe20008410000 */
[----:B------:R-:W-:Y:S01]  /*cf70*/  FMUL.FTZ R156, R156, UR37 ;  /* 0x000000259c9c7c20 */ /* 0x000fe20008410000 */
[----:B------:R-:W1:Y:S01]  /*cf80*/  MUFU.TANH R190, R190 ;  /* 0x000000be00be7308 */ /* 0x000e620000002400 */
[----:B0-----:R-:W-:Y:S01]  /*cf90*/  FMNMX.FTZ R191, R189, R2, !PT ;  /* 0x00000002bdbf7209 */ /* 0x001fe20007810000 */
[----:B------:R-:W-:Y:S01]  /*cfa0*/  FMUL.FTZ R157, R157, UR37 ;  /* 0x000000259d9d7c20 */ /* 0x000fe20008410000 */
[----:B------:R-:W-:Y:S01]  /*cfb0*/  ULDC UR5, c[0x0][0x988] ;  /* 0x0002620000057ab9 */ /* 0x000fe20000000800 */
[----:B------:R-:W0:Y:S01]  /*cfc0*/  S2UR UR7, SR_CgaCtaId ;  /* 0x00000000000779c3 */ /* 0x000e220000008800 */
[----:B------:R-:W-:-:S03]  /*cfd0*/  R2UR UR6, R16 ;  /* 0x00000000100672ca */ /* 0x000fc600000e0000 */
[----:B------:R-:W3:Y:S01]  /*cfe0*/  MUFU.TANH R187, R187 ;  /* 0x000000bb00bb7308 */ /* 0x000ee20000002400 */
[----:B--2---:R-:W-:-:S07]  /*cff0*/  FMNMX.FTZ R0, R184, R3, !PT ;  /* 0x00000003b8007209 */ /* 0x004fce0007810000 */
[----:B------:R-:W2:Y:S01]  /*d000*/  MUFU.TANH R178, R178 ;  /* 0x000000b200b27308 */ /* 0x000ea20000002400 */
[----:B-1----:R-:W-:Y:S01]  /*d010*/  FMNMX.FTZ R191, R190, R191, !PT ;  /* 0x000000bfbebf7209 */ /* 0x002fe20007810000 */
[----:B------:R-:W-:-:S04]  /*d020*/  ULEA UR6, UR36, UR6, 0x3 ;  /* 0x0000000624067291 */ /* 0x000fc8000f8e183f */
[----:B------:R-:W-:Y:S02]  /*d030*/  UIADD3 UR6, UR6, 0x38840, URZ ;  /* 0x0003884006067890 */ /* 0x000fe4000fffe03f */
[----:B------:R-:W1:Y:S01]  /*d040*/  MUFU.TANH R188, R188 ;  /* 0x000000bc00bc7308 */ /* 0x000e620000002400 */
[----:B---3--:R-:W-:Y:S01]  /*d050*/  FMNMX.FTZ R3, R187, R0, !PT ;  /* 0x00000000bb037209 */ /* 0x008fe20007810000 */
[----:B0-----:R-:W-:-:S06]  /*d060*/  UPRMT UR6, UR7, 0x654, UR6 ;  /* 0x0000065407067896 */ /* 0x001fcc0008000006 */
[----:B------:R-:W0:Y:S01]  /*d070*/  MUFU.TANH R179, R179 ;  /* 0x000000b300b37308 */ /* 0x000e220000002400 */
[----:B--2---:R-:W-:Y:S02]  /*d080*/  FMNMX.FTZ R2, R178, R191, !PT ;  /* 0x000000bfb2027209 */ /* 0x004fe40007810000 */
[----:B------:R-:W-:Y:S05]  /*d090*/  SYNCS.ARRIVE.TRANS64.RED.A1T0 RZ, [UR6], RZ ;  /* 0x000000ffffff79a7 */ /* 0x000fea0008100406 */
[----:B------:R-:W2:Y:S01]  /*d0a0*/  MUFU.TANH R176, R176 ;  /* 0x000000b000b07308 */ /* 0x000ea20000002400 */
[----:B-1----:R-:W-:-:S07]  /*d0b0*/  FMNMX.FTZ R3, R188, R3, !PT ;  /* 0x00000003bc037209 */ /* 0x002fce0007810000 */
[----:B------:R-:W1:Y:S01]  /*d0c0*/  MUFU.TANH R182, R182 ;  /* 0x000000b600b67308 */ /* 0x000e620000002400 */
[----:B0-----:R-:W-:-:S07]  /*d0d0*/  FMNMX.FTZ R191, R179, R2, !PT ;  /* 0x00000002b3bf7209 */ /* 0x001fce0007810000 */
[----:B------:R-:W0:Y:S01]  /*d0e0*/  MUFU.TANH R177, R177 ;  /* 0x000000b100b17308 */ /* 0x000e220000002400 */
[----:B--2---:R-:W-:-:S07]  /*d0f0*/  FMNMX.FTZ R0, R176, R3, !PT ;  /* 0x00000003b0007209 */ /* 0x004fce0007810000 */
        /* <DEDUP_REMOVED lines=53> */
[----:B--2---:R-:W-:-:S05]  /*d450*/  FMNMX.FTZ R2, R159, R2, !PT ;  /* 0x000000029f027209 */ /* 0x004fca0007810000 */
[----:B------:R-:W2:Y:S01]  /*d460*/  SHFL.BFLY PT, R193, R2, 0x2, 0x1f ;  /* 0x0c401f0002c17f89 */ /* 0x000ea200000e0000 */
[----:B-1----:R-:W-:-:S04]  /*d470*/  FMNMX.FTZ R0, R156, R3, !PT ;  /* 0x000000039c007209 */ /* 0x002fc80007810000 */
[----:B0-----:R-:W-:-:S05]  /*d480*/  FMNMX.FTZ R0, R157, R0, !PT ;  /* 0x000000009d007209 */ /* 0x001fca0007810000 */
[----:B------:R-:W0:Y:S01]  /*d490*/  SHFL.BFLY PT, R3, R0, 0x2, 0x1f ;  /* 0x0c401f0000037f89 */ /* 0x000e2200000e0000 */
[----:B--2---:R-:W-:-:S05]  /*d4a0*/  FMNMX.FTZ R193, R2, R193, !PT ;  /* 0x000000c102c17209 */ /* 0x004fca0007810000 */
[----:B------:R-:W1:Y:S01]  /*d4b0*/  SHFL.BFLY PT, R192, R193, 0x1, 0x1f ;  /* 0x0c201f00c1c07f89 */ /* 0x000e6200000e0000 */
[----:B0-----:R-:W-:-:S05]  /*d4c0*/  FMNMX.FTZ R191, R0, R3, !PT ;  /* 0x0000000300bf7209 */ /* 0x001fca0007810000 */
[----:B------:R-:W0:Y:S01]  /*d4d0*/  SHFL.BFLY PT, R4, R191, 0x1, 0x1f ;  /* 0x0c201f00bf047f89 */ /* 0x000e2200000e0000 */
[----:B-1----:R-:W-:-:S05]  /*d4e0*/  FMNMX.FTZ R3, R193, R192, !PT ;  /* 0x000000c0c1037209 */ /* 0x002fca0007810000 */
[----:B------:R-:W-:-:S04]  /*d4f0*/  FADD.FTZ R20, -R3, R20 ;  /* 0x0000001403147221 */ /* 0x000fc80000010100 */
[----:B------:R-:W-:-:S06]  /*d500*/  FMUL.FTZ R2, R20, UR5 ;  /* 0x0000000514027c20 */ /* 0x000fcc0008410000 */
[----:B------:R-:W-:Y:S01]  /*d510*/  MUFU.EX2 R2, R2 ;  /* 0x0000000200027308 */ /* 0x000fe20000000800 */
[----:B0-----:R-:W-:-:S05]  /*d520*/  FMNMX.FTZ R4, R191, R4, !PT ;  /* 0x00000004bf047209 */ /* 0x001fca0007810000 */
[C---:B------:R-:W-:Y:S01]  /*d530*/  FMUL.FTZ R20, R4.reuse, UR5 ;  /* 0x0000000504147c20 */ /* 0x040fe20008410000 */
[----:B------:R-:W-:-:S03]  /*d540*/  FADD.FTZ R21, -R4, R21 ;  /* 0x0000001504157221 */ /* 0x000fc60000010100 */
[--C-:B------:R-:W-:Y:S01]  /*d550*/  FFMA.FTZ R192, R152, UR5, -R20.reuse ;  /* 0x0000000598c07c23 */ /* 0x100fe20008010814 */
[----:B------:R-:W-:Y:S01]  /*d560*/  FMUL.FTZ R152, R3, UR5 ;  /* 0x0000000503987c20 */ /* 0x000fe20008410000 */
[--C-:B------:R-:W-:Y:S01]  /*d570*/  FFMA.FTZ R208, R23, UR5, -R20.reuse ;  /* 0x0000000517d07c23 */ /* 0x100fe20008010814 */
[----:B------:R-:W-:Y:S01]  /*d580*/  FMUL.FTZ R21, R21, UR5 ;  /* 0x0000000515157c20 */ /* 0x000fe20008410000 */
[----:B------:R-:W-:Y:S01]  /*d590*/  FFMA.FTZ R191, R184, UR5, -R20 ;  /* 0x00000005b8bf7c23 */ /* 0x000fe20008010814 */
[----:B------:R-:W-:Y:S01]  /*d5a0*/  FFMA.FTZ R209, R185, UR5, -R152 ;  /* 0x00000005b9d17c23 */ /* 0x000fe20008010898 */
[----:B------:R-:W-:Y:S01]  /*d5b0*/  FFMA.FTZ R206, R180, UR5, -R20 ;  /* 0x00000005b4ce7c23 */ /* 0x000fe20008010814 */
[----:B------:R-:W-:Y:S01]  /*d5c0*/  FFMA.FTZ R180, R186, UR5, -R152 ;  /* 0x00000005bab47c23 */ /* 0x000fe20008010898 */
[----:B------:R0:W-:Y:S01]  /*d5d0*/  MUFU.EX2 R0, R21 ;  /* 0x0000001500007308 */ /* 0x0001e20000000800 */
[----:B------:R-:W-:Y:S01]  /*d5e0*/  FFMA.FTZ R210, R187, UR5, -R20 ;  /* 0x00000005bbd27c23 */ /* 0x000fe20008010814 */
[----:B------:R-:W-:Y:S01]  /*d5f0*/  FFMA.FTZ R211, R189, UR5, -R152 ;  /* 0x00000005bdd37c23 */ /* 0x000fe20008010898 */
[--C-:B------:R-:W-:Y:S01]  /*d600*/  FFMA.FTZ R200, R168, UR5, -R20.reuse ;  /* 0x00000005a8c87c23 */ /* 0x100fe20008010814 */
[--C-:B------:R-:W-:Y:S01]  /*d610*/  FFMA.FTZ R184, R188, UR5, -R20.reuse ;  /* 0x00000005bcb87c23 */ /* 0x100fe20008010814 */
[----:B------:R-:W-:Y:S01]  /*d620*/  FFMA.FTZ R168, R173, UR5, -R20 ;  /* 0x00000005ada87c23 */ /* 0x000fe20008010814 */
[----:B------:R-:W-:Y:S01]  /*d630*/  FFMA.FTZ R173, R190, UR5, -R152 ;  /* 0x00000005bead7c23 */ /* 0x000fe20008010898 */
[----:B------:R-:W-:Y:S01]  /*d640*/  FFMA.FTZ R204, R176, UR5, -R20 ;  /* 0x00000005b0cc7c23 */ /* 0x000fe20008010814 */
[----:B------:R-:W1:Y:S01]  /*d650*/  MUFU.EX2 R208, R208 ;  /* 0x000000d000d07308 */ /* 0x000e620000000800 */
[----:B------:R-:W-:Y:S01]  /*d660*/  FFMA.FTZ R205, R178, UR5, -R152 ;  /* 0x00000005b2cd7c23 */ /* 0x000fe20008010898 */
[--C-:B------:R-:W-:Y:S01]  /*d670*/  FFMA.FTZ R177, R177, UR5, -R20.reuse ;  /* 0x00000005b1b17c23 */ /* 0x100fe20008010814 */
[----:B------:R-:W-:Y:S01]  /*d680*/  FFMA.FTZ R202, R172, UR5, -R20 ;  /* 0x00000005acca7c23 */ /* 0x000fe20008010814 */
[--C-:B------:R-:W-:Y:S01]  /*d690*/  FFMA.FTZ R172, R179, UR5, -R152.reuse ;  /* 0x00000005b3ac7c23 */ /* 0x100fe20008010898 */
[----:B------:R-:W-:Y:S01]  /*d6a0*/  FFMA.FTZ R207, R182, UR5, -R152 ;  /* 0x00000005b6cf7c23 */ /* 0x000fe20008010898 */
[--C-:B0-----:R-:W-:Y:S01]  /*d6b0*/  FFMA.FTZ R21, R153, UR5, -R20.reuse ;  /* 0x0000000599157c23 */ /* 0x101fe20008010814 */
[--C-:B------:R-:W-:Y:S01]  /*d6c0*/  FFMA.FTZ R176, R181, UR5, -R20.reuse ;  /* 0x00000005b5b07c23 */ /* 0x100fe20008010814 */
[----:B------:R-:W0:Y:S01]  /*d6d0*/  MUFU.EX2 R209, R209 ;  /* 0x000000d100d17308 */ /* 0x000e220000000800 */
[----:B------:R-:W-:Y:S01]  /*d6e0*/  FFMA.FTZ R23, R165, UR5, -R20 ;  /* 0x00000005a5177c23 */ /* 0x000fe20008010814 */
[--C-:B------:R-:W-:Y:S01]  /*d6f0*/  FFMA.FTZ R165, R183, UR5, -R152.reuse ;  /* 0x00000005b7a57c23 */ /* 0x100fe20008010898 */
[----:B------:R-:W-:Y:S01]  /*d700*/  FFMA.FTZ R201, R170, UR5, -R152 ;  /* 0x00000005aac97c23 */ /* 0x000fe20008010898 */
[--C-:B------:R-:W-:Y:S01]  /*d710*/  FFMA.FTZ R169, R169, UR5, -R20.reuse ;  /* 0x00000005a9a97c23 */ /* 0x100fe20008010814 */
[----:B------:R-:W-:Y:S01]  /*d720*/  FFMA.FTZ R198, R164, UR5, -R20 ;  /* 0x00000005a4c67c23 */ /* 0x000fe20008010814 */
[----:B------:R-:W-:Y:S01]  /*d730*/  FFMA.FTZ R164, R171, UR5, -R152 ;  /* 0x00000005aba47c23 */ /* 0x000fe20008010898 */
[----:B------:R-:W-:Y:S01]  /*d740*/  FFMA.FTZ R194, R156, UR5, -R20 ;  /* 0x000000059cc27c23 */ /* 0x000fe20008010814 */
[----:B------:R-:W2:Y:S01]  /*d750*/  MUFU.EX2 R191, R191 ;  /* 0x000000bf00bf7308 */ /* 0x000ea20000000800 */
[----:B-1----:R-:W-:Y:S01]  /*d760*/  FFMA.FTZ R18, R0, R18, R208 ;  /* 0x0000001200127223 */ /* 0x002fe200000100d0 */
[----:B------:R-:W-:Y:S01]  /*d770*/  FFMA.FTZ R203, R174, UR5, -R152 ;  /* 0x00000005aecb7c23 */ /* 0x000fe20008010898 */
[--C-:B------:R-:W-:Y:S01]  /*d780*/  FFMA.FTZ R196, R160, UR5, -R20.reuse ;  /* 0x00000005a0c47c23 */ /* 0x100fe20008010814 */
[----:B------:R-:W-:Y:S01]  /*d790*/  FFMA.FTZ R160, R161, UR5, -R20 ;  /* 0x00000005a1a07c23 */ /* 0x000fe20008010814 */
[--C-:B------:R-:W-:Y:S01]  /*d7a0*/  FFMA.FTZ R161, R175, UR5, -R152.reuse ;  /* 0x00000005afa17c23 */ /* 0x100fe20008010898 */
[----:B------:R-:W-:Y:S01]  /*d7b0*/  FFMA.FTZ R197, R162, UR5, -R152 ;  /* 0x00000005a2c57c23 */ /* 0x000fe20008010898 */
[----:B------:R-:W-:Y:S01]  /*d7c0*/  FFMA.FTZ R20, R157, UR5, -R20 ;  /* 0x000000059d147c23 */ /* 0x000fe20008010814 */
[----:B------:R-:W1:Y:S01]  /*d7d0*/  MUFU.EX2 R180, R180 ;  /* 0x000000b400b47308 */ /* 0x000e620000000800 */
[----:B0-----:R-:W-:Y:S01]  /*d7e0*/  FFMA.FTZ R5, R2, R5, R209 ;  /* 0x0000000502057223 */ /* 0x001fe200000100d1 */
[--C-:B------:R-:W-:Y:S01]  /*d7f0*/  FFMA.FTZ R157, R163, UR5, -R152.reuse ;  /* 0x00000005a39d7c23 */ /* 0x100fe20008010898 */
[--C-:B------:R-:W-:Y:S01]  /*d800*/  FFMA.FTZ R193, R154, UR5, -R152.reuse ;  /* 0x000000059ac17c23 */ /* 0x100fe20008010898 */
[--C-:B------:R-:W-:Y:S01]  /*d810*/  FFMA.FTZ R199, R166, UR5, -R152.reuse ;  /* 0x00000005a6c77c23 */ /* 0x100fe20008010898 */
[----:B------:R-:W-:-:S03]  /*d820*/  FFMA.FTZ R195, R158, UR5, -R152 ;  /* 0x000000059ec37c23 */ /* 0x000fc60008010898 */
        /* <DEDUP_REMOVED lines=18> */
[----:B------:R-:W-:-:S06]  /*d950*/  FFMA.FTZ R156, R167, UR5, -R152 ;  /* 0x00000005a79c7c23 */ /* 0x000fcc0008010898 */
        /* <DEDUP_REMOVED lines=12> */
[--C-:B------:R-:W-:Y:S01]  /*da20*/  FFMA.FTZ R153, R155, UR5, -R152.reuse ;  /* 0x000000059b997c23 */ /* 0x100fe20008010898 */
[----:B------:R-:W-:-:S05]  /*da30*/  FFMA.FTZ R152, R159, UR5, -R152 ;  /* 0x000000059f987c23 */ /* 0x000fca0008010898 */
        /* <DEDUP_REMOVED lines=46> */
.L_x_2232:
[----:B------:R-:W0:Y:S01]  /*dd20*/  S2UR UR6, SR_CgaCtaId ;  /* 0x00000000000679c3 */ /* 0x000e220000008800 */
[----:B------:R-:W-:Y:S01]  /*dd30*/  UIADD3 UR4, UR4, 0x38860, URZ ;  /* 0x0003886004047890 */ /* 0x000fe2000fffe03f */
[----:B------:R-:W-:Y:S01]  /*dd40*/  ISETP.LT.AND P1, PT, RZ, UR61, PT ;  /* 0x0000003dff007c0c */ /* 0x000fe2000bf21270 */
[----:B------:R-:W-:Y:S01]  /*dd50*/  UIADD3 UR61, UR61, -0x1, URZ ;  /* 0xffffffff3d3d7890 */ /* 0x000fe2000fffe03f */
[----:B------:R-:W-:Y:S01]  /*dd60*/  F2FP.BF16.F32.PACK_AB R198, R23, R198 ;  /* 0x000000c617c6723e */ /* 0x000fe200000010ff */
[----:B------:R-:W-:Y:S01]  /*dd70*/  UMOV UR60, UR36 ;  /* 0x00000024003c7c82 */ /* 0x000fe20008000000 */
        /* <DEDUP_REMOVED lines=25> */
[----:B------:R-:W-:Y:S06]  /*df10*/  @P1 BRA `(.L_x_2233) ;  /* 0xffffffc000101947 */ /* 0x000fec000383ffff */
.L_x_2222:
        /* <DEDUP_REMOVED lines=131> */
.L_x_2234:
[----:B------:R-:W-:Y:S02]  /*e750*/  R2UR UR6, R16 ;  /* 0x00000000100672ca */ /* 0x000fe400000e0000 */
[----:B------:R-:W-:-:S11]  /*e760*/  R2UR UR4, R17 ;  /* 0x00000000110472ca */ /* 0x000fd600000e0000 */
[----:B------:R-:W-:Y:S02]  /*e770*/  ULEA UR7, UR36, UR6, 0x3 ;  /* 0x0000000624077291 */ /* 0x000fe4000f8e183f */
[----:B------:R-:W-:-:S05]  /*e780*/  IMAD.U32 R0, RZ, RZ, UR4 ;  /* 0x00000004ff007e24 */ /* 0x000fca000f8e00ff */
[----:B------:R-:W-:-:S04]  /*e790*/  SHF.L.U32 R0, R0, 0x1f, RZ ;  /* 0x0000001f00007819 */ /* 0x000fc800000006ff */
[----:B------:R0:W1:Y:S01]  /*e7a0*/  SYNCS.PHASECHK.TRANS64.TRYWAIT P1, [UR7+0x38850], R0 ;  /* 0x03885000ff0075a7 */ /* 0x0000620008020147 */
[----:B------:R-:W-:Y:S05]  /*e7b0*/  @!P0 BRA `(.L_x_2235) ;  /* 0x0000000000048947 */ /* 0x000fea0003800000 */
[----:B------:R-:W-:Y:S01]  /*e7c0*/  BPT.TRAP 0x1 ;  /* 0x000000040000795c */ /* 0x000fe20000300000 */
.L_x_2235:
[----:B-1----:R-:W-:Y:S05]  /*e7d0*/  @P1 BRA `(.L_x_2236) ;  /* 0x0000000000081947 */ /* 0x002fea0003800000 */
[----:B------:R-:W1:Y:S02]  /*e7e0*/  SYNCS.PHASECHK.TRANS64.TRYWAIT P1, [UR7+0x38850], R0 ;  /* 0x03885000ff0075a7 */ /* 0x000e640008020147 */
[----:B-1----:R-:W-:Y:S05]  /*e7f0*/  @!P1 BRA `(.L_x_2237) ;  /* 0x0000007c00909947 */ /* 0x002fea0003800000 */
.L_x_2236:
[----:B------:R-:W-:Y:S01]  /*e800*/  R2UR UR4, R16 ;  /* 0x00000000100472ca */ /* 0x000fe200000e0000 */
[----:B------:R-:W-:Y:S01]  /*e810*/  WARPGROUP.ARRIVE ;  /* 0x00000000000079c5 */ /* 0x000fe20000000000 */
[----:B------:R-:W-:Y:S01]  /*e820*/  UMOV UR11, 0x40000040 ;  /* 0x40000040000b7882 */ /* 0x000fe20000000000 */
[----:B-1----:R-:W1:Y:S01]  /*e830*/  SHFL.BFLY PT, R7, R18, 0x2, 0x1f ;  /* 0x0c401f0012077f89 */ /* 0x002e6200000e0000 */
[----:B------:R-:W-:Y:S01]  /*e840*/  MOV R6, RZ ;  /* 0x000000ff00067202 */ /* 0x000fe20000000f00 */
[----:B------:R-:W-:Y:S02]  /*e850*/  IMAD.U32 R13, RZ, RZ, UR5 ;  /* 0x00000005ff0d7e24 */ /* 0x000fe4000f8e00ff */
[----:B0-----:R-:W0:Y:S06]  /*e860*/  SHFL.BFLY PT, R0, R5, 0x2, 0x1f ;  /* 0x0c401f0005007f89 */ /* 0x001e2c00000e0000 */
[----:B------:R-:W-:-:S04]  /*e870*/  UIADD3 UR4, UR4, 0x400, URZ ;  /* 0x0000040004047890 */ /* 0x000fc8000fffe03f */
[----:B------:R-:W-:-:S04]  /*e880*/  USHF.R.U32.HI UR4, URZ, 0x4, UR4 ;  /* 0x000000043f047899 */ /* 0x000fc80008011604 */
[----:B------:R-:W-:-:S04]  /*e890*/  ULOP3.LUT UR4, UR4, 0x3fff, URZ, 0xc0, !UPT ;  /* 0x00003fff04047892 */ /* 0x000fc8000f8ec03f */
[----:B------:R-:W-:Y:S01]  /*e8a0*/  ULOP3.LUT UR4, UR4, 0x2800000, URZ, 0xfc, !UPT ;  /* 0x0280000004047892 */ /* 0x000fe2000f8efc3f */
[----:B-1----:R-:W-:-:S03]  /*e8b0*/  FADD.FTZ R7, R7, R18 ;  /* 0x0000001207077221 */ /* 0x002fc60000010000 */
[----:B------:R-:W-:Y:S01]  /*e8c0*/  UIMAD UR4, UR36, 0xa00, UR4 ;  /* 0x00000a00240478a4 */ /* 0x000fe2000f8e0204 */
[----:B0-----:R-:W-:Y:S01]  /*e8d0*/  FADD.FTZ R2, R0, R5 ;  /* 0x0000000500027221 */ /* 0x001fe20000010000 */
[----:B------:R-:W-:Y:S02]  /*e8e0*/  IMAD.MOV.U32 R5, RZ, RZ, RZ ;  /* 0x000000ffff057224 */ /* 0x000fe400078e00ff */
[----:B------:R-:W-:Y:S01]  /*e8f0*/  UIADD3 UR6, UR4, 0x80, URZ ;  /* 0x0000008004067890 */ /* 0x000fe2000fffe03f */
[----:B------:R-:W0:Y:S02]  /*e900*/  SHFL.BFLY PT, R0, R7, 0x1, 0x1f ;  /* 0x0c201f0007007f89 */ /* 0x000e2400000e0000 */
[----:B------:R-:W-:Y:S02]  /*e910*/  UMOV UR10, UR4 ;  /* 0x00000004000a7c82 */ /* 0x000fe40008000000 */
[----:B------:R-:W-:Y:S01]  /*e920*/  HGMMA.64x256x16.F32.BF16 R24, R208, gdesc[UR8].tnspB, R24, gsb0 ;  /* 0x43e00008d0187df0 */ /* 0x000fe20008001818 */
[----:B------:R-:W-:Y:S01]  /*e930*/  UMOV UR11, 0x40000040 ;  /* 0x40000040000b7882 */ /* 0x000fe20000000000 */
[----:B------:R-:W-:Y:S01]  /*e940*/  UMOV UR10, UR6 ;  /* 0x00000006000a7c82 */ /* 0x000fe20008000000 */
[----:B------:R-:W-:Y:S01]  /*e950*/  UIADD3 UR6, UR4, 0x100, URZ ;  /* 0x0000010004067890 */ /* 0x000fe2000fffe03f */
[----:B------:R-:W1:Y:S01]  /*e960*/  SHFL.BFLY PT, R9, R2, 0x1, 0x1f ;  /* 0x0c201f0002097f89 */ /* 0x000e6200000e0000 */
[----:B0-----:R-:W-:Y:S01]  /*e970*/  FADD.FTZ R11, R7, R0 ;  /* 0x00000000070b7221 */ /* 0x001fe20000010000 */
[----:B------:R-:W-:-:S02]  /*e980*/  IMAD.U32 R7, RZ, RZ, UR5 ;  /* 0x00000005ff077e24 */ /* 0x000fc4000f8e00ff */
[----:B------:R-:W-:Y:S02]  /*e990*/  IMAD.MOV.U32 R0, RZ, RZ, -0x800000 ;  /* 0xff800000ff007424 */ /* 0x000fe400078e00ff */
[----:B------:R-:W-:Y:S01]  /*e9a0*/  FSETP.NE.FTZ.AND P1, PT, R11, RZ, PT ;  /* 0x000000ff0b00720b */ /* 0x000fe20003f35000 */
[----:B-1----:R-:W-:Y:S01]  /*e9b0*/  FADD.FTZ R12, R2, R9 ;  /* 0x00000009020c7221 */ /* 0x002fe20000010000 */
[----:B------:R-:W-:-:S04]  /*e9c0*/  IMAD.MOV.U32 R2, RZ, RZ, -0x800000 ;  /* 0xff800000ff027424 */ /* 0x000fc800078e00ff */
[----:B------:R-:W-:-:S07]  /*e9d0*/  FSETP.NE.FTZ.AND P2, PT, R12, RZ, PT ;  /* 0x000000ff0c00720b */ /* 0x000fce0003f55000 */
[----:B------:R-:W0:Y:S01]  /*e9e0*/  @P1 MUFU.LG2 R8, R11 ;  /* 0x0000000b00081308 */ /* 0x000e220000000c00 */
[----:B------:R-:W-:-:S07]  /*e9f0*/  @P1 FMUL.FTZ R7, R7, 0.69314718246459960938 ;  /* 0x3f31721807071820 */ /* 0x000fce0000410000 */
[----:B------:R-:W1:Y:S01]  /*ea00*/  @P2 MUFU.LG2 R9, R12 ;  /* 0x0000000c00092308 */ /* 0x000e620000000c00 */
[----:B------:R-:W-:-:S07]  /*ea10*/  @P2 FMUL.FTZ R13, R13, 0.69314718246459960938 ;  /* 0x3f3172180d0d2820 */ /* 0x000fce0000410000 */
        /* <DEDUP_REMOVED lines=32> */
.L_x_2238:
[----:B------:R-:W0:Y:S01]  /*ec20*/  S2UR UR8, SR_CgaCtaId ;  /* 0x00000000000879c3 */ /* 0x000e220000008800 */
[----:B------:R-:W-:Y:S01]  /*ec30*/  UIADD3 UR4, UR7, 0x38860, URZ ;  /* 0x0003886007047890 */ /* 0x000fe2000fffe03f */
[----:B------:R-:W-:Y:S01]  /*ec40*/  R2UR UR6, R223 ;  /* 0x00000000df0672ca */ /* 0x000fe200000e0000 */
[----:B------:R-:W-:Y:S01]  /*ec50*/  UIADD3 UR36, UR36, 0x1, URZ ;  /* 0x0000000124247890 */ /* 0x000fe2000fffe03f */
[----:B------:R-:W-:Y:S01]  /*ec60*/  R2UR UR5, R17 ;  /* 0x00000000110572ca */ /* 0x000fe200000e0000 */
        /* <DEDUP_REMOVED lines=133> */
[----:B------:R-:W-:Y:S01]  /*f4c0*/  FMUL.FTZ R162, R147, R5 ;  /* 0x0000000593a27220 */ /* 0x000fe20000410000 */
[----:B------:R-:W-:-:S02]  /*f4d0*/  IMAD.U32 R17, RZ, RZ, UR5 ;  /* 0x00000005ff117e24 */ /* 0x000fc4000f8e00ff */
[-C--:B------:R-:W-:Y:S01]  /*f4e0*/  FMUL.FTZ R163, R150, R5.reuse ;  /* 0x0000000596a37220 */ /* 0x080fe20000410000 */
[----:B------:R-:W-:Y:S01]  /*f4f0*/  FMUL.FTZ R165, R151, R5 ;  /* 0x0000000597a57220 */ /* 0x000fe20000410000 */
[----:B------:R-:W-:-:S12]  /*f500*/  USEL UR36, UR36, URZ, UP0 ;  /* 0x0000003f24247287 */ /* 0x000fd80008000000 */
.L_x_2202:
[----:B------:R-:W0:Y:S08]  /*f510*/  S2UR UR5, SR_CgaCtaId ;  /* 0x00000000000579c3 */ /* 0x000e300000008800 */
[----:B------:R-:W-:Y:S06]  /*f520*/  BAR.SYNC.DEFER_BLOCKING 0x5, 0x180 ;  /* 0x0146000000007b1d */ /* 0x000fec0000010000 */
[----:B------:R-:W-:Y:S01]  /*f530*/  UMOV UR4, 0x400 ;  /* 0x0000040000047882 */ /* 0x000fe20000000000 */
[----:B------:R-:W-:Y:S01]  /*f540*/  BSSY B0, `(.L_x_2239) ;  /* 0x00002a5000007945 */ /* 0x000fe20003800000 */
[----:B0-----:R-:W-:-:S09]  /*f550*/  ULEA UR13, UR5, UR4, 0x18 ;  /* 0x00000004050d7291 */ /* 0x001fd2000f8ec03f */
[----:B------:R-:W0:Y:S02]  /*f560*/  LDS R4, [UR13+0x388d0] ;  /* 0x0388d00dff047984 */ /* 0x000e240008000800 */
[----:B0-----:R-:W-:Y:S01]  /*f570*/  R2UR UR4, R4 ;  /* 0x00000000040472ca */ /* 0x001fe200000e0000 */
[----:B------:R-:W-:Y:S06]  /*f580*/  BAR.ARV 0x4, 0x180 ;  /* 0x0106000000007b1d */ /* 0x000fec0000002000 */
[----:B------:R-:W-:Y:S08]  /*f590*/  @P0 BRA `(.L_x_2240) ;  /* 0x0000001c00700947 */ /* 0x000ff00003800000 */
[----:B------:R-:W0:Y:S01]  /*f5a0*/  S2UR UR5, SR_SWINHI ;  /* 0x00000000000579c3 */ /* 0x000e220000002f00 */
[----:B------:R-:W-:Y:S01]  /*f5b0*/  IMAD.MOV.U32 R18, RZ, RZ, 0x2 ;  /* 0x00000002ff127424 */ /* 0x000fe200078e00ff */
[----:B------:R-:W-:Y:S01]  /*f5c0*/  R2UR UR11, R220 ;  /* 0x00000000dc0b72ca */ /* 0x000fe200000e0000 */
[----:B------:R-:W-:Y:S01]  /*f5d0*/  IMAD R156, R222, 0x40, R22 ;  /* 0x00000040de9c7824 */ /* 0x000fe200078e0216 */
[----:B------:R-:W-:Y:S01]  /*f5e0*/  R2UR UR14, R213 ;  /* 0x00000000d50e72ca */ /* 0x000fe200000e0000 */
[----:B------:R-:W-:-:S03]  /*f5f0*/  IMAD.MOV.U32 R157, RZ, RZ, 0x2 ;  /* 0x00000002ff9d7424 */ /* 0x000fc600078e00ff */
[----:B------:R-:W-:Y:S01]  /*f600*/  BAR.SYNC.DEFER_BLOCKING 0x1, 0x100 ;  /* 0x0044000000007b1d */ /* 0x000fe20000010000 */
[----:B------:R-:W-:Y:S02]  /*f610*/  F2FP.BF16.F32.PACK_AB R24, R25, R24 ;  /* 0x000000181918723e */ /* 0x000fe400000010ff */
[----:B------:R-:W-:Y:S02]  /*f620*/  R2UR UR15, R221 ;  /* 0x00000000dd0f72ca */ /* 0x000fe400000e0000 */
[----:B------:R-:W-:Y:S01]  /*f630*/  F2FP.BF16.F32.PACK_AB R25, R27, R26 ;  /* 0x0000001a1b19723e */ /* 0x000fe200000010ff */
[----:B------:R-:W-:Y:S01]  /*f640*/  ULDC.64 UR8, c[0x0][0xb90] ;  /* 0x0002e40000087ab9 */ /* 0x000fe20000000a00 */
[----:B------:R-:W-:Y:S01]  /*f650*/  F2FP.BF16.F32.PACK_AB R27, R31, R30 ;  /* 0x0000001e1f1b723e */ /* 0x000fe200000010ff */
[----:B------:R-:W-:Y:S01]  /*f660*/  USHF.R.S32.HI UR10, URZ, 0x1f, UR11 ;  /* 0x0000001f3f0a7899 */ /* 0x000fe2000801140b */
[----:B------:R-:W-:Y:S02]  /*f670*/  F2FP.BF16.F32.PACK_AB R26, R29, R28 ;  /* 0x0000001c1d1a723e */ /* 0x000fe400000010ff */
[----:B------:R-:W-:-:S02]  /*f680*/  F2FP.BF16.F32.PACK_AB R161, R162, R161 ;  /* 0x000000a1a2a1723e */ /* 0x000fc400000010ff */
[----:B------:R-:W-:-:S03]  /*f690*/  F2FP.BF16.F32.PACK_AB R162, R149, R148 ;  /* 0x0000009495a2723e */ /* 0x000fc600000010ff */
[----:B------:R-:W-:Y:S01]  /*f6a0*/  USHF.R.S32.HI UR12, URZ, 0x1f, UR15 ;  /* 0x0000001f3f0c7899 */ /* 0x000fe2000801140f */
[----:B------:R-:W-:Y:S01]  /*f6b0*/  F2FP.BF16.F32.PACK_AB R163, R165, R163 ;  /* 0x000000a3a5a3723e */ /* 0x000fe200000010ff */
[----:B------:R-:W-:Y:S01]  /*f6c0*/  UMOV UR6, UR13 ;  /* 0x0000000d00067c82 */ /* 0x000fe20008000000 */
[----:B0-----:R-:W-:Y:S01]  /*f6d0*/  UMOV UR7, UR5 ;  /* 0x0000000500077c82 */ /* 0x001fe20008000000 */
[----:B------:R-:W-:Y:S01]  /*f6e0*/  UIMAD UR5, UR10, UR8, URZ ;  /* 0x000000080a0572a4 */ /* 0x000fe2000f8e023f */
[----:B------:R-:W-:-:S03]  /*f6f0*/  IMAD.WIDE R18, R227, R18, UR6 ;  /* 0x00000006e3127e25 */ /* 0x000fc6000f8e0212 */
[----:B------:R-:W-:Y:S01]  /*f700*/  UIMAD UR5, UR11, UR9, UR5 ;  /* 0x000000090b0572a4 */ /* 0x000fe2000f8e0205 */
[----:B------:R-:W-:Y:S01]  /*f710*/  IMAD.WIDE R156, R156, R157, UR6 ;  /* 0x000000069c9c7e25 */ /* 0x000fe2000f8e029d */
[C---:B------:R-:W-:Y:S01]  /*f720*/  IADD3 R109, P2, R18.reuse, 0x8020, RZ ;  /* 0x00008020126d7810 */ /* 0x040fe20007f5e0ff */
[----:B------:R-:W-:Y:S01]  /*f730*/  UIMAD.WIDE.U32 UR6, UR11, UR8, URZ ;  /* 0x000000080b0672a5 */ /* 0x000fe2000f8e003f */
[C---:B------:R-:W-:Y:S02]  /*f740*/  IADD3 R135, P4, R18.reuse, 0xc040, RZ ;  /* 0x0000c04012877810 */ /* 0x040fe40007f9e0ff */
[C---:B------:R-:W-:Y:S01]  /*f750*/  LOP3.LUT R159, R18.reuse, 0x380, RZ, 0xc0, !PT ;  /* 0x00000380129f7812 */ /* 0x040fe200078ec0ff */
[--C-:B------:R-:W-:Y:S01]  /*f760*/  IMAD.X R147, RZ, RZ, R19.reuse, P2 ;  /* 0x000000ffff937224 */ /* 0x100fe200010e0613 */
[C---:B------:R-:W-:Y:S01]  /*f770*/  IADD3 R15, P3, R18.reuse, 0xc060, RZ ;  /* 0x0000c060120f7810 */ /* 0x040fe20007f7e0ff */
[----:B------:R-:W-:Y:S01]  /*f780*/  ULDC.64 UR8, c[0x0][0xb98] ;  /* 0x0002e60000087ab9 */ /* 0x000fe20000000a00 */
[----:B------:R-:W-:Y:S01]  /*f790*/  LOP3.LUT R10, R109, 0x380, RZ, 0xc0, !PT ;  /* 0x000003806d0a7812 */ /* 0x000fe200078ec0ff */
[----:B------:R-:W-:Y:S01]  /*f7a0*/  UIADD3 UR7, UR7, UR5, URZ ;  /* 0x0000000507077290 */ /* 0x000fe2000fffe03f */
[----:B------:R-:W-:Y:S01]  /*f7b0*/  LOP3.LUT R134, R135, 0x380, RZ, 0xc0, !PT ;  /* 0x0000038087867812 */ /* 0x000fe200078ec0ff */
[----:B------:R-:W-:Y:S01]  /*f7c0*/  UIMAD UR5, UR12, UR8, URZ ;  /* 0x000000080c0572a4 */ /* 0x000fe2000f8e023f */
[C---:B------:R-:W-:Y:S01]  /*f7d0*/  IADD3 R4, P2, R18.reuse, 0x4000, RZ ;  /* 0x0000400012047810 */ /* 0x040fe20007f5e0ff */
[----:B------:R-:W-:Y:S01]  /*f7e0*/  UIMAD.WIDE.U32 UR6, UR15, UR8, UR6 ;  /* 0x000000080f0672a5 */ /* 0x000fe2000f8e0006 */
[----:B------:R-:W-:Y:S01]  /*f7f0*/  SHF.R.U64 R159, R159, 0x3, RZ ;  /* 0x000000039f9f7819 */ /* 0x000fe200000012ff */
[----:B------:R-:W-:Y:S01]  /*f800*/  UIMAD UR5, UR15, UR9, UR5 ;  /* 0x000000090f0572a4 */ /* 0x000fe2000f8e0205 */
[----:B------:R-:W-:Y:S01]  /*f810*/  LOP3.LUT R14, R15, 0x380, RZ, 0xc0, !PT ;  /* 0x000003800f0e7812 */ /* 0x000fe200078ec0ff */
[----:B------:R-:W-:Y:S01]  /*f820*/  IMAD.X R127, RZ, RZ, R19, P2 ;  /* 0x000000ffff7f7224 */ /* 0x000fe200010e0613 */
[----:B------:R-:W-:Y:S01]  /*f830*/  IADD3 R115, P6, R18, 0xc000, RZ ;  /* 0x0000c00012737810 */ /* 0x000fe20007fde0ff */
[----:B------:R-:W-:Y:S01]  /*f840*/  ULDC.64 UR8, c[0x0][0xae8] ;  /* 0x0002ba0000087ab9 */ /* 0x000fe20000000a00 */
[----:B------:R-:W-:-:S02]  /*f850*/  SHF.R.U64 R10, R10, 0x3, RZ ;  /* 0x000000030a0a7819 */ /* 0x000fc400000012ff */
[----:B------:R-:W-:Y:S02]  /*f860*/  IADD3 R113, P0, R18, 0x8060, RZ ;  /* 0x0000806012717810 */ /* 0x000fe40007f1e0ff */
[----:B------:R-:W-:Y:S02]  /*f870*/  SHF.R.U64 R134, R134, 0x3, RZ ;  /* 0x0000000386867819 */ /* 0x000fe400000012ff */
[----:B------:R-:W-:Y:S01]  /*f880*/  LOP3.LUT R158, R159, R18, RZ, 0x3c, !PT ;  /* 0x000000129f9e7212 */ /* 0x000fe200078e3cff */
[----:B------:R-:W-:Y:S01]  /*f890*/  IMAD.X R151, RZ, RZ, R19, P0 ;  /* 0x000000ffff977224 */ /* 0x000fe200000e0613 */
[----:B------:R-:W-:Y:S02]  /*f8a0*/  SHF.R.U64 R14, R14, 0x3, RZ ;  /* 0x000000030e0e7819 */ /* 0x000fe400000012ff */
[----:B------:R-:W-:Y:S02]  /*f8b0*/  LOP3.LUT R8, R115, 0x380, RZ, 0xc0, !PT ;  /* 0x0000038073087812 */ /* 0x000fe400078ec0ff */
[----:B------:R-:W-:-:S02]  /*f8c0*/  MOV R159, R19 ;  /* 0x00000013009f7202 */ /* 0x000fc40000000f00 */
[----:B------:R-:W-:Y:S02]  /*f8d0*/  LOP3.LUT R146, R10, R109, RZ, 0x3c, !PT ;  /* 0x0000006d0a927212 */ /* 0x000fe400078e3cff */
[----:B------:R-:W-:Y:S02]  /*f8e0*/  LOP3.LUT R6, R113, 0x380, RZ, 0xc0, !PT ;  /* 0x0000038071067812 */ /* 0x000fe400078ec0ff */
[----:B------:R-:W-:Y:S02]  /*f8f0*/  IADD3 R109, P2, R156, 0x7000, RZ ;  /* 0x000070009c6d7810 */ /* 0x000fe40007f5e0ff */
[----:B------:R-:W-:Y:S01]  /*f900*/  LOP3.LUT R134, R134, R135, RZ, 0x3c, !PT ;  /* 0x0000008786867212 */ /* 0x000fe200078e3cff */
[--C-:B------:R-:W-:Y:S01]  /*f910*/  IMAD.X R135, RZ, RZ, R19.reuse, P4 ;  /* 0x000000ffff877224 */ /* 0x100fe200020e0613 */
[----:B------:R-:W-:Y:S01]  /*f920*/  LOP3.LUT R14, R14, R15, RZ, 0x3c, !PT ;  /* 0x0000000f0e0e7212 */ /* 0x000fe200078e3cff */
[----:B------:R-:W-:Y:S01]  /*f930*/  IMAD.X R15, RZ, RZ, R19, P3 ;  /* 0x000000ffff0f7224 */ /* 0x000fe200018e0613 */
[----:B------:R-:W-:-:S02]  /*f940*/  SHF.R.U64 R8, R8, 0x3, RZ ;  /* 0x0000000308087819 */ /* 0x000fc400000012ff */
[----:B------:R-:W-:Y:S02]  /*f950*/  MOV R159, R158 ;  /* 0x0000009e009f7202 */ /* 0x000fe40000000f00 */
[----:B------:R-:W-:Y:S01]  /*f960*/  IADD3 R107, P4, R18, 0x8000, RZ ;  /* 0x00008000126b7810 */ /* 0x000fe20007f9e0ff */
[----:B------:R-:W0:Y:S01]  /*f970*/  LDC R158, c[0x0][0xbe8] ;  /* 0x0002fa00ff9e7b82 */ /* 0x000e220000000800 */
[----:B------:R-:W-:Y:S01]  /*f980*/  SHF.R.U64 R6, R6, 0x3, RZ ;  /* 0x0000000306067819 */ /* 0x000fe200000012ff */
[----:B------:R1:W-:Y:S01]  /*f990*/  STSM.16.M88.4 [R159], R24 ;  /* 0x000000189f007844 */ /* 0x0003e20000000200 */
[----:B------:R-:W-:Y:S01]  /*f9a0*/  LOP3.LUT R108, R109, 0x380, RZ, 0xc0, !PT ;  /* 0x000003806d6c7812 */ /* 0x000fe200078ec0ff */
[----:B------:R-:W-:Y:S01]  /*f9b0*/  IMAD.X R155, RZ, RZ, R19, P4 ;  /* 0x000000ffff9b7224 */ /* 0x000fe200020e0613 */
[----:B------:R-:W-:Y:S02]  /*f9c0*/  IADD3 R21, P3, R18, 0x20, RZ ;  /* 0x0000002012157810 */ /* 0x000fe40007f7e0ff */
[----:B------:R-:W-:-:S02]  /*f9d0*/  LOP3.LUT R142, R8, R115, RZ, 0x3c, !PT ;  /* 0x00000073088e7212 */ /* 0x000fc400078e3cff */
[----:B------:R-:W-:Y:S01]  /*f9e0*/  IADD3 R111, P1, R18, 0x8040, RZ ;  /* 0x00008040126f7810 */ /* 0x000fe20007f3e0ff */
[--C-:B------:R-:W-:Y:S01]  /*f9f0*/  IMAD.X R153, RZ, RZ, R19.reuse, P3 ;  /* 0x000000ffff997224 */ /* 0x100fe200018e0613 */
[----:B------:R-:W-:Y:S02]  /*fa00*/  LOP3.LUT R150, R6, R113, RZ, 0x3c, !PT ;  /* 0x0000007106967212 */ /* 0x000fe400078e3cff */
[----:B------:R-:W-:Y:S01]  /*fa10*/  LOP3.LUT R8, R107, 0x380, RZ, 0xc0, !PT ;  /* 0x000003806b087812 */ /* 0x000fe200078ec0ff */
[----:B------:R-:W-:Y:S01]  /*fa20*/  IMAD.X R131, RZ, RZ, R19, P1 ;  /* 0x000000ffff837224 */ /* 0x000fe200008e0613 */
[----:B------:R-:W-:Y:S02]  /*fa30*/  SHF.R.U64 R108, R108, 0x3, RZ ;  /* 0x000000036c6c7819 */ /* 0x000fe400000012ff */
[----:B------:R-:W-:Y:S02]  /*fa40*/  IADD3 R139, P5, R18, 0xc020, RZ ;  /* 0x0000c020128b7810 */ /* 0x000fe40007fbe0ff */
[----:B------:R-:W-:-:S02]  /*fa50*/  LOP3.LUT R6, R21, 0x380, RZ, 0xc0, !PT ;  /* 0x0000038015067812 */ /* 0x000fc400078ec0ff */
[----:B------:R-:W-:Y:S02]  /*fa60*/  SHF.R.U64 R8, R8, 0x3, RZ ;  /* 0x0000000308087819 */ /* 0x000fe400000012ff */
[----:B------:R-:W-:Y:S01]  /*fa70*/  LOP3.LUT R108, R108, R109, RZ, 0x3c, !PT ;  /* 0x0000006d6c6c7212 */ /* 0x000fe200078e3cff */
[----:B------:R-:W-:Y:S01]  /*fa80*/  IMAD.X R109, RZ, RZ, R157, P2 ;  /* 0x000000ffff6d7224 */ /* 0x000fe200010e069d */
[----:B------:R-:W-:Y:S02]  /*fa90*/  LOP3.LUT R138, R139, 0x380, RZ, 0xc0, !PT ;  /* 0x000003808b8a7812 */ /* 0x000fe400078ec0ff */
[----:B------:R-:W-:Y:S02]  /*faa0*/  IADD3 R101, P0, R18, 0x4020, RZ ;  /* 0x0000402012657810 */ /* 0x000fe40007f1e0ff */
[----:B------:R-:W-:Y:S02]  /*fab0*/  SHF.R.U64 R6, R6, 0x3, RZ ;  /* 0x0000000306067819 */ /* 0x000fe400000012ff */
[----:B------:R-:W-:Y:S01]  /*fac0*/  IADD3 R23, P1, R18, 0x40, RZ ;  /* 0x0000004012177810 */ /* 0x000fe20007f3e0ff */
[----:B------:R-:W-:Y:S01]  /*fad0*/  IMAD.X R9, RZ, RZ, R19, P0 ;  /* 0x000000ffff097224 */ /* 0x000fe200000e0613 */
[----:B------:R-:W-:-:S02]  /*fae0*/  IADD3 R123, P2, R156, 0xe000, RZ ;  /* 0x0000e0009c7b7810 */ /* 0x000fc40007f5e0ff */
[----:B------:R-:W-:Y:S01]  /*faf0*/  LOP3.LUT R154, R8, R107, RZ, 0x3c, !PT ;  /* 0x0000006b089a7212 */ /* 0x000fe200078e3cff */
[----:B------:R-:W-:Y:S01]  /*fb00*/  IMAD.X R7, RZ, RZ, R19, P1 ;  /* 0x000000ffff077224 */ /* 0x000fe200008e0613 */
[----:B------:R-:W-:Y:S02]  /*fb10*/  SHF.R.U64 R138, R138, 0x3, RZ ;  /* 0x000000038a8a7819 */ /* 0x000fe400000012ff */
[----:B------:R-:W-:Y:S02]  /*fb20*/  LOP3.LUT R152, R6, R21, RZ, 0x3c, !PT ;  /* 0x0000001506987212 */ /* 0x000fe400078e3cff */
[----:B------:R-:W-:Y:S02]  /*fb30*/  LOP3.LUT R8, R101, 0x380, RZ, 0xc0, !PT ;  /* 0x0000038065087812 */ /* 0x000fe400078ec0ff */
[----:B------:R-:W-:Y:S02]  /*fb40*/  LOP3.LUT R6, R23, 0x380, RZ, 0xc0, !PT ;  /* 0x0000038017067812 */ /* 0x000fe400078ec0ff */
[----:B------:R-:W-:-:S02]  /*fb50*/  LOP3.LUT R122, R123, 0x380, RZ, 0xc0, !PT ;  /* 0x000003807b7a7812 */ /* 0x000fc400078ec0ff */
[----:B------:R-:W-:Y:S01]  /*fb60*/  LOP3.LUT R138, R138, R139, RZ, 0x3c, !PT ;  /* 0x0000008b8a8a7212 */ /* 0x000fe200078e3cff */
[--C-:B------:R-:W-:Y:S01]  /*fb70*/  IMAD.X R139, RZ, RZ, R19.reuse, P5 ;  /* 0x000000ffff8b7224 */ /* 0x100fe200028e0613 */
[----:B------:R-:W-:Y:S02]  /*fb80*/  IADD3.X R143, RZ, R19, RZ, P6, !PT ;  /* 0x00000013ff8f7210 */ /* 0x000fe400037fe4ff */
[----:B------:R-:W-:Y:S02]  /*fb90*/  SHF.R.U64 R8, R8, 0x3, RZ ;  /* 0x0000000308087819 */ /* 0x000fe400000012ff */
[C---:B------:R-:W-:Y:S02]  /*fba0*/  IADD3 R103, P6, R18.reuse, 0x4040, RZ ;  /* 0x0000404012677810 */ /* 0x040fe40007fde0ff */
[----:B------:R-:W-:Y:S02]  /*fbb0*/  IADD3 R20, P3, R18, 0x60, RZ ;  /* 0x0000006012147810 */ /* 0x000fe40007f7e0ff */
[----:B------:R-:W-:Y:S01]  /*fbc0*/  SHF.R.U64 R6, R6, 0x3, RZ ;  /* 0x0000000306067819 */ /* 0x000fe200000012ff */
[--C-:B------:R-:W-:Y:S01]  /*fbd0*/  IMAD.X R11, RZ, RZ, R19.reuse, P6 ;  /* 0x000000ffff0b7224 */ /* 0x100fe200030e0613 */
[----:B------:R-:W-:Y:S01]  /*fbe0*/  SHF.R.U64 R122, R122, 0x3, RZ ;  /* 0x000000037a7a7819 */ /* 0x000fe200000012ff */
[----:B------:R-:W-:Y:S01]  /*fbf0*/  IMAD.X R5, RZ, RZ, R19, P3 ;  /* 0x000000ffff057224 */ /* 0x000fe200018e0613 */
[----:B------:R-:W-:-:S02]  /*fc00*/  IADD3 R105, P5, R18, 0x4060, RZ ;  /* 0x0000406012697810 */ /* 0x000fc40007fbe0ff */
[----:B------:R-:W-:Y:S02]  /*fc10*/  LOP3.LUT R8, R8, R101, RZ, 0x3c, !PT ;  /* 0x0000006508087212 */ /* 0x000fe400078e3cff */
[----:B------:R-:W-:Y:S02]  /*fc20*/  LOP3.LUT R6, R6, R23, RZ, 0x3c, !PT ;  /* 0x0000001706067212 */ /* 0x000fe400078e3cff */
[----:B------:R-:W-:Y:S02]  /*fc30*/  LOP3.LUT R101, R4, 0x380, RZ, 0xc0, !PT ;  /* 0x0000038004657812 */ /* 0x000fe400078ec0ff */
[----:B------:R-:W-:Y:S01]  /*fc40*/  LOP3.LUT R122, R122, R123, RZ, 0x3c, !PT ;  /* 0x0000007b7a7a7212 */ /* 0x000fe200078e3cff */
[----:B------:R-:W-:Y:S01]  /*fc50*/  IMAD.X R123, RZ, RZ, R157, P2 ;  /* 0x000000ffff7b7224 */ /* 0x000fe200010e069d */
[----:B------:R-:W-:Y:S02]  /*fc60*/  IADD3.X R13, RZ, R19, RZ, P5, !PT ;  /* 0x00000013ff0d7210 */ /* 0x000fe40002ffe4ff */
[----:B------:R-:W-:-:S02]  /*fc70*/  LOP3.LUT R23, R20, 0x380, RZ, 0xc0, !PT ;  /* 0x0000038014177812 */ /* 0x000fc400078ec0ff */
[----:B------:R-:W-:Y:S02]  /*fc80*/  IADD3 R19, P3, R156, 0x1000, RZ ;  /* 0x000010009c137810 */ /* 0x000fe40007f7e0ff */
[----:B0-----:R-:W-:Y:S02]  /*fc90*/  ISETP.NE.AND P2, PT, R158, 0x1, PT ;  /* 0x000000019e00780c */ /* 0x001fe40003f45270 */
[----:B------:R-:W-:Y:S02]  /*fca0*/  SHF.R.U64 R101, R101, 0x3, RZ ;  /* 0x0000000365657819 */ /* 0x000fe400000012ff */
[----:B------:R-:W-:Y:S02]  /*fcb0*/  SHF.R.U64 R23, R23, 0x3, RZ ;  /* 0x0000000317177819 */ /* 0x000fe400000012ff */
[----:B------:R-:W-:Y:S02]  /*fcc0*/  LOP3.LUT R18, R19, 0x380, RZ, 0xc0, !PT ;  /* 0x0000038013127812 */ /* 0x000fe400078ec0ff */
[----:B------:R-:W-:-:S02]  /*fcd0*/  LOP3.LUT R12, R111, 0x380, RZ, 0xc0, !PT ;  /* 0x000003806f0c7812 */ /* 0x000fc400078ec0ff */
[----:B------:R-:W-:Y:S02]  /*fce0*/  LOP3.LUT R126, R101, R4, RZ, 0x3c, !PT ;  /* 0x00000004657e7212 */ /* 0x000fe400078e3cff */
[----:B------:R-:W-:Y:S02]  /*fcf0*/  LOP3.LUT R4, R23, R20, RZ, 0x3c, !PT ;  /* 0x0000001417047212 */ /* 0x000fe400078e3cff */
[----:B------:R-:W-:Y:S02]  /*fd00*/  SHF.R.U64 R18, R18, 0x3, RZ ;  /* 0x0000000312127819 */ /* 0x000fe400000012ff */
[----:B------:R-:W-:Y:S02]  /*fd10*/  SHF.R.U64 R12, R12, 0x3, RZ ;  /* 0x000000030c0c7819 */ /* 0x000fe400000012ff */
[----:B------:R-:W-:Y:S02]  /*fd20*/  MOV R142, R142 ;  /* 0x0000008e008e7202 */ /* 0x000fe40000000f00 */
[----:B------:R-:W-:-:S02]  /*fd30*/  MOV R143, R4 ;  /* 0x00000004008f7202 */ /* 0x000fc40000000f00 */
[----:B------:R-:W-:Y:S01]  /*fd40*/  LOP3.LUT R18, R18, R19, RZ, 0x3c, !PT ;  /* 0x0000001312127212 */ /* 0x000fe200078e3cff */
[----:B------:R-:W-:Y:S01]  /*fd50*/  IMAD.X R19, RZ, RZ, R157, P3 ;  /* 0x000000ffff137224 */ /* 0x000fe200018e069d */
[----:B------:R-:W-:Y:S02]  /*fd60*/  F2FP.BF16.F32.PACK_AB R5, R35, R34 ;  /* 0x000000222305723e */ /* 0x000fe400000010ff */
[----:B------:R-:W-:Y:S01]  /*fd70*/  LOP3.LUT R130, R12, R111, RZ, 0x3c, !PT ;  /* 0x0000006f0c827212 */ /* 0x000fe200078e3cff */
[----:B------:R-:W0:Y:S01]  /*fd80*/  @P2 LDC R34, c[0x0][0xbec] ;  /* 0x0002fb00ff222b82 */ /* 0x000e220000000800 */
[----:B------:R-:W-:Y:S02]  /*fd90*/  IADD3 R111, P3, R156, 0x8000, RZ ;  /* 0x000080009c6f7810 */ /* 0x000fe40007f7e0ff */
[----:B------:R-:W-:Y:S02]  /*fda0*/  LOP3.LUT R12, R105, 0x380, RZ, 0xc0, !PT ;  /* 0x00000380690c7812 */ /* 0x000fe400078ec0ff */
[----:B------:R-:W-:-:S02]  /*fdb0*/  LOP3.LUT R110, R111, 0x380, RZ, 0xc0, !PT ;  /* 0x000003806f6e7812 */ /* 0x000fc400078ec0ff */
[----:B------:R-:W-:Y:S01]  /*fdc0*/  SHF.R.U64 R12, R12, 0x3, RZ ;  /* 0x000000030c0c7819 */ /* 0x000fe200000012ff */
[----:B------:R-:W2:Y:S01]  /*fdd0*/  @P2 LDC R35, c[0x0][0xbf0] ;  /* 0x0002fc00ff232b82 */ /* 0x000ea20000000800 */
[----:B------:R-:W-:Y:S02]  /*fde0*/  SHF.R.U64 R110, R110, 0x3, RZ ;  /* 0x000000036e6e7819 */ /* 0x000fe400000012ff */
[----:B------:R-:W-:Y:S02]  /*fdf0*/  LOP3.LUT R12, R12, R105, RZ, 0x3c, !PT ;  /* 0x000000690c0c7212 */ /* 0x000fe400078e3cff */
[----:B------:R-:W-:Y:S02]  /*fe00*/  IADD3 R105, P0, R156, 0x5000, RZ ;  /* 0x000050009c697810 */ /* 0x000fe40007f1e0ff */
[----:B------:R-:W-:Y:S01]  /*fe10*/  LOP3.LUT R110, R110, R111, RZ, 0x3c, !PT ;  /* 0x0000006f6e6e7212 */ /* 0x000fe200078e3cff */
[----:B------:R-:W-:Y:S01]  /*fe20*/  IMAD.X R111, RZ, RZ, R157, P3 ;  /* 0x000000ffff6f7224 */ /* 0x000fe200018e069d */
[----:B------:R-:W-:-:S02]  /*fe30*/  LOP3.LUT R10, R103, 0x380, RZ, 0xc0, !PT ;  /* 0x00000380670a7812 */ /* 0x000fc400078ec0ff */
[----:B------:R-:W-:Y:S02]  /*fe40*/  IADD3 R30, P3, R156, 0xf000, RZ ;  /* 0x0000f0009c1e7810 */ /* 0x000fe40007f7e0ff */
[----:B------:R-:W-:Y:S02]  /*fe50*/  LOP3.LUT R104, R105, 0x380, RZ, 0xc0, !PT ;  /* 0x0000038069687812 */ /* 0x000fe400078ec0ff */
[----:B------:R-:W-:Y:S01]  /*fe60*/  MOV R146, R146 ;  /* 0x0000009200927202 */ /* 0x000fe20000000f00 */
[----:B------:R-:W-:Y:S01]  /*fe70*/  IMAD.X R31, RZ, RZ, R157, P3 ;  /* 0x000000ffff1f7224 */ /* 0x000fe200018e069d */
[----:B------:R-:W-:Y:S02]  /*fe80*/  MOV R147, R6 ;  /* 0x0000000600937202 */ /* 0x000fe40000000f00 */
[----:B------:R-:W-:Y:S02]  /*fe90*/  SHF.R.U64 R10, R10, 0x3, RZ ;  /* 0x000000030a0a7819 */ /* 0x000fe400000012ff */
[----:B------:R-:W-:-:S02]  /*fea0*/  LOP3.LUT R23, R30, 0x380, RZ, 0xc0, !PT ;  /* 0x000003801e177812 */ /* 0x000fc400078ec0ff */
[----:B------:R-:W-:Y:S01]  /*feb0*/  F2FP.BF16.F32.PACK_AB R6, R37, R172 ;  /* 0x000000ac2506723e */ /* 0x000fe200000010ff */
[----:B------:R-:W-:Y:S01]  /*fec0*/  VIADD R37, R215, UR14 ;  /* 0x0000000ed7257c36 */ /* 0x000fe20008000000 */
[----:B------:R-:W-:Y:S02]  /*fed0*/  SHF.R.U64 R104, R104, 0x3, RZ ;  /* 0x0000000368687819 */ /* 0x000fe400000012ff */
[----:B------:R-:W-:Y:S01]  /*fee0*/  LOP3.LUT R10, R10, R103, RZ, 0x3c, !PT ;  /* 0x000000670a0a7212 */ /* 0x000fe200078e3cff */
[----:B0-----:R-:W-:Y:S01]  /*fef0*/  @P2 IMAD.HI.U32 R34, R37, R34, RZ ;  /* 0x0000002225222227 */ /* 0x001fe200078e00ff */
[----:B------:R-:W-:Y:S02]  /*ff00*/  SHF.R.U64 R23, R23, 0x3, RZ ;  /* 0x0000000317177819 */ /* 0x000fe400000012ff */
[----:B------:R-:W-:Y:S01]  /*ff10*/  LOP3.LUT R104, R104, R105, RZ, 0x3c, !PT ;  /* 0x0000006968687212 */ /* 0x000fe200078e3cff */
[----:B------:R-:W-:Y:S01]  /*ff20*/  IMAD.X R105, RZ, RZ, R157, P0 ;  /* 0x000000ffff697224 */ /* 0x000fe200000e069d */
[----:B------:R-:W-:-:S02]  /*ff30*/  MOV R134, R134 ;  /* 0x0000008600867202 */ /* 0x000fc40000000f00 */
[----:B------:R-:W-:Y:S02]  /*ff40*/  MOV R138, R138 ;  /* 0x0000008a008a7202 */ /* 0x000fe40000000f00 */
[----:B------:R-:W-:Y:S02]  /*ff50*/  IADD3 R119, P0, R156, 0xc000, RZ ;  /* 0x0000c0009c777810 */ /* 0x000fe40007f1e0ff */
[----:B------:R-:W-:Y:S02]  /*ff60*/  LOP3.LUT R30, R23, R30, RZ, 0x3c, !PT ;  /* 0x0000001e171e7212 */ /* 0x000fe400078e3cff */
[----:B------:R-:W-:Y:S02]  /*ff70*/  MOV R130, R130 ;  /* 0x0000008200827202 */ /* 0x000fe40000000f00 */
[----:B------:R-:W-:Y:S02]  /*ff80*/  MOV R152, R152 ;  /* 0x0000009800987202 */ /* 0x000fe40000000f00 */
[----:B------:R-:W-:-:S02]  /*ff90*/  MOV R135, R10 ;  /* 0x0000000a00877202 */ /* 0x000fc40000000f00 */
[----:B------:R-:W-:Y:S02]  /*ffa0*/  MOV R139, R8 ;  /* 0x00000008008b7202 */ /* 0x000fe40000000f00 */
[----:B------:R-:W-:Y:S01]  /*ffb0*/  F2FP.BF16.F32.PACK_AB R4, R33, R171 ;  /* 0x000000ab2104723e */ /* 0x000fe200000010ff */
[----:B------:R-:W-:Y:S01]  /*ffc0*/  IMAD.MOV.U32 R33, RZ, RZ, R37 ;  /* 0x000000ffff217224 */ /* 0x000fe200078e0025 */
[----:B------:R-:W-:Y:S02]  /*ffd0*/  F2FP.BF16.F32.PACK_AB R7, R39, R38 ;  /* 0x000000262707723e */ /* 0x000fe400000010ff */
[----:B------:R-:W-:Y:S02]  /*ffe0*/  MOV R23, R14 ;  /* 0x0000000e00177202 */ /* 0x000fe40000000f00 */
[----:B------:R-:W-:Y:S01]  /*fff0*/  MOV R131, R12 ;  /* 0x0000000c00837202 */ /* 0x000fe20000000f00 */
[----:B------:R0:W-:Y:S01]  /*10000*/  STSM.16.M88.4 [R152], R4 ;  /* 0x0000000498007844 */ /* 0x0001e20000000200 */
[----:B------:R-:W-:-:S02]  /*10010*/  F2FP.BF16.F32.PACK_AB R8, R41, R173 ;  /* 0x000000ad2908723e */ /* 0x000fc400000010ff */
[----:B------:R-:W-:Y:S02]  /*10020*/  F2FP.BF16.F32.PACK_AB R9, R43, R42 ;  /* 0x0000002a2b09723e */ /* 0x000fe400000010ff */
[----:B------:R-:W-:Y:S02]  /*10030*/  F2FP.BF16.F32.PACK_AB R10, R45, R174 ;  /* 0x000000ae2d0a723e */ /* 0x000fe400000010ff */
[----:B------:R-:W-:Y:S02]  /*10040*/  F2FP.BF16.F32.PACK_AB R11, R47, R46 ;  /* 0x0000002e2f0b723e */ /* 0x000fe400000010ff */
[----:B------:R-:W-:Y:S02]  /*10050*/  F2FP.BF16.F32.PACK_AB R12, R49, R175 ;  /* 0x000000af310c723e */ /* 0x000fe400000010ff */
[----:B------:R-:W-:Y:S01]  /*10060*/  F2FP.BF16.F32.PACK_AB R13, R51, R50 ;  /* 0x00000032330d723e */ /* 0x000fe200000010ff */
[----:B------:R3:W-:Y:S01]  /*10070*/  STSM.16.M88.4 [R147], R8 ;  /* 0x0000000893007844 */ /* 0x0007e20000000200 */
[----:B------:R-:W-:-:S02]  /*10080*/  F2FP.BF16.F32.PACK_AB R14, R53, R176 ;  /* 0x000000b0350e723e */ /* 0x000fc400000010ff */
[----:B------:R-:W-:Y:S02]  /*10090*/  F2FP.BF16.F32.PACK_AB R15, R55, R54 ;  /* 0x00000036370f723e */ /* 0x000fe400000010ff */
[----:B--2---:R-:W-:Y:S02]  /*100a0*/  @P2 SHF.R.U32.HI R33, RZ, R35, R34 ;  /* 0x00000023ff212219 */ /* 0x004fe40000011622 */
[----:B------:R-:W-:Y:S01]  /*100b0*/  LOP3.LUT R118, R119, 0x380, RZ, 0xc0, !PT ;  /* 0x0000038077767812 */ /* 0x000fe200078ec0ff */
[----:B------:R2:W-:Y:S01]  /*100c0*/  STSM.16.M88.4 [R143], R12 ;  /* 0x0000000c8f007844 */ /* 0x0005e20000000200 */
[----:B------:R-:W-:Y:S01]  /*100d0*/  MOV R126, R126 ;  /* 0x0000007e007e7202 */ /* 0x000fe20000000f00 */
[----:B------:R-:W-:Y:S01]  /*100e0*/  IMAD.MOV R35, RZ, RZ, -R33 ;  /* 0x000000ffff237224 */ /* 0x000fe200078e0a21 */
[----:B-1----:R-:W-:Y:S02]  /*100f0*/  F2FP.BF16.F32.PACK_AB R24, R57, R177 ;  /* 0x000000b13918723e */ /* 0x002fe400000010ff */
[----:B------:R-:W-:Y:S01]  /*10100*/  F2FP.BF16.F32.PACK_AB R25, R59, R58 ;  /* 0x0000003a3b19723e */ /* 0x000fe200000010ff */
[----:B------:R-:W-:Y:S01]  /*10110*/  IMAD R35, R158, R35, R37 ;  /* 0x000000239e237224 */ /* 0x000fe200078e0225 */
[----:B------:R-:W-:-:S02]  /*10120*/  F2FP.BF16.F32.PACK_AB R26, R61, R178 ;  /* 0x000000b23d1a723e */ /* 0x000fc400000010ff */
[----:B------:R-:W-:Y:S02]  /*10130*/  F2FP.BF16.F32.PACK_AB R27, R63, R62 ;  /* 0x0000003e3f1b723e */ /* 0x000fe400000010ff */
[----:B0-----:R-:W-:Y:S02]  /*10140*/  F2FP.BF16.F32.PACK_AB R4, R65, R179 ;  /* 0x000000b34104723e */ /* 0x001fe400000010ff */
[----:B------:R-:W-:Y:S01]  /*10150*/  F2FP.BF16.F32.PACK_AB R5, R67, R66 ;  /* 0x000000424305723e */ /* 0x000fe200000010ff */
[----:B------:R-:W-:Y:S01]  /*10160*/  STSM.16.M88.4 [R126], R24 ;  /* 0x000000187e007844 */ /* 0x000fe20000000200 */
[----:B------:R-:W-:Y:S02]  /*10170*/  F2FP.BF16.F32.PACK_AB R6, R69, R180 ;  /* 0x000000b44506723e */ /* 0x000fe400000010ff */
[----:B------:R-:W-:Y:S02]  /*10180*/  F2FP.BF16.F32.PACK_AB R7, R71, R70 ;  /* 0x000000464707723e */ /* 0x000fe400000010ff */
[----:B------:R-:W-:-:S02]  /*10190*/  IADD3 R107, P1, R156, 0x6000, RZ ;  /* 0x000060009c6b7810 */ /* 0x000fc40007f3e0ff */
[----:B---3--:R-:W-:Y:S01]  /*101a0*/  F2FP.BF16.F32.PACK_AB R8, R73, R181 ;  /* 0x000000b54908723e */ /* 0x008fe200000010ff */
[----:B------:R-:W-:Y:S01]  /*101b0*/  STSM.16.M88.4 [R139], R4 ;  /* 0x000000048b007844 */ /* 0x000fe20000000200 */
[----:B------:R-:W-:Y:S02]  /*101c0*/  F2FP.BF16.F32.PACK_AB R9, R75, R74 ;  /* 0x0000004a4b09723e */ /* 0x000fe400000010ff */
[----:B------:R-:W-:Y:S02]  /*101d0*/  F2FP.BF16.F32.PACK_AB R10, R77, R182 ;  /* 0x000000b64d0a723e */ /* 0x000fe400000010ff */
[----:B------:R-:W-:Y:S02]  /*101e0*/  F2FP.BF16.F32.PACK_AB R11, R79, R78 ;  /* 0x0000004e4f0b723e */ /* 0x000fe400000010ff */
[----:B------:R-:W-:Y:S02]  /*101f0*/  SHF.R.U64 R118, R118, 0x3, RZ ;  /* 0x0000000376767819 */ /* 0x000fe400000012ff */
[----:B--2---:R-:W-:Y:S01]  /*10200*/  F2FP.BF16.F32.PACK_AB R12, R81, R183 ;  /* 0x000000b7510c723e */ /* 0x004fe200000010ff */
[----:B------:R0:W-:Y:S01]  /*10210*/  STSM.16.M88.4 [R135], R8 ;  /* 0x0000000887007844 */ /* 0x0001e20000000200 */
[----:B------:R-:W-:-:S02]  /*10220*/  F2FP.BF16.F32.PACK_AB R13, R83, R82 ;  /* 0x00000052530d723e */ /* 0x000fc400000010ff */
[----:B------:R-:W-:Y:S02]  /*10230*/  F2FP.BF16.F32.PACK_AB R14, R85, R184 ;  /* 0x000000b8550e723e */ /* 0x000fe400000010ff */
[----:B------:R-:W-:Y:S02]  /*10240*/  F2FP.BF16.F32.PACK_AB R15, R87, R86 ;  /* 0x00000056570f723e */ /* 0x000fe400000010ff */
[----:B------:R-:W-:Y:S02]  /*10250*/  LOP3.LUT R106, R107, 0x380, RZ, 0xc0, !PT ;  /* 0x000003806b6a7812 */ /* 0x000fe400078ec0ff */
[----:B------:R-:W-:Y:S01]  /*10260*/  LOP3.LUT R118, R118, R119, RZ, 0x3c, !PT ;  /* 0x0000007776767212 */ /* 0x000fe200078e3cff */
[----:B------:R-:W-:Y:S01]  /*10270*/  IMAD.X R119, RZ, RZ, R157, P0 ;  /* 0x000000ffff777224 */ /* 0x000fe200000e069d */
[----:B------:R1:W-:Y:S01]  /*10280*/  STSM.16.M88.4 [R131], R12 ;  /* 0x0000000c83007844 */ /* 0x0003e20000000200 */
[----:B------:R-:W-:Y:S02]  /*10290*/  SHF.R.U64 R106, R106, 0x3, RZ ;  /* 0x000000036a6a7819 */ /* 0x000fe400000012ff */
[----:B------:R-:W-:Y:S01]  /*102a0*/  MOV R154, R154 ;  /* 0x0000009a009a7202 */ /* 0x000fe20000000f00 */
[----:B0-----:R-:W-:Y:S01]  /*102b0*/  IMAD.U32 R10, RZ, RZ, UR5 ;  /* 0x00000005ff0a7e24 */ /* 0x001fe2000f8e00ff */
[----:B------:R-:W-:Y:S01]  /*102c0*/  SHF.R.S32.HI R9, RZ, 0x1f, R33 ;  /* 0x0000001fff097819 */ /* 0x000fe20000011421 */
[----:B------:R-:W-:Y:S01]  /*102d0*/  ULDC UR5, c[0x0][0xa88] ;  /* 0x0002a20000057ab9 */ /* 0x000fe20000000800 */
[----:B------:R-:W-:-:S02]  /*102e0*/  SHF.R.S32.HI R8, RZ, 0x1f, R35 ;  /* 0x0000001fff087819 */ /* 0x000fc40000011423 */
[----:B------:R-:W-:Y:S01]  /*102f0*/  LOP3.LUT R106, R106, R107, RZ, 0x3c, !PT ;  /* 0x0000006b6a6a7212 */ /* 0x000fe200078e3cff */
[----:B------:R-:W-:Y:S01]  /*10300*/  IMAD.X R107, RZ, RZ, R157, P1 ;  /* 0x000000ffff6b7224 */ /* 0x000fe200008e069d */
[----:B------:R-:W-:Y:S02]  /*10310*/  IADD3 R121, P1, R156, 0xd000, RZ ;  /* 0x0000d0009c797810 */ /* 0x000fe40007f3e0ff */
[----:B------:R-:W-:Y:S02]  /*10320*/  F2FP.BF16.F32.PACK_AB R24, R89, R185 ;  /* 0x000000b95918723e */ /* 0x000fe400000010ff */
[----:B-1----:R-:W-:Y:S01]  /*10330*/  IADD3 R12, P0, R33, UR6, RZ ;  /* 0x00000006210c7c10 */ /* 0x002fe2000ff1e0ff */
[----:B------:R-:W-:Y:S01]  /*10340*/  VIADD R14, R226, UR14 ;  /* 0x0000000ee20e7c36 */ /* 0x000fe20008000000 */
[----:B------:R-:W-:Y:S02]  /*10350*/  F2FP.BF16.F32.PACK_AB R25, R91, R90 ;  /* 0x0000005a5b19723e */ /* 0x000fe400000010ff */
[----:B------:R-:W-:Y:S01]  /*10360*/  IADD3.X R13, R9, UR7, R10, P0, !PT ;  /* 0x00000007090d7c10 */ /* 0x000fe200087fe40a */
[----:B------:R-:W-:Y:S01]  /*10370*/  ULDC.64 UR6, c[0x0][0xb88] ;  /* 0x0002e20000067ab9 */ /* 0x000fe20000000a00 */
[----:B------:R-:W-:Y:S01]  /*10380*/  F2FP.BF16.F32.PACK_AB R26, R93, R186 ;  /* 0x000000ba5d1a723e */ /* 0x000fe200000010ff */
[----:B------:R-:W-:Y:S01]  /*10390*/  IMAD R8, R8, UR6, RZ ;  /* 0x0000000608087c24 */ /* 0x000fe2000f8e02ff */
[----:B------:R-:W-:Y:S01]  /*103a0*/  F2FP.BF16.F32.PACK_AB R27, R95, R94 ;  /* 0x0000005e5f1b723e */ /* 0x000fe200000010ff */
[----:B------:R-:W-:Y:S01]  /*103b0*/  IMAD.WIDE.U32 R12, R35, UR6, R12 ;  /* 0x00000006230c7c25 */ /* 0x000fe2000f8e000c */
[----:B------:R-:W-:-:S02]  /*103c0*/  F2FP.BF16.F32.PACK_AB R4, R97, R187 ;  /* 0x000000bb6104723e */ /* 0x000fc400000010ff */
[----:B------:R-:W-:Y:S01]  /*103d0*/  F2FP.BF16.F32.PACK_AB R5, R99, R98 ;  /* 0x000000626305723e */ /* 0x000fe200000010ff */
[----:B------:R-:W-:Y:S01]  /*103e0*/  IMAD R35, R35, UR7, R8 ;  /* 0x0000000723237c24 */ /* 0x000fe2000f8e0208 */
[----:B------:R-:W-:Y:S01]  /*103f0*/  F2FP.BF16.F32.PACK_AB R6, R164, R188 ;  /* 0x000000bca406723e */ /* 0x000fe200000010ff */
[----:B------:R-:W-:Y:S01]  /*10400*/  STSM.16.M88.4 [R154], R24 ;  /* 0x000000189a007844 */ /* 0x000fe20000000200 */
[----:B------:R-:W-:Y:S01]  /*10410*/  F2FP.BF16.F32.PACK_AB R7, R16, R3 ;  /* 0x000000031007723e */ /* 0x000fe200000010ff */
[----:B------:R-:W-:Y:S01]  /*10420*/  ULDC.64 UR6, c[0x0][0xb50] ;  /* 0x0002d40000067ab9 */ /* 0x000fe20000000a00 */
[----:B------:R-:W-:Y:S01]  /*10430*/  LOP3.LUT R120, R121, 0x380, RZ, 0xc0, !PT ;  /* 0x0000038079787812 */ /* 0x000fe200078ec0ff */
[----:B------:R-:W-:Y:S01]  /*10440*/  IMAD R3, R158, UR5, RZ ;  /* 0x000000059e037c24 */ /* 0x000fe2000f8e02ff */
[----:B------:R-:W-:Y:S01]  /*10450*/  LEA R16, P3, R12, UR6, 0x2 ;  /* 0x000000060c107c11 */ /* 0x000fe2000f8610ff */
[----:B------:R0:W-:Y:S01]  /*10460*/  STSM.16.M88.4 [R146], R4 ;  /* 0x0000000492007844 */ /* 0x0001e20000000200 */
[----:B------:R-:W-:-:S02]  /*10470*/  SHF.R.U64 R120, R120, 0x3, RZ ;  /* 0x0000000378787819 */ /* 0x000fc400000012ff */
[----:B------:R-:W-:Y:S02]  /*10480*/  LOP3.LUT P0, RZ, R224, 0x3, RZ, 0xc0, !PT ;  /* 0x00000003e0ff7812 */ /* 0x000fe4000780c0ff */
[----:B------:R-:W-:Y:S02]  /*10490*/  F2FP.BF16.F32.PACK_AB R8, R166, R189 ;  /* 0x000000bda608723e */ /* 0x000fe400000010ff */
[----:B------:R-:W-:Y:S02]  /*104a0*/  F2FP.BF16.F32.PACK_AB R9, R36, R32 ;  /* 0x000000202409723e */ /* 0x000fe400000010ff */
[----:B------:R-:W-:Y:S02]  /*104b0*/  F2FP.BF16.F32.PACK_AB R10, R167, R190 ;  /* 0x000000bea70a723e */ /* 0x000fe400000010ff */
[----:B------:R-:W-:Y:S02]  /*104c0*/  F2FP.BF16.F32.PACK_AB R11, R44, R40 ;  /* 0x000000282c0b723e */ /* 0x000fe400000010ff */
[----:B------:R-:W-:Y:S01]  /*104d0*/  LOP3.LUT R120, R120, R121, RZ, 0x3c, !PT ;  /* 0x0000007978787212 */ /* 0x000fe200078e3cff */
[----:B------:R-:W-:Y:S01]  /*104e0*/  IMAD.X R121, RZ, RZ, R157, P1 ;  /* 0x000000ffff797224 */ /* 0x000fe200008e069d */
[C---:B------:R-:W-:Y:S01]  /*104f0*/  ISETP.GE.OR P1, PT, R14.reuse, R3, P0 ;  /* 0x000000030e00720c */ /* 0x040fe20000726670 */
[----:B0-----:R-:W-:Y:S01]  /*10500*/  IMAD.IADD R5, R13, 0x1, R35 ;  /* 0x000000010d057824 */ /* 0x001fe200078e0223 */
[----:B------:R-:W-:Y:S01]  /*10510*/  IADD3 R4, R14, 0x8, RZ ;  /* 0x000000080e047810 */ /* 0x000fe20007ffe0ff */
[----:B------:R0:W-:Y:S01]  /*10520*/  STSM.16.M88.4 [R130], R8 ;  /* 0x0000000882007844 */ /* 0x0001e20000000200 */
[----:B------:R-:W-:-:S02]  /*10530*/  MOV R150, R150 ;  /* 0x0000009600967202 */ /* 0x000fc40000000f00 */
[----:B------:R-:W-:Y:S02]  /*10540*/  LEA.HI.X R27, R12, UR7, R5, 0x2, P3 ;  /* 0x000000070c1b7c11 */ /* 0x000fe400098f1405 */
[----:B------:R-:W-:Y:S02]  /*10550*/  ISETP.GE.OR P0, PT, R4, R3, P0 ;  /* 0x000000030400720c */ /* 0x000fe40000706670 */
[----:B------:R-:W-:Y:S01]  /*10560*/  F2FP.BF16.F32.PACK_AB R4, R168, R191 ;  /* 0x000000bfa804723e */ /* 0x000fe200000010ff */
[----:B------:R-:W-:Y:S01]  /*10570*/  SHFL.IDX PT, R49, R27, RZ, 0x1c1f ;  /* 0x001c1fff1b317589 */ /* 0x000fe200000e0000 */
[----:B------:R-:W-:Y:S02]  /*10580*/  F2FP.BF16.F32.PACK_AB R5, R52, R48 ;  /* 0x000000303405723e */ /* 0x000fe400000010ff */
[----:B------:R-:W-:Y:S01]  /*10590*/  F2FP.BF16.F32.PACK_AB R6, R169, R192 ;  /* 0x000000c0a906723e */ /* 0x000fe200000010ff */
[----:B------:R1:W-:Y:S01]  /*105a0*/  SHFL.IDX PT, R53, R27, 0x1, 0x1c1f ;  /* 0x003c1f001b357f89 */ /* 0x0003e200000e0000 */
[----:B------:R-:W-:-:S02]  /*105b0*/  F2FP.BF16.F32.PACK_AB R7, R60, R56 ;  /* 0x000000383c07723e */ /* 0x000fc400000010ff */
[----:B------:R-:W-:Y:S01]  /*105c0*/  F2FP.BF16.F32.PACK_AB R12, R129, R195 ;  /* 0x000000c3810c723e */ /* 0x000fe200000010ff */
[----:B------:R-:W2:Y:S01]  /*105d0*/  SHFL.IDX PT, R48, R16, RZ, 0x1c1f ;  /* 0x001c1fff10307589 */ /* 0x000ea200000e0000 */
[----:B0-----:R-:W-:Y:S02]  /*105e0*/  F2FP.BF16.F32.PACK_AB R8, R170, R193 ;  /* 0x000000c1aa08723e */ /* 0x001fe400000010ff */
[----:B------:R-:W-:Y:S01]  /*105f0*/  F2FP.BF16.F32.PACK_AB R9, R68, R64 ;  /* 0x000000404409723e */ /* 0x000fe200000010ff */
[----:B------:R-:W-:Y:S01]  /*10600*/  STSM.16.M88.4 [R150], R4 ;  /* 0x0000000496007844 */ /* 0x000fe20000000200 */
[----:B------:R-:W-:Y:S02]  /*10610*/  F2FP.BF16.F32.PACK_AB R10, R125, R194 ;  /* 0x000000c27d0a723e */ /* 0x000fe400000010ff */
[----:B------:R-:W-:Y:S01]  /*10620*/  F2FP.BF16.F32.PACK_AB R11, R76, R72 ;  /* 0x000000484c0b723e */ /* 0x000fe200000010ff */
[----:B------:R-:W0:Y:S01]  /*10630*/  SHFL.IDX PT, R52, R16, 0x1, 0x1c1f ;  /* 0x003c1f0010347f89 */ /* 0x000e2200000e0000 */
[----:B------:R-:W-:-:S02]  /*10640*/  F2FP.BF16.F32.PACK_AB R13, R84, R80 ;  /* 0x00000050540d723e */ /* 0x000fc400000010ff */
[----:B------:R-:W-:Y:S01]  /*10650*/  F2FP.BF16.F32.PACK_AB R14, R133, R132 ;  /* 0x00000084850e723e */ /* 0x000fe200000010ff */
[----:B------:R-:W-:Y:S01]  /*10660*/  STSM.16.M88.4 [R142], R8 ;  /* 0x000000088e007844 */ /* 0x000fe20000000200 */
[----:B------:R-:W-:Y:S02]  /*10670*/  F2FP.BF16.F32.PACK_AB R15, R92, R88 ;  /* 0x000000585c0f723e */ /* 0x000fe400000010ff */
[----:B------:R-:W-:Y:S02]  /*10680*/  F2FP.BF16.F32.PACK_AB R24, R137, R136 ;  /* 0x000000888918723e */ /* 0x000fe400000010ff */
[----:B------:R-:W-:Y:S01]  /*10690*/  F2FP.BF16.F32.PACK_AB R25, R124, R96 ;  /* 0x000000607c19723e */ /* 0x000fe200000010ff */
[----:B------:R-:W-:Y:S01]  /*106a0*/  STSM.16.M88.4 [R138], R12 ;  /* 0x0000000c8a007844 */ /* 0x000fe20000000200 */
[----:B------:R-:W-:Y:S02]  /*106b0*/  F2FP.BF16.F32.PACK_AB R26, R141, R140 ;  /* 0x0000008c8d1a723e */ /* 0x000fe400000010ff */
[----:B-1----:R-:W-:-:S02]  /*106c0*/  F2FP.BF16.F32.PACK_AB R27, R160, R128 ;  /* 0x00000080a01b723e */ /* 0x002fc400000010ff */
[----:B------:R-:W-:Y:S02]  /*106d0*/  F2FP.BF16.F32.PACK_AB R160, R145, R144 ;  /* 0x0000009091a0723e */ /* 0x000fe400000010ff */
[C---:B------:R-:W-:Y:S01]  /*106e0*/  IADD3 R100, P4, R156.reuse, 0x2000, RZ ;  /* 0x000020009c647810 */ /* 0x040fe20007f9e0ff */
[----:B------:R-:W-:Y:S01]  /*106f0*/  STSM.16.M88.4 [R134], R24 ;  /* 0x0000001886007844 */ /* 0x000fe20000000200 */
[----:B------:R-:W-:Y:S02]  /*10700*/  IADD3 R101, P5, R156, 0x3000, RZ ;  /* 0x000030009c657810 */ /* 0x000fe40007fbe0ff */
[----:B------:R-:W-:Y:S01]  /*10710*/  LOP3.LUT R21, R100, 0x380, RZ, 0xc0, !PT ;  /* 0x0000038064157812 */ /* 0x000fe200078ec0ff */
[----:B------:R1:W-:Y:S01]  /*10720*/  STSM.16.M88.4 [R23], R160 ;  /* 0x000000a017007844 */ /* 0x0003e20000000200 */
[----:B------:R-:W-:Y:S02]  /*10730*/  IADD3 R103, P6, R156, 0x4000, RZ ;  /* 0x000040009c677810 */ /* 0x000fe40007fde0ff */
[----:B------:R-:W-:Y:S01]  /*10740*/  SHF.R.U64 R21, R21, 0x3, RZ ;  /* 0x0000000315157819 */ /* 0x000fe200000012ff */
[----:B------:R-:W-:Y:S01]  /*10750*/  BAR.SYNC.DEFER_BLOCKING 0x1, 0x100 ;  /* 0x0044000000007b1d */ /* 0x000fe20000010000 */
[----:B------:R-:W-:-:S02]  /*10760*/  LOP3.LUT R102, R103, 0x380, RZ, 0xc0, !PT ;  /* 0x0000038067667812 */ /* 0x000fc400078ec0ff */
[----:B------:R-:W-:Y:S01]  /*10770*/  LOP3.LUT R20, R21, R100, RZ, 0x3c, !PT ;  /* 0x0000006415147212 */ /* 0x000fe200078e3cff */
[----:B------:R-:W-:Y:S01]  /*10780*/  UIMAD UR5, UR10, UR8, URZ ;  /* 0x000000080a0572a4 */ /* 0x000fe2000f8e023f */
[----:B------:R-:W-:Y:S01]  /*10790*/  LOP3.LUT R100, R101, 0x380, RZ, 0xc0, !PT ;  /* 0x0000038065647812 */ /* 0x000fe200078ec0ff */
[--C-:B------:R-:W-:Y:S01]  /*107a0*/  IMAD.X R21, RZ, RZ, R157.reuse, P4 ;  /* 0x000000ffff157224 */ /* 0x100fe200020e069d */
[----:B------:R-:W-:Y:S02]  /*107b0*/  SHF.R.U64 R102, R102, 0x3, RZ ;  /* 0x0000000366667819 */ /* 0x000fe400000012ff */
[----:B------:R-:W-:Y:S02]  /*107c0*/  SHF.R.U64 R100, R100, 0x3, RZ ;  /* 0x0000000364647819 */ /* 0x000fe400000012ff */
[----:B------:R-:W-:Y:S01]  /*107d0*/  LOP3.LUT R29, R156, 0x380, RZ, 0xc0, !PT ;  /* 0x000003809c1d7812 */ /* 0x000fe200078ec0ff */
[----:B-1----:R-:W1:Y:S01]  /*107e0*/  @P2 LDC R23, c[0x0][0xbf0] ;  /* 0x0002fc00ff172b82 */ /* 0x002e620000000800 */
[----:B------:R-:W-:Y:S01]  /*107f0*/  LOP3.LUT R100, R100, R101, RZ, 0x3c, !PT ;  /* 0x0000006564647212 */ /* 0x000fe200078e3cff */
[----:B------:R-:W-:Y:S01]  /*10800*/  IMAD.X R101, RZ, RZ, R157, P5 ;  /* 0x000000ffff657224 */ /* 0x000fe200028e069d */
[----:B------:R-:W-:Y:S01]  /*10810*/  LOP3.LUT R102, R102, R103, RZ, 0x3c, !PT ;  /* 0x0000006766667212 */ /* 0x000fe200078e3cff */
[----:B--2---:R2:W-:Y:S01]  /*10820*/  @!P1 ST.E desc[UR38][R48.64], R0 ;  /* 0x0000000030009985 */ /* 0x0045e2000c101926 */
[----:B------:R-:W-:Y:S01]  /*10830*/  IADD3.X R103, RZ, R157, RZ, P6, !PT ;  /* 0x0000009dff677210 */ /* 0x000fe200037fe4ff */
[----:B------:R-:W-:Y:S01]  /*10840*/  UIMAD.WIDE.U32 UR6, UR11, UR8, URZ ;  /* 0x000000080b0672a5 */ /* 0x000fe2000f8e003f */
[C---:B------:R-:W-:Y:S01]  /*10850*/  IADD3 R113, P4, R156.reuse, 0x9000, RZ ;  /* 0x000090009c717810 */ /* 0x040fe20007f9e0ff */
[----:B0-----:R0:W-:Y:S01]  /*10860*/  @!P0 ST.E desc[UR38][R52.64], R2 ;  /* 0x0000000234008985 */ /* 0x0011e2000c101926 */
[----:B------:R-:W-:Y:S01]  /*10870*/  UIMAD UR5, UR11, UR9, UR5 ;  /* 0x000000090b0572a4 */ /* 0x000fe2000f8e0205 */
[----:B------:R-:W-:-:S02]  /*10880*/  IADD3 R115, P5, R156, 0xa000, RZ ;  /* 0x0000a0009c737810 */ /* 0x000fc40007fbe0ff */
[----:B------:R3:W5:Y:S01]  /*10890*/  LD.E.128 R36, desc[UR38][R18.64] ;  /* 0x0000002612247980 */ /* 0x000762000c101d00 */
[----:B------:R-:W-:Y:S01]  /*108a0*/  IADD3 R117, P6, R156, 0xb000, RZ ;  /* 0x0000b0009c757810 */ /* 0x000fe20007fde0ff */
[----:B------:R-:W-:Y:S01]  /*108b0*/  ULDC.64 UR10, c[0x0][0xaf0] ;  /* 0x0002bc00000a7ab9 */ /* 0x000fe20000000a00 */
[----:B------:R-:W-:Y:S01]  /*108c0*/  SHF.R.U64 R29, R29, 0x3, RZ ;  /* 0x000000031d1d7819 */ /* 0x000fe200000012ff */
[----:B--2---:R-:W-:Y:S01]  /*108d0*/  IMAD R0, R219, 0x20, R222 ;  /* 0x00000020db007824 */ /* 0x004fe200078e02de */
[----:B------:R-:W-:Y:S01]  /*108e0*/  UIADD3 UR7, UR7, UR5, URZ ;  /* 0x0000000507077290 */ /* 0x000fe2000fffe03f */
[----:B------:R-:W-:Y:S01]  /*108f0*/  LOP3.LUT R112, R113, 0x380, RZ, 0xc0, !PT ;  /* 0x0000038071707812 */ /* 0x000fe200078ec0ff */
[----:B------:R2:W5:Y:S01]  /*10900*/  LD.E.128 R40, desc[UR38][R20.64] ;  /* 0x0000002614287980 */ /* 0x000562000c101d00 */
[----:B------:R-:W-:Y:S01]  /*10910*/  LOP3.LUT R114, R115, 0x380, RZ, 0xc0, !PT ;  /* 0x0000038073727812 */ /* 0x000fe200078ec0ff */
[----:B---3--:R-:W3:Y:S01]  /*10920*/  @P2 LDC R19, c[0x0][0xbec] ;  /* 0x0002fb00ff132b82 */ /* 0x008ee20000000800 */
[----:B0-----:R-:W-:Y:S01]  /*10930*/  VIADD R2, R0, UR14 ;  /* 0x0000000e00027c36 */ /* 0x001fe20008000000 */
[----:B------:R-:W-:Y:S01]  /*10940*/  UIMAD UR8, UR12, UR10, URZ ;  /* 0x0000000a0c0872a4 */ /* 0x000fe2000f8e023f */
[----:B------:R-:W-:Y:S01]  /*10950*/  LOP3.LUT R116, R117, 0x380, RZ, 0xc0, !PT ;  /* 0x0000038075747812 */ /* 0x000fe200078ec0ff */
[----:B------:R-:W-:Y:S01]  /*10960*/  UIMAD.WIDE.U32 UR6, UR15, UR10, UR6 ;  /* 0x0000000a0f0672a5 */ /* 0x000fe2000f8e0006 */
[----:B------:R-:W-:Y:S01]  /*10970*/  SHF.R.U64 R112, R112, 0x3, RZ ;  /* 0x0000000370707819 */ /* 0x000fe200000012ff */
[----:B------:R0:W5:Y:S01]  /*10980*/  LD.E.128 R4, desc[UR38][R100.64] ;  /* 0x0000002664047980 */ /* 0x000162000c101d00 */
[----:B--2---:R-:W-:Y:S01]  /*10990*/  IMAD.MOV.U32 R21, RZ, RZ, R2 ;  /* 0x000000ffff157224 */ /* 0x004fe200078e0002 */
[----:B------:R-:W-:Y:S01]  /*109a0*/  UIMAD UR5, UR15, UR11, UR8 ;  /* 0x0000000b0f0572a4 */ /* 0x000fe2000f8e0208 */
[----:B------:R-:W-:Y:S01]  /*109b0*/  SHF.R.U64 R114, R114, 0x3, RZ ;  /* 0x0000000372727819 */ /* 0x000fe200000012ff */
[----:B------:R0:W5:Y:S01]  /*109c0*/  LD.E.128 R8, desc[UR38][R102.64] ;  /* 0x0000002666087980 */ /* 0x000162000c101d00 */
[----:B------:R-:W-:Y:S01]  /*109d0*/  SHF.R.U64 R116, R116, 0x3, RZ ;  /* 0x0000000374747819 */ /* 0x000fe200000012ff */
[----:B------:R-:W-:Y:S01]  /*109e0*/  UIADD3 UR5, UR7, UR5, URZ ;  /* 0x0000000507057290 */ /* 0x000fe2000fffe03f */
[----:B------:R-:W-:Y:S01]  /*109f0*/  LOP3.LUT R28, R29, R156, RZ, 0x3c, !PT ;  /* 0x0000009c1d1c7212 */ /* 0x000fe200078e3cff */
[----:B------:R-:W-:Y:S01]  /*10a00*/  ULDC.64 UR8, c[0x0][0xae0] ;  /* 0x0002b80000087ab9 */ /* 0x000fe20000000a00 */
[----:B------:R-:W-:Y:S01]  /*10a10*/  LOP3.LUT R112, R112, R113, RZ, 0x3c, !PT ;  /* 0x0000007170707212 */ /* 0x000fe200078e3cff */
[--C-:B------:R-:W-:Y:S01]  /*10a20*/  IMAD.X R113, RZ, RZ, R157.reuse, P4 ;  /* 0x000000ffff717224 */ /* 0x100fe200020e069d */
[----:B------:R-:W-:Y:S01]  /*10a30*/  LOP3.LUT R114, R114, R115, RZ, 0x3c, !PT ;  /* 0x0000007372727212 */ /* 0x000fe200078e3cff */
[----:B------:R0:W5:Y:S01]  /*10a40*/  LD.E.128 R12, desc[UR38][R104.64] ;  /* 0x00000026680c7980 */ /* 0x000162000c101d00 */
[----:B------:R-:W-:Y:S01]  /*10a50*/  LOP3.LUT R116, R116, R117, RZ, 0x3c, !PT ;  /* 0x0000007574747212 */ /* 0x000fe200078e3cff */
[----:B------:R-:W-:Y:S01]  /*10a60*/  IMAD.X R117, RZ, RZ, R157, P6 ;  /* 0x000000ffff757224 */ /* 0x000fe200030e069d */
[-C--:B------:R-:W-:Y:S01]  /*10a70*/  MOV R29, R157.reuse ;  /* 0x0000009d001d7202 */ /* 0x080fe20000000f00 */
[----:B------:R0:W5:Y:S01]  /*10a80*/  LD.E.128 R24, desc[UR38][R106.64] ;  /* 0x000000266a187980 */ /* 0x000162000c101d00 */
[----:B------:R-:W-:Y:S01]  /*10a90*/  IADD3.X R115, RZ, R157, RZ, P5, !PT ;  /* 0x0000009dff737210 */ /* 0x000fe20002ffe4ff */
[----:B---3--:R-:W-:Y:S01]  /*10aa0*/  @P2 IMAD.HI.U32 R0, R2, R19, RZ ;  /* 0x0000001302002227 */ /* 0x008fe200078e00ff */
[----:B------:R-:W-:Y:S01]  /*10ab0*/  MOV R18, UR6 ;  /* 0x0000000600127c02 */ /* 0x000fe20008000f00 */
[----:B------:R0:W5:Y:S03]  /*10ac0*/  LD.E.128 R32, desc[UR38][R28.64] ;  /* 0x000000261c207980 */ /* 0x000166000c101d00 */
[----:B-1----:R-:W-:Y:S01]  /*10ad0*/  @P2 SHF.R.U32.HI R21, RZ, R23, R0 ;  /* 0x00000017ff152219 */ /* 0x002fe20000011600 */
[----:B------:R0:W5:Y:S03]  /*10ae0*/  LD.E.128 R44, desc[UR38][R108.64] ;  /* 0x000000266c2c7980 */ /* 0x000166000c101d00 */
[--C-:B------:R-:W-:Y:S01]  /*10af0*/  SHF.R.S32.HI R0, RZ, 0x1f, R21.reuse ;  /* 0x0000001fff007819 */ /* 0x100fe20000011415 */
[----:B------:R-:W-:Y:S01]  /*10b00*/  IMAD.MOV R23, RZ, RZ, -R21 ;  /* 0x000000ffff177224 */ /* 0x000fe200078e0a15 */
[----:B------:R0:W5:Y:S01]  /*10b10*/  LD.E.128 R64, desc[UR38][R110.64] ;  /* 0x000000266e407980 */ /* 0x000162000c101d00 */
[----:B------:R-:W-:Y:S01]  /*10b20*/  IMAD.U32 R19, RZ, RZ, UR7 ;  /* 0x00000007ff137e24 */ /* 0x000fe2000f8e00ff */
[----:B------:R-:W-:Y:S01]  /*10b30*/  ULDC.64 UR6, c[0x0][0xad8] ;  /* 0x0002b60000067ab9 */ /* 0x000fe20000000a00 */
[----:B------:R-:W-:Y:S01]  /*10b40*/  IMAD R0, R0, UR8, RZ ;  /* 0x0000000800007c24 */ /* 0x000fe2000f8e02ff */
[----:B------:R0:W5:Y:S01]  /*10b50*/  LD.E.128 R48, desc[UR38][R112.64] ;  /* 0x0000002670307980 */ /* 0x000162000c101d00 */
[----:B------:R-:W-:-:S02]  /*10b60*/  IMAD R23, R158, R23, R2 ;  /* 0x000000179e177224 */ /* 0x000fc400078e0202 */
[----:B------:R-:W-:Y:S01]  /*10b70*/  IMAD.U32 R19, RZ, RZ, UR5 ;  /* 0x00000005ff137e24 */ /* 0x000fe2000f8e00ff */
[----:B------:R0:W5:Y:S01]  /*10b80*/  LD.E.128 R52, desc[UR38][R114.64] ;  /* 0x0000002672347980 */ /* 0x000162000c101d00 */
[C---:B------:R-:W-:Y:S01]  /*10b90*/  IMAD R77, R21.reuse, UR9, R0 ;  /* 0x00000009154d7c24 */ /* 0x040fe2000f8e0200 */
[----:B------:R-:W-:Y:S02]  /*10ba0*/  SHF.R.S32.HI R0, RZ, 0x1f, R23 ;  /* 0x0000001fff007819 */ /* 0x000fe40000011417 */
[----:B------:R0:W5:Y:S01]  /*10bb0*/  LD.E.128 R56, desc[UR38][R116.64] ;  /* 0x0000002674387980 */ /* 0x000162000c101d00 */
[----:B------:R-:W-:-:S03]  /*10bc0*/  IMAD.WIDE.U32 R18, R21, UR8, R18 ;  /* 0x0000000815127c25 */ /* 0x000fc6000f8e0012 */
[----:B------:R0:W5:Y:S04]  /*10bd0*/  LD.E.128 R72, desc[UR38][R118.64] ;  /* 0x0000002676487980 */ /* 0x000168000c101d00 */
[----:B------:R0:W5:Y:S04]  /*10be0*/  LD.E.128 R68, desc[UR38][R120.64] ;  /* 0x0000002678447980 */ /* 0x000168000c101d00 */
[----:B------:R0:W5:Y:S04]  /*10bf0*/  LD.E.128 R60, desc[UR38][R122.64] ;  /* 0x000000267a3c7980 */ /* 0x000168000c101d00 */
[----:B------:R-:W5:Y:S01]  /*10c00*/  LD.E.128 R28, desc[UR38][R30.64] ;  /* 0x000000261e1c7980 */ /* 0x000f62000c101d00 */
[----:B------:R-:W-:Y:S01]  /*10c10*/  @!PT LDS RZ, [RZ] ;  /* 0x00000000fffff984 */ /* 0x000fe20000000800 */
[----:B------:R-:W-:Y:S01]  /*10c20*/  @!PT LDS RZ, [RZ] ;  /* 0x00000000fffff984 */ /* 0x000fe20000000800 */
[----:B------:R-:W-:Y:S01]  /*10c30*/  @!PT LDS RZ, [RZ] ;  /* 0x00000000fffff984 */ /* 0x000fe20000000800 */
[----:B------:R-:W-:Y:S01]  /*10c40*/  @!PT LDS RZ, [RZ] ;  /* 0x00000000fffff984 */ /* 0x000fe20000000800 */
[----:B------:R1:W-:Y:S06]  /*10c50*/  MEMBAR.ALL.CTA ;  /* 0x0000000000007992 */ /* 0x0003ec0000008000 */
[----:B-1----:R-:W1:Y:S01]  /*10c60*/  FENCE.VIEW.ASYNC.S ;  /* 0x00000000000073c6 */ /* 0x002e620000000000 */
[----:B------:R-:W-:-:S02]  /*10c70*/  IMAD.IADD R19, R19, 0x1, R77 ;  /* 0x0000000113137824 */ /* 0x000fc400078e024d */
[----:B------:R-:W-:Y:S02]  /*10c80*/  IMAD R2, R0, UR6, RZ ;  /* 0x0000000600027c24 */ /* 0x000fe4000f8e02ff */
[----:B------:R-:W-:Y:S01]  /*10c90*/  VIADD R80, R222, UR14 ;  /* 0x0000000ede507c36 */ /* 0x000fe20008000000 */
[----:B------:R-:W-:Y:S01]  /*10ca0*/  UIADD3 UR5, UR13, 0x38820, URZ ;  /* 0x000388200d057890 */ /* 0x000fe2000fffe03f */
[C---:B------:R-:W-:Y:S02]  /*10cb0*/  IMAD R21, R23.reuse, UR7, R2 ;  /* 0x0000000717157c24 */ /* 0x040fe4000f8e0202 */
[----:B------:R-:W-:Y:S01]  /*10cc0*/  IMAD.WIDE.U32 R18, R23, UR6, R18 ;  /* 0x0000000617127c25 */ /* 0x000fe2000f8e0012 */
[----:B------:R-:W-:Y:S01]  /*10cd0*/  ISETP.GE.AND P2, PT, R80, R3, PT ;  /* 0x000000035000720c */ /* 0x000fe20003f46270 */
[----:B------:R-:W-:Y:S01]  /*10ce0*/  ULDC.64 UR6, c[0x0][0xa80] ;  /* 0x0002a00000067ab9 */ /* 0x000fe20000000a00 */
[----:B------:R-:W-:Y:S01]  /*10cf0*/  UPRMT UR5, URZ, 0x654, UR5 ;  /* 0x000006543f057896 */ /* 0x000fe20008000005 */
[----:B------:R-:W-:Y:S01]  /*10d00*/  IMAD.IADD R19, R19, 0x1, R21 ;  /* 0x0000000113137824 */ /* 0x000fe200078e0215 */
[----:B------:R-:W-:Y:S01]  /*10d10*/  LEA R2, P3, R18, UR6, 0x1 ;  /* 0x0000000612027c11 */ /* 0x000fe2000f8608ff */
[----:B------:R-:W-:-:S03]  /*10d20*/  VIADD R0, R80, 0x20 ;  /* 0x0000002050007836 */ /* 0x000fc60000000000 */
[----:B------:R-:W-:Y:S02]  /*10d30*/  LEA.HI.X R16, R18, UR7, R19, 0x1, P3 ;  /* 0x0000000712107c11 */ /* 0x000fe400098f0c13 */
[-C--:B------:R-:W-:Y:S01]  /*10d40*/  ISETP.GE.AND P1, PT, R0, R3.reuse, PT ;  /* 0x000000030000720c */ /* 0x080fe20003f26270 */
[----:B-1----:R0:W1:Y:S01]  /*10d50*/  SHFL.IDX PT, R79, R2, RZ, 0x181f ;  /* 0x00181fff024f7589 */ /* 0x00206200000e0000 */
[----:B------:R-:W-:Y:S01]  /*10d60*/  IADD3 R0, R80, 0x40, RZ ;  /* 0x0000004050007810 */ /* 0x000fe20007ffe0ff */
[----:B------:R-:W-:Y:S01]  /*10d70*/  BSSY B1, `(.L_x_2241) ;  /* 0x000001a000017945 */ /* 0x000fe20003800000 */
[----:B------:R-:W-:Y:S01]  /*10d80*/  SYNCS.ARRIVE.TRANS64.RED.A1T0 RZ, [UR5], RZ ;  /* 0x000000ffffff79a7 */ /* 0x000fe20008100405 */
[----:B------:R0:W2:Y:S01]  /*10d90*/  SHFL.IDX PT, R23, R16, RZ, 0x181f ;  /* 0x00181fff10177589 */ /* 0x0000a200000e0000 */
[----:B------:R-:W-:Y:S02]  /*10da0*/  ISETP.GE.AND P0, PT, R0, R3, PT ;  /* 0x000000030000720c */ /* 0x000fe40003f06270 */
[----:B------:R-:W-:-:S02]  /*10db0*/  SHF.R.S32.HI R196, RZ, 0x1f, R218 ;  /* 0x0000001fffc47819 */ /* 0x000fc400000114da */
[----:B------:R-:W-:Y:S02]  /*10dc0*/  SHF.R.S32.HI R197, RZ, 0x1f, R216 ;  /* 0x0000001fffc57819 */ /* 0x000fe400000114d8 */
[----:B------:R-:W-:Y:S02]  /*10dd0*/  SHF.R.S32.HI R198, RZ, 0x1f, R217 ;  /* 0x0000001fffc67819 */ /* 0x000fe400000114d9 */
[----:B------:R-:W-:Y:S01]  /*10de0*/  SHF.R.S32.HI R199, RZ, 0x1f, R22 ;  /* 0x0000001fffc77819 */ /* 0x000fe20000011416 */
[----:B0-----:R-:W-:Y:S06]  /*10df0*/  @P2 BRA `(.L_x_2242) ;  /* 0x0000000000442947 */ /* 0x001fec0003800000 */
        /* <DEDUP_REMOVED lines=17> */
.L_x_2242:
[----:B------:R-:W-:Y:S05]  /*10f10*/  BSYNC B1 ;  /* 0x0000000000017941 */ /* 0x000fea0003800000 */
.L_x_2241:
[----:B0-----:R0:W3:Y:S01]  /*10f20*/  SHFL.IDX PT, R21, R16, 0x1, 0x181f ;  /* 0x00381f0010157f89 */ /* 0x0010e200000e0000 */
[----:B------:R-:W-:Y:S03]  /*10f30*/  BSSY B1, `(.L_x_2243) ;  /* 0x0000014000017945 */ /* 0x000fe60003800000 */
[----:B------:R0:W4:Y:S01]  /*10f40*/  SHFL.IDX PT, R19, R2, 0x1, 0x181f ;  /* 0x00381f0002137f89 */ /* 0x00012200000e0000 */
[----:B------:R-:W-:Y:S05]  /*10f50*/  @P1 BRA `(.L_x_2244) ;  /* 0x0000000000441947 */ /* 0x000fea0003800000 */
[----:B------:R-:W-:Y:S02]  /*10f60*/  ULDC UR5, c[0x0][0xac8] ;  /* 0x0002b20000057ab9 */ /* 0x000fe40000000800 */
[----:B------:R-:W-:Y:S02]  /*10f70*/  ISETP.GE.AND P4, PT, R22, UR5, PT ;  /* 0x0000000516007c0c */ /* 0x000fe4000bf86270 */
[----:B------:R-:W-:Y:S02]  /*10f80*/  ISETP.GE.AND P3, PT, R217, UR5, PT ;  /* 0x00000005d9007c0c */ /* 0x000fe4000bf66270 */
[----:B------:R-:W-:Y:S02]  /*10f90*/  ISETP.GE.AND P2, PT, R216, UR5, PT ;  /* 0x00000005d8007c0c */ /* 0x000fe4000bf46270 */
[----:B------:R-:W-:-:S07]  /*10fa0*/  ISETP.GE.AND P1, PT, R218, UR5, PT ;  /* 0x00000005da007c0c */ /* 0x000fce000bf26270 */
[CC--:B----45:R-:W-:Y:S02]  /*10fb0*/  @!P4 LEA R8, P6, R22.reuse, R19.reuse, 0x1 ;  /* 0x000000131608c211 */ /* 0x0f0fe400078c08ff */
[C---:B------:R-:W-:Y:S02]  /*10fc0*/  @!P3 LEA R10, P5, R217.reuse, R19, 0x1 ;  /* 0x00000013d90ab211 */ /* 0x040fe400078a08ff */
        /* <DEDUP_REMOVED lines=10> */
.L_x_2244:
[----:B------:R-:W-:Y:S05]  /*11070*/  BSYNC B1 ;  /* 0x0000000000017941 */ /* 0x000fea0003800000 */
.L_x_2243:
[----:B---3-5:R3:W0:Y:S01]  /*11080*/  SHFL.IDX PT, R15, R16, 0x2, 0x181f ;  /* 0x00581f00100f7f89 */ /* 0x02862200000e0000 */
        /* <DEDUP_REMOVED lines=8> */
[-C--:B0-----:R-:W-:Y:S02]  /*11110*/  @!P3 LEA R8, P6, R22, R11.reuse, 0x1 ;  /* 0x0000000b1608b211 */ /* 0x081fe400078c08ff */
[CC--:B------:R-:W-:Y:S02]  /*11120*/  @!P2 LEA R10, P5, R217.reuse, R11.reuse, 0x1 ;  /* 0x0000000bd90aa211 */ /* 0x0c0fe400078a08ff */
[----:B------:R-:W-:Y:S02]  /*11130*/  @!P1 LEA R12, P4, R216, R11, 0x1 ;  /* 0x0000000bd80c9211 */ /* 0x000fe400078808ff */
[----:B------:R-:W-:Y:S02]  /*11140*/  @!P3 LEA.HI.X R9, R22, R15, R199, 0x1, P6 ;  /* 0x0000000f1609b211 */ /* 0x000fe400030f0cc7 */
        /* <DEDUP_REMOVED lines=8> */
.L_x_2246:
[----:B------:R-:W-:Y:S05]  /*111d0*/  BSYNC B1 ;  /* 0x0000000000017941 */ /* 0x000fea0003800000 */
.L_x_2245:
[----:B------:R-:W-:Y:S01]  /*111e0*/  VIADD R0, R80, 0x60 ;  /* 0x0000006050007836 */ /* 0x000fe20000000000 */
[----:B0-----:R0:W0:Y:S04]  /*111f0*/  SHFL.IDX PT, R13, R16, 0x3, 0x181f ;  /* 0x00781f00100d7f89 */ /* 0x00102800000e0000 */
[----:B------:R-:W-:Y:S01]  /*11200*/  ISETP.GE.AND P0, PT, R0, R3, PT ;  /* 0x000000030000720c */ /* 0x000fe20003f06270 */
[----:B------:R0:W0:-:S12]  /*11210*/  SHFL.IDX PT, R15, R2, 0x3, 0x181f ;  /* 0x00781f00020f7f89 */ /* 0x00001800000e0000 */
[----:B------:R-:W-:Y:S05]  /*11220*/  @P0 BRA `(.L_x_2247) ;  /* 0x0000000c00580947 */ /* 0x000fea0003800000 */
[----:B------:R-:W-:Y:S02]  /*11230*/  ULDC UR5, c[0x0][0xac8] ;  /* 0x0002b20000057ab9 */ /* 0x000fe40000000800 */
[----:B------:R-:W-:Y:S02]  /*11240*/  ISETP.GE.AND P3, PT, R22, UR5, PT ;  /* 0x0000000516007c0c */ /* 0x000fe4000bf66270 */
[----:B------:R-:W-:Y:S02]  /*11250*/  ISETP.GE.AND P4, PT, R217, UR5, PT ;  /* 0x00000005d9007c0c */ /* 0x000fe4000bf86270 */
[----:B------:R-:W-:-:S09]  /*11260*/  ISETP.GE.AND P5, PT, R216, UR5, PT ;  /* 0x00000005d8007c0c */ /* 0x000fd2000bfa6270 */
[-C--:B0--3--:R-:W-:Y:S02]  /*11270*/  @!P3 LEA R2, P0, R22, R15.reuse, 0x1 ;  /* 0x0000000f1602b211 */ /* 0x089fe400078008ff */
[CC--:B------:R-:W-:Y:S02]  /*11280*/  @!P4 LEA R8, P1, R217.reuse, R15.reuse, 0x1 ;  /* 0x0000000fd908c211 */ /* 0x0c0fe400078208ff */
[----:B------:R-:W-:Y:S02]  /*11290*/  @!P5 LEA R10, P2, R216, R15, 0x1 ;  /* 0x0000000fd80ad211 */ /* 0x000fe400078408ff */
[-C--:B------:R-:W-:Y:S02]  /*112a0*/  @!P3 LEA.HI.X R3, R22, R13.reuse, R199, 0x1, P0 ;  /* 0x0000000d1603b211 */ /* 0x080fe400000f0cc7 */
        /* <DEDUP_REMOVED lines=11> */
.L_x_2240:
[----:B------:R-:W0:Y:S01]  /*11360*/  LDC R8, c[0x0][0xbe8] ;  /* 0x0002fa00ff087b82 */ /* 0x000e220000000800 */
[----:B------:R-:W1:Y:S01]  /*11370*/  S2R R0, SR_TID.X ;  /* 0x0000000000007919 */ /* 0x000e620000002100 */
[----:B------:R-:W-:Y:S01]  /*11380*/  R2UR UR6, R220 ;  /* 0x00000000dc0672ca */ /* 0x000fe200000e0000 */
[----:B------:R-:W-:Y:S01]  /*11390*/  BSSY B1, `(.L_x_2248) ;  /* 0x0000036000017945 */ /* 0x000fe20003800000 */
[----:B------:R-:W-:Y:S01]  /*113a0*/  R2UR UR5, R221 ;  /* 0x00000000dd0572ca */ /* 0x000fe200000e0000 */
[----:B------:R-:W-:-:S10]  /*113b0*/  IMAD R6, R219, 0x20, R222 ;  /* 0x00000020db067824 */ /* 0x000fd400078e02de */
[----:B------:R-:W-:Y:S02]  /*113c0*/  USHF.R.S32.HI UR8, URZ, 0x1f, UR6 ;  /* 0x0000001f3f087899 */ /* 0x000fe40008011406 */
[----:B------:R-:W-:Y:S01]  /*113d0*/  USHF.R.S32.HI UR9, URZ, 0x1f, UR5 ;  /* 0x0000001f3f097899 */ /* 0x000fe20008011405 */
[----:B0-----:R-:W-:Y:S01]  /*113e0*/  ISETP.NE.AND P1, PT, R8, 0x1, PT ;  /* 0x000000010800780c */ /* 0x001fe20003f25270 */
[----:B-1----:R-:W-:-:S12]  /*113f0*/  VIADD R0, R0, 0xffffff80 ;  /* 0xffffff8000007836 */ /* 0x002fd80000000000 */
[----:B------:R-:W0:Y:S01]  /*11400*/  @P1 LDC R9, c[0x0][0xbec] ;  /* 0x0002fb00ff091b82 */ /* 0x000e220000000800 */
[----:B------:R-:W-:-:S07]  /*11410*/  ISETP.GE.AND P0, PT, R0, 0x80, PT ;  /* 0x000000800000780c */ /* 0x000fce0003f06270 */
[----:B------:R-:W1:Y:S06]  /*11420*/  @P1 LDC R11, c[0x0][0xbf0] ;  /* 0x0002fc00ff0b1b82 */ /* 0x000e6c0000000800 */
[----:B------:R-:W-:Y:S05]  /*11430*/  @P0 BRA `(.L_x_2249) ;  /* 0x0000000000ac0947 */ /* 0x000fea0003800000 */
[----:B------:R-:W2:Y:S01]  /*11440*/  S2R R0, SR_TID.X ;  /* 0x0000000000007919 */ /* 0x000ea20000002100 */
[----:B------:R-:W3:Y:S01]  /*11450*/  LDC R3, c[0x0][0xbe8] ;  /* 0x0002fa00ff037b82 */ /* 0x000ee20000000800 */
[----:B------:R-:W-:-:S13]  /*11460*/  R2UR UR5, R213 ;  /* 0x00000000d50572ca */ /* 0x000fda00000e0000 */
[----:B------:R-:W-:Y:S01]  /*11470*/  IMAD.U32 R4, RZ, RZ, UR5 ;  /* 0x00000005ff047e24 */ /* 0x000fe2000f8e00ff */
[----:B------:R-:W-:Y:S02]  /*11480*/  ULDC UR5, c[0x0][0xa88] ;  /* 0x0002a20000057ab9 */ /* 0x000fe40000000800 */
[----:B---3--:R-:W-:Y:S02]  /*11490*/  IMAD R5, R3, UR5, RZ ;  /* 0x0000000503057c24 */ /* 0x008fe4000f8e02ff */
[----:B--2---:R-:W-:-:S04]  /*114a0*/  IADD3 R4, R4, -0x80, R0 ;  /* 0xffffff8004047810 */ /* 0x004fc80007ffe000 */
[----:B------:R-:W-:-:S13]  /*114b0*/  ISETP.GE.AND P0, PT, R4, R5, PT ;  /* 0x000000050400720c */ /* 0x000fda0003f06270 */
[----:B------:R-:W-:Y:S05]  /*114c0*/  @P0 BRA `(.L_x_2249) ;  /* 0x0000000000880947 */ /* 0x000fea0003800000 */
[----:B------:R-:W-:Y:S01]  /*114d0*/  ISETP.NE.AND P0, PT, R3, 0x1, PT ;  /* 0x000000010300780c */ /* 0x000fe20003f05270 */
[----:B------:R-:W-:Y:S01]  /*114e0*/  ULDC.64 UR10, c[0x0][0xb90] ;  /* 0x0002e400000a7ab9 */ /* 0x000fe20000000a00 */
[----:B------:R-:W-:Y:S01]  /*114f0*/  R2UR UR13, R220 ;  /* 0x00000000dc0d72ca */ /* 0x000fe200000e0000 */
[----:B------:R-:W-:Y:S01]  /*11500*/  UIMAD UR5, UR8, UR10, URZ ;  /* 0x0000000a080572a4 */ /* 0x000fe2000f8e023f */
[----:B------:R-:W-:Y:S02]  /*11510*/  R2UR UR12, R221 ;  /* 0x00000000dd0c72ca */ /* 0x000fe400000e0000 */
[----:B------:R-:W-:-:S07]  /*11520*/  MOV R2, R4 ;  /* 0x0000000400027202 */ /* 0x000fce0000000f00 */
        /* <DEDUP_REMOVED lines=28> */
.L_x_2249:
[----:B------:R-:W-:Y:S05]  /*116f0*/  BSYNC B1 ;  /* 0x0000000000017941 */ /* 0x000fea0003800000 */
.L_x_2248:
[----:B------:R-:W-:Y:S01]  /*11700*/  R2UR UR12, R213 ;  /* 0x00000000d50c72ca */ /* 0x000fe200000e0000 */
[----:B------:R-:W-:Y:S01]  /*11710*/  ULDC.64 UR10, c[0x0][0xae8] ;  /* 0x0002ba00000a7ab9 */ /* 0x000fe20000000a00 */
[----:B------:R-:W-:Y:S01]  /*11720*/  R2UR UR14, R220 ;  /* 0x00000000dc0e72ca */ /* 0x000fe200000e0000 */
[----:B------:R-:W-:Y:S01]  /*11730*/  UIMAD UR5, UR8, UR10, URZ ;  /* 0x0000000a080572a4 */ /* 0x000fe2000f8e023f */
[----:B------:R-:W-:Y:S01]  /*11740*/  R2UR UR13, R221 ;  /* 0x00000000dd0d72ca */ /* 0x000fe200000e0000 */
[----:B------:R-:W-:Y:S01]  /*11750*/  BSSY B1, `(.L_x_2250) ;  /* 0x0000041000017945 */ /* 0x000fe20003800000 */
[----:B------:R-:W-:Y:S02]  /*11760*/  SHF.R.S32.HI R16, RZ, 0x1f, R218 ;  /* 0x0000001fff107819 */ /* 0x000fe400000114da */
[----:B------:R-:W-:Y:S02]  /*11770*/  SHF.R.S32.HI R18, RZ, 0x1f, R216 ;  /* 0x0000001fff127819 */ /* 0x000fe400000114d8 */
[----:B------:R-:W-:-:S02]  /*11780*/  SHF.R.S32.HI R19, RZ, 0x1f, R217 ;  /* 0x0000001fff137819 */ /* 0x000fc400000114d9 */
[----:B------:R-:W-:Y:S01]  /*11790*/  SHF.R.S32.HI R20, RZ, 0x1f, R22 ;  /* 0x0000001fff147819 */ /* 0x000fe20000011416 */
[----:B------:R-:W-:Y:S02]  /*117a0*/  VIADD R6, R6, UR12 ;  /* 0x0000000c06067c36 */ /* 0x000fe40008000000 */
[----:B------:R-:W-:Y:S02]  /*117b0*/  UIMAD.WIDE.U32 UR6, UR14, UR10, URZ ;  /* 0x0000000a0e0672a5 */ /* 0x000fe4000f8e003f */
[----:B------:R-:W-:Y:S01]  /*117c0*/  UIMAD UR5, UR14, UR11, UR5 ;  /* 0x0000000b0e0572a4 */ /* 0x000fe2000f8e0205 */
[----:B0-----:R-:W-:Y:S01]  /*117d0*/  @P1 IMAD.HI.U32 R0, R6, R9, RZ ;  /* 0x0000000906001227 */ /* 0x001fe200078e00ff */
[----:B--2---:R-:W-:Y:S01]  /*117e0*/  MOV R5, R6 ;  /* 0x0000000600057202 */ /* 0x004fe20000000f00 */
[----:B------:R-:W-:Y:S01]  /*117f0*/  ULDC.64 UR10, c[0x0][0xaf0] ;  /* 0x0002bc00000a7ab9 */ /* 0x000fe20000000a00 */
[----:B------:R-:W-:Y:S02]  /*11800*/  UIADD3 UR7, UR7, UR5, URZ ;  /* 0x0000000507077290 */ /* 0x000fe4000fffe03f */
[----:B------:R-:W-:Y:S01]  /*11810*/  UIMAD UR5, UR9, UR10, URZ ;  /* 0x0000000a090572a4 */ /* 0x000fe2000f8e023f */
[----:B-1----:R-:W-:Y:S01]  /*11820*/  @P1 SHF.R.U32.HI R5, RZ, R11, R0 ;  /* 0x0000000bff051219 */ /* 0x002fe20000011600 */
        /* <DEDUP_REMOVED lines=9> */
[----:B------:R-:W-:Y:S01]  /*118c0*/  IADD3 R6, R222, UR12, RZ ;  /* 0x0000000cde067c10 */ /* 0x000fe2000fffe0ff */
        /* <DEDUP_REMOVED lines=8> */
[----:B------:R-:W-:Y:S02]  /*11950*/  IMAD R4, R0, UR6, RZ ;  /* 0x0000000600047c24 */ /* 0x000fe4000f8e02ff */
[----:B------:R-:W-:Y:S02]  /*11960*/  IMAD R9, R8, UR5, RZ ;  /* 0x0000000508097c24 */ /* 0x000fe4000f8e02ff */
[C---:B------:R-:W-:Y:S02]  /*11970*/  IMAD R5, R7.reuse, UR7, R4 ;  /* 0x0000000707057c24 */ /* 0x040fe4000f8e0204 */
[----:B------:R-:W-:Y:S01]  /*11980*/  IMAD.WIDE.U32 R2, R7, UR6, R2 ;  /* 0x0000000607027c25 */ /* 0x000fe2000f8e0002 */
[----:B------:R-:W-:Y:S01]  /*11990*/  ISETP.GE.AND P2, PT, R6, R9, PT ;  /* 0x000000090600720c */ /* 0x000fe20003f46270 */
[----:B------:R-:W-:-:S02]  /*119a0*/  ULDC.64 UR6, c[0x0][0xa80] ;  /* 0x0002a00000067ab9 */ /* 0x000fc40000000a00 */
[----:B------:R-:W-:Y:S01]  /*119b0*/  IMAD.IADD R3, R3, 0x1, R5 ;  /* 0x0000000103037824 */ /* 0x000fe200078e0205 */
[----:B------:R-:W-:Y:S01]  /*119c0*/  LEA R4, P3, R2, UR6, 0x1 ;  /* 0x0000000602047c11 */ /* 0x000fe2000f8608ff */
[----:B------:R-:W-:-:S03]  /*119d0*/  VIADD R0, R6, 0x20 ;  /* 0x0000002006007836 */ /* 0x000fc60000000000 */
[----:B------:R-:W-:Y:S01]  /*119e0*/  LEA.HI.X R5, R2, UR7, R3, 0x1, P3 ;  /* 0x0000000702057c11 */ /* 0x000fe200098f0c03 */
[----:B------:R0:W1:Y:S01]  /*119f0*/  SHFL.IDX PT, R7, R4, RZ, 0x181f ;  /* 0x00181fff04077589 */ /* 0x00006200000e0000 */
[-C--:B------:R-:W-:Y:S01]  /*11a00*/  ISETP.GE.AND P1, PT, R0, R9.reuse, PT ;  /* 0x000000090000720c */ /* 0x080fe20003f26270 */
[----:B------:R-:W-:Y:S02]  /*11a10*/  VIADD R0, R6, 0x40 ;  /* 0x0000004006007836 */ /* 0x000fe40000000000 */
[----:B------:R0:W2:Y:S03]  /*11a20*/  SHFL.IDX PT, R3, R5, RZ, 0x181f ;  /* 0x00181fff05037589 */ /* 0x0000a600000e0000 */
[----:B------:R-:W-:Y:S01]  /*11a30*/  ISETP.GE.AND P0, PT, R0, R9, PT ;  /* 0x000000090000720c */ /* 0x000fe20003f06270 */
[----:B------:R-:W-:-:S12]  /*11a40*/  @P2 BRA `(.L_x_2251) ;  /* 0x0000000000442947 */ /* 0x000fd80003800000 */
        /* <DEDUP_REMOVED lines=17> */
.L_x_2251:
[----:B------:R-:W-:Y:S05]  /*11b60*/  BSYNC B1 ;  /* 0x0000000000017941 */ /* 0x000fea0003800000 */
.L_x_2250:
[----:B--23--:R2:W3:Y:S01]  /*11b70*/  SHFL.IDX PT, R3, R5, 0x1, 0x181f ;  /* 0x00381f0005037f89 */ /* 0x00c4e200000e0000 */
[----:B------:R-:W-:Y:S03]  /*11b80*/  BSSY B1, `(.L_x_2252) ;  /* 0x0000014000017945 */ /* 0x000fe60003800000 */
[----:B-1----:R2:W1:Y:S01]  /*11b90*/  SHFL.IDX PT, R7, R4, 0x1, 0x181f ;  /* 0x00381f0004077f89 */ /* 0x00246200000e0000 */
[----:B------:R-:W-:Y:S05]  /*11ba0*/  @P1 BRA `(.L_x_2253) ;  /* 0x0000000000441947 */ /* 0x000fea0003800000 */
[----:B------:R-:W-:Y:S02]  /*11bb0*/  ULDC UR5, c[0x0][0xac8] ;  /* 0x0002b20000057ab9 */ /* 0x000fe40000000800 */
[----:B------:R-:W-:Y:S02]  /*11bc0*/  ISETP.GE.AND P4, PT, R22, UR5, PT ;  /* 0x0000000516007c0c */ /* 0x000fe4000bf86270 */
[----:B------:R-:W-:Y:S02]  /*11bd0*/  ISETP.GE.AND P3, PT, R217, UR5, PT ;  /* 0x00000005d9007c0c */ /* 0x000fe4000bf66270 */
[----:B------:R-:W-:Y:S02]  /*11be0*/  ISETP.GE.AND P2, PT, R216, UR5, PT ;  /* 0x00000005d8007c0c */ /* 0x000fe4000bf46270 */
[----:B------:R-:W-:-:S07]  /*11bf0*/  ISETP.GE.AND P1, PT, R218, UR5, PT ;  /* 0x00000005da007c0c */ /* 0x000fce000bf26270 */
[CC--:B-1----:R-:W-:Y:S02]  /*11c00*/  @!P4 LEA R10, P6, R22.reuse, R7.reuse, 0x1 ;  /* 0x00000007160ac211 */ /* 0x0c2fe400078c08ff */
[C---:B------:R-:W-:Y:S02]  /*11c10*/  @!P3 LEA R12, P5, R217.reuse, R7, 0x1 ;  /* 0x00000007d90cb211 */ /* 0x040fe400078a08ff */
[----:B---3--:R-:W-:Y:S02]  /*11c20*/  @!P4 LEA.HI.X R11, R22, R3, R20, 0x1, P6 ;  /* 0x00000003160bc211 */ /* 0x008fe400030f0c14 */
        /* <DEDUP_REMOVED lines=9> */
.L_x_2253:
[----:B------:R-:W-:Y:S05]  /*11cc0*/  BSYNC B1 ;  /* 0x0000000000017941 */ /* 0x000fea0003800000 */
.L_x_2252:
[----:B---34-:R3:W4:Y:S01]  /*11cd0*/  SHFL.IDX PT, R3, R5, 0x2, 0x181f ;  /* 0x00581f0005037f89 */ /* 0x01872200000e0000 */
        /* <DEDUP_REMOVED lines=8> */
[-C--:B-1----:R-:W-:Y:S02]  /*11d60*/  @!P3 LEA R10, P6, R22, R7.reuse, 0x1 ;  /* 0x00000007160ab211 */ /* 0x082fe400078c08ff */
[CC--:B------:R-:W-:Y:S02]  /*11d70*/  @!P2 LEA R12, P5, R217.reuse, R7.reuse, 0x1 ;  /* 0x00000007d90ca211 */ /* 0x0c0fe400078a08ff */
[----:B------:R-:W-:Y:S02]  /*11d80*/  @!P1 LEA R14, P4, R216, R7, 0x1 ;  /* 0x00000007d80e9211 */ /* 0x000fe400078808ff */
[----:B----4-:R-:W-:Y:S02]  /*11d90*/  @!P3 LEA.HI.X R11, R22, R3, R20, 0x1, P6 ;  /* 0x00000003160bb211 */ /* 0x010fe400030f0c14 */
        /* <DEDUP_REMOVED lines=8> */
.L_x_2255:
[----:B------:R-:W-:Y:S05]  /*11e20*/  BSYNC B1 ;  /* 0x0000000000017941 */ /* 0x000fea0003800000 */
.L_x_2254:
[----:B------:R-:W-:Y:S01]  /*11e30*/  VIADD R0, R6, 0x60 ;  /* 0x0000006006007836 */ /* 0x000fe20000000000 */
[----:B0-23--:R-:W0:Y:S04]  /*11e40*/  SHFL.IDX PT, R5, R5, 0x3, 0x181f ;  /* 0x00781f0005057f89 */ /* 0x00de2800000e0000 */
[----:B------:R-:W-:Y:S01]  /*11e50*/  ISETP.GE.AND P0, PT, R0, R9, PT ;  /* 0x000000090000720c */ /* 0x000fe20003f06270 */
[----:B-1--4-:R1:W2:-:S12]  /*11e60*/  SHFL.IDX PT, R3, R4, 0x3, 0x181f ;  /* 0x00781f0004037f89 */ /* 0x01229800000e0000 */
[----:B-1----:R-:W-:Y:S05]  /*11e70*/  @P0 BRA `(.L_x_2247) ;  /* 0x0000000000440947 */ /* 0x002fea0003800000 */
[----:B------:R-:W-:Y:S02]  /*11e80*/  ULDC UR5, c[0x0][0xac8] ;  /* 0x0002b20000057ab9 */ /* 0x000fe40000000800 */
[----:B------:R-:W-:Y:S02]  /*11e90*/  ISETP.GE.AND P3, PT, R22, UR5, PT ;  /* 0x0000000516007c0c */ /* 0x000fe4000bf66270 */
[----:B------:R-:W-:Y:S02]  /*11ea0*/  ISETP.GE.AND P2, PT, R217, UR5, PT ;  /* 0x00000005d9007c0c */ /* 0x000fe4000bf46270 */
[----:B------:R-:W-:Y:S02]  /*11eb0*/  ISETP.GE.AND P1, PT, R216, UR5, PT ;  /* 0x00000005d8007c0c */ /* 0x000fe4000bf26270 */
[----:B------:R-:W-:-:S07]  /*11ec0*/  ISETP.GE.AND P0, PT, R218, UR5, PT ;  /* 0x00000005da007c0c */ /* 0x000fce000bf06270 */
[-C--:B--2---:R-:W-:Y:S02]  /*11ed0*/  @!P3 LEA R6, P6, R22, R3.reuse, 0x1 ;  /* 0x000000031606b211 */ /* 0x084fe400078c08ff */
[CC--:B------:R-:W-:Y:S02]  /*11ee0*/  @!P2 LEA R8, P5, R217.reuse, R3.reuse, 0x1 ;  /* 0x00000003d908a211 */ /* 0x0c0fe400078a08ff */
        /* <DEDUP_REMOVED lines=10> */
.L_x_2247:
[----:B------:R-:W-:Y:S05]  /*11f90*/  BSYNC B0 ;  /* 0x0000000000007941 */ /* 0x000fea0003800000 */
.L_x_2239:
[----:B------:R-:W-:Y:S02]  /*11fa0*/  ULDC UR5, c[0x0][0xc38] ;  /* 0x00030e0000057ab9 */ /* 0x000fe40000000800 */
[----:B------:R-:W-:-:S06]  /*11fb0*/  UISETP.GE.AND UP0, UPT, UR4, UR5, UPT ;  /* 0x000000050400728c */ /* 0x000fcc000bf06270 */
[----:B------:R-:W-:-:S13]  /*11fc0*/  PLOP3.LUT P0, PT, PT, PT, UP0, 0x80, 0x0 ;  /* 0x000000000000781c */ /* 0x000fda0003f0f008 */
[----:B------:R-:W-:Y:S05]  /*11fd0*/  @!P0 BRA `(.L_x_2256) ;  /* 0xfffffeec005c8947 */ /* 0x000fea000383ffff */
[----:B------:R-:W-:Y:S05]  /*11fe0*/  EXIT ;  /* 0x000000000000794d */ /* 0x000fea0003800000 */
.L_x_2198:
[----:B------:R-:W-:-:S08]  /*11ff0*/  NOP ;  /* 0x0000000000007918 */ /* 0x000fd00000000000 */
[----:B0-----:R-:W0:-:S00]  /*12000*/  USETMAXREG.DEALLOC.CTAPOOL 0x28 ;  /* 0x00000028000079c8 */ /* 0x001e0000080e0500 */
[----:B0-----:R-:W-:-:S06]  /*12010*/  LOP3.LUT R0, R0, 0x3, RZ, 0xc0, !PT ;  /* 0x0000000300007812 */ /* 0x001fcc00078ec0ff */
[----:B------:R-:W0:Y:S01]  /*12020*/  S2UR UR10, SR_CTAID.X ;  /* 0x00000000000a79c3 */ /* 0x000e220000002500 */
[----:B------:R-:W-:Y:S01]  /*12030*/  LOP3.LUT R16, R16, 0xffff7fff, RZ, 0xc0, !PT ;  /* 0xffff7fff10107812 */ /* 0x000fe200078ec0ff */
[----:B------:R-:W-:Y:S01]  /*12040*/  STL [R1], RZ ;  /* 0x000000ff01007387 */ /* 0x000fe20000100800 */
[----:B------:R-:W-:Y:S01]  /*12050*/  IMAD.MOV.U32 R26, RZ, RZ, 0x1 ;  /* 0x00000001ff1a7424 */ /* 0x000fe200078e00ff */
[----:B------:R-:W-:Y:S02]  /*12060*/  MOV R23, RZ ;  /* 0x000000ff00177202 */ /* 0x000fe40000000f00 */
        /* <DEDUP_REMOVED lines=8> */
[----:B------:R-:W-:Y:S01]  /*120f0*/  ULDC UR9, c[0x0][0x2b8] ;  /* 0x0000ae0000097ab9 */ /* 0x000fe20000000800 */
[----:B------:R-:W-:Y:S01]  /*12100*/  LOP3.LUT R16, R16, 0xfffffff7, RZ, 0xc0, !PT ;  /* 0xfffffff710107812 */ /* 0x000fe200078ec0ff */
[----:B------:R-:W0:Y:S01]  /*12110*/  S2UR UR8, SR_CgaCtaId ;  /* 0x00000000000879c3 */ /* 0x000e220000008800 */
[----:B------:R-:W1:Y:S01]  /*12120*/  S2R R3, SR_TID.X ;  /* 0x0000000000037919 */ /* 0x000e620000002100 */
[----:B------:R-:W-:Y:S01]  /*12130*/  ULDC.64 UR4, c[0x0][0x418] ;  /* 0x0001060000047ab9 */ /* 0x000fe20000000a00 */
[----:B------:R-:W-:Y:S01]  /*12140*/  ULDC UR40, c[0x0][0x288] ;  /* 0x0000a20000287ab9 */ /* 0x000fe20000000800 */
[----:B------:R-:W-:Y:S01]  /*12150*/  UISETP.NE.U32.AND UP0, UPT, UR4, URZ, UPT ;  /* 0x0000003f0400728c */ /* 0x000fe2000bf05070 */
[----:B------:R3:W-:Y:S01]  /*12160*/  STL [R1], RZ ;  /* 0x000000ff01007387 */ /* 0x0007e20000100800 */
[----:B------:R-:W-:Y:S01]  /*12170*/  ULDC UR37, c[0x0][0x448] ;  /* 0x0001120000257ab9 */ /* 0x000fe20000000800 */
[----:B------:R-:W-:Y:S01]  /*12180*/  ULDC UR4, c[0x0][0x424] ;  /* 0x0001090000047ab9 */ /* 0x000fe20000000800 */
[----:B------:R-:W-:Y:S01]  /*12190*/  UISETP.NE.AND.EX UP0, UPT, UR5, URZ, UPT, UP0 ;  /* 0x0000003f0500728c */ /* 0x000fe2000bf05300 */
[----:B------:R-:W-:Y:S01]  /*121a0*/  IMAD.U32 R34, RZ, RZ, UR10 ;  /* 0x0000000aff227e24 */ /* 0x000fe2000f8e00ff */
[----:B------:R-:W-:Y:S01]  /*121b0*/  UIMAD UR37, UR37, UR40, URZ ;  /* 0x00000028252572a4 */ /* 0x000fe2000f8e023f */
[----:B------:R-:W-:Y:S01]  /*121c0*/  IMAD.MOV.U32 R26, RZ, RZ, 0x1 ;  /* 0x00000001ff1a7424 */ /* 0x000fe200078e00ff */
[----:B------:R-:W-:Y:S01]  /*121d0*/  USEL UR4, UR4, 0x1, UP0 ;  /* 0x0000000104047887 */ /* 0x000fe20008000000 */
[----:B------:R-:W-:Y:S01]  /*121e0*/  IMAD.MOV.U32 R23, RZ, RZ, RZ ;  /* 0x000000ffff177224 */ /* 0x000fe200078e00ff */
[----:B------:R-:W-:Y:S01]  /*121f0*/  UMOV UR5, 0x400 ;  /* 0x0000040000057882 */ /* 0x000fe20000000000 */
[----:B------:R-:W-:Y:S01]  /*12200*/  ULDC UR46, c[0x0][0xc] ;  /* 0x00000300002e7ab9 */ /* 0x000fe20000000800 */
[----:B0-----:R-:W-:-:S06]  /*12210*/  ULEA UR8, UR8, UR5, 0x18 ;  /* 0x0000000508087291 */ /* 0x001fcc000f8ec03f */
[----:B------:R-:W-:Y:S01]  /*12220*/  MOV R17, UR8 ;  /* 0x0000000800117c02 */ /* 0x000fe20008000f00 */
[----:B-1----:R-:W-:-:S05]  /*12230*/  IMAD.SHL.U32 R37, R3, 0x8, RZ ;  /* 0x0000000803257824 */ /* 0x002fca00078e00ff */
[----:B------:R-:W-:-:S04]  /*12240*/  LOP3.LUT R0, R37, 0x1f8, RZ, 0xc0, !PT ;  /* 0x000001f825007812 */ /* 0x000fc800078ec0ff */
[----:B------:R-:W-:-:S04]  /*12250*/  LOP3.LUT R0, R0, 0x38, R3, 0x78, !PT ;  /* 0x0000003800007812 */ /* 0x000fc800078e7803 */
[----:B------:R-:W-:Y:S02]  /*12260*/  LOP3.LUT R30, R0, 0x200, R37, 0xf8, !PT ;  /* 0x00000200001e7812 */ /* 0x000fe400078ef825 */
[----:B------:R-:W-:-:S03]  /*12270*/  LOP3.LUT R37, R37, 0x38, RZ, 0xc0, !PT ;  /* 0x0000003825257812 */ /* 0x000fc600078ec0ff */
[----:B------:R-:W-:Y:S01]  /*12280*/  IMAD R31, R30, 0x2, R17 ;  /* 0x000000021e1f7824 */ /* 0x000fe200078e0211 */
[C---:B------:R-:W-:Y:S02]  /*12290*/  LOP3.LUT R0, R37.reuse, 0x40, RZ, 0xfc, !PT ;  /* 0x0000004025007812 */ /* 0x040fe400078efcff */
[----:B------:R-:W-:Y:S02]  /*122a0*/  LOP3.LUT R2, R37, 0x80, RZ, 0xfc, !PT ;  /* 0x0000008025027812 */ /* 0x000fe400078efcff */
[----:B------:R-:W-:Y:S02]  /*122b0*/  ISETP.GE.AND P1, PT, R0, UR9, PT ;  /* 0x0000000900007c0c */ /* 0x000fe4000bf26270 */
[----:B--2---:R-:W-:Y:S02]  /*122c0*/  R2UR UR6, R4 ;  /* 0x00000000040672ca */ /* 0x004fe400000e0000 */
[C---:B------:R-:W-:Y:S01]  /*122d0*/  LOP3.LUT R4, R3.reuse, 0x7f, RZ, 0xc0, !PT ;  /* 0x0000007f03047812 */ /* 0x040fe200078ec0ff */
[----:B------:R-:W-:-:S03]  /*122e0*/  IMAD.SHL.U32 R3, R3, 0x10, RZ ;  /* 0x0000001003037824 */ /* 0x000fc600078e00ff */
[----:B------:R-:W-:-:S07]  /*122f0*/  SHF.R.U32.HI R36, RZ, 0x3, R4 ;  /* 0x00000003ff247819 */ /* 0x000fce0000011604 */
[----:B------:R-:W-:-:S03]  /*12300*/  ULOP3.LUT UR47, UR6, 0x2, URZ, 0xfc, !UPT ;  /* 0x00000002062f7892 */ /* 0x000fc6000f8efc3f */
[----:B------:R-:W-:Y:S02]  /*12310*/  ULDC.64 UR6, c[0x0][0x2f0] ;  /* 0x0000bc0000067ab9 */ /* 0x000fe40000000a00 */
[C---:B------:R-:W-:Y:S01]  /*12320*/  ISETP.GE.AND P2, PT, R0.reuse, UR7, PT ;  /* 0x0000000700007c0c */ /* 0x040fe2000bf46270 */
[----:B------:R-:W-:Y:S01]  /*12330*/  UIMAD UR36, UR4, UR6, URZ ;  /* 0x00000006042472a4 */ /* 0x000fe2000f8e023f */
[----:B------:R-:W-:Y:S02]  /*12340*/  ISETP.GE.AND P0, PT, R0, UR7, PT ;  /* 0x0000000700007c0c */ /* 0x000fe4000bf06270 */
[----:B------:R-:W-:Y:S01]  /*12350*/  LOP3.LUT R0, R36, 0x70, R3, 0xf8, !PT ;  /* 0x0000007024007812 */ /* 0x000fe200078ef803 */
[----:B------:R-:W-:Y:S01]  /*12360*/  UIADD3 UR4, UR36, 0x4f, URZ ;  /* 0x0000004f24047890 */ /* 0x000fe2000fffe03f */
[----:B------:R-:W-:Y:S01]  /*12370*/  LOP3.LUT R0, R37, 0xc0, RZ, 0xfc, !PT ;  /* 0x000000c025007812 */ /* 0x000fe200078efcff */
[----:B------:R-:W-:Y:S02]  /*12380*/  UIADD3 UR40, UR36, 0x50, -UR40 ;  /* 0x0000005024287890 */ /* 0x000fe4000fffe828 */
[----:B------:R-:W-:-:S04]  /*12390*/  UIMAD.WIDE UR4, UR4, 0x66666667, URZ ;  /* 0x66666667040478a5 */ /* 0x000fc8000f8e023f */
[----:B------:R-:W-:Y:S01]  /*123a0*/  @P2 LOP3.LUT R16, R16, 0x8, RZ, 0xfc, !PT ;  /* 0x0000000810102812 */ /* 0x000fe200078efcff */
[----:B------:R-:W-:Y:S01]  /*123b0*/  USHF.R.U32.HI UR41, URZ, 0x1f, UR5 ;  /* 0x0000001f3f297899 */ /* 0x000fe20008011605 */
[----:B------:R-:W-:Y:S02]  /*123c0*/  ISETP.GE.AND P2, PT, R2, UR7, PT ;  /* 0x0000000702007c0c */ /* 0x000fe4000bf46270 */
[----:B------:R-:W-:Y:S01]  /*123d0*/  LOP3.LUT R16, R16, 0xffffdfff, RZ, 0xc0, !PT ;  /* 0xffffdfff10107812 */ /* 0x000fe200078ec0ff */
[----:B------:R-:W-:-:S03]  /*123e0*/  ULEA.HI.SX32 UR41, UR5, UR41, 0x1b ;  /* 0x0000002905297291 */ /* 0x000fc6000f8fda3f */
        /* <DEDUP_REMOVED lines=28> */
[----:B---3--:R-:W-:-:S07]  /*125b0*/  @P0 LOP3.LUT R16, R16, 0x4000, RZ, 0xfc, !PT ;  /* 0x0000400010100812 */ /* 0x008fce00078efcff */
.L_x_2308:
        /* <DEDUP_REMOVED lines=22> */
.L_x_2258:
[----:B------:R-:W-:Y:S01]  /*12720*/  ULDC UR8, c[0x0][0xc54] ;  /* 0x0003150000087ab9 */ /* 0x000fe20000000800 */
[----:B------:R-:W-:Y:S01]  /*12730*/  UMOV UR6, UR7 ;  /* 0x0000000700067c82 */ /* 0x000fe20008000000 */
[----:B------:R-:W-:-:S11]  /*12740*/  UISETP.NE.AND UP0, UPT, UR8, 0x1, UPT ;  /* 0x000000010800788c */ /* 0x000fd6000bf05270 */
[----:B------:R-:W-:Y:S02]  /*12750*/  @UP0 ULDC.64 UR10, c[0x0][0xc58] ;  /* 0x00031600000a0ab9 */ /* 0x000fe40000000a00 */
[----:B------:R-:W-:-:S04]  /*12760*/  UIMAD.WIDE.U32 UR4, UR7, UR10, URZ ;  /* 0x0000000a070472a5 */ /* 0x000fc8000f8e003f */
[----:B------:R-:W-:-:S04]  /*12770*/  @UP0 USHF.R.U32.HI UR6, URZ, UR11, UR5 ;  /* 0x0000000b3f060299 */ /* 0x000fc80008011605 */
[----:B------:R-:W-:-:S12]  /*12780*/  UIMAD UR4, UR6, UR8, URZ ;  /* 0x00000008060472a4 */ /* 0x000fd8000f8e023f */
.L_x_2259:
[----:B------:R-:W-:Y:S01]  /*12790*/  ULDC UR5, c[0x0][0xc48] ;  /* 0x0003120000057ab9 */ /* 0x000fe20000000800 */
[----:B------:R-:W-:Y:S01]  /*127a0*/  ULDC.64 UR8, c[0x0][0xa28] ;  /* 0x00028a0000087ab9 */ /* 0x000fe20000000a00 */
[----:B------:R-:W-:Y:S01]  /*127b0*/  UISETP.NE.AND UP1, UPT, UR5, 0x1, UPT ;  /* 0x000000010500788c */ /* 0x000fe2000bf25270 */
[----:B------:R-:W-:Y:S01]  /*127c0*/  IMAD.MOV.U32 R32, RZ, RZ, RZ ;  /* 0x000000ffff207224 */ /* 0x000fe200078e00ff */
        /* <DEDUP_REMOVED lines=21> */
[----:B------:R-:W-:Y:S01]  /*12920*/  UP2UR UR48, UPR, URZ, 0x4 ;  /* 0x000000043f307883 */ /* 0x000fe20008000000 */
[----:B------:R-:W-:Y:S01]  /*12930*/  BSSY B7, `(.L_x_2260) ;  /* 0x0000356000077945 */ /* 0x000fe20003800000 */
[----:B------:R-:W-:-:S04]  /*12940*/  USHF.L.U32 UR6, UR44, 0x7, URZ ;  /* 0x000000072c067899 */ /* 0x000fc8000800063f */
[----:B------:R-:W-:Y:S01]  /*12950*/  UIADD3 UR6, UR6, 0x7f, URZ ;  /* 0x0000007f06067890 */ /* 0x000fe2000fffe03f */
[----:B------:R-:W-:Y:S01]  /*12960*/  @UP2 ULDC UR4, c[0x0][0x44c] ;  /* 0x0001130000042ab9 */ /* 0x000fe20000000800 */
[----:B------:R-:W-:Y:S02]  /*12970*/  @UP2 ULDC UR7, c[0x0][0x450] ;  /* 0x0001140000072ab9 */ /* 0x000fe40000000800 */
[----:B------:R-:W-:-:S04]  /*12980*/  UIMAD.WIDE.U32 UR4, UR6, UR4, URZ ;  /* 0x00000004060472a5 */ /* 0x000fc8000f8e003f */
[----:B------:R-:W-:-:S04]  /*12990*/  @UP2 USHF.R.U32.HI UR6, URZ, UR7, UR5 ;  /* 0x000000073f062299 */ /* 0x000fc80008011605 */
[----:B------:R-:W-:-:S04]  /*129a0*/  UIADD3 UR4, UR40, UR6, URZ ;  /* 0x0000000628047290 */ /* 0x000fc8000fffe03f */
[----:B------:R-:W-:-:S04]  /*129b0*/  UIMAD.WIDE UR4, UR4, 0x66666667, URZ ;  /* 0x66666667040478a5 */ /* 0x000fc8000f8e023f */
[----:B------:R-:W-:-:S04]  /*129c0*/  USHF.R.U32.HI UR4, URZ, 0x1f, UR5 ;  /* 0x0000001f3f047899 */ /* 0x000fc80008011605 */
[----:B------:R-:W-:-:S04]  /*129d0*/  ULEA.HI.SX32 UR4, UR5, UR4, 0x1b ;  /* 0x0000000405047291 */ /* 0x000fc8000f8fda3f */
[----:B------:R-:W-:-:S04]  /*129e0*/  UISETP.LT.AND UP0, UPT, UR41, UR4, UPT ;  /* 0x000000042900728c */ /* 0x000fc8000bf01270 */
[----:B------:R-:W-:-:S06]  /*129f0*/  USEL UR45, UR41, UR4, UP0 ;  /* 0x00000004292d7287 */ /* 0x000fcc0008000000 */
[----:B------:R-:W-:-:S13]  /*12a00*/  ISETP.LT.AND P0, PT, RZ, UR45, PT ;  /* 0x0000002dff007c0c */ /* 0x000fda000bf01270 */
[----:B0-----:R-:W-:Y:S05]  /*12a10*/  @P0 BRA `(.L_x_2261) ;  /* 0x0000000000440947 */ /* 0x001fea0003800000 */
        /* <DEDUP_REMOVED lines=17> */
.L_x_2261:
[----:B------:R-:W-:Y:S01]  /*12b30*/  VIADD R0, R17, 0x24400 ;  /* 0x0002440011007836 */ /* 0x000fe20000000000 */
[----:B------:R-:W-:Y:S04]  /*12b40*/  BSSY B6, `(.L_x_2263) ;  /* 0x0000013000067945 */ /* 0x000fe80003800000 */
[----:B------:R-:W-:-:S13]  /*12b50*/  LOP3.LUT P0, RZ, R0, 0x3ff, RZ, 0xc0, !PT ;  /* 0x000003ff00ff7812 */ /* 0x000fda000780c0ff */
[----:B------:R-:W-:Y:S05]  /*12b60*/  @!P0 BRA `(.L_x_2264) ;  /* 0x0000000000408947 */ /* 0x000fea0003800000 */
[----:B------:R-:W-:Y:S01]  /*12b70*/  MOV R2, 0x0 ;  /* 0x0000000000027802 */ /* 0x000fe20000000f00 */
[----:B------:R-:W-:Y:S01]  /*12b80*/  ULDC.64 UR4, c[0x4][0xa8] ;  /* 0x01002a0000047ab9 */ /* 0x000fe20000000a00 */
[----:B------:R-:W-:Y:S01]  /*12b90*/  ULDC.64 UR6, c[0x4][0xb0] ;  /* 0x01002c0000067ab9 */ /* 0x000fe20000000a00 */
[----:B------:R-:W-:Y:S01]  /*12ba0*/  MOV R4, UR4 ;  /* 0x0000000400047c02 */ /* 0x000fe20008000f00 */
[----:B------:R-:W-:Y:S01]  /*12bb0*/  IMAD.U32 R5, RZ, RZ, UR5 ;  /* 0x00000005ff057e24 */ /* 0x000fe2000f8e00ff */
[----:B------:R-:W-:Y:S01]  /*12bc0*/  ULDC.64 UR4, c[0x4][0x8] ;  /* 0x0100020000047ab9 */ /* 0x000fe20000000a00 */
[----:B------:R-:W0:Y:S01]  /*12bd0*/  LDC.64 R2, c[0x4][R2] ;  /* 0x0100000002027b82 */ /* 0x000e220000000a00 */
[----:B------:R-:W-:Y:S01]  /*12be0*/  IMAD.U32 R6, RZ, RZ, UR6 ;  /* 0x00000006ff067e24 */ /* 0x000fe2000f8e00ff */
[----:B------:R-:W-:Y:S01]  /*12bf0*/  MOV R8, 0x70 ;  /* 0x0000007000087802 */ /* 0x000fe20000000f00 */
[----:B------:R-:W-:Y:S02]  /*12c00*/  IMAD.U32 R7, RZ, RZ, UR7 ;  /* 0x00000007ff077e24 */ /* 0x000fe4000f8e00ff */
[----:B------:R-:W-:-:S02]  /*12c10*/  IMAD.U32 R10, RZ, RZ, UR4 ;  /* 0x00000004ff0a7e24 */ /* 0x000fc4000f8e00ff */
[----:B------:R-:W-:Y:S02]  /*12c20*/  IMAD.U32 R11, RZ, RZ, UR5 ;  /* 0x00000005ff0b7e24 */ /* 0x000fe4000f8e00ff */
[----:B------:R-:W-:Y:S02]  /*12c30*/  IMAD.MOV.U32 R12, RZ, RZ, 0x1 ;  /* 0x00000001ff0c7424 */ /* 0x000fe400078e00ff */
[----:B------:R-:W-:-:S07]  /*12c40*/  IMAD.MOV.U32 R13, RZ, RZ, RZ ;  /* 0x000000ffff0d7224 */ /* 0x000fce00078e00ff */
[----:B------:R-:W-:-:S07]  /*12c50*/  LEPC R20, `(.L_x_2264) ;  /* 0x000000001014794e */ /* 0x000fce0000000000 */
[----:B0----5:R-:W-:Y:S05]  /*12c60*/  CALL.ABS.NOINC R2 ;  /* 0x0000000002007343 */ /* 0x021fea0003c00000 */
.L_x_2264:
[----:B------:R-:W-:Y:S05]  /*12c70*/  BSYNC B6 ;  /* 0x0000000000067941 */ /* 0x000fea0003800000 */
.L_x_2263:
        /* <DEDUP_REMOVED lines=11> */
[----:B------:R-:W-:Y:S01]  /*12d30*/  MOV R6, UR6 ;  /* 0x0000000600067c02 */ /* 0x000fe20008000f00 */
[----:B------:R-:W-:Y:S01]  /*12d40*/  IMAD.U32 R7, RZ, RZ, UR7 ;  /* 0x00000007ff077e24 */ /* 0x000fe2000f8e00ff */
[----:B------:R-:W-:Y:S01]  /*12d50*/  MOV R13, RZ ;  /* 0x000000ff000d7202 */ /* 0x000fe20000000f00 */
[----:B------:R-:W-:-:S02]  /*12d60*/  IMAD.U32 R10, RZ, RZ, UR4 ;  /* 0x00000004ff0a7e24 */ /* 0x000fc4000f8e00ff */
[----:B------:R-:W-:Y:S02]  /*12d70*/  IMAD.U32 R11, RZ, RZ, UR5 ;  /* 0x00000005ff0b7e24 */ /* 0x000fe4000f8e00ff */
[----:B------:R-:W-:Y:S02]  /*12d80*/  IMAD.MOV.U32 R8, RZ, RZ, 0x70 ;  /* 0x00000070ff087424 */ /* 0x000fe400078e00ff */
[----:B0-----:R-:W-:-:S07]  /*12d90*/  IMAD.MOV.U32 R12, RZ, RZ, 0x1 ;  /* 0x00000001ff0c7424 */ /* 0x001fce00078e00ff */
[----:B------:R-:W-:-:S07]  /*12da0*/  LEPC R20, `(.L_x_2267) ;  /* 0x000000001014794e */ /* 0x000fce0000000000 */
[----:B-1---5:R-:W-:Y:S05]  /*12db0*/  CALL.ABS.NOINC R2 ;  /* 0x0000000002007343 */ /* 0x022fea0003c00000 */
.L_x_2267:
[----:B------:R0:W1:Y:S01]  /*12dc0*/  LDC.64 R2, c[0x4][R18] ;  /* 0x0100000012027b82 */ /* 0x0000620000000a00 */
[----:B------:R-:W-:Y:S01]  /*12dd0*/  ULDC.64 UR4, c[0x4][0xa8] ;  /* 0x01002a0000047ab9 */ /* 0x000fe20000000a00 */
[----:B------:R-:W-:Y:S01]  /*12de0*/  ULDC.64 UR6, c[0x4][0xb0] ;  /* 0x01002c0000067ab9 */ /* 0x000fe20000000a00 */
[----:B------:R-:W-:Y:S02]  /*12df0*/  IMAD.U32 R4, RZ, RZ, UR4 ;  /* 0x00000004ff047e24 */ /* 0x000fe4000f8e00ff */
        /* <DEDUP_REMOVED lines=11> */
.L_x_2266:
[----:B------:R-:W-:Y:S05]  /*12eb0*/  BSYNC B6 ;  /* 0x0000000000067941 */ /* 0x000fea0003800000 */
.L_x_2265:
        /* <DEDUP_REMOVED lines=9> */
[----:B------:R-:W-:Y:S01]  /*12f50*/  MOV R3, UR5 ;  /* 0x0000000500037c02 */ /* 0x000fe20008000f00 */
[----:B------:R-:W-:-:S04]  /*12f60*/  ULDC UR4, c[0x0][0xc48] ;  /* 0x0003120000047ab9 */ /* 0x000fc80000000800 */
[----:B------:R1:W5:Y:S01]  /*12f70*/  @P0 LDG.E R29, desc[UR38][R2.64] ;  /* 0x00000026021d0981 */ /* 0x000362000c1e1900 */
[----:B------:R-:W-:Y:S01]  /*12f80*/  UMOV UR5, 0xffffffff ;  /* 0xffffffff00057882 */ /* 0x000fe20000000000 */
[----:B------:R-:W-:Y:S02]  /*12f90*/  IMAD.U32 R22, RZ, RZ, UR4 ;  /* 0x00000004ff167e24 */ /* 0x000fe4000f8e00ff */
[----:B------:R-:W-:Y:S05]  /*12fa0*/  BRA.DIV UR5, `(.L_x_2268) ;  /* 0x0000003605bc7947 */ /* 0x000fea000b800000 */
.L_x_2324:
[----:B------:R-:W2:Y:S01]  /*12fb0*/  S2R R0, SR_TID.X ;  /* 0x0000000000007919 */ /* 0x000ea20000002100 */
[----:B------:R-:W-:Y:S01]  /*12fc0*/  UIADD3 UR4, UR45, -0x1, URZ ;  /* 0xffffffff2d047890 */ /* 0x000fe2000fffe03f */
[----:B0-----:R-:W-:Y:S02]  /*12fd0*/  ISETP.NE.AND P1, PT, R10, 0x1, PT ;  /* 0x000000010a00780c */ /* 0x001fe40003f25270 */
[----:B-----5:R-:W-:Y:S02]  /*12fe0*/  SHF.R.S32.HI R33, RZ, 0x1f, R29 ;  /* 0x0000001fff217819 */ /* 0x020fe4000001141d */
[----:B------:R-:W-:Y:S01]  /*12ff0*/  LOP3.LUT R16, R16, 0xfffffbff, RZ, 0xc0, !PT ;  /* 0xfffffbff10107812 */ /* 0x000fe200078ec0ff */
[----:B------:R-:W-:-:S08]  /*13000*/  IMAD.U32 R7, RZ, RZ, UR4 ;  /* 0x00000004ff077e24 */ /* 0x000fd0000f8e00ff */
[----:B-1----:R-:W0:Y:S01]  /*13010*/  @P1 LDC R3, c[0x0][0x434] ;  /* 0x00010d00ff031b82 */ /* 0x002e220000000800 */
[----:B------:R-:W-:-:S07]  /*13020*/  @P1 LOP3.LUT R16, R16, 0x400, RZ, 0xfc, !PT ;  /* 0x0000040010101812 */ /* 0x000fce00078efcff */
[----:B------:R-:W1:Y:S01]  /*13030*/  @P1 LDC R5, c[0x0][0x438] ;  /* 0x00010e00ff051b82 */ /* 0x000e620000000800 */
[----:B--2---:R-:W-:-:S05]  /*13040*/  IMAD.SHL.U32 R8, R0, 0x10, RZ ;  /* 0x0000001000087824 */ /* 0x004fca00078e00ff */
[----:B------:R-:W-:-:S05]  /*13050*/  LOP3.LUT R8, R36, 0x70, R8, 0xf8, !PT ;  /* 0x0000007024087812 */ /* 0x000fca00078ef808 */
[----:B------:R-:W-:-:S04]  /*13060*/  IMAD R7, R7, 0x50, R8 ;  /* 0x0000005007077824 */ /* 0x000fc800078e0208 */
[C---:B------:R-:W-:Y:S01]  /*13070*/  IMAD.IADD R0, R7.reuse, 0x1, R32 ;  /* 0x0000000107007824 */ /* 0x040fe200078e0220 */
[----:B------:R-:W-:-:S03]  /*13080*/  ISETP.GE.AND P0, PT, R7, UR36, PT ;  /* 0x0000002407007c0c */ /* 0x000fc6000bf06270 */
[----:B0-----:R-:W-:Y:S01]  /*13090*/  @P1 IMAD.HI.U32 R2, R0, R3, RZ ;  /* 0x0000000300021227 */ /* 0x001fe200078e00ff */
[----:B------:R-:W-:-:S03]  /*130a0*/  ISETP.GT.U32.OR P0, PT, R8, 0x4f, P0 ;  /* 0x0000004f0800780c */ /* 0x000fc60000704470 */
[----:B------:R-:W-:Y:S01]  /*130b0*/  IMAD.MOV.U32 R9, RZ, RZ, R0 ;  /* 0x000000ffff097224 */ /* 0x000fe200078e0000 */
[----:B-1----:R-:W-:-:S09]  /*130c0*/  @P1 SHF.R.U32.HI R9, RZ, R5, R2 ;  /* 0x00000005ff091219 */ /* 0x002fd20000011602 */
[----:B------:R-:W0:Y:S01]  /*130d0*/  @!P0 LDC.64 R6, c[0x0][0x428] ;  /* 0x00010a00ff068b82 */ /* 0x000e220000000a00 */
[----:B------:R-:W-:-:S07]  /*130e0*/  @!P0 SHF.R.S32.HI R3, RZ, 0x1f, R9 ;  /* 0x0000001fff038819 */ /* 0x000fce0000011409 */
[----:B------:R-:W1:Y:S01]  /*130f0*/  @!P0 LDC.64 R4, c[0x0][0x418] ;  /* 0x00010600ff048b82 */ /* 0x000e620000000a00 */
[----:B0-----:R-:W-:-:S04]  /*13100*/  @!P0 IMAD R2, R33, R6, RZ ;  /* 0x0000000621028224 */ /* 0x001fc800078e02ff */
[----:B------:R-:W-:Y:S01]  /*13110*/  @!P0 IMAD R7, R29, R7, R2 ;  /* 0x000000071d078224 */ /* 0x000fe200078e0202 */
[----:B------:R-:W-:-:S05]  /*13120*/  @!P0 MOV R2, R9 ;  /* 0x0000000900028202 */ /* 0x000fca0000000f00 */
[----:B------:R-:W-:-:S04]  /*13130*/  @!P0 IMAD.WIDE.U32 R2, R29, R6, R2 ;  /* 0x000000061d028225 */ /* 0x000fc800078e0002 */
[----:B------:R-:W-:Y:S01]  /*13140*/  @!P0 IMAD.IADD R3, R3, 0x1, R7 ;  /* 0x0000000103038824 */ /* 0x000fe200078e0207 */
[----:B-1----:R-:W-:Y:S01]  /*13150*/  @!P0 LEA R4, P1, R2, R4, 0x2 ;  /* 0x0000000402048211 */ /* 0x002fe200078210ff */
[----:B------:R-:W-:-:S03]  /*13160*/  IMAD.MOV.U32 R6, RZ, RZ, RZ ;  /* 0x000000ffff067224 */ /* 0x000fc600078e00ff */
[----:B------:R-:W-:Y:S01]  /*13170*/  @!P0 LEA.HI.X R5, R2, R5, R3, 0x2, P1 ;  /* 0x0000000502058211 */ /* 0x000fe200008f1403 */
[----:B------:R-:W-:-:S04]  /*13180*/  IMAD.MOV R7, RZ, RZ, -R9 ;  /* 0x000000ffff077224 */ /* 0x000fc800078e0a09 */
[----:B------:R0:W5:Y:S01]  /*13190*/  @!P0 LDG.E R6, desc[UR38][R4.64] ;  /* 0x0000002604068981 */ /* 0x000162000c1e1900 */
[----:B------:R-:W-:Y:S01]  /*131a0*/  ISETP.GT.U32.AND P0, PT, R8, 0x4f, PT ;  /* 0x0000004f0800780c */ /* 0x000fe20003f04070 */
[----:B------:R-:W-:Y:S01]  /*131b0*/  IMAD R3, RZ, RZ, -UR43 ;  /* 0x8000002bff037e24 */ /* 0x000fe2000f8e02ff */
[----:B------:R-:W-:Y:S02]  /*131c0*/  LOP3.LUT R16, R16, 0xfffffdff, RZ, 0xc0, !PT ;  /* 0xfffffdff10107812 */ /* 0x000fe400078ec0ff */
[----:B------:R-:W-:Y:S01]  /*131d0*/  MOV R24, UR4 ;  /* 0x0000000400187c02 */ /* 0x000fe20008000f00 */
[----:B------:R-:W-:Y:S02]  /*131e0*/  IMAD R22, R22, R3, UR42 ;  /* 0x0000002a16167e24 */ /* 0x000fe4000f8e0203 */
[----:B0-----:R-:W-:-:S03]  /*131f0*/  IMAD R5, R10, R7, R0 ;  /* 0x000000070a057224 */ /* 0x001fc600078e0200 */
[----:B------:R-:W-:Y:S01]  /*13200*/  SHF.R.S32.HI R28, RZ, 0x1f, R22 ;  /* 0x0000001fff1c7819 */ /* 0x000fe20000011416 */
[----:B------:R-:W-:-:S05]  /*13210*/  IMAD.U32 R0, RZ, RZ, UR47 ;  /* 0x0000002fff007e24 */ /* 0x000fca000f8e00ff */
[----:B------:R-:W-:-:S13]  /*13220*/  ISETP.NE.AND P2, PT, R0, 0x3, PT ;  /* 0x000000030000780c */ /* 0x000fda0003f45270 */
[----:B------:R-:W-:-:S04]  /*13230*/  @P2 LOP3.LUT R16, R16, 0x200, RZ, 0xfc, !PT ;  /* 0x0000020010102812 */ /* 0x000fc800078efcff */
[----:B------:R-:W-:-:S04]  /*13240*/  LOP3.LUT R16, R16, 0xfffffffe, RZ, 0xc0, !PT ;  /* 0xfffffffe10107812 */ /* 0x000fc800078ec0ff */
[----:B------:R-:W-:Y:S01]  /*13250*/  @P0 LOP3.LUT R16, R16, 0x1, RZ, 0xfc, !PT ;  /* 0x0000000110100812 */ /* 0x000fe200078efcff */
[----:B------:R-:W-:Y:S06]  /*13260*/  @!P2 BRA `(.L_x_2269) ;  /* 0x000000000004a947 */ /* 0x000fec0003800000 */
[----:B------:R-:W-:Y:S01]  /*13270*/  BPT.TRAP 0x1 ;  /* 0x000000040000795c */ /* 0x000fe20000300000 */
.L_x_2269:
[----:B------:R-:W-:Y:S01]  /*13280*/  SHF.R.S32.HI R7, RZ, 0x1f, R5 ;  /* 0x0000001fff077819 */ /* 0x000fe20000011405 */
[----:B------:R-:W-:Y:S01]  /*13290*/  ULDC.64 UR4, c[0x0][0x328] ;  /* 0x0000ca0000047ab9 */ /* 0x000fe20000000a00 */
[----:B-----5:R-:W-:Y:S01]  /*132a0*/  SHF.R.S32.HI R4, RZ, 0x1f, R6 ;  /* 0x0000001fff047819 */ /* 0x020fe20000011406 */
[----:B------:R-:W-:Y:S01]  /*132b0*/  IMAD.WIDE.U32 R2, R5, UR4, RZ ;  /* 0x0000000405027c25 */ /* 0x000fe2000f8e00ff */
[----:B------:R-:W-:Y:S03]  /*132c0*/  BSSY B0, `(.L_x_2270) ;  /* 0x0000015000007945 */ /* 0x000fe60003800000 */
[----:B------:R-:W-:-:S04]  /*132d0*/  IMAD R0, R7, UR4, RZ ;  /* 0x0000000407007c24 */ /* 0x000fc8000f8e02ff */
[----:B------:R-:W-:Y:S01]  /*132e0*/  IMAD R9, R5, UR5, R0 ;  /* 0x0000000505097c24 */ /* 0x000fe2000f8e0200 */
[----:B------:R-:W-:Y:S01]  /*132f0*/  ULDC.64 UR4, c[0x0][0x338] ;  /* 0x0000ce0000047ab9 */ /* 0x000fe20000000a00 */
[----:B------:R-:W-:Y:S02]  /*13300*/  IMAD R0, R23, 0x8, R17 ;  /* 0x0000000817007824 */ /* 0x000fe400078e0211 */
        /* <DEDUP_REMOVED lines=16> */
.L_x_2325:
[----:B------:R-:W-:Y:S05]  /*13410*/  BSYNC B0 ;  /* 0x0000000000007941 */ /* 0x000fea0003800000 */
.L_x_2270:
        /* <DEDUP_REMOVED lines=9> */
[----:B------:R-:W-:Y:S01]  /*134b0*/  ULDC.64 UR4, c[0x0][0x308] ;  /* 0x0000c20000047ab9 */ /* 0x000fe20000000a00 */
[----:B------:R-:W-:-:S03]  /*134c0*/  IMAD.MOV.U32 R7, RZ, RZ, -0x50 ;  /* 0xffffffb0ff077424 */ /* 0x000fc600078e00ff */
[----:B------:R-:W-:Y:S01]  /*134d0*/  IADD3 R3, R3, R5, RZ ;  /* 0x0000000503037210 */ /* 0x000fe20007ffe0ff */
[----:B------:R-:W-:Y:S02]  /*134e0*/  IMAD R5, R28, UR4, RZ ;  /* 0x000000041c057c24 */ /* 0x000fe4000f8e02ff */
[----:B------:R-:W-:Y:S02]  /*134f0*/  IMAD R7, R24, R7, UR36 ;  /* 0x0000002418077e24 */ /* 0x000fe4000f8e0207 */
[C---:B------:R-:W-:Y:S02]  /*13500*/  IMAD R5, R22.reuse, UR5, R5 ;  /* 0x0000000516057c24 */ /* 0x040fe4000f8e0205 */
[----:B------:R-:W-:Y:S01]  /*13510*/  IMAD.WIDE.U32 R2, R22, UR4, R2 ;  /* 0x0000000416027c25 */ /* 0x000fe2000f8e0002 */
[----:B------:R-:W-:-:S03]  /*13520*/  ULDC.64 UR4, c[0x0][0x2e8] ;  /* 0x0000ba0000047ab9 */ /* 0x000fc60000000a00 */
[----:B------:R-:W-:Y:S01]  /*13530*/  IMAD.IADD R3, R3, 0x1, R5 ;  /* 0x0000000103037824 */ /* 0x000fe200078e0205 */
[C---:B------:R-:W-:Y:S01]  /*13540*/  LEA R4, P0, R2.reuse, UR4, 0x1 ;  /* 0x0000000402047c11 */ /* 0x040fe2000f8008ff */
[----:B------:R-:W-:Y:S01]  /*13550*/  IMAD.IADD R7, R7, 0x1, -R36 ;  /* 0x0000000107077824 */ /* 0x000fe200078e0a24 */
[----:B------:R-:W-:Y:S01]  /*13560*/  UMOV UR4, 0xffffffff ;  /* 0xffffffff00047882 */ /* 0x000fe20000000000 */
[----:B------:R-:W-:Y:S01]  /*13570*/  IMAD R5, R23, 0x5000, R30 ;  /* 0x0000500017057824 */ /* 0x000fe200078e021e */
[----:B------:R-:W-:Y:S02]  /*13580*/  LEA.HI.X R6, R2, UR5, R3, 0x1, P0 ;  /* 0x0000000502067c11 */ /* 0x000fe400080f0c03 */
[----:B------:R-:W-:Y:S01]  /*13590*/  ISETP.GE.AND P0, PT, R7, 0x1, PT ;  /* 0x000000010700780c */ /* 0x000fe20003f06270 */
[----:B------:R-:W-:-:S12]  /*135a0*/  BRA.DIV UR4, `(.L_x_2272) ;  /* 0x00000032047c7947 */ /* 0x000fd8000b800000 */
[----:B------:R-:W0:Y:S01]  /*135b0*/  SHFL.IDX PT, R14, R4, RZ, 0x181f ;  /* 0x00181fff040e7589 */ /* 0x000e2200000e0000 */
[C---:B------:R-:W-:Y:S01]  /*135c0*/  LOP3.LUT P5, RZ, R16.reuse, 0x10, RZ, 0xc0, !PT ;  /* 0x0000001010ff7812 */ /* 0x040fe200078ac0ff */
[----:B------:R-:W-:Y:S01]  /*135d0*/  @P0 IMAD R9, R5, 0x2, R17 ;  /* 0x0000000205090824 */ /* 0x000fe200078e0211 */
[C---:B------:R-:W-:Y:S01]  /*135e0*/  LOP3.LUT P4, RZ, R16.reuse, 0x8, RZ, 0xc0, !PT ;  /* 0x0000000810ff7812 */ /* 0x040fe2000788c0ff */
[----:B------:R-:W1:Y:S01]  /*135f0*/  SHFL.IDX PT, R2, R6, RZ, 0x181f ;  /* 0x00181fff06027589 */ /* 0x000e6200000e0000 */
[C---:B------:R-:W-:Y:S02]  /*13600*/  LOP3.LUT P3, RZ, R16.reuse, 0x4, RZ, 0xc0, !PT ;  /* 0x0000000410ff7812 */ /* 0x040fe4000786c0ff */
[----:B------:R-:W-:Y:S01]  /*13610*/  LOP3.LUT P2, RZ, R16, 0x2, RZ, 0xc0, !PT ;  /* 0x0000000210ff7812 */ /* 0x000fe2000784c0ff */
[----:B------:R-:W-:Y:S01]  /*13620*/  SHFL.IDX PT, R8, R6, 0x1, 0x181f ;  /* 0x00381f0006087f89 */ /* 0x000fe200000e0000 */
        /* <DEDUP_REMOVED lines=21> */
[----:B0-----:R-:W-:Y:S02]  /*13780*/  @P0 LEA R14, P1, R37, R14, 0x1 ;  /* 0x0000000e250e0211 */ /* 0x001fe400078208ff */
[----:B------:R-:W-:-:S03]  /*13790*/  @P0 LEA R21, R5, R17, 0x1 ;  /* 0x0000001105150211 */ /* 0x000fc600078e08ff */
        /* <DEDUP_REMOVED lines=14> */
[----:B------:R0:W1:Y:S02]  /*13880*/  SHFL.IDX PT, R8, R6, 0x4, 0x181f ;  /* 0x00981f0006087f89 */ /* 0x00006400000e0000 */
[----:B------:R-:W-:Y:S02]  /*13890*/  @P0 MOV R3, R9 ;  /* 0x0000000900030202 */ /* 0x000fe40000000f00 */
[----:B------:R0:W2:Y:S04]  /*138a0*/  SHFL.IDX PT, R14, R4, 0x4, 0x181f ;  /* 0x00981f00040e7f89 */ /* 0x0000a800000e0000 */
[----:B------:R0:W-:Y:S04]  /*138b0*/  @P0 LDGSTS.E.BYPASS.LTC128B.128 [R25+0x25c00], desc[UR38][R2.64], !P5 ;  /* 0x25c0000002190fae */ /* 0x0001e8000e901d66 */
[----:B------:R0:W-:Y:S04]  /*138c0*/  @P0 LDGSTS.E.BYPASS.LTC128B.128 [R25+0x28400], desc[UR38][R2.64+0x80], !P4 ;  /* 0x2840008002190fae */ /* 0x0001e8000e101d66 */
[----:B------:R0:W-:Y:S04]  /*138d0*/  @P0 LDGSTS.E.BYPASS.LTC128B.128 [R25+0x2ac00], desc[UR38][R2.64+0x100], !P3 ;  /* 0x2ac0010002190fae */ /* 0x0001e8000d901d66 */
[----:B------:R0:W-:Y:S02]  /*138e0*/  @P0 LDGSTS.E.BYPASS.LTC128B.128 [R25+0x2d400], desc[UR38][R2.64+0x180], !P2 ;  /* 0x2d40018002190fae */ /* 0x0001e4000d101d66 */
.L_x_2337:
[----:B------:R-:W-:Y:S01]  /*138f0*/  ISETP.GE.AND P0, PT, R7, 0x41, PT ;  /* 0x000000410700780c */ /* 0x000fe20003f06270 */
[----:B------:R-:W-:-:S12]  /*13900*/  BSSY B0, `(.L_x_2273) ;  /* 0x0000010000007945 */ /* 0x000fd80003800000 */
[----:B------:R-:W-:Y:S05]  /*13910*/  @!P0 BRA `(.L_x_2274) ;  /* 0x0000000000388947 */ /* 0x000fea0003800000 */
[C---:B------:R-:W-:Y:S01]  /*13920*/  LOP3.LUT P4, RZ, R16.reuse, 0x10, RZ, 0xc0, !PT ;  /* 0x0000001010ff7812 */ /* 0x040fe2000788c0ff */
[----:B------:R-:W-:Y:S01]  /*13930*/  IMAD R5, R5, 0x2, R17 ;  /* 0x0000000205057824 */ /* 0x000fe200078e0211 */
[C---:B------:R-:W-:Y:S02]  /*13940*/  LOP3.LUT P3, RZ, R16.reuse, 0x8, RZ, 0xc0, !PT ;  /* 0x0000000810ff7812 */ /* 0x040fe4000786c0ff */
[C---:B------:R-:W-:Y:S02]  /*13950*/  LOP3.LUT P2, RZ, R16.reuse, 0x4, RZ, 0xc0, !PT ;  /* 0x0000000410ff7812 */ /* 0x040fe4000784c0ff */
[----:B------:R-:W-:Y:S02]  /*13960*/  LOP3.LUT P1, RZ, R16, 0x2, RZ, 0xc0, !PT ;  /* 0x0000000210ff7812 */ /* 0x000fe4000782c0ff */
[----:B0-2---:R-:W-:-:S05]  /*13970*/  LEA R2, P0, R37, R14, 0x1 ;  /* 0x0000000e25027211 */ /* 0x005fca00078008ff */
        /* <DEDUP_REMOVED lines=8> */
.L_x_2274:
[----:B------:R-:W-:Y:S05]  /*13a00*/  BSYNC B0 ;  /* 0x0000000000007941 */ /* 0x000fea0003800000 */
.L_x_2273:
[----:B------:R-:W-:Y:S01]  /*13a10*/  NOP ;  /* 0x0000000000007918 */ /* 0x000fe20000000000 */
[----:B------:R-:W-:-:S13]  /*13a20*/  PLOP3.LUT P0, PT, PT, PT, PT, 0x80, 0x0 ;  /* 0x000000000000781c */ /* 0x000fda0003f0f070 */
.L_x_2275:
        /* <DEDUP_REMOVED lines=10> */
.L_x_2276:
[----:B------:R4:W-:Y:S02]  /*13ad0*/  SYNCS.ARRIVE.TRANS64.A1T0 RZ, [R0+URZ+0x38830], RZ ;  /* 0x038830ff00ff79a7 */ /* 0x0009e4000810003f */
[----:B------:R-:W-:Y:S05]  /*13ae0*/  WARPSYNC.ALL ;  /* 0x0000000000007948 */ /* 0x000fea0003800000 */
[----:B------:R-:W-:Y:S01]  /*13af0*/  BSSY B6, `(.L_x_2277) ;  /* 0x0000015000067945 */ /* 0x000fe20003800000 */
[----:B----4-:R-:W-:Y:S01]  /*13b00*/  VIADD R0, R17, 0x14400 ;  /* 0x0001440011007836 */ /* 0x010fe20000000000 */
[----:B------:R-:W-:Y:S04]  /*13b10*/  BAR.SYNC.DEFER_BLOCKING 0x8, 0x180 ;  /* 0x0206000000007b1d */ /* 0x000fe80000010000 */
[----:B------:R-:W-:-:S13]  /*13b20*/  LOP3.LUT P0, RZ, R0, 0x3ff, RZ, 0xc0, !PT ;  /* 0x000003ff00ff7812 */ /* 0x000fda000780c0ff */
        /* <DEDUP_REMOVED lines=9> */
[----:B------:R-:W-:Y:S01]  /*13bc0*/  MOV R13, RZ ;  /* 0x000000ff000d7202 */ /* 0x000fe20000000f00 */
[----:B------:R-:W-:Y:S02]  /*13bd0*/  IMAD.U32 R7, RZ, RZ, UR9 ;  /* 0x00000009ff077e24 */ /* 0x000fe4000f8e00ff */
[----:B------:R-:W-:-:S02]  /*13be0*/  IMAD.U32 R10, RZ, RZ, UR4 ;  /* 0x00000004ff0a7e24 */ /* 0x000fc4000f8e00ff */
[----:B------:R-:W-:Y:S02]  /*13bf0*/  IMAD.U32 R11, RZ, RZ, UR5 ;  /* 0x00000005ff0b7e24 */ /* 0x000fe4000f8e00ff */
[----:B-1----:R-:W-:Y:S02]  /*13c00*/  IMAD.MOV.U32 R8, RZ, RZ, 0x70 ;  /* 0x00000070ff087424 */ /* 0x002fe400078e00ff */
[----:B------:R-:W-:-:S07]  /*13c10*/  IMAD.MOV.U32 R12, RZ, RZ, 0x1 ;  /* 0x00000001ff0c7424 */ /* 0x000fce00078e00ff */
[----:B------:R-:W-:-:S07]  /*13c20*/  LEPC R20, `(.L_x_2278) ;  /* 0x000000001014794e */ /* 0x000fce0000000000 */
[----:B0-2---:R-:W-:Y:S05]  /*13c30*/  CALL.ABS.NOINC R2 ;  /* 0x0000000002007343 */ /* 0x005fea0003c00000 */
.L_x_2278:
[----:B------:R-:W-:Y:S05]  /*13c40*/  BSYNC B6 ;  /* 0x0000000000067941 */ /* 0x000fea0003800000 */
.L_x_2277:
[----:B0--3--:R-:W0:Y:S01]  /*13c50*/  S2R R2, SR_TID.X ;  /* 0x0000000000027919 */ /* 0x009e220000002100 */
[----:B------:R-:W-:Y:S01]  /*13c60*/  UISETP.NE.AND UP0, UPT, UR48, URZ, UPT ;  /* 0x0000003f3000728c */ /* 0x000fe2000bf05270 */
[----:B------:R-:W-:Y:S01]  /*13c70*/  IMAD.U32 R0, RZ, RZ, UR44 ;  /* 0x0000002cff007e24 */ /* 0x000fe2000f8e00ff */
[----:B------:R-:W-:Y:S01]  /*13c80*/  R2UR UR6, R28 ;  /* 0x000000001c0672ca */ /* 0x000fe200000e0000 */
[----:B------:R-:W-:Y:S01]  /*13c90*/  ULDC.64 UR8, c[0x0][0x2d8] ;  /* 0x0000b60000087ab9 */ /* 0x000fe20000000a00 */
[----:B------:R-:W-:Y:S02]  /*13ca0*/  R2UR UR7, R22 ;  /* 0x00000000160772ca */ /* 0x000fe400000e0000 */
[----:B------:R-:W-:Y:S02]  /*13cb0*/  PLOP3.LUT P0, PT, PT, PT, UP0, 0x80, 0x0 ;  /* 0x000000000000781c */ /* 0x000fe40003f0f008 */
[C---:B------:R-:W-:Y:S02]  /*13cc0*/  LOP3.LUT P2, RZ, R16.reuse, 0x4000, RZ, 0xc0, !PT ;  /* 0x0000400010ff7812 */ /* 0x040fe4000784c0ff */
[C---:B------:R-:W-:Y:S01]  /*13cd0*/  LOP3.LUT P3, RZ, R16.reuse, 0x2000, RZ, 0xc0, !PT ;  /* 0x0000200010ff7812 */ /* 0x040fe2000786c0ff */
[----:B------:R-:W-:Y:S01]  /*13ce0*/  @UP0 ULDC UR4, c[0x0][0x44c] ;  /* 0x0001130000040ab9 */ /* 0x000fe20000000800 */
[----:B------:R-:W-:-:S02]  /*13cf0*/  LOP3.LUT P4, RZ, R16, 0x1000, RZ, 0xc0, !PT ;  /* 0x0000100010ff7812 */ /* 0x000fc4000788c0ff */
[----:B------:R-:W-:Y:S01]  /*13d00*/  LOP3.LUT P5, RZ, R16, 0x800, RZ, 0xc0, !PT ;  /* 0x0000080010ff7812 */ /* 0x000fe200078ac0ff */
[----:B------:R-:W-:-:S04]  /*13d10*/  UIMAD UR6, UR6, UR8, URZ ;  /* 0x00000008060672a4 */ /* 0x000fc8000f8e023f */
[----:B------:R-:W-:Y:S02]  /*13d20*/  UIMAD UR7, UR7, UR9, UR6 ;  /* 0x00000009070772a4 */ /* 0x000fe4000f8e0206 */
[----:B------:R-:W-:Y:S01]  /*13d30*/  USHF.R.S32.HI UR6, URZ, 0x1f, UR43 ;  /* 0x0000001f3f067899 */ /* 0x000fe2000801142b */
[----:B0-----:R-:W-:-:S05]  /*13d40*/  IMAD.SHL.U32 R2, R2, 0x10, RZ ;  /* 0x0000001002027824 */ /* 0x001fca00078e00ff */
[----:B------:R-:W-:-:S05]  /*13d50*/  LOP3.LUT R2, R36, 0x70, R2, 0xf8, !PT ;  /* 0x0000007024027812 */ /* 0x000fca00078ef802 */
[----:B------:R-:W-:-:S04]  /*13d60*/  IMAD R0, R0, 0x80, R2 ;  /* 0x0000008000007824 */ /* 0x000fc800078e0202 */
[----:B------:R-:W-:Y:S01]  /*13d70*/  @P0 IMAD.HI.U32 R3, R0, UR4, RZ ;  /* 0x0000000400030c27 */ /* 0x000fe2000f8e00ff */
[----:B------:R-:W-:Y:S01]  /*13d80*/  PLOP3.LUT P0, PT, PT, PT, UP0, 0x80, 0x0 ;  /* 0x000000000000781c */ /* 0x000fe20003f0f008 */
[----:B------:R-:W-:Y:S02]  /*13d90*/  @UP0 ULDC UR4, c[0x0][0x450] ;  /* 0x0001140000040ab9 */ /* 0x000fe40000000800 */
[----:B------:R-:W-:-:S10]  /*13da0*/  IMAD.MOV.U32 R2, RZ, RZ, R0 ;  /* 0x000000ffff027224 */ /* 0x000fd400078e0000 */
        /* <DEDUP_REMOVED lines=14> */
[----:B------:R-:W-:Y:S01]  /*13e90*/  MOV R9, UR8 ;  /* 0x0000000800097c02 */ /* 0x000fe20008000f00 */
        /* <DEDUP_REMOVED lines=15> */
[----:B--2---:R-:W0:Y:S01]  /*13f90*/  SHFL.IDX PT, R14, R5, RZ, 0x181f ;  /* 0x00181fff050e7589 */ /* 0x004e2200000e0000 */
[----:B------:R-:W-:-:S03]  /*13fa0*/  IMAD.U32 R3, RZ, RZ, UR44 ;  /* 0x0000002cff037e24 */ /* 0x000fc6000f8e00ff */
[----:B------:R-:W2:Y:S01]  /*13fb0*/  SHFL.IDX PT, R2, R4, RZ, 0x181f ;  /* 0x00181fff04027589 */ /* 0x000ea200000e0000 */
[----:B------:R-:W-:-:S03]  /*13fc0*/  IMAD R0, R3, 0x80, R36 ;  /* 0x0000008003007824 */ /* 0x000fc600078e0224 */
[----:B------:R-:W-:Y:S01]  /*13fd0*/  SHFL.IDX PT, R6, R4, 0x1, 0x181f ;  /* 0x00381f0004067f89 */ /* 0x000fe200000e0000 */
[C---:B------:R-:W-:Y:S01]  /*13fe0*/  VIADD R7, R0.reuse, 0x10 ;  /* 0x0000001000077836 */ /* 0x040fe20000000000 */
[----:B------:R-:W-:-:S13]  /*13ff0*/  ISETP.GE.AND P0, PT, R0, UR37, PT ;  /* 0x0000002500007c0c */ /* 0x000fda000bf06270 */
[----:B0-----:R-:W-:-:S05]  /*14000*/  @!P0 LEA R14, P1, R37, R14, 0x1 ;  /* 0x0000000e250e8211 */ /* 0x001fca00078208ff */
[----:B--2---:R-:W-:Y:S01]  /*14010*/  @!P0 IMAD.X R3, RZ, RZ, R2, P1 ;  /* 0x000000ffff038224 */ /* 0x004fe200008e0602 */
[----:B------:R-:W-:Y:S02]  /*14020*/  @!P0 MOV R2, R14 ;  /* 0x0000000e00028202 */ /* 0x000fe40000000f00 */
        /* <DEDUP_REMOVED lines=8> */
[----:B--2---:R-:W-:Y:S01]  /*140b0*/  @!P0 IMAD.MOV.U32 R2, RZ, RZ, R14 ;  /* 0x000000ffff028224 */ /* 0x004fe200078e000e */
        /* <DEDUP_REMOVED lines=10> */
[----:B------:R-:W-:Y:S01]  /*14160*/  @!P0 IADD3.X R7, RZ, R6, RZ, P1, !PT ;  /* 0x00000006ff078210 */ /* 0x000fe20000ffe4ff */
[----:B--2---:R-:W-:Y:S01]  /*14170*/  @!P0 IMAD.MOV.U32 R2, RZ, RZ, R14 ;  /* 0x000000ffff028224 */ /* 0x004fe200078e000e */
[----:B------:R-:W-:Y:S03]  /*14180*/  SHFL.IDX PT, R6, R4, 0x3, 0x181f ;  /* 0x00781f0004067f89 */ /* 0x000fe600000e0000 */
[----:B------:R-:W-:Y:S01]  /*14190*/  @!P0 IMAD.MOV.U32 R3, RZ, RZ, R7 ;  /* 0x000000ffff038224 */ /* 0x000fe200078e0007 */
[----:B------:R-:W0:Y:S01]  /*141a0*/  SHFL.IDX PT, R14, R5, 0x3, 0x181f ;  /* 0x00781f00050e7f89 */ /* 0x000e2200000e0000 */
[----:B------:R-:W-:-:S03]  /*141b0*/  VIADD R7, R0, 0x30 ;  /* 0x0000003000077836 */ /* 0x000fc60000000000 */
        /* <DEDUP_REMOVED lines=44> */
[----:B------:R0:W2:Y:S02]  /*14480*/  SHFL.IDX PT, R6, R4, 0x7, 0x181f ;  /* 0x00f81f0004067f89 */ /* 0x0000a400000e0000 */
[----:B------:R-:W-:Y:S02]  /*14490*/  @!P0 MOV R3, R7 ;  /* 0x0000000700038202 */ /* 0x000fe40000000f00 */
[----:B------:R0:W3:Y:S04]  /*144a0*/  SHFL.IDX PT, R14, R5, 0x7, 0x181f ;  /* 0x00f81f00050e7f89 */ /* 0x0000e800000e0000 */
[----:B------:R0:W-:Y:S04]  /*144b0*/  @!P0 LDGSTS.E.BYPASS.LTC128B.128 [R31+0x17400], desc[UR38][R2.64], !P2 ;  /* 0x17400000021f8fae */ /* 0x0001e8000d101d66 */
[----:B------:R0:W-:Y:S04]  /*144c0*/  @!P0 LDGSTS.E.BYPASS.LTC128B.128 [R31+0x1b400], desc[UR38][R2.64+0x80], !P3 ;  /* 0x1b400080021f8fae */ /* 0x0001e8000d901d66 */
[----:B------:R0:W-:Y:S04]  /*144d0*/  @!P0 LDGSTS.E.BYPASS.LTC128B.128 [R31+0x1f400], desc[UR38][R2.64+0x100], !P4 ;  /* 0x1f400100021f8fae */ /* 0x0001e8000e101d66 */
[----:B------:R0:W-:Y:S02]  /*144e0*/  @!P0 LDGSTS.E.BYPASS.LTC128B.128 [R31+0x23400], desc[UR38][R2.64+0x180], !P5 ;  /* 0x23400180021f8fae */ /* 0x0001e4000e901d66 */
.L_x_2354:
[----:B------:R-:W-:-:S05]  /*144f0*/  VIADD R0, R0, 0x70 ;  /* 0x0000007000007836 */ /* 0x000fca0000000000 */
[----:B------:R-:W-:-:S13]  /*14500*/  ISETP.GE.AND P0, PT, R0, UR37, PT ;  /* 0x0000002500007c0c */ /* 0x000fda000bf06270 */
[----:B0--3--:R-:W-:-:S05]  /*14510*/  @!P0 LEA R2, P1, R37, R14, 0x1 ;  /* 0x0000000e25028211 */ /* 0x009fca00078208ff */
        /* <DEDUP_REMOVED lines=10> */
.L_x_2280:
        /* <DEDUP_REMOVED lines=18> */
.L_x_2355:
[----:B------:R-:W-:Y:S05]  /*146e0*/  BSYNC B0 ;  /* 0x0000000000007941 */ /* 0x000fea0003800000 */
.L_x_2281:
[----:B------:R-:W-:-:S06]  /*146f0*/  UISETP.GE.AND UP0, UPT, UR45, 0x2, UPT ;  /* 0x000000022d00788c */ /* 0x000fcc000bf06270 */
[----:B------:R-:W-:-:S13]  /*14700*/  PLOP3.LUT P0, PT, PT, PT, UP0, 0x40, 0x0 ;  /* 0x000000000000781c */ /* 0x000fda0003f0e808 */
[----:B------:R-:W-:Y:S05]  /*14710*/  @P0 BRA `(.L_x_2283) ;  /* 0x0000000c00fc0947 */ /* 0x000fea0003800000 */
[----:B------:R-:W-:Y:S01]  /*14720*/  UIADD3 UR4, UR45, -0x2, URZ ;  /* 0xfffffffe2d047890 */ /* 0x000fe2000fffe03f */
[----:B------:R-:W-:Y:S01]  /*14730*/  BSSY B0, `(.L_x_2283) ;  /* 0x00000fd000007945 */ /* 0x000fe20003800000 */
[----:B------:R-:W-:Y:S01]  /*14740*/  IMAD.MOV.U32 R10, RZ, RZ, R26 ;  /* 0x000000ffff0a7224 */ /* 0x000fe200078e001a */
[----:B------:R-:W-:Y:S01]  /*14750*/  MOV R7, R23 ;  /* 0x0000001700077202 */ /* 0x000fe20000000f00 */
[----:B------:R-:W-:Y:S02]  /*14760*/  IMAD.MOV.U32 R27, RZ, RZ, R24 ;  /* 0x000000ffff1b7224 */ /* 0x000fe400078e0018 */
[----:B0-----:R-:W-:-:S07]  /*14770*/  IMAD.U32 R0, RZ, RZ, UR4 ;  /* 0x00000004ff007e24 */ /* 0x001fce000f8e00ff */
.L_x_2296:
[----:B------:R-:W0:Y:S01]  /*14780*/  S2R R2, SR_TID.X ;  /* 0x0000000000027919 */ /* 0x000e220000002100 */
[----:B------:R-:W2:Y:S01]  /*14790*/  LDC R3, c[0x0][0x430] ;  /* 0x00010c00ff037b82 */ /* 0x000ea20000000800 */
[----:B------:R-:W-:Y:S01]  /*147a0*/  IMAD R6, R0, 0x50, R32 ;  /* 0x0000005000067824 */ /* 0x000fe200078e0220 */
[----:B------:R-:W-:Y:S01]  /*147b0*/  LOP3.LUT P1, RZ, R16, 0x200, RZ, 0xc0, !PT ;  /* 0x0000020010ff7812 */ /* 0x000fe2000782c0ff */
[----:B------:R-:W-:Y:S01]  /*147c0*/  VIADD R23, R7, 0x1 ;  /* 0x0000000107177836 */ /* 0x000fe20000000000 */
[----:B--2---:R-:W-:Y:S01]  /*147d0*/  ISETP.NE.AND P0, PT, R3, 0x1, PT ;  /* 0x000000010300780c */ /* 0x004fe20003f05270 */
[----:B0-----:R-:W-:-:S05]  /*147e0*/  IMAD.SHL.U32 R2, R2, 0x10, RZ ;  /* 0x0000001002027824 */ /* 0x001fca00078e00ff */
[----:B------:R-:W-:-:S07]  /*147f0*/  LOP3.LUT R2, R36, 0x70, R2, 0xf8, !PT ;  /* 0x0000007024027812 */ /* 0x000fce00078ef802 */
[----:B------:R-:W0:Y:S01]  /*14800*/  @P0 LDC R3, c[0x0][0x434] ;  /* 0x00010d00ff030b82 */ /* 0x000e220000000800 */
[C---:B------:R-:W-:Y:S01]  /*14810*/  ISETP.GT.U32.AND P2, PT, R2.reuse, 0x4f, PT ;  /* 0x0000004f0200780c */ /* 0x040fe20003f44070 */
[----:B------:R-:W-:-:S06]  /*14820*/  IMAD.IADD R6, R2, 0x1, R6 ;  /* 0x0000000102067824 */ /* 0x000fcc00078e0206 */
[----:B------:R-:W2:Y:S01]  /*14830*/  @P0 LDC R9, c[0x0][0x438] ;  /* 0x00010e00ff090b82 */ /* 0x000ea20000000800 */
[----:B------:R-:W-:-:S07]  /*14840*/  IMAD.MOV.U32 R11, RZ, RZ, R6 ;  /* 0x000000ffff0b7224 */ /* 0x000fce00078e0006 */
[----:B------:R-:W3:Y:S01]  /*14850*/  @!P2 LDC.64 R4, c[0x0][0x428] ;  /* 0x00010a00ff04ab82 */ /* 0x000ee20000000a00 */
[----:B0-----:R-:W-:-:S05]  /*14860*/  @P0 IMAD.HI.U32 R2, R6, R3, RZ ;  /* 0x0000000306020227 */ /* 0x001fca00078e00ff */
[----:B--2---:R-:W-:Y:S02]  /*14870*/  @P0 SHF.R.U32.HI R11, RZ, R9, R2 ;  /* 0x00000009ff0b0219 */ /* 0x004fe40000011602 */
[----:B-1----:R-:W0:Y:S02]  /*14880*/  @!P2 LDC.64 R8, c[0x0][0x418] ;  /* 0x00010600ff08ab82 */ /* 0x002e240000000a00 */
[----:B------:R-:W-:Y:S01]  /*14890*/  @!P2 SHF.R.S32.HI R3, RZ, 0x1f, R11 ;  /* 0x0000001fff03a819 */ /* 0x000fe2000001140b */
[----:B---3--:R-:W-:-:S04]  /*148a0*/  @!P2 IMAD R2, R33, R4, RZ ;  /* 0x000000042102a224 */ /* 0x008fc800078e02ff */
[----:B------:R-:W-:Y:S01]  /*148b0*/  @!P2 IMAD R5, R29, R5, R2 ;  /* 0x000000051d05a224 */ /* 0x000fe200078e0202 */
[----:B------:R-:W-:-:S05]  /*148c0*/  @!P2 MOV R2, R11 ;  /* 0x0000000b0002a202 */ /* 0x000fca0000000f00 */
[----:B------:R-:W-:-:S04]  /*148d0*/  @!P2 IMAD.WIDE.U32 R2, R29, R4, R2 ;  /* 0x000000041d02a225 */ /* 0x000fc800078e0002 */
[----:B------:R-:W-:Y:S02]  /*148e0*/  @!P2 IMAD.IADD R3, R5, 0x1, R3 ;  /* 0x000000010503a824 */ /* 0x000fe400078e0203 */
[----:B------:R-:W-:Y:S01]  /*148f0*/  IMAD.MOV.U32 R4, RZ, RZ, RZ ;  /* 0x000000ffff047224 */ /* 0x000fe200078e00ff */
[----:B0-----:R-:W-:-:S04]  /*14900*/  @!P2 LEA R8, P0, R2, R8, 0x2 ;  /* 0x000000080208a211 */ /* 0x001fc800078010ff */
[----:B------:R-:W-:Y:S01]  /*14910*/  @!P2 LEA.HI.X R9, R2, R9, R3, 0x2, P0 ;  /* 0x000000090209a211 */ /* 0x000fe200000f1403 */
[----:B------:R-:W-:Y:S01]  /*14920*/  IMAD.MOV R5, RZ, RZ, -R11 ;  /* 0x000000ffff057224 */ /* 0x000fe200078e0a0b */
[----:B------:R-:W-:-:S03]  /*14930*/  ISETP.NE.AND P0, PT, R23, 0x2, PT ;  /* 0x000000021700780c */ /* 0x000fc60003f05270 */
[----:B------:R0:W5:Y:S01]  /*14940*/  @!P2 LDG.E R4, desc[UR38][R8.64] ;  /* 0x000000260804a981 */ /* 0x000162000c1e1900 */
[----:B------:R-:W-:Y:S05]  /*14950*/  YIELD ;  /* 0x0000000000007946 */ /* 0x000fea0003800000 */
[----:B------:R-:W-:Y:S01]  /*14960*/  ULDC UR4, c[0x0][0x430] ;  /* 0x00010c0000047ab9 */ /* 0x000fe20000000800 */
[----:B------:R-:W-:Y:S01]  /*14970*/  SEL R3, RZ, 0x1, P0 ;  /* 0x00000001ff037807 */ /* 0x000fe20000000000 */
[----:B------:R-:W-:Y:S01]  /*14980*/  IMAD R5, R5, UR4, R6 ;  /* 0x0000000405057c24 */ /* 0x000fe2000f8e0206 */
[----:B------:R-:W-:Y:S01]  /*14990*/  SEL R23, R23, RZ, P0 ;  /* 0x000000ff17177207 */ /* 0x000fe20000000000 */
[----:B------:R-:W-:Y:S01]  /*149a0*/  IMAD.MOV.U32 R24, RZ, RZ, R0 ;  /* 0x000000ffff187224 */ /* 0x000fe200078e0000 */
[----:B------:R-:W-:Y:S01]  /*149b0*/  LOP3.LUT R26, R10, R3, RZ, 0x3c, !PT ;  /* 0x000000030a1a7212 */ /* 0x000fe200078e3cff */
[----:B------:R-:W-:Y:S06]  /*149c0*/  @!P1 BRA `(.L_x_2284) ;  /* 0x0000000000049947 */ /* 0x000fec0003800000 */
[----:B------:R-:W-:Y:S01]  /*149d0*/  BPT.TRAP 0x1 ;  /* 0x000000040000795c */ /* 0x000fe20000300000 */
.L_x_2284:
[----:B------:R-:W-:Y:S01]  /*149e0*/  LEA R6, R23, R17, 0x3 ;  /* 0x0000001117067211 */ /* 0x000fe200078e18ff */
[----:B------:R-:W-:Y:S01]  /*149f0*/  BSSY B1, `(.L_x_2285) ;  /* 0x0000004000017945 */ /* 0x000fe20003800000 */
[----:B------:R-:W-:-:S04]  /*14a00*/  SHF.L.U32 R3, R26, 0x1f, RZ ;  /* 0x0000001f1a037819 */ /* 0x000fc800000006ff */
[----:B------:R-:W1:Y:S02]  /*14a10*/  SYNCS.PHASECHK.TRANS64.TRYWAIT P0, [R6+URZ+0x38840], R3 ;  /* 0x03884003060075a7 */ /* 0x000e64000800017f */
[----:B-1----:R-:W-:Y:S05]  /*14a20*/  @!P0 BRA `(.L_x_2286) ;  /* 0x0000002c00e88947 */ /* 0x002fea0003800000 */
.L_x_2356:
[----:B------:R-:W-:Y:S05]  /*14a30*/  BSYNC B1 ;  /* 0x0000000000017941 */ /* 0x000fea0003800000 */
.L_x_2285:
[----:B------:R-:W-:Y:S01]  /*14a40*/  SHF.R.S32.HI R21, RZ, 0x1f, R5 ;  /* 0x0000001fff157819 */ /* 0x000fe20000011405 */
[----:B------:R-:W-:Y:S01]  /*14a50*/  ULDC.64 UR4, c[0x0][0x300] ;  /* 0x0000c00000047ab9 */ /* 0x000fe20000000a00 */
[----:B-----5:R-:W-:Y:S01]  /*14a60*/  SHF.R.S32.HI R25, RZ, 0x1f, R4 ;  /* 0x0000001fff197819 */ /* 0x020fe20000011404 */
[----:B-1----:R-:W-:Y:S01]  /*14a70*/  IMAD.WIDE.U32 R2, R5, UR4, RZ ;  /* 0x0000000405027c25 */ /* 0x002fe2000f8e00ff */
[C---:B------:R-:W-:Y:S02]  /*14a80*/  LOP3.LUT P4, RZ, R16.reuse, 0x10, RZ, 0xc0, !PT ;  /* 0x0000001010ff7812 */ /* 0x040fe4000788c0ff */
[C---:B------:R-:W-:Y:S01]  /*14a90*/  LOP3.LUT P3, RZ, R16.reuse, 0x8, RZ, 0xc0, !PT ;  /* 0x0000000810ff7812 */ /* 0x040fe2000786c0ff */
[----:B------:R-:W-:Y:S01]  /*14aa0*/  IMAD R0, R21, UR4, RZ ;  /* 0x0000000415007c24 */ /* 0x000fe2000f8e02ff */
[C---:B------:R-:W-:Y:S02]  /*14ab0*/  LOP3.LUT P2, RZ, R16.reuse, 0x4, RZ, 0xc0, !PT ;  /* 0x0000000410ff7812 */ /* 0x040fe4000784c0ff */
[----:B------:R-:W-:Y:S01]  /*14ac0*/  LOP3.LUT P1, RZ, R16, 0x2, RZ, 0xc0, !PT ;  /* 0x0000000210ff7812 */ /* 0x000fe2000782c0ff */
[----:B0-----:R-:W-:Y:S01]  /*14ad0*/  IMAD R9, R5, UR5, R0 ;  /* 0x0000000505097c24 */ /* 0x001fe2000f8e0200 */
        /* <DEDUP_REMOVED lines=13> */
[----:B------:R-:W-:Y:S01]  /*14bb0*/  UMOV UR4, 0xffffffff ;  /* 0xffffffff00047882 */ /* 0x000fe20000000000 */
[----:B------:R-:W-:-:S03]  /*14bc0*/  IMAD R9, R23, 0x5000, R30 ;  /* 0x0000500017097824 */ /* 0x000fc600078e021e */
[----:B------:R-:W-:Y:S01]  /*14bd0*/  LEA.HI.X R20, R2, UR5, R3, 0x1, P0 ;  /* 0x0000000502147c11 */ /* 0x000fe200080f0c03 */
[----:B------:R-:W-:Y:S06]  /*14be0*/  BRA.DIV UR4, `(.L_x_2287) ;  /* 0x0000002e048c7947 */ /* 0x000fec000b800000 */
[----:B------:R-:W0:Y:S01]  /*14bf0*/  SHFL.IDX PT, R14, R8, RZ, 0x181f ;  /* 0x00181fff080e7589 */ /* 0x000e2200000e0000 */
[----:B------:R-:W-:Y:S01]  /*14c00*/  IMAD.SHL.U32 R0, R37, 0x2, RZ ;  /* 0x0000000225007824 */ /* 0x000fe200078e00ff */
[----:B------:R-:W-:Y:S02]  /*14c10*/  LEA R9, R9, R17, 0x1 ;  /* 0x0000001109097211 */ /* 0x000fe400078e08ff */
        /* <DEDUP_REMOVED lines=33> */
.L_x_2368:
[----:B0-2---:R-:W-:-:S05]  /*14e30*/  IADD3 R2, P0, R14, R0, RZ ;  /* 0x000000000e027210 */ /* 0x005fca0007f1e0ff */
[----:B-1----:R-:W-:Y:S01]  /*14e40*/  IMAD.X R3, RZ, RZ, R35, P0 ;  /* 0x000000ffff037224 */ /* 0x002fe200000e0623 */
[----:B------:R-:W-:-:S04]  /*14e50*/  PLOP3.LUT P0, PT, PT, PT, PT, 0x80, 0x0 ;  /* 0x000000000000781c */ /* 0x000fc80003f0f070 */
        /* <DEDUP_REMOVED lines=8> */
.L_x_2288:
        /* <DEDUP_REMOVED lines=10> */
.L_x_2289:
[----:B------:R1:W-:Y:S01]  /*14f80*/  SYNCS.ARRIVE.TRANS64.A1T0 RZ, [R6+URZ+0x38830], RZ ;  /* 0x038830ff06ff79a7 */ /* 0x0003e2000810003f */
[----:B------:R-:W-:Y:S05]  /*14f90*/  @!P2 BRA `(.L_x_2290) ;  /* 0x000000000004a947 */ /* 0x000fea0003800000 */
[----:B------:R-:W-:Y:S01]  /*14fa0*/  BPT.TRAP 0x1 ;  /* 0x000000040000795c */ /* 0x000fe20000300000 */
.L_x_2290:
[----:B0-----:R-:W-:Y:S01]  /*14fb0*/  SHF.L.U32 R3, R10, 0x1f, RZ ;  /* 0x0000001f0a037819 */ /* 0x001fe200000006ff */
[----:B-1----:R-:W-:Y:S01]  /*14fc0*/  IMAD R6, R7, 0x8, R17 ;  /* 0x0000000807067824 */ /* 0x002fe200078e0211 */
[----:B------:R-:W-:Y:S03]  /*14fd0*/  BSSY B1, `(.L_x_2291) ;  /* 0x0000003000017945 */ /* 0x000fe60003800000 */
[----:B------:R-:W0:Y:S02]  /*14fe0*/  SYNCS.PHASECHK.TRANS64.TRYWAIT P0, [R6+URZ+0x38860], R3 ;  /* 0x03886003060075a7 */ /* 0x000e24000800017f */
[----:B0-----:R-:W-:Y:S05]  /*14ff0*/  @!P0 BRA `(.L_x_2292) ;  /* 0x0000003000088947 */ /* 0x001fea0003800000 */
.L_x_2369:
[----:B------:R-:W-:Y:S05]  /*15000*/  BSYNC B1 ;  /* 0x0000000000017941 */ /* 0x000fea0003800000 */
.L_x_2291:
[----:B------:R-:W-:Y:S01]  /*15010*/  MOV R2, 0xffffffb0 ;  /* 0xffffffb000027802 */ /* 0x000fe20000000f00 */
[----:B------:R-:W-:Y:S01]  /*15020*/  UMOV UR4, 0xffffffff ;  /* 0xffffffff00047882 */ /* 0x000fe20000000000 */
[C---:B------:R-:W-:Y:S01]  /*15030*/  LOP3.LUT P4, RZ, R16.reuse, 0x100, RZ, 0xc0, !PT ;  /* 0x0000010010ff7812 */ /* 0x040fe2000788c0ff */
[----:B------:R-:W-:Y:S01]  /*15040*/  IMAD R7, R7, 0x5000, R30 ;  /* 0x0000500007077824 */ /* 0x000fe200078e021e */
[C---:B------:R-:W-:Y:S01]  /*15050*/  LOP3.LUT P3, RZ, R16.reuse, 0x80, RZ, 0xc0, !PT ;  /* 0x0000008010ff7812 */ /* 0x040fe2000786c0ff */
[----:B0-----:R-:W-:Y:S01]  /*15060*/  IMAD R3, R27, R2, UR36 ;  /* 0x000000241b037e24 */ /* 0x001fe2000f8e0202 */
[C---:B------:R-:W-:Y:S02]  /*15070*/  LOP3.LUT P2, RZ, R16.reuse, 0x40, RZ, 0xc0, !PT ;  /* 0x0000004010ff7812 */ /* 0x040fe4000784c0ff */
[----:B------:R-:W-:Y:S01]  /*15080*/  LOP3.LUT P1, RZ, R16, 0x20, RZ, 0xc0, !PT ;  /* 0x0000002010ff7812 */ /* 0x000fe2000782c0ff */
[----:B------:R-:W-:Y:S01]  /*15090*/  IMAD.IADD R8, R3, 0x1, -R36 ;  /* 0x0000000103087824 */ /* 0x000fe200078e0a24 */
[----:B------:R-:W-:Y:S11]  /*150a0*/  BRA.DIV UR4, `(.L_x_2293) ;  /* 0x0000002e04f07947 */ /* 0x000ff6000b800000 */
[----:B------:R-:W0:Y:S01]  /*150b0*/  SHFL.IDX PT, R14, R18, RZ, 0x181f ;  /* 0x00181fff120e7589 */ /* 0x000e2200000e0000 */
[----:B------:R-:W-:-:S03]  /*150c0*/  IMAD R7, R7, 0x2, R17 ;  /* 0x0000000207077824 */ /* 0x000fc600078e0211 */
        /* <DEDUP_REMOVED lines=49> */
.L_x_2381:
        /* <DEDUP_REMOVED lines=30> */
[----:B------:R-:W-:-:S04]  /*155c0*/  LEA R18, P0, R2, UR4, 0x1 ;  /* 0x0000000402127c11 */ /* 0x000fc8000f8008ff */
[----:B------:R-:W-:Y:S02]  /*155d0*/  LEA.HI.X R19, R2, UR5, R3, 0x1, P0 ;  /* 0x0000000502137c11 */ /* 0x000fe400080f0c03 */
[----:B------:R-:W-:-:S13]  /*155e0*/  PLOP3.LUT P0, PT, PT, PT, PT, 0x80, 0x0 ;  /* 0x000000000000781c */ /* 0x000fda0003f0f070 */
.L_x_2294:
        /* <DEDUP_REMOVED lines=10> */
.L_x_2295:
        /* <DEDUP_REMOVED lines=8> */
.L_x_2283:
[----:B0-----:R-:W0:Y:S01]  /*15710*/  S2R R0, SR_TID.X ;  /* 0x0000000000007919 */ /* 0x001e220000002100 */
[----:B------:R-:W-:Y:S01]  /*15720*/  BSSY B0, `(.L_x_2297) ;  /* 0x0000010000007945 */ /* 0x000fe20003800000 */
[----:B0-----:R-:W-:-:S04]  /*15730*/  LOP3.LUT R0, R0, 0x7f, RZ, 0xc0, !PT ;  /* 0x0000007f00007812 */ /* 0x001fc800078ec0ff */
[----:B------:R-:W-:-:S13]  /*15740*/  ISETP.NE.AND P2, PT, R0, RZ, PT ;  /* 0x000000ff0000720c */ /* 0x000fda0003f45270 */
[----:B------:R-:W-:Y:S05]  /*15750*/  @P2 BRA `(.L_x_2298) ;  /* 0x0000000000302947 */ /* 0x000fea0003800000 */
[----:B------:R-:W0:Y:S01]  /*15760*/  S2R R7, SR_LANEID ;  /* 0x0000000000077919 */ /* 0x000e220000000000 */
[----:B------:R-:W-:Y:S01]  /*15770*/  VOTEU.ANY UR4, UPT, PT ;  /* 0x0000000000047886 */ /* 0x000fe200038e0100 */
[----:B------:R-:W2:Y:S01]  /*15780*/  LDC.64 R2, c[0x0][0xc80] ;  /* 0x00032000ff027b82 */ /* 0x000ea20000000a00 */
[----:B------:R-:W0:Y:S08]  /*15790*/  FLO.U32 R0, UR4 ;  /* 0x0000000400007d00 */ /* 0x000e3000080e0000 */
[----:B------:R-:W2:Y:S01]  /*157a0*/  POPC R5, UR4 ;  /* 0x0000000400057d09 */ /* 0x000ea20008000000 */
[----:B0-----:R-:W-:-:S13]  /*157b0*/  ISETP.EQ.U32.AND P0, PT, R0, R7, PT ;  /* 0x000000070000720c */ /* 0x001fda0003f02070 */
[----:B--2---:R-:W2:Y:S01]  /*157c0*/  @P0 ATOMG.E.ADD.STRONG.GPU PT, R3, desc[UR38][R2.64], R5 ;  /* 0x00000005020309a8 */ /* 0x004ea200081ee1e6 */
[----:B------:R-:W0:Y:S02]  /*157d0*/  S2R R4, SR_LTMASK ;  /* 0x0000000000047919 */ /* 0x000e240000003900 */
[----:B0-----:R-:W-:-:S04]  /*157e0*/  LOP3.LUT R4, R4, UR4, RZ, 0xc0, !PT ;  /* 0x0000000404047c12 */ /* 0x001fc8000f8ec0ff */
[----:B------:R-:W0:Y:S01]  /*157f0*/  POPC R7, R4 ;  /* 0x0000000400077309 */ /* 0x000e220000000000 */
[----:B--2---:R-:W0:Y:S02]  /*15800*/  SHFL.IDX PT, R0, R3, R0, 0x1f ;  /* 0x00001f0003007589 */ /* 0x004e2400000e0000 */
[----:B0-----:R-:W-:-:S07]  /*15810*/  IADD3 R34, R0, UR46, R7 ;  /* 0x0000002e00227c10 */ /* 0x001fce000fffe007 */
.L_x_2298:
[----:B------:R-:W-:Y:S05]  /*15820*/  BSYNC B0 ;  /* 0x0000000000007941 */ /* 0x000fea0003800000 */
.L_x_2297:
[----:B------:R-:W-:-:S13]  /*15830*/  LOP3.LUT P0, RZ, R16, 0x200, RZ, 0xc0, !PT ;  /* 0x0000020010ff7812 */ /* 0x000fda000780c0ff */
[----:B------:R-:W-:Y:S05]  /*15840*/  @!P0 BRA `(.L_x_2299) ;  /* 0x0000000000048947 */ /* 0x000fea0003800000 */
[----:B------:R-:W-:Y:S01]  /*15850*/  BPT.TRAP 0x1 ;  /* 0x000000040000795c */ /* 0x000fe20000300000 */
.L_x_2299:
[----:B------:R-:W-:Y:S01]  /*15860*/  IMAD R4, R23, 0x8, R17 ;  /* 0x0000000817047824 */ /* 0x000fe200078e0211 */
[----:B------:R-:W-:Y:S01]  /*15870*/  SHF.L.U32 R3, R26, 0x1f, RZ ;  /* 0x0000001f1a037819 */ /* 0x000fe200000006ff */
[----:B------:R-:W-:Y:S01]  /*15880*/  IMAD.MOV.U32 R5, RZ, RZ, -0x50 ;  /* 0xffffffb0ff057424 */ /* 0x000fe200078e00ff */
[----:B------:R-:W-:Y:S02]  /*15890*/  BSSY B0, `(.L_x_2300) ;  /* 0x0000004000007945 */ /* 0x000fe40003800000 */
[----:B------:R-:W0:Y:S01]  /*158a0*/  SYNCS.PHASECHK.TRANS64.TRYWAIT P0, [R4+URZ+0x38860], R3 ;  /* 0x03886003040075a7 */ /* 0x000e22000800017f */
[----:B------:R-:W-:Y:S01]  /*158b0*/  IMAD R5, R24, R5, UR36 ;  /* 0x0000002418057e24 */ /* 0x000fe2000f8e0205 */
[----:B0-----:R-:W-:Y:S06]  /*158c0*/  @!P0 BRA `(.L_x_2301) ;  /* 0x0000002c00b08947 */ /* 0x001fec0003800000 */
.L_x_2382:
[----:B------:R-:W-:Y:S05]  /*158d0*/  BSYNC B0 ;  /* 0x0000000000007941 */ /* 0x000fea0003800000 */
.L_x_2300:
[----:B------:R-:W-:Y:S01]  /*158e0*/  UMOV UR4, 0xffffffff ;  /* 0xffffffff00047882 */ /* 0x000fe20000000000 */
[C---:B------:R-:W-:Y:S01]  /*158f0*/  LOP3.LUT P5, RZ, R16.reuse, 0x100, RZ, 0xc0, !PT ;  /* 0x0000010010ff7812 */ /* 0x040fe200078ac0ff */
[----:B-1----:R-:W-:Y:S01]  /*15900*/  IMAD R8, R23, 0x5000, R30 ;  /* 0x0000500017087824 */ /* 0x002fe200078e021e */
[C---:B------:R-:W-:Y:S01]  /*15910*/  LOP3.LUT P4, RZ, R16.reuse, 0x80, RZ, 0xc0, !PT ;  /* 0x0000008010ff7812 */ /* 0x040fe2000788c0ff */
[----:B------:R-:W-:Y:S01]  /*15920*/  IMAD.IADD R5, R5, 0x1, -R36 ;  /* 0x0000000105057824 */ /* 0x000fe200078e0a24 */
[C---:B------:R-:W-:Y:S02]  /*15930*/  LOP3.LUT P3, RZ, R16.reuse, 0x40, RZ, 0xc0, !PT ;  /* 0x0000004010ff7812 */ /* 0x040fe4000786c0ff */
[----:B------:R-:W-:Y:S01]  /*15940*/  LOP3.LUT P1, RZ, R16, 0x20, RZ, 0xc0, !PT ;  /* 0x0000002010ff7812 */ /* 0x000fe2000782c0ff */
[----:B------:R-:W-:-:S12]  /*15950*/  BRA.DIV UR4, `(.L_x_2302) ;  /* 0x0000002e04a07947 */ /* 0x000fd8000b800000 */
[----:B------:R-:W1:Y:S01]  /*15960*/  SHFL.IDX PT, R14, R18, RZ, 0x181f ;  /* 0x00181fff120e7589 */ /* 0x000e6200000e0000 */
[----:B------:R-:W-:-:S03]  /*15970*/  SHF.L.U32 R6, R37, 0x1, RZ ;  /* 0x0000000125067819 */ /* 0x000fc600000006ff */
        /* <DEDUP_REMOVED lines=15> */
[----:B------:R-:W0:Y:S03]  /*15a70*/  SHFL.IDX PT, R14, R18, 0x2, 0x181f ;  /* 0x00581f00120e7f89 */ /* 0x000e2600000e0000 */
[----:B------:R-:W-:Y:S01]  /*15a80*/  IMAD.X R3, RZ, RZ, R7, P0 ;  /* 0x000000ffff037224 */ /* 0x000fe200000e0607 */
[----:B------:R-:W-:Y:S01]  /*15a90*/  ISETP.LT.OR P0, PT, R5, 0x11, P5 ;  /* 0x000000110500780c */ /* 0x000fe20002f01670 */
[----:B------:R-:W1:-:S12]  /*15aa0*/  SHFL.IDX PT, R7, R19, 0x2, 0x181f ;  /* 0x00581f0013077f89 */ /* 0x000e5800000e0000 */
        /* <DEDUP_REMOVED lines=8> */
[----:B------:R-:W0:Y:S03]  /*15b30*/  SHFL.IDX PT, R14, R18, 0x3, 0x181f ;  /* 0x00781f00120e7f89 */ /* 0x000e2600000e0000 */
[----:B-1----:R-:W-:Y:S01]  /*15b40*/  IMAD.X R3, RZ, RZ, R7, P0 ;  /* 0x000000ffff037224 */ /* 0x002fe200000e0607 */
        /* <DEDUP_REMOVED lines=21> */
.L_x_2394:
[----:B0--3--:R-:W-:-:S04]  /*15ca0*/  IADD3 R2, P0, R14, R6, RZ ;  /* 0x000000060e027210 */ /* 0x009fc80007f1e0ff */
[----:B------:R-:W-:Y:S02]  /*15cb0*/  IADD3.X R3, RZ, R19, RZ, P0, !PT ;  /* 0x00000013ff037210 */ /* 0x000fe400007fe4ff */
        /* <DEDUP_REMOVED lines=13> */
.L_x_2303:
        /* <DEDUP_REMOVED lines=10> */
.L_x_2304:
[----:B------:R1:W-:Y:S01]  /*15e30*/  SYNCS.ARRIVE.TRANS64.A1T0 RZ, [R4+URZ+0x38850], RZ ;  /* 0x038850ff04ff79a7 */ /* 0x0003e2000810003f */
[----:B------:R-:W-:-:S05]  /*15e40*/  VIADD R23, R23, 0x1 ;  /* 0x0000000117177836 */ /* 0x000fca0000000000 */
[----:B------:R-:W-:-:S04]  /*15e50*/  ISETP.NE.AND P0, PT, R23, 0x2, PT ;  /* 0x000000021700780c */ /* 0x000fc80003f05270 */
[----:B0-----:R-:W-:Y:S02]  /*15e60*/  SEL R3, RZ, 0x1, P0 ;  /* 0x00000001ff037807 */ /* 0x001fe40000000000 */
[----:B------:R-:W-:Y:S02]  /*15e70*/  SEL R23, R23, RZ, P0 ;  /* 0x000000ff17177207 */ /* 0x000fe40000000000 */
[----:B-1----:R-:W-:-:S07]  /*15e80*/  LOP3.LUT R26, R26, R3, RZ, 0x3c, !PT ;  /* 0x000000031a1a7212 */ /* 0x002fce00078e3cff */
.L_x_2262:
[----:B------:R-:W-:Y:S05]  /*15e90*/  BSYNC B7 ;  /* 0x0000000000077941 */ /* 0x000fea0003800000 */
.L_x_2260:
        /* <DEDUP_REMOVED lines=11> */
.L_x_2305:
[----:B------:R-:W-:-:S03]  /*15f50*/  UMOV UR4, 0xffffffff ;  /* 0xffffffff00047882 */ /* 0x000fc60000000000 */
[----:B------:R-:W-:Y:S05]  /*15f60*/  BRA.DIV UR4, `(.L_x_2307) ;  /* 0x00000032040c7947 */ /* 0x000fea000b800000 */
[----:B------:R0:W1:Y:S02]  /*15f70*/  SHFL.IDX PT, R14, R34, RZ, 0x1f ;  /* 0x00001fff220e7589 */ /* 0x00006400000e0000 */
.L_x_2397:
        /* <DEDUP_REMOVED lines=8> */
.L_x_2306:
[----:B------:R-:W-:Y:S02]  /*16000*/  ULDC UR4, c[0x0][0xc38] ;  /* 0x00030e0000047ab9 */ /* 0x000fe40000000800 */
[----:B-1----:R-:W-:-:S13]  /*16010*/  ISETP.GE.AND P0, PT, R34, UR4, PT ;  /* 0x0000000422007c0c */ /* 0x002fda000bf06270 */
[----:B------:R-:W-:Y:S05]  /*16020*/  @!P0 BRA `(.L_x_2308) ;  /* 0xffffffc400648947 */ /* 0x000fea000383ffff */
.L_x_2257:
[----:B------:R-:W2:Y:S01]  /*16030*/  LDL.LU R0, [R1] ;  /* 0x0000000001007983 */ /* 0x000ea20000300800 */
[----:B------:R-:W-:Y:S01]  /*16040*/  BSSY B0, `(.L_x_2309) ;  /* 0x000000b000007945 */ /* 0x000fe20003800000 */
[----:B------:R-:W1:Y:S01]  /*16050*/  S2R R5, SR_CgaCtaId ;  /* 0x0000000000057919 */ /* 0x000e620000008800 */
[----:B--2---:R-:W-:-:S05]  /*16060*/  VIADD R0, R0, 0x1 ;  /* 0x0000000100007836 */ /* 0x004fca0000000000 */
        /* <DEDUP_REMOVED lines=8> */
.L_x_2398:
[----:B------:R-:W-:Y:S05]  /*160f0*/  BSYNC B0 ;  /* 0x0000000000007941 */ /* 0x000fea0003800000 */
.L_x_2309:
[----:B------:R-:W-:-:S03]  /*16100*/  UMOV UR4, 0xffffffff ;  /* 0xffffffff00047882 */ /* 0x000fc60000000000 */
[----:B------:R-:W-:Y:S05]  /*16110*/  BRA.DIV UR4, `(.L_x_2311) ;  /* 0x0000002e04dc7947 */ /* 0x000fea000b800000 */
[----:B-1----:R-:W1:Y:S02]  /*16120*/  S2R R0, SR_TID.X ;  /* 0x0000000000007919 */ /* 0x002e640000002100 */
[----:B-1----:R-:W-:-:S04]  /*16130*/  SHF.R.U32.HI R0, RZ, 0x5, R0 ;  /* 0x00000005ff007819 */ /* 0x002fc80000011600 */
[----:B------:R-:W-:-:S05]  /*16140*/  LOP3.LUT R0, R0, 0x3, RZ, 0xc0, !PT ;  /* 0x0000000300007812 */ /* 0x000fca00078ec0ff */
[----:B------:R1:W2:Y:S02]  /*16150*/  SHFL.IDX PT, R14, R0, RZ, 0x1f ;  /* 0x00001fff000e7589 */ /* 0x0002a400000e0000 */
.L_x_2401:
[----:B--2---:R-:W-:Y:S01]  /*16160*/  ISETP.NE.AND P0, PT, R14, RZ, PT ;  /* 0x000000ff0e00720c */ /* 0x004fe20003f05270 */
[----:B------:R-:W-:-:S12]  /*16170*/  BSSY B0, `(.L_x_2312) ;  /* 0x0000026000007945 */ /* 0x000fd80003800000 */
[----:B------:R-:W-:Y:S05]  /*16180*/  @P0 BRA `(.L_x_2313) ;  /* 0x0000000000900947 */ /* 0x000fea0003800000 */
[----:B------:R-:W-:-:S03]  /*16190*/  UMOV UR4, 0xffffffff ;  /* 0xffffffff00047882 */ /* 0x000fc60000000000 */
[----:B------:R-:W-:Y:S05]  /*161a0*/  BRA.DIV UR4, `(.L_x_2314) ;  /* 0x0000002e04ec7947 */ /* 0x000fea000b800000 */
[----:B------:R-:W-:-:S13]  /*161b0*/  ELECT P6, URZ, PT ;  /* 0x00000000003f782f */ /* 0x000fda00038c0000 */
.L_x_2404:
[----:B------:R-:W-:Y:S05]  /*161c0*/  @!P6 BRA `(.L_x_2313) ;  /* 0x000000000080e947 */ /* 0x000fea0003800000 */
[----:B-1----:R-:W2:Y:S02]  /*161d0*/  LDL R0, [R1+0x4] ;  /* 0x0000040001007983 */ /* 0x002ea40000100800 */
[----:B--2---:R-:W-:-:S13]  /*161e0*/  R2UR UR4, R0 ;  /* 0x00000000000472ca */ /* 0x004fda00000e0000 */
[----:B------:R-:W-:-:S06]  /*161f0*/  ULOP3.LUT UR4, UR4, 0x2, URZ, 0xfc, !UPT ;  /* 0x0000000204047892 */ /* 0x000fcc000f8efc3f */
[----:B------:R-:W-:-:S04]  /*16200*/  MOV R0, UR4 ;  /* 0x0000000400007c02 */ /* 0x000fc80008000f00 */
[----:B------:R-:W-:-:S13]  /*16210*/  ISETP.NE.AND P0, PT, R0, 0x3, PT ;  /* 0x000000030000780c */ /* 0x000fda0003f05270 */
[----:B------:R-:W-:Y:S05]  /*16220*/  @!P0 BRA `(.L_x_2315) ;  /* 0x0000000000048947 */ /* 0x000fea0003800000 */
[----:B------:R-:W-:Y:S01]  /*16230*/  BPT.TRAP 0x1 ;  /* 0x000000040000795c */ /* 0x000fe20000300000 */
.L_x_2315:
[C---:B------:R-:W-:Y:S01]  /*16240*/  IMAD R5, R23.reuse, 0x8, R4 ;  /* 0x0000000817057824 */ /* 0x040fe200078e0204 */
[----:B------:R-:W-:Y:S01]  /*16250*/  SHF.L.U32 R0, R26, 0x1f, RZ ;  /* 0x0000001f1a007819 */ /* 0x000fe200000006ff */
[----:B------:R-:W-:-:S03]  /*16260*/  VIADD R23, R23, 0x1 ;  /* 0x0000000117177836 */ /* 0x000fc60000000000 */
[----:B------:R-:W1:Y:S02]  /*16270*/  SYNCS.PHASECHK.TRANS64.TRYWAIT P1, [R5+URZ+0x38840], R0 ;  /* 0x03884000050075a7 */ /* 0x000e64000802017f */
[----:B------:R-:W-:-:S04]  /*16280*/  ISETP.NE.AND P2, PT, R23, 0x2, PT ;  /* 0x000000021700780c */ /* 0x000fc80003f45270 */
[----:B------:R-:W-:Y:S01]  /*16290*/  SEL R3, RZ, 0x1, P2 ;  /* 0x00000001ff037807 */ /* 0x000fe20001000000 */
[----:B-1----:R-:W-:Y:S08]  /*162a0*/  @!P1 BRA `(.L_x_2316) ;  /* 0x0000002c00cc9947 */ /* 0x002ff00003800000 */
.L_x_2405:
[----:B------:R-:W-:Y:S02]  /*162b0*/  SEL R23, R23, RZ, P2 ;  /* 0x000000ff17177207 */ /* 0x000fe40001000000 */
[----:B------:R-:W-:Y:S01]  /*162c0*/  LOP3.LUT R2, R26, R3, RZ, 0x3c, !PT ;  /* 0x000000031a027212 */ /* 0x000fe200078e3cff */
[----:B------:R-:W-:Y:S06]  /*162d0*/  @!P0 BRA `(.L_x_2317) ;  /* 0x0000000000048947 */ /* 0x000fec0003800000 */
[----:B------:R-:W-:Y:S01]  /*162e0*/  BPT.TRAP 0x1 ;  /* 0x000000040000795c */ /* 0x000fe20000300000 */
.L_x_2317:
[----:B------:R-:W-:Y:S01]  /*162f0*/  IMAD R23, R23, 0x8, R4 ;  /* 0x0000000817177824 */ /* 0x000fe200078e0204 */
[----:B------:R-:W-:-:S04]  /*16300*/  SHF.L.U32 R2, R2, 0x1f, RZ ;  /* 0x0000001f02027819 */ /* 0x000fc800000006ff */
[----:B------:R-:W2:Y:S02]  /*16310*/  SYNCS.PHASECHK.TRANS64.TRYWAIT P1, [R23+URZ+0x38840], R2 ;  /* 0x03884002170075a7 */ /* 0x000ea4000802017f */
[----:B--2---:R-:W-:Y:S05]  /*16320*/  @!P1 BRA `(.L_x_2318) ;  /* 0x0000002c00c09947 */ /* 0x004fea0003800000 */
.L_x_2406:
[----:B------:R-:W-:Y:S05]  /*16330*/  @!P0 BRA `(.L_x_2319) ;  /* 0x0000000000048947 */ /* 0x000fea0003800000 */
[----:B------:R-:W-:Y:S01]  /*16340*/  BPT.TRAP 0x1 ;  /* 0x000000040000795c */ /* 0x000fe20000300000 */
.L_x_2319:
[----:B------:R-:W3:Y:S02]  /*16350*/  SYNCS.PHASECHK.TRANS64.TRYWAIT P1, [R5+URZ+0x38860], R0 ;  /* 0x03886000050075a7 */ /* 0x000ee4000802017f */
[----:B---3--:R-:W-:Y:S05]  /*16360*/  @!P1 BRA `(.L_x_2320) ;  /* 0x0000002c00c49947 */ /* 0x008fea0003800000 */
.L_x_2407:
[----:B------:R-:W-:Y:S05]  /*16370*/  @!P0 BRA `(.L_x_2321) ;  /* 0x0000000000048947 */ /* 0x000fea0003800000 */
[----:B------:R-:W-:Y:S01]  /*16380*/  BPT.TRAP 0x1 ;  /* 0x000000040000795c */ /* 0x000fe20000300000 */
.L_x_2321:
[----:B----4-:R4:W0:Y:S02]  /*16390*/  SYNCS.PHASECHK.TRANS64.TRYWAIT P0, [R23+URZ+0x38860], R2 ;  /* 0x03886002170075a7 */ /* 0x010824000800017f */
[----:B0-----:R-:W-:Y:S05]  /*163a0*/  @!P0 NANOSLEEP.SYNCS 0x989680 ;  /* 0x009896800000895d */ /* 0x001fea0003900000 */
[----:B------:R-:W0:Y:S02]  /*163b0*/  @!P0 SYNCS.PHASECHK.TRANS64 P0, [R23+URZ+0x38860], R2 ;  /* 0x03886002170085a7 */ /* 0x000e24000800007f */
[----:B0-----:R-:W-:Y:S05]  /*163c0*/  @!P0 BRA `(.L_x_2321) ;  /* 0xfffffffc00f08947 */ /* 0x001fea000383ffff */
.L_x_2313:
[----:B------:R-:W-:Y:S05]  /*163d0*/  BSYNC B0 ;  /* 0x0000000000007941 */ /* 0x000fea0003800000 */
.L_x_2312:
[----:B------:R-:W-:Y:S05]  /*163e0*/  EXIT ;  /* 0x000000000000794d */ /* 0x000fea0003800000 */
.L_x_2204:
[----:B------:R-:W-:-:S13]  /*163f0*/  R2UR UR4, R16 ;  /* 0x00000000100472ca */ /* 0x000fda00000e0000 */
[----:B0-----:R-:W-:-:S04]  /*16400*/  IMAD.U32 R3, RZ, RZ, UR4 ;  /* 0x00000004ff037e24 */ /* 0x001fc8000f8e00ff */
[----:B------:R0:W1:Y:S03]  /*16410*/  SYNCS.PHASECHK.TRANS64.TRYWAIT P1, [R3+URZ+0x38800], R0 ;  /* 0x03880000030075a7 */ /* 0x000066000802017f */
[----:B-1----:R-:W-:Y:S05]  /*16420*/  @!P1 NANOSLEEP.SYNCS 0x989680 ;  /* 0x009896800000995d */ /* 0x002fea0003900000 */
[----:B------:R-:W1:Y:S02]  /*16430*/  @!P1 SYNCS.PHASECHK.TRANS64 P1, [R3+URZ+0x38800], R0 ;  /* 0x03880000030095a7 */ /* 0x000e64000802007f */
[----:B-1----:R-:W-:Y:S05]  /*16440*/  @!P1 BRA `(.L_x_2204) ;  /* 0xfffffffc00e89947 */ /* 0x002fea000383ffff */
[----:B------:R-:W-:Y:S05]  /*16450*/  BRA `(.L_x_2322) ;  /* 0xfffffeb400387947 */ /* 0x000fea000383ffff */
.L_x_2208:
[----:B-1----:R1:W2:Y:S02]  /*16460*/  SYNCS.PHASECHK.TRANS64.TRYWAIT P1, [R0+URZ+0x38830], R3 ;  /* 0x03883003000075a7 */ /* 0x0022a4000802017f */
[----:B--2---:R-:W-:Y:S05]  /*16470*/  @!P1 NANOSLEEP.SYNCS 0x989680 ;  /* 0x009896800000995d */ /* 0x004fea0003900000 */
[----:B------:R-:W2:Y:S02]  /*16480*/  @!P1 SYNCS.PHASECHK.TRANS64 P1, [R0+URZ+0x38830], R3 ;  /* 0x03883003000095a7 */ /* 0x000ea4000802007f */
[----:B--2---:R-:W-:Y:S05]  /*16490*/  @!P1 BRA `(.L_x_2208) ;  /* 0xfffffffc00f09947 */ /* 0x004fea000383ffff */
[----:B------:R-:W-:Y:S05]  /*164a0*/  BRA `(.L_x_2207) ;  /* 0xfffffeb4005c7947 */ /* 0x000fea000383ffff */
.L_x_2214:
[----:B------:R-:W-:-:S13]  /*164b0*/  R2UR UR4, R3 ;  /* 0x00000000030472ca */ /* 0x000fda00000e0000 */
[----:B-1----:R-:W-:-:S04]  /*164c0*/  IMAD.U32 R153, RZ, RZ, UR4 ;  /* 0x00000004ff997e24 */ /* 0x002fc8000f8e00ff */
[----:B------:R1:W2:Y:S03]  /*164d0*/  SYNCS.PHASECHK.TRANS64.TRYWAIT P1, [R153+URZ+0x38830], R4 ;  /* 0x03883004990075a7 */ /* 0x0002a6000802017f */
[----:B--2---:R-:W-:Y:S05]  /*164e0*/  @!P1 NANOSLEEP.SYNCS 0x989680 ;  /* 0x009896800000995d */ /* 0x004fea0003900000 */
[----:B------:R-:W2:Y:S02]  /*164f0*/  @!P1 SYNCS.PHASECHK.TRANS64 P1, [R153+URZ+0x38830], R4 ;  /* 0x03883004990095a7 */ /* 0x000ea4000802007f */
[----:B--2---:R-:W-:Y:S05]  /*16500*/  @!P1 BRA `(.L_x_2214) ;  /* 0xfffffffc00e89947 */ /* 0x004fea000383ffff */
[----:B------:R-:W-:Y:S05]  /*16510*/  BRA `(.L_x_2213) ;  /* 0xfffffef800187947 */ /* 0x000fea000383ffff */
.L_x_2218:
[----:B--2---:R-:W-:-:S04]  /*16520*/  MOV R2, UR4 ;  /* 0x0000000400027c02 */ /* 0x004fc80008000f00 */
[----:B------:R2:W3:Y:S03]  /*16530*/  SYNCS.PHASECHK.TRANS64.TRYWAIT P1, [R2+URZ+0x38850], R0 ;  /* 0x03885000020075a7 */ /* 0x0004e6000802017f */
[----:B---3--:R-:W-:Y:S05]  /*16540*/  @!P1 NANOSLEEP.SYNCS 0x989680 ;  /* 0x009896800000995d */ /* 0x008fea0003900000 */
[----:B------:R-:W3:Y:S02]  /*16550*/  @!P1 SYNCS.PHASECHK.TRANS64 P1, [R2+URZ+0x38850], R0 ;  /* 0x03885000020095a7 */ /* 0x000ee4000802007f */
[----:B---3--:R-:W-:Y:S05]  /*16560*/  @!P1 BRA `(.L_x_2218) ;  /* 0xfffffffc00ec9947 */ /* 0x008fea000383ffff */
[----:B------:R-:W-:Y:S05]  /*16570*/  BRA `(.L_x_2217) ;  /* 0xffffff1c006c7947 */ /* 0x000fea000383ffff */
.L_x_2226:
[----:B-1----:R-:W-:-:S04]  /*16580*/  IMAD.U32 R4, RZ, RZ, UR4 ;  /* 0x00000004ff047e24 */ /* 0x002fc8000f8e00ff */
[----:B------:R1:W2:Y:S03]  /*16590*/  SYNCS.PHASECHK.TRANS64.TRYWAIT P1, [R4+URZ+0x38830], R3 ;  /* 0x03883003040075a7 */ /* 0x0002a6000802017f */
[----:B--2---:R-:W-:Y:S05]  /*165a0*/  @!P1 NANOSLEEP.SYNCS 0x989680 ;  /* 0x009896800000995d */ /* 0x004fea0003900000 */
[----:B------:R-:W2:Y:S02]  /*165b0*/  @!P1 SYNCS.PHASECHK.TRANS64 P1, [R4+URZ+0x38830], R3 ;  /* 0x03883003040095a7 */ /* 0x000ea4000802007f */
[----:B--2---:R-:W-:Y:S05]  /*165c0*/  @!P1 BRA `(.L_x_2226) ;  /* 0xfffffffc00ec9947 */ /* 0x004fea000383ffff */
[----:B------:R-:W-:Y:S05]  /*165d0*/  BRA `(.L_x_2225) ;  /* 0xffffff3800b07947 */ /* 0x000fea000383ffff */
.L_x_2230:
[----:B---3--:R-:W-:-:S04]  /*165e0*/  IMAD.U32 R2, RZ, RZ, UR4 ;  /* 0x00000004ff027e24 */ /* 0x008fc8000f8e00ff */
[----:B------:R3:W4:Y:S03]  /*165f0*/  SYNCS.PHASECHK.TRANS64.TRYWAIT P1, [R2+URZ+0x38850], R0 ;  /* 0x03885000020075a7 */ /* 0x000726000802017f */
[----:B----4-:R-:W-:Y:S05]  /*16600*/  @!P1 NANOSLEEP.SYNCS 0x989680 ;  /* 0x009896800000995d */ /* 0x010fea0003900000 */
[----:B------:R-:W4:Y:S02]  /*16610*/  @!P1 SYNCS.PHASECHK.TRANS64 P1, [R2+URZ+0x38850], R0 ;  /* 0x03885000020095a7 */ /* 0x000f24000802007f */
[----:B----4-:R-:W-:Y:S05]  /*16620*/  @!P1 BRA `(.L_x_2230) ;  /* 0xfffffffc00ec9947 */ /* 0x010fea000383ffff */
[----:B------:R-:W-:Y:S05]  /*16630*/  BRA `(.L_x_2229) ;  /* 0xffffff6400007947 */ /* 0x000fea000383ffff */
.L_x_2237:
[----:B-1----:R-:W-:-:S04]  /*16640*/  IMAD.U32 R7, RZ, RZ, UR7 ;  /* 0x00000007ff077e24 */ /* 0x002fc8000f8e00ff */
[----:B------:R1:W2:Y:S03]  /*16650*/  SYNCS.PHASECHK.TRANS64.TRYWAIT P1, [R7+URZ+0x38850], R0 ;  /* 0x03885000070075a7 */ /* 0x0002a6000802017f */
[----:B--2---:R-:W-:Y:S05]  /*16660*/  @!P1 NANOSLEEP.SYNCS 0x989680 ;  /* 0x009896800000995d */ /* 0x004fea0003900000 */
[----:B------:R-:W2:Y:S02]  /*16670*/  @!P1 SYNCS.PHASECHK.TRANS64 P1, [R7+URZ+0x38850], R0 ;  /* 0x03885000070095a7 */ /* 0x000ea4000802007f */
[----:B--2---:R-:W-:Y:S05]  /*16680*/  @!P1 BRA `(.L_x_2237) ;  /* 0xfffffffc00ec9947 */ /* 0x004fea000383ffff */
[----:B------:R-:W-:Y:S05]  /*16690*/  BRA `(.L_x_2236) ;  /* 0xffffff8000587947 */ /* 0x000fea000383ffff */
.L_x_2268:
[----:B------:R-:W2:Y:S01]  /*166a0*/  S2R R18, SR_TID.X ;  /* 0x0000000000127919 */ /* 0x000ea20000002100 */
[----:B------:R-:W-:Y:S01]  /*166b0*/  IMAD.MOV.U32 R12, RZ, RZ, RZ ;  /* 0x000000ffff0c7224 */ /* 0x000fe200078e00ff */
[----:B------:R-:W-:Y:S01]  /*166c0*/  MOV R11, 0x1f ;  /* 0x0000001f000b7802 */ /* 0x000fe20000000f00 */
[----:B------:R-:W-:Y:S01]  /*166d0*/  IMAD.MOV.U32 R15, RZ, RZ, -0x1 ;  /* 0xffffffffff0f7424 */ /* 0x000fe200078e00ff */
[----:B--2---:R-:W-:-:S04]  /*166e0*/  SHF.R.U32.HI R18, RZ, 0x5, R18 ;  /* 0x00000005ff127819 */ /* 0x004fc80000011612 */
[----:B------:R-:W-:-:S05]  /*166f0*/  LOP3.LUT R18, R18, 0x3, RZ, 0xc0, !PT ;  /* 0x0000000312127812 */ /* 0x000fca00078ec0ff */
[----:B------:R-:W-:-:S07]  /*16700*/  IMAD.MOV.U32 R13, RZ, RZ, R18 ;  /* 0x000000ffff0d7224 */ /* 0x000fce00078e0012 */
[----:B01---5:R-:W-:Y:S05]  /*16710*/  WARPSYNC.COLLECTIVE R15, `(.L_x_2323) ;  /* 0x000000000f087348 */ /* 0x023fea0003c00000 */
[----:B------:R2:W3:Y:S02]  /*16720*/  SHFL.IDX P6, R14, R13, R12, R11 ;  /* 0x0000000c0d0e7389 */ /* 0x0004e400000c000b */
[----:B0123-5:R-:W-:Y:S01]  /*16730*/  ENDCOLLECTIVE ;  /* 0x000000000000791b */ /* 0x02ffe20003800000 */
.L_x_2323:
[----:B------:R-:W-:Y:S05]  /*16740*/  BRA `(.L_x_2324) ;  /* 0xffffffc800187947 */ /* 0x000fea000383ffff */
.L_x_2271:
[----:B0-----:R0:W1:Y:S02]  /*16750*/  SYNCS.PHASECHK.TRANS64.TRYWAIT P0, [R0+URZ+0x38840], R3 ;  /* 0x03884003000075a7 */ /* 0x001064000800017f */
[----:B-1----:R-:W-:Y:S05]  /*16760*/  @!P0 NANOSLEEP.SYNCS 0x989680 ;  /* 0x009896800000895d */ /* 0x002fea0003900000 */
[----:B------:R-:W1:Y:S02]  /*16770*/  @!P0 SYNCS.PHASECHK.TRANS64 P0, [R0+URZ+0x38840], R3 ;  /* 0x03884003000085a7 */ /* 0x000e64000800007f */
[----:B-1----:R-:W-:Y:S05]  /*16780*/  @!P0 BRA `(.L_x_2271) ;  /* 0xfffffffc00f08947 */ /* 0x002fea000383ffff */
[----:B------:R-:W-:Y:S05]  /*16790*/  BRA `(.L_x_2325) ;  /* 0xffffffcc001c7947 */ /* 0x000fea000383ffff */
.L_x_2272:
        /* <DEDUP_REMOVED lines=8> */
.L_x_2327:
[----:B------:R-:W-:Y:S05]  /*16820*/  BSYNC B0 ;  /* 0x0000000000007941 */ /* 0x000fea0003800000 */
.L_x_2326:
[----:B------:R-:W-:Y:S01]  /*16830*/  IMAD.MOV.U32 R13, RZ, RZ, R4 ;  /* 0x000000ffff0d7224 */ /* 0x000fe200078e0004 */
[----:B------:R-:W-:Y:S01]  /*16840*/  MOV R2, R14 ;  /* 0x0000000e00027202 */ /* 0x000fe20000000f00 */
[----:B------:R-:W-:Y:S01]  /*16850*/  IMAD.MOV.U32 R12, RZ, RZ, RZ ;  /* 0x000000ffff0c7224 */ /* 0x000fe200078e00ff */
[C---:B------:R-:W-:Y:S01]  /*16860*/  LOP3.LUT P5, RZ, R16.reuse, 0x10, RZ, 0xc0, !PT ;  /* 0x0000001010ff7812 */ /* 0x040fe200078ac0ff */
[----:B------:R-:W-:Y:S01]  /*16870*/  IMAD.MOV.U32 R11, RZ, RZ, 0x181f ;  /* 0x0000181fff0b7424 */ /* 0x000fe200078e00ff */
[C---:B------:R-:W-:Y:S01]  /*16880*/  LOP3.LUT P4, RZ, R16.reuse, 0x8, RZ, 0xc0, !PT ;  /* 0x0000000810ff7812 */ /* 0x040fe2000788c0ff */
[----:B------:R-:W-:Y:S01]  /*16890*/  IMAD.MOV.U32 R15, RZ, RZ, -0x1 ;  /* 0xffffffffff0f7424 */ /* 0x000fe200078e00ff */
[C---:B------:R-:W-:Y:S02]  /*168a0*/  LOP3.LUT P3, RZ, R16.reuse, 0x4, RZ, 0xc0, !PT ;  /* 0x0000000410ff7812 */ /* 0x040fe4000786c0ff */
[----:B------:R-:W-:-:S13]  /*168b0*/  LOP3.LUT P2, RZ, R16, 0x2, RZ, 0xc0, !PT ;  /* 0x0000000210ff7812 */ /* 0x000fda000784c0ff */
[----:B------:R-:W-:Y:S05]  /*168c0*/  WARPSYNC.COLLECTIVE R15, `(.L_x_2328) ;  /* 0x000000000f087348 */ /* 0x000fea0003c00000 */
[----:B------:R0:W1:Y:S02]  /*168d0*/  SHFL.IDX P6, R14, R13, R12, R11 ;  /* 0x0000000c0d0e7389 */ /* 0x00006400000c000b */
[----:B01----:R-:W-:Y:S01]  /*168e0*/  ENDCOLLECTIVE ;  /* 0x000000000000791b */ /* 0x003fe20003800000 */
.L_x_2328:
[----:B------:R-:W-:Y:S01]  /*168f0*/  @P0 LEA R9, R5, R17, 0x1 ;  /* 0x0000001105090211 */ /* 0x000fe200078e08ff */
[----:B------:R-:W-:Y:S02]  /*16900*/  IMAD.MOV.U32 R13, RZ, RZ, R6 ;  /* 0x000000ffff0d7224 */ /* 0x000fe400078e0006 */
[----:B------:R-:W-:Y:S01]  /*16910*/  IMAD.MOV.U32 R12, RZ, RZ, 0x1 ;  /* 0x00000001ff0c7424 */ /* 0x000fe200078e00ff */
[----:B------:R-:W-:-:S05]  /*16920*/  @P0 LEA R14, P1, R37, R14, 0x1 ;  /* 0x0000000e250e0211 */ /* 0x000fca00078208ff */
[----:B------:R-:W-:Y:S02]  /*16930*/  @P0 IMAD.X R3, RZ, RZ, R2, P1 ;  /* 0x000000ffff030224 */ /* 0x000fe400008e0602 */
[----:B------:R-:W-:-:S07]  /*16940*/  @P0 IMAD.MOV.U32 R2, RZ, RZ, R14 ;  /* 0x000000ffff020224 */ /* 0x000fce00078e000e */
[----:B------:R-:W-:Y:S05]  /*16950*/  WARPSYNC.COLLECTIVE R15, `(.L_x_2329) ;  /* 0x000000000f087348 */ /* 0x000fea0003c00000 */
[----:B------:R0:W1:Y:S02]  /*16960*/  SHFL.IDX P6, R14, R13, R12, R11 ;  /* 0x0000000c0d0e7389 */ /* 0x00006400000c000b */
[----:B01----:R-:W-:Y:S01]  /*16970*/  ENDCOLLECTIVE ;  /* 0x000000000000791b */ /* 0x003fe20003800000 */
.L_x_2329:
        /* <DEDUP_REMOVED lines=13> */
.L_x_2330:
        /* <DEDUP_REMOVED lines=9> */
.L_x_2331:
        /* <DEDUP_REMOVED lines=9> */
[----:B------:R-:W-:Y:S02]  /*16b70*/  ISETP.GE.AND P0, PT, R7, 0x21, PT ;  /* 0x000000210700780c */ /* 0x000fe40003f06270 */
[----:B------:R-:W-:-:S11]  /*16b80*/  MOV R8, R14 ;  /* 0x0000000e00087202 */ /* 0x000fd60000000f00 */
[----:B0-----:R-:W-:Y:S05]  /*16b90*/  WARPSYNC.COLLECTIVE R15, `(.L_x_2332) ;  /* 0x000000000f087348 */ /* 0x001fea0003c00000 */
[----:B------:R1:W2:Y:S02]  /*16ba0*/  SHFL.IDX P6, R14, R13, R12, R11 ;  /* 0x0000000c0d0e7389 */ /* 0x0002a400000c000b */
[----:B012---:R-:W-:Y:S01]  /*16bb0*/  ENDCOLLECTIVE ;  /* 0x000000000000791b */ /* 0x007fe20003800000 */
.L_x_2332:
[----:B------:R-:W-:Y:S01]  /*16bc0*/  @P0 IMAD R21, R5, 0x2, R17 ;  /* 0x0000000205150824 */ /* 0x000fe200078e0211 */
[----:B------:R-:W-:Y:S01]  /*16bd0*/  MOV R13, R6 ;  /* 0x00000006000d7202 */ /* 0x000fe20000000f00 */
[----:B------:R-:W-:Y:S01]  /*16be0*/  IMAD.MOV.U32 R12, RZ, RZ, 0x3 ;  /* 0x00000003ff0c7424 */ /* 0x000fe200078e00ff */
[----:B------:R-:W-:-:S05]  /*16bf0*/  @P0 LEA R14, P1, R37, R14, 0x1 ;  /* 0x0000000e250e0211 */ /* 0x000fca00078208ff */
[----:B------:R-:W-:-:S08]  /*16c00*/  @P0 IMAD.MOV.U32 R2, RZ, RZ, R14 ;  /* 0x000000ffff020224 */ /* 0x000fd000078e000e */
[----:B------:R-:W-:Y:S05]  /*16c10*/  WARPSYNC.COLLECTIVE R15, `(.L_x_2333) ;  /* 0x000000000f087348 */ /* 0x000fea0003c00000 */
[----:B------:R0:W1:Y:S02]  /*16c20*/  SHFL.IDX P6, R14, R13, R12, R11 ;  /* 0x0000000c0d0e7389 */ /* 0x00006400000c000b */
[----:B01----:R-:W-:Y:S01]  /*16c30*/  ENDCOLLECTIVE ;  /* 0x000000000000791b */ /* 0x003fe20003800000 */
.L_x_2333:
[----:B------:R-:W-:-:S04]  /*16c40*/  @P0 IMAD.X R9, RZ, RZ, R8, P1 ;  /* 0x000000ffff090224 */ /* 0x000fc800008e0608 */
[----:B------:R-:W-:-:S05]  /*16c50*/  @P0 IMAD.MOV.U32 R3, RZ, RZ, R9 ;  /* 0x000000ffff030224 */ /* 0x000fca00078e0009 */
        /* <DEDUP_REMOVED lines=8> */
[----:B------:R-:W-:Y:S01]  /*16ce0*/  IMAD.MOV.U32 R8, RZ, RZ, R14 ;  /* 0x000000ffff087224 */ /* 0x000fe200078e000e */
[----:B------:R-:W-:-:S13]  /*16cf0*/  ISETP.GE.AND P0, PT, R7, 0x31, PT ;  /* 0x000000310700780c */ /* 0x000fda0003f06270 */
[----:B0-----:R-:W-:Y:S05]  /*16d00*/  WARPSYNC.COLLECTIVE R15, `(.L_x_2334) ;  /* 0x000000000f087348 */ /* 0x001fea0003c00000 */
[----:B------:R1:W2:Y:S02]  /*16d10*/  SHFL.IDX P6, R14, R13, R12, R11 ;  /* 0x0000000c0d0e7389 */ /* 0x0002a400000c000b */
[----:B012---:R-:W-:Y:S01]  /*16d20*/  ENDCOLLECTIVE ;  /* 0x000000000000791b */ /* 0x007fe20003800000 */
.L_x_2334:
        /* <DEDUP_REMOVED lines=9> */
.L_x_2335:
        /* <DEDUP_REMOVED lines=9> */
[----:B------:R-:W-:-:S07]  /*16e50*/  IMAD.MOV.U32 R8, RZ, RZ, R14 ;  /* 0x000000ffff087224 */ /* 0x000fce00078e000e */
[----:B0-----:R-:W-:Y:S05]  /*16e60*/  WARPSYNC.COLLECTIVE R15, `(.L_x_2336) ;  /* 0x000000000f087348 */ /* 0x001fea0003c00000 */
[----:B------:R1:W2:Y:S02]  /*16e70*/  SHFL.IDX P6, R14, R13, R12, R11 ;  /* 0x0000000c0d0e7389 */ /* 0x0002a400000c000b */
[----:B012---:R-:W-:Y:S01]  /*16e80*/  ENDCOLLECTIVE ;  /* 0x000000000000791b */ /* 0x007fe20003800000 */
.L_x_2336:
[----:B------:R-:W-:Y:S05]  /*16e90*/  BRA `(.L_x_2337) ;  /* 0xffffffc800947947 */ /* 0x000fea000383ffff */
.L_x_2279:
[----:B------:R-:W-:Y:S01]  /*16ea0*/  MOV R13, R4 ;  /* 0x00000004000d7202 */ /* 0x000fe20000000f00 */
[----:B------:R-:W-:Y:S01]  /*16eb0*/  IMAD.MOV.U32 R12, RZ, RZ, RZ ;  /* 0x000000ffff0c7224 */ /* 0x000fe200078e00ff */
[----:B------:R-:W-:Y:S01]  /*16ec0*/  MOV R3, UR44 ;  /* 0x0000002c00037c02 */ /* 0x000fe20008000f00 */
[----:B------:R-:W-:Y:S02]  /*16ed0*/  IMAD.MOV.U32 R11, RZ, RZ, 0x181f ;  /* 0x0000181fff0b7424 */ /* 0x000fe400078e00ff */
[----:B------:R-:W-:Y:S02]  /*16ee0*/  IMAD.MOV.U32 R15, RZ, RZ, -0x1 ;  /* 0xffffffffff0f7424 */ /* 0x000fe400078e00ff */
[----:B------:R-:W-:-:S07]  /*16ef0*/  IMAD R0, R3, 0x80, R36 ;  /* 0x0000008003007824 */ /* 0x000fce00078e0224 */
[----:B-12---:R-:W-:Y:S05]  /*16f00*/  WARPSYNC.COLLECTIVE R15, `(.L_x_2338) ;  /* 0x000000000f087348 */ /* 0x006fea0003c00000 */
[----:B--2---:R0:W2:Y:S02]  /*16f10*/  SHFL.IDX P6, R14, R13, R12, R11 ;  /* 0x0000000c0d0e7389 */ /* 0x0040a400000c000b */
[----:B012---:R-:W-:Y:S01]  /*16f20*/  ENDCOLLECTIVE ;  /* 0x000000000000791b */ /* 0x007fe20003800000 */
.L_x_2338:
[C---:B------:R-:W-:Y:S01]  /*16f30*/  VIADD R6, R0.reuse, 0x10 ;  /* 0x0000001000067836 */ /* 0x040fe20000000000 */
[----:B------:R-:W-:Y:S01]  /*16f40*/  ISETP.GE.AND P0, PT, R0, UR37, PT ;  /* 0x0000002500007c0c */ /* 0x000fe2000bf06270 */
[----:B------:R-:W-:Y:S02]  /*16f50*/  IMAD.MOV.U32 R13, RZ, RZ, R5 ;  /* 0x000000ffff0d7224 */ /* 0x000fe400078e0005 */
[----:B------:R-:W-:-:S10]  /*16f60*/  IMAD.MOV.U32 R2, RZ, RZ, R14 ;  /* 0x000000ffff027224 */ /* 0x000fd400078e000e */
[----:B------:R-:W-:Y:S05]  /*16f70*/  WARPSYNC.COLLECTIVE R15, `(.L_x_2339) ;  /* 0x000000000f087348 */ /* 0x000fea0003c00000 */
[----:B------:R0:W1:Y:S02]  /*16f80*/  SHFL.IDX P6, R14, R13, R12, R11 ;  /* 0x0000000c0d0e7389 */ /* 0x00006400000c000b */
[----:B01----:R-:W-:Y:S01]  /*16f90*/  ENDCOLLECTIVE ;  /* 0x000000000000791b */ /* 0x003fe20003800000 */
.L_x_2339:
[----:B------:R-:W-:Y:S01]  /*16fa0*/  IMAD.MOV.U32 R13, RZ, RZ, R4 ;  /* 0x000000ffff0d7224 */ /* 0x000fe200078e0004 */
[----:B------:R-:W-:Y:S02]  /*16fb0*/  MOV R12, 0x1 ;  /* 0x00000001000c7802 */ /* 0x000fe40000000f00 */
[----:B------:R-:W-:-:S05]  /*16fc0*/  @!P0 LEA R14, P1, R37, R14, 0x1 ;  /* 0x0000000e250e8211 */ /* 0x000fca00078208ff */
[----:B------:R-:W-:Y:S02]  /*16fd0*/  @!P0 IMAD.X R3, RZ, RZ, R2, P1 ;  /* 0x000000ffff038224 */ /* 0x000fe400008e0602 */
[----:B------:R-:W-:-:S07]  /*16fe0*/  @!P0 IMAD.MOV.U32 R2, RZ, RZ, R14 ;  /* 0x000000ffff028224 */ /* 0x000fce00078e000e */
[----:B------:R-:W-:Y:S05]  /*16ff0*/  WARPSYNC.COLLECTIVE R15, `(.L_x_2340) ;  /* 0x000000000f087348 */ /* 0x000fea0003c00000 */
[----:B------:R0:W1:Y:S02]  /*17000*/  SHFL.IDX P6, R14, R13, R12, R11 ;  /* 0x0000000c0d0e7389 */ /* 0x00006400000c000b */
[----:B01----:R-:W-:Y:S01]  /*17010*/  ENDCOLLECTIVE ;  /* 0x000000000000791b */ /* 0x003fe20003800000 */
.L_x_2340:
        /* <DEDUP_REMOVED lines=13> */
.L_x_2341:
[----:B------:R-:W-:Y:S02]  /*170f0*/  IMAD.MOV.U32 R13, RZ, RZ, R4 ;  /* 0x000000ffff0d7224 */ /* 0x000fe400078e0004 */
[----:B------:R-:W-:Y:S01]  /*17100*/  IMAD.MOV.U32 R12, RZ, RZ, 0x2 ;  /* 0x00000002ff0c7424 */ /* 0x000fe200078e00ff */
[----:B------:R-:W-:-:S05]  /*17110*/  @!P0 LEA R14, P1, R37, R14, 0x1 ;  /* 0x0000000e250e8211 */ /* 0x000fca00078208ff */
[----:B------:R-:W-:-:S08]  /*17120*/  @!P0 IMAD.MOV.U32 R2, RZ, RZ, R14 ;  /* 0x000000ffff028224 */ /* 0x000fd000078e000e */
[----:B------:R-:W-:Y:S05]  /*17130*/  WARPSYNC.COLLECTIVE R15, `(.L_x_2342) ;  /* 0x000000000f087348 */ /* 0x000fea0003c00000 */
[----:B------:R0:W1:Y:S02]  /*17140*/  SHFL.IDX P6, R14, R13, R12, R11 ;  /* 0x0000000c0d0e7389 */ /* 0x00006400000c000b */
[----:B01----:R-:W-:Y:S01]  /*17150*/  ENDCOLLECTIVE ;  /* 0x000000000000791b */ /* 0x003fe20003800000 */
.L_x_2342:
[----:B------:R-:W-:Y:S01]  /*17160*/  @!P0 IMAD.X R7, RZ, RZ, R6, P1 ;  /* 0x000000ffff078224 */ /* 0x000fe200008e0606 */
[----:B------:R-:W-:-:S03]  /*17170*/  IADD3 R6, R0, 0x20, RZ ;  /* 0x0000002000067810 */ /* 0x000fc60007ffe0ff */
        /* <DEDUP_REMOVED lines=14> */
.L_x_2343:
[----:B------:R-:W-:Y:S02]  /*17260*/  IMAD.MOV.U32 R13, RZ, RZ, R4 ;  /* 0x000000ffff0d7224 */ /* 0x000fe400078e0004 */
[----:B------:R-:W-:Y:S01]  /*17270*/  IMAD.MOV.U32 R12, RZ, RZ, 0x3 ;  /* 0x00000003ff0c7424 */ /* 0x000fe200078e00ff */
[----:B------:R-:W-:-:S04]  /*17280*/  @!P0 LEA R14, P1, R37, R14, 0x1 ;  /* 0x0000000e250e8211 */ /* 0x000fc800078208ff */
[----:B------:R-:W-:Y:S01]  /*17290*/  @!P0 MOV R2, R14 ;  /* 0x0000000e00028202 */ /* 0x000fe20000000f00 */
[----:B------:R-:W-:-:S08]  /*172a0*/  @!P0 IMAD.X R7, RZ, RZ, R6, P1 ;  /* 0x000000ffff078224 */ /* 0x000fd000008e0606 */
[----:B------:R-:W-:Y:S05]  /*172b0*/  WARPSYNC.COLLECTIVE R15, `(.L_x_2344) ;  /* 0x000000000f087348 */ /* 0x000fea0003c00000 */
[----:B------:R0:W1:Y:S02]  /*172c0*/  SHFL.IDX P6, R14, R13, R12, R11 ;  /* 0x0000000c0d0e7389 */ /* 0x00006400000c000b */
[----:B01----:R-:W-:Y:S01]  /*172d0*/  ENDCOLLECTIVE ;  /* 0x000000000000791b */ /* 0x003fe20003800000 */
.L_x_2344:
        /* <DEDUP_REMOVED lines=15> */
.L_x_2345:
[----:B------:R-:W-:Y:S02]  /*173d0*/  IMAD.MOV.U32 R13, RZ, RZ, R4 ;  /* 0x000000ffff0d7224 */ /* 0x000fe400078e0004 */
[----:B------:R-:W-:Y:S01]  /*173e0*/  IMAD.MOV.U32 R12, RZ, RZ, 0x4 ;  /* 0x00000004ff0c7424 */ /* 0x000fe200078e00ff */
[----:B------:R-:W-:-:S05]  /*173f0*/  @!P0 LEA R14, P1, R37, R14, 0x1 ;  /* 0x0000000e250e8211 */ /* 0x000fca00078208ff */
[----:B------:R-:W-:-:S08]  /*17400*/  @!P0 IMAD.MOV.U32 R2, RZ, RZ, R14 ;  /* 0x000000ffff028224 */ /* 0x000fd000078e000e */
[----:B------:R-:W-:Y:S05]  /*17410*/  WARPSYNC.COLLECTIVE R15, `(.L_x_2346) ;  /* 0x000000000f087348 */ /* 0x000fea0003c00000 */
[----:B------:R0:W1:Y:S02]  /*17420*/  SHFL.IDX P6, R14, R13, R12, R11 ;  /* 0x0000000c0d0e7389 */ /* 0x00006400000c000b */
[----:B01----:R-:W-:Y:S01]  /*17430*/  ENDCOLLECTIVE ;  /* 0x000000000000791b */ /* 0x003fe20003800000 */
.L_x_2346:
        /* <DEDUP_REMOVED lines=16> */
.L_x_2347:
        /* <DEDUP_REMOVED lines=8> */
.L_x_2348:
        /* <DEDUP_REMOVED lines=15> */
.L_x_2349:
[----:B------:R-:W-:Y:S02]  /*176b0*/  IMAD.MOV.U32 R13, RZ, RZ, R4 ;  /* 0x000000ffff0d7224 */ /* 0x000fe400078e0004 */
[----:B------:R-:W-:Y:S01]  /*176c0*/  IMAD.MOV.U32 R12, RZ, RZ, 0x6 ;  /* 0x00000006ff0c7424 */ /* 0x000fe200078e00ff */
[----:B------:R-:W-:-:S05]  /*176d0*/  @!P0 LEA R14, P1, R37, R14, 0x1 ;  /* 0x0000000e250e8211 */ /* 0x000fca00078208ff */
[----:B------:R-:W-:-:S08]  /*176e0*/  @!P0 IMAD.MOV.U32 R2, RZ, RZ, R14 ;  /* 0x000000ffff028224 */ /* 0x000fd000078e000e */
[----:B------:R-:W-:Y:S05]  /*176f0*/  WARPSYNC.COLLECTIVE R15, `(.L_x_2350) ;  /* 0x000000000f087348 */ /* 0x000fea0003c00000 */
[----:B------:R0:W1:Y:S02]  /*17700*/  SHFL.IDX P6, R14, R13, R12, R11 ;  /* 0x0000000c0d0e7389 */ /* 0x00006400000c000b */
[----:B01----:R-:W-:Y:S01]  /*17710*/  ENDCOLLECTIVE ;  /* 0x000000000000791b */ /* 0x003fe20003800000 */
.L_x_2350:
[----:B------:R-:W-:Y:S02]  /*17720*/  @!P0 IMAD.X R7, RZ, RZ, R6, P1 ;  /* 0x000000ffff078224 */ /* 0x000fe400008e0606 */
[----:B------:R-:W-:-:S03]  /*17730*/  VIADD R6, R0, 0x60 ;  /* 0x0000006000067836 */ /* 0x000fc60000000000 */
[----:B------:R-:W-:-:S05]  /*17740*/  @!P0 MOV R3, R7 ;  /* 0x0000000700038202 */ /* 0x000fca0000000f00 */
[----:B------:R-:W-:Y:S01]  /*17750*/  @!PT LDS RZ, [RZ] ;  /* 0x00000000fffff984 */ /* 0x000fe20000000800 */
[----:B------:R-:W-:Y:S01]  /*17760*/  @!PT LDS RZ, [RZ] ;  /* 0x00000000fffff984 */ /* 0x000fe20000000800 */
[----:B------:R-:W-:Y:S01]  /*17770*/  @!PT LDS RZ, [RZ] ;  /* 0x00000000fffff984 */ /* 0x000fe20000000800 */
[----:B------:R0:W-:Y:S01]  /*17780*/  @!P0 LDGSTS.E.BYPASS.LTC128B.128 [R31+0x16c00], desc[UR38][R2.64], !P2 ;  /* 0x16c00000021f8fae */ /* 0x0001e2000d101d66 */
[----:B------:R-:W-:-:S03]  /*17790*/  MOV R13, R5 ;  /* 0x00000005000d7202 */ /* 0x000fc60000000f00 */
        /* <DEDUP_REMOVED lines=8> */
.L_x_2351:
[----:B------:R-:W-:Y:S01]  /*17820*/  IMAD.MOV.U32 R13, RZ, RZ, R4 ;  /* 0x000000ffff0d7224 */ /* 0x000fe200078e0004 */
[----:B------:R-:W-:Y:S02]  /*17830*/  MOV R12, 0x7 ;  /* 0x00000007000c7802 */ /* 0x000fe40000000f00 */
[----:B------:R-:W-:-:S05]  /*17840*/  @!P0 LEA R14, P1, R37, R14, 0x1 ;  /* 0x0000000e250e8211 */ /* 0x000fca00078208ff */
[----:B------:R-:W-:-:S08]  /*17850*/  @!P0 IMAD.MOV.U32 R2, RZ, RZ, R14 ;  /* 0x000000ffff028224 */ /* 0x000fd000078e000e */
[----:B------:R-:W-:Y:S05]  /*17860*/  WARPSYNC.COLLECTIVE R15, `(.L_x_2352) ;  /* 0x000000000f087348 */ /* 0x000fea0003c00000 */
[----:B------:R0:W1:Y:S02]  /*17870*/  SHFL.IDX P6, R14, R13, R12, R11 ;  /* 0x0000000c0d0e7389 */ /* 0x00006400000c000b */
[----:B01----:R-:W-:Y:S01]  /*17880*/  ENDCOLLECTIVE ;  /* 0x000000000000791b */ /* 0x003fe20003800000 */
.L_x_2352:
        /* <DEDUP_REMOVED lines=14> */
.L_x_2353:
[----:B------:R-:W-:Y:S05]  /*17970*/  BRA `(.L_x_2354) ;  /* 0xffffffc800dc7947 */ /* 0x000fea000383ffff */
.L_x_2282:
[----:B0-----:R0:W2:Y:S02]  /*17980*/  SYNCS.PHASECHK.TRANS64.TRYWAIT P0, [R17+URZ+0x38820], R0 ;  /* 0x03882000110075a7 */ /* 0x0010a4000800017f */
[----:B--2---:R-:W-:Y:S05]  /*17990*/  @!P0 NANOSLEEP.SYNCS 0x989680 ;  /* 0x009896800000895d */ /* 0x004fea0003900000 */
[----:B------:R-:W2:Y:S02]  /*179a0*/  @!P0 SYNCS.PHASECHK.TRANS64 P0, [R17+URZ+0x38820], R0 ;  /* 0x03882000110085a7 */ /* 0x000ea4000800007f */
[----:B--2---:R-:W-:Y:S05]  /*179b0*/  @!P0 BRA `(.L_x_2282) ;  /* 0xfffffffc00f08947 */ /* 0x004fea000383ffff */
[----:B------:R-:W-:Y:S05]  /*179c0*/  BRA `(.L_x_2355) ;  /* 0xffffffcc00447947 */ /* 0x000fea000383ffff */
.L_x_2286:
[----:B-1----:R1:W2:Y:S02]  /*179d0*/  SYNCS.PHASECHK.TRANS64.TRYWAIT P0, [R6+URZ+0x38840], R3 ;  /* 0x03884003060075a7 */ /* 0x0022a4000800017f */
[----:B--2---:R-:W-:Y:S05]  /*179e0*/  @!P0 NANOSLEEP.SYNCS 0x989680 ;  /* 0x009896800000895d */ /* 0x004fea0003900000 */
[----:B------:R-:W2:Y:S02]  /*179f0*/  @!P0 SYNCS.PHASECHK.TRANS64 P0, [R6+URZ+0x38840], R3 ;  /* 0x03884003060085a7 */ /* 0x000ea4000800007f */
[----:B--2---:R-:W-:Y:S05]  /*17a00*/  @!P0 BRA `(.L_x_2286) ;  /* 0xfffffffc00f08947 */ /* 0x004fea000383ffff */
[----:B------:R-:W-:Y:S05]  /*17a10*/  BRA `(.L_x_2356) ;  /* 0xffffffd000047947 */ /* 0x000fea000383ffff */
.L_x_2287:
        /* <DEDUP_REMOVED lines=8> */
.L_x_2358:
[----:B------:R-:W-:Y:S05]  /*17aa0*/  BSYNC B1 ;  /* 0x0000000000017941 */ /* 0x000fea0003800000 */
.L_x_2357:
[----:B------:R-:W-:Y:S01]  /*17ab0*/  IMAD.MOV.U32 R13, RZ, RZ, R8 ;  /* 0x000000ffff0d7224 */ /* 0x000fe200078e0008 */
[----:B------:R-:W-:Y:S01]  /*17ac0*/  MOV R11, 0x181f ;  /* 0x0000181f000b7802 */ /* 0x000fe20000000f00 */
[----:B------:R-:W-:Y:S02]  /*17ad0*/  IMAD.MOV.U32 R12, RZ, RZ, RZ ;  /* 0x000000ffff0c7224 */ /* 0x000fe400078e00ff */
[----:B------:R-:W-:Y:S02]  /*17ae0*/  IMAD.MOV.U32 R15, RZ, RZ, -0x1 ;  /* 0xffffffffff0f7424 */ /* 0x000fe400078e00ff */
[----:B------:R-:W-:Y:S02]  /*17af0*/  IMAD.MOV.U32 R3, RZ, RZ, R14 ;  /* 0x000000ffff037224 */ /* 0x000fe400078e000e */
[----:B------:R-:W-:-:S07]  /*17b00*/  IMAD.SHL.U32 R0, R37, 0x2, RZ ;  /* 0x0000000225007824 */ /* 0x000fce00078e00ff */
[----:B------:R-:W-:Y:S05]  /*17b10*/  WARPSYNC.COLLECTIVE R15, `(.L_x_2359) ;  /* 0x000000000f087348 */ /* 0x000fea0003c00000 */
[----:B------:R0:W1:Y:S02]  /*17b20*/  SHFL.IDX P6, R14, R13, R12, R11 ;  /* 0x0000000c0d0e7389 */ /* 0x00006400000c000b */
[----:B01----:R-:W-:Y:S01]  /*17b30*/  ENDCOLLECTIVE ;  /* 0x000000000000791b */ /* 0x003fe20003800000 */
.L_x_2359:
[----:B------:R-:W-:Y:S01]  /*17b40*/  IMAD R9, R9, 0x2, R17 ;  /* 0x0000000209097824 */ /* 0x000fe200078e0211 */
[----:B------:R-:W-:Y:S01]  /*17b50*/  MOV R13, R20 ;  /* 0x00000014000d7202 */ /* 0x000fe20000000f00 */
[----:B------:R-:W-:Y:S01]  /*17b60*/  IMAD.MOV.U32 R12, RZ, RZ, 0x1 ;  /* 0x00000001ff0c7424 */ /* 0x000fe200078e00ff */
[----:B------:R-:W-:-:S13]  /*17b70*/  IADD3 R2, P0, R14, R0, RZ ;  /* 0x000000000e027210 */ /* 0x000fda0007f1e0ff */
[----:B------:R-:W-:Y:S05]  /*17b80*/  WARPSYNC.COLLECTIVE R15, `(.L_x_2360) ;  /* 0x000000000f087348 */ /* 0x000fea0003c00000 */
[----:B------:R0:W1:Y:S02]  /*17b90*/  SHFL.IDX P6, R14, R13, R12, R11 ;  /* 0x0000000c0d0e7389 */ /* 0x00006400000c000b */
[----:B01----:R-:W-:Y:S01]  /*17ba0*/  ENDCOLLECTIVE ;  /* 0x000000000000791b */ /* 0x003fe20003800000 */
.L_x_2360:
        /* <DEDUP_REMOVED lines=13> */
.L_x_2361:
[----:B------:R-:W-:Y:S01]  /*17c80*/  MOV R13, R20 ;  /* 0x00000014000d7202 */ /* 0x000fe20000000f00 */
[----:B------:R-:W-:Y:S01]  /*17c90*/  IMAD.MOV.U32 R12, RZ, RZ, 0x2 ;  /* 0x00000002ff0c7424 */ /* 0x000fe200078e00ff */
[----:B------:R-:W-:-:S13]  /*17ca0*/  IADD3 R2, P0, R14, R0, RZ ;  /* 0x000000000e027210 */ /* 0x000fda0007f1e0ff */
[----:B------:R-:W-:Y:S05]  /*17cb0*/  WARPSYNC.COLLECTIVE R15, `(.L_x_2362) ;  /* 0x000000000f087348 */ /* 0x000fea0003c00000 */
[----:B------:R0:W1:Y:S02]  /*17cc0*/  SHFL.IDX P6, R14, R13, R12, R11 ;  /* 0x0000000c0d0e7389 */ /* 0x00006400000c000b */
[----:B01----:R-:W-:Y:S01]  /*17cd0*/  ENDCOLLECTIVE ;  /* 0x000000000000791b */ /* 0x003fe20003800000 */
.L_x_2362:
        /* <DEDUP_REMOVED lines=13> */
.L_x_2363:
[----:B------:R-:W-:Y:S01]  /*17db0*/  MOV R13, R20 ;  /* 0x00000014000d7202 */ /* 0x000fe20000000f00 */
[----:B------:R-:W-:Y:S01]  /*17dc0*/  IMAD.MOV.U32 R12, RZ, RZ, 0x3 ;  /* 0x00000003ff0c7424 */ /* 0x000fe200078e00ff */
[----:B------:R-:W-:-:S13]  /*17dd0*/  IADD3 R2, P0, R14, R0, RZ ;  /* 0x000000000e027210 */ /* 0x000fda0007f1e0ff */
[----:B------:R-:W-:Y:S05]  /*17de0*/  WARPSYNC.COLLECTIVE R15, `(.L_x_2364) ;  /* 0x000000000f087348 */ /* 0x000fea0003c00000 */
[----:B------:R0:W1:Y:S02]  /*17df0*/  SHFL.IDX P6, R14, R13, R12, R11 ;  /* 0x0000000c0d0e7389 */ /* 0x00006400000c000b */
[----:B01----:R-:W-:Y:S01]  /*17e00*/  ENDCOLLECTIVE ;  /* 0x000000000000791b */ /* 0x003fe20003800000 */
.L_x_2364:
        /* <DEDUP_REMOVED lines=13> */
.L_x_2365:
[----:B------:R-:W-:Y:S01]  /*17ee0*/  MOV R13, R20 ;  /* 0x00000014000d7202 */ /* 0x000fe20000000f00 */
[----:B------:R-:W-:Y:S01]  /*17ef0*/  IMAD.MOV.U32 R12, RZ, RZ, 0x4 ;  /* 0x00000004ff0c7424 */ /* 0x000fe200078e00ff */
[----:B------:R-:W-:-:S13]  /*17f00*/  IADD3 R2, P0, R14, R0, RZ ;  /* 0x000000000e027210 */ /* 0x000fda0007f1e0ff */
[----:B------:R-:W-:Y:S05]  /*17f10*/  WARPSYNC.COLLECTIVE R15, `(.L_x_2366) ;  /* 0x000000000f087348 */ /* 0x000fea0003c00000 */
[----:B------:R0:W1:Y:S02]  /*17f20*/  SHFL.IDX P6, R14, R13, R12, R11 ;  /* 0x0000000c0d0e7389 */ /* 0x00006400000c000b */
[----:B01----:R-:W-:Y:S01]  /*17f30*/  ENDCOLLECTIVE ;  /* 0x000000000000791b */ /* 0x003fe20003800000 */
.L_x_2366:
        /* <DEDUP_REMOVED lines=13> */
.L_x_2367:
[----:B------:R-:W-:Y:S05]  /*18010*/  BRA `(.L_x_2368) ;  /* 0xffffffcc00847947 */ /* 0x000fea000383ffff */
.L_x_2292:
[----:B0-----:R0:W1:Y:S02]  /*18020*/  SYNCS.PHASECHK.TRANS64.TRYWAIT P0, [R6+URZ+0x38860], R3 ;  /* 0x03886003060075a7 */ /* 0x001064000800017f */
[----:B-1----:R-:W-:Y:S05]  /*18030*/  @!P0 NANOSLEEP.SYNCS 0x989680 ;  /* 0x009896800000895d */ /* 0x002fea0003900000 */
[----:B------:R-:W1:Y:S02]  /*18040*/  @!P0 SYNCS.PHASECHK.TRANS64 P0, [R6+URZ+0x38860], R3 ;  /* 0x03886003060085a7 */ /* 0x000e64000800007f */
[----:B-1----:R-:W-:Y:S05]  /*18050*/  @!P0 BRA `(.L_x_2292) ;  /* 0xfffffffc00f08947 */ /* 0x002fea000383ffff */
[----:B------:R-:W-:Y:S05]  /*18060*/  BRA `(.L_x_2369) ;  /* 0xffffffcc00e47947 */ /* 0x000fea000383ffff */
.L_x_2293:
        /* <DEDUP_REMOVED lines=8> */
.L_x_2371:
[----:B------:R-:W-:Y:S05]  /*180f0*/  BSYNC B1 ;  /* 0x0000000000017941 */ /* 0x000fea0003800000 */
.L_x_2370:
[----:B------:R-:W-:Y:S01]  /*18100*/  IMAD.MOV.U32 R13, RZ, RZ, R18 ;  /* 0x000000ffff0d7224 */ /* 0x000fe200078e0012 */
[----:B------:R-:W-:Y:S01]  /*18110*/  MOV R12, RZ ;  /* 0x000000ff000c7202 */ /* 0x000fe20000000f00 */
[----:B------:R-:W-:Y:S02]  /*18120*/  IMAD.MOV.U32 R11, RZ, RZ, 0x181f ;  /* 0x0000181fff0b7424 */ /* 0x000fe400078e00ff */
[----:B------:R-:W-:Y:S02]  /*18130*/  IMAD.MOV.U32 R15, RZ, RZ, -0x1 ;  /* 0xffffffffff0f7424 */ /* 0x000fe400078e00ff */
[----:B------:R-:W-:Y:S02]  /*18140*/  IMAD.MOV.U32 R3, RZ, RZ, R14 ;  /* 0x000000ffff037224 */ /* 0x000fe400078e000e */
[----:B------:R-:W-:-:S07]  /*18150*/  IMAD R7, R7, 0x2, R17 ;  /* 0x0000000207077824 */ /* 0x000fce00078e0211 */
[----:B------:R-:W-:Y:S05]  /*18160*/  WARPSYNC.COLLECTIVE R15, `(.L_x_2372) ;  /* 0x000000000f087348 */ /* 0x000fea0003c00000 */
[----:B------:R0:W1:Y:S02]  /*18170*/  SHFL.IDX P6, R14, R13, R12, R11 ;  /* 0x0000000c0d0e7389 */ /* 0x00006400000c000b */
[----:B01----:R-:W-:Y:S01]  /*18180*/  ENDCOLLECTIVE ;  /* 0x000000000000791b */ /* 0x003fe20003800000 */
.L_x_2372:
[----:B------:R-:W-:Y:S01]  /*18190*/  MOV R13, R19 ;  /* 0x00000013000d7202 */ /* 0x000fe20000000f00 */
[----:B------:R-:W-:Y:S01]  /*181a0*/  IMAD.MOV.U32 R12, RZ, RZ, 0x1 ;  /* 0x00000001ff0c7424 */ /* 0x000fe200078e00ff */
[----:B------:R-:W-:-:S13]  /*181b0*/  IADD3 R2, P0, R14, R0, RZ ;  /* 0x000000000e027210 */ /* 0x000fda0007f1e0ff */
[----:B------:R-:W-:Y:S05]  /*181c0*/  WARPSYNC.COLLECTIVE R15, `(.L_x_2373) ;  /* 0x000000000f087348 */ /* 0x000fea0003c00000 */
[----:B------:R0:W1:Y:S02]  /*181d0*/  SHFL.IDX P6, R14, R13, R12, R11 ;  /* 0x0000000c0d0e7389 */ /* 0x00006400000c000b */
[----:B01----:R-:W-:Y:S01]  /*181e0*/  ENDCOLLECTIVE ;  /* 0x000000000000791b */ /* 0x003fe20003800000 */
.L_x_2373:
        /* <DEDUP_REMOVED lines=17> */
.L_x_2374:
[----:B------:R-:W-:Y:S01]  /*18300*/  MOV R13, R19 ;  /* 0x00000013000d7202 */ /* 0x000fe20000000f00 */
[----:B------:R-:W-:Y:S01]  /*18310*/  IMAD.MOV.U32 R12, RZ, RZ, 0x2 ;  /* 0x00000002ff0c7424 */ /* 0x000fe200078e00ff */
[----:B------:R-:W-:-:S13]  /*18320*/  IADD3 R2, P0, R14, R0, RZ ;  /* 0x000000000e027210 */ /* 0x000fda0007f1e0ff */
[----:B------:R-:W-:Y:S05]  /*18330*/  WARPSYNC.COLLECTIVE R15, `(.L_x_2375) ;  /* 0x000000000f087348 */ /* 0x000fea0003c00000 */
[----:B------:R0:W1:Y:S02]  /*18340*/  SHFL.IDX P6, R14, R13, R12, R11 ;  /* 0x0000000c0d0e7389 */ /* 0x00006400000c000b */
[----:B01----:R-:W-:Y:S01]  /*18350*/  ENDCOLLECTIVE ;  /* 0x000000000000791b */ /* 0x003fe20003800000 */
.L_x_2375:
        /* <DEDUP_REMOVED lines=17> */
.L_x_2376:
[----:B------:R-:W-:Y:S01]  /*18470*/  MOV R13, R19 ;  /* 0x00000013000d7202 */ /* 0x000fe20000000f00 */
[----:B------:R-:W-:Y:S01]  /*18480*/  IMAD.MOV.U32 R12, RZ, RZ, 0x3 ;  /* 0x00000003ff0c7424 */ /* 0x000fe200078e00ff */
[----:B------:R-:W-:-:S13]  /*18490*/  IADD3 R2, P0, R14, R0, RZ ;  /* 0x000000000e027210 */ /* 0x000fda0007f1e0ff */
[----:B------:R-:W-:Y:S05]  /*184a0*/  WARPSYNC.COLLECTIVE R15, `(.L_x_2377) ;  /* 0x000000000f087348 */ /* 0x000fea0003c00000 */
[----:B------:R0:W1:Y:S02]  /*184b0*/  SHFL.IDX P6, R14, R13, R12, R11 ;  /* 0x0000000c0d0e7389 */ /* 0x00006400000c000b */
[----:B01----:R-:W-:Y:S01]  /*184c0*/  ENDCOLLECTIVE ;  /* 0x000000000000791b */ /* 0x003fe20003800000 */
.L_x_2377:
        /* <DEDUP_REMOVED lines=17> */
.L_x_2378:
[----:B------:R-:W-:Y:S01]  /*185e0*/  MOV R13, R19 ;  /* 0x00000013000d7202 */ /* 0x000fe20000000f00 */
[----:B------:R-:W-:Y:S01]  /*185f0*/  IMAD.MOV.U32 R12, RZ, RZ, 0x4 ;  /* 0x00000004ff0c7424 */ /* 0x000fe200078e00ff */
[----:B------:R-:W-:-:S13]  /*18600*/  IADD3 R2, P0, R14, R0, RZ ;  /* 0x000000000e027210 */ /* 0x000fda0007f1e0ff */
[----:B------:R-:W-:Y:S05]  /*18610*/  WARPSYNC.COLLECTIVE R15, `(.L_x_2379) ;  /* 0x000000000f087348 */ /* 0x000fea0003c00000 */
[----:B------:R0:W1:Y:S02]  /*18620*/  SHFL.IDX P6, R14, R13, R12, R11 ;  /* 0x0000000c0d0e7389 */ /* 0x00006400000c000b */
[----:B01----:R-:W-:Y:S01]  /*18630*/  ENDCOLLECTIVE ;  /* 0x000000000000791b */ /* 0x003fe20003800000 */
.L_x_2379:
        /* <DEDUP_REMOVED lines=12> */
.L_x_2380:
        /* <DEDUP_REMOVED lines=9> */
.L_x_2301:
[----:B0-----:R0:W2:Y:S02]  /*18790*/  SYNCS.PHASECHK.TRANS64.TRYWAIT P0, [R4+URZ+0x38860], R3 ;  /* 0x03886003040075a7 */ /* 0x0010a4000800017f */
[----:B--2---:R-:W-:Y:S05]  /*187a0*/  @!P0 NANOSLEEP.SYNCS 0x989680 ;  /* 0x009896800000895d */ /* 0x004fea0003900000 */
[----:B------:R-:W2:Y:S02]  /*187b0*/  @!P0 SYNCS.PHASECHK.TRANS64 P0, [R4+URZ+0x38860], R3 ;  /* 0x03886003040085a7 */ /* 0x000ea4000800007f */
[----:B--2---:R-:W-:Y:S05]  /*187c0*/  @!P0 BRA `(.L_x_2301) ;  /* 0xfffffffc00f08947 */ /* 0x004fea000383ffff */
[----:B------:R-:W-:Y:S05]  /*187d0*/  BRA `(.L_x_2382) ;  /* 0xffffffd0003c7947 */ /* 0x000fea000383ffff */
.L_x_2302:
        /* <DEDUP_REMOVED lines=8> */
.L_x_2384:
[----:B------:R-:W-:Y:S05]  /*18860*/  BSYNC B0 ;  /* 0x0000000000007941 */ /* 0x000fea0003800000 */
.L_x_2383:
        /* <DEDUP_REMOVED lines=9> */
.L_x_2385:
[----:B------:R-:W-:Y:S02]  /*18900*/  IMAD.MOV.U32 R13, RZ, RZ, R19 ;  /* 0x000000ffff0d7224 */ /* 0x000fe400078e0013 */
[----:B------:R-:W-:Y:S01]  /*18910*/  IMAD.MOV.U32 R12, RZ, RZ, 0x1 ;  /* 0x00000001ff0c7424 */ /* 0x000fe200078e00ff */
[----:B------:R-:W-:-:S13]  /*18920*/  IADD3 R2, P0, R14, R6, RZ ;  /* 0x000000060e027210 */ /* 0x000fda0007f1e0ff */
[----:B------:R-:W-:Y:S05]  /*18930*/  WARPSYNC.COLLECTIVE R15, `(.L_x_2386) ;  /* 0x000000000f087348 */ /* 0x000fea0003c00000 */
[----:B------:R0:W1:Y:S02]  /*18940*/  SHFL.IDX P6, R14, R13, R12, R11 ;  /* 0x0000000c0d0e7389 */ /* 0x00006400000c000b */
[----:B01----:R-:W-:Y:S01]  /*18950*/  ENDCOLLECTIVE ;  /* 0x000000000000791b */ /* 0x003fe20003800000 */
.L_x_2386:
[----:B------:R-:W-:Y:S01]  /*18960*/  IMAD.X R3, RZ, RZ, R0, P0 ;  /* 0x000000ffff037224 */ /* 0x000fe200000e0600 */
[----:B------:R-:W-:Y:S02]  /*18970*/  ISETP.LT.OR P0, PT, R5, 0x1, P5 ;  /* 0x000000010500780c */ /* 0x000fe40002f01670 */
[----:B------:R-:W-:Y:S01]  /*18980*/  LEA R0, R8, R17, 0x1 ;  /* 0x0000001108007211 */ /* 0x000fe200078e08ff */
        /* <DEDUP_REMOVED lines=10> */
.L_x_2387:
        /* <DEDUP_REMOVED lines=14> */
.L_x_2388:
[----:B------:R-:W-:Y:S02]  /*18b10*/  IADD3.X R3, RZ, R7, RZ, P0, !PT ;  /* 0x00000007ff037210 */ /* 0x000fe400007fe4ff */
        /* <DEDUP_REMOVED lines=11> */
.L_x_2389:
        /* <DEDUP_REMOVED lines=14> */
.L_x_2390:
        /* <DEDUP_REMOVED lines=12> */
.L_x_2391:
        /* <DEDUP_REMOVED lines=14> */
.L_x_2392:
        /* <DEDUP_REMOVED lines=12> */
.L_x_2393:
        /* <DEDUP_REMOVED lines=9> */
.L_x_2307:
[----:B------:R-:W-:Y:S01]  /*18fa0*/  BSSY B0, `(.L_x_2395) ;  /* 0x0000008000007945 */ /* 0x000fe20003800000 */
[----:B------:R-:W-:Y:S01]  /*18fb0*/  MOV R13, R34 ;  /* 0x00000022000d7202 */ /* 0x000fe20000000f00 */
[----:B------:R-:W-:Y:S02]  /*18fc0*/  IMAD.MOV.U32 R12, RZ, RZ, RZ ;  /* 0x000000ffff0c7224 */ /* 0x000fe400078e00ff */
[----:B------:R-:W-:Y:S02]  /*18fd0*/  IMAD.MOV.U32 R11, RZ, RZ, 0x1f ;  /* 0x0000001fff0b7424 */ /* 0x000fe400078e00ff */
[----:B------:R-:W-:-:S07]  /*18fe0*/  IMAD.MOV.U32 R15, RZ, RZ, -0x1 ;  /* 0xffffffffff0f7424 */ /* 0x000fce00078e00ff */
[----:B-----5:R-:W-:Y:S05]  /*18ff0*/  WARPSYNC.COLLECTIVE R15, `(.L_x_2396) ;  /* 0x000000000f087348 */ /* 0x020fea0003c00000 */
[----:B------:R0:W1:Y:S02]  /*19000*/  SHFL.IDX P6, R14, R13, R12, R11 ;  /* 0x0000000c0d0e7389 */ /* 0x00006400000c000b */
[----:B01---5:R-:W-:Y:S01]  /*19010*/  ENDCOLLECTIVE ;  /* 0x000000000000791b */ /* 0x023fe20003800000 */
.L_x_2396:
[----:B------:R-:W-:Y:S05]  /*19020*/  BSYNC B0 ;  /* 0x0000000000007941 */ /* 0x000fea0003800000 */
.L_x_2395:
[----:B------:R-:W-:Y:S05]  /*19030*/  BRA `(.L_x_2397) ;  /* 0xffffffcc00d07947 */ /* 0x000fea000383ffff */
.L_x_2310:
[----:B-1----:R1:W2:Y:S02]  /*19040*/  SYNCS.PHASECHK.TRANS64.TRYWAIT P0, [R4+URZ+0x38820], R0 ;  /* 0x03882000040075a7 */ /* 0x0022a4000800017f */
[----:B--2---:R-:W-:Y:S05]  /*19050*/  @!P0 NANOSLEEP.SYNCS 0x989680 ;  /* 0x009896800000895d */ /* 0x004fea0003900000 */
[----:B------:R-:W2:Y:S02]  /*19060*/  @!P0 SYNCS.PHASECHK.TRANS64 P0, [R4+URZ+0x38820], R0 ;  /* 0x03882000040085a7 */ /* 0x000ea4000800007f */
[----:B--2---:R-:W-:Y:S05]  /*19070*/  @!P0 BRA `(.L_x_2310) ;  /* 0xfffffffc00f08947 */ /* 0x004fea000383ffff */
[----:B------:R-:W-:Y:S05]  /*19080*/  BRA `(.L_x_2398) ;  /* 0xffffffd000187947 */ /* 0x000fea000383ffff */
.L_x_2311:
[----:B------:R-:W2:Y:S01]  /*19090*/  S2R R2, SR_TID.X ;  /* 0x0000000000027919 */ /* 0x000ea20000002100 */
[----:B------:R-:W-:Y:S01]  /*190a0*/  BSSY B0, `(.L_x_2399) ;  /* 0x000000a000007945 */ /* 0x000fe20003800000 */
[----:B------:R-:W-:Y:S01]  /*190b0*/  MOV R12, RZ ;  /* 0x000000ff000c7202 */ /* 0x000fe20000000f00 */
[----:B------:R-:W-:Y:S02]  /*190c0*/  IMAD.MOV.U32 R11, RZ, RZ, 0x1f ;  /* 0x0000001fff0b7424 */ /* 0x000fe400078e00ff */
[----:B------:R-:W-:Y:S01]  /*190d0*/  IMAD.MOV.U32 R15, RZ, RZ, -0x1 ;  /* 0xffffffffff0f7424 */ /* 0x000fe200078e00ff */
[----:B--2---:R-:W-:-:S04]  /*190e0*/  SHF.R.U32.HI R2, RZ, 0x5, R2 ;  /* 0x00000005ff027819 */ /* 0x004fc80000011602 */
[----:B------:R-:W-:-:S05]  /*190f0*/  LOP3.LUT R2, R2, 0x3, RZ, 0xc0, !PT ;  /* 0x0000000302027812 */ /* 0x000fca00078ec0ff */
[----:B------:R-:W-:-:S07]  /*19100*/  IMAD.MOV.U32 R13, RZ, RZ, R2 ;  /* 0x000000ffff0d7224 */ /* 0x000fce00078e0002 */
[----:B01---5:R-:W-:Y:S05]  /*19110*/  WARPSYNC.COLLECTIVE R15, `(.L_x_2400) ;  /* 0x000000000f087348 */ /* 0x023fea0003c00000 */
[----:B------:R2:W3:Y:S02]  /*19120*/  SHFL.IDX P6, R14, R13, R12, R11 ;  /* 0x0000000c0d0e7389 */ /* 0x0004e400000c000b */
[----:B0123-5:R-:W-:Y:S01]  /*19130*/  ENDCOLLECTIVE ;  /* 0x000000000000791b */ /* 0x02ffe20003800000 */
.L_x_2400:
[----:B------:R-:W-:Y:S05]  /*19140*/  BSYNC B0 ;  /* 0x0000000000007941 */ /* 0x000fea0003800000 */
.L_x_2399:
[----:B------:R-:W-:Y:S05]  /*19150*/  BRA `(.L_x_2401) ;  /* 0xffffffd000007947 */ /* 0x000fea000383ffff */
.L_x_2314:
[----:B------:R-:W-:Y:S01]  /*19160*/  BSSY B1, `(.L_x_2402) ;  /* 0x0000006000017945 */ /* 0x000fe20003800000 */
[----:B------:R-:W-:-:S07]  /*19170*/  IMAD.MOV.U32 R15, RZ, RZ, -0x1 ;  /* 0xffffffffff0f7424 */ /* 0x000fce00078e00ff */
[----:B01---5:R-:W-:Y:S05]  /*19180*/  WARPSYNC.COLLECTIVE R15, `(.L_x_2403) ;  /* 0x000000000f0c7348 */ /* 0x023fea0003c00000 */
[----:B------:R-:W-:Y:S02]  /*19190*/  ELECT P6, UR62, PT ;  /* 0x00000000003e782f */ /* 0x000fe400038c0000 */
[----:B------:R-:W-:Y:S01]  /*191a0*/  MOV R14, UR62 ;  /* 0x0000003e000e7c02 */ /* 0x000fe20008000f00 */
[----:B01---5:R-:W-:Y:S10]  /*191b0*/  ENDCOLLECTIVE ;  /* 0x000000000000791b */ /* 0x023ff40003800000 */
.L_x_2403:
[----:B------:R-:W-:Y:S05]  /*191c0*/  BSYNC B1 ;  /* 0x0000000000017941 */ /* 0x000fea0003800000 */
.L_x_2402:
[----:B------:R-:W-:Y:S05]  /*191d0*/  BRA `(.L_x_2404) ;  /* 0xffffffcc00f87947 */ /* 0x000fea000383ffff */
.L_x_2316:
[----:B-1----:R1:W2:Y:S02]  /*191e0*/  SYNCS.PHASECHK.TRANS64.TRYWAIT P1, [R5+URZ+0x38840], R0 ;  /* 0x03884000050075a7 */ /* 0x0022a4000802017f */
[----:B--2---:R-:W-:Y:S05]  /*191f0*/  @!P1 NANOSLEEP.SYNCS 0x989680 ;  /* 0x009896800000995d */ /* 0x004fea0003900000 */
[----:B------:R-:W2:Y:S02]  /*19200*/  @!P1 SYNCS.PHASECHK.TRANS64 P1, [R5+URZ+0x38840], R0 ;  /* 0x03884000050095a7 */ /* 0x000ea4000802007f */
[----:B--2---:R-:W-:Y:S05]  /*19210*/  @!P1 BRA `(.L_x_2316) ;  /* 0xfffffffc00f09947 */ /* 0x004fea000383ffff */
[----:B------:R-:W-:Y:S05]  /*19220*/  BRA `(.L_x_2405) ;  /* 0xffffffd000207947 */ /* 0x000fea000383ffff */
.L_x_2318:
[----:B--2---:R2:W3:Y:S02]  /*19230*/  SYNCS.PHASECHK.TRANS64.TRYWAIT P1, [R23+URZ+0x38840], R2 ;  /* 0x03884002170075a7 */ /* 0x0044e4000802017f */
[----:B---3--:R-:W-:Y:S05]  /*19240*/  @!P1 NANOSLEEP.SYNCS 0x989680 ;  /* 0x009896800000995d */ /* 0x008fea0003900000 */
[----:B------:R-:W3:Y:S02]  /*19250*/  @!P1 SYNCS.PHASECHK.TRANS64 P1, [R23+URZ+0x38840], R2 ;  /* 0x03884002170095a7 */ /* 0x000ee4000802007f */
[----:B---3--:R-:W-:Y:S05]  /*19260*/  @!P1 BRA `(.L_x_2318) ;  /* 0xfffffffc00f09947 */ /* 0x008fea000383ffff */
[----:B------:R-:W-:Y:S05]  /*19270*/  BRA `(.L_x_2406) ;  /* 0xffffffd0002c7947 */ /* 0x000fea000383ffff */
.L_x_2320:
[----:B---3--:R3:W4:Y:S02]  /*19280*/  SYNCS.PHASECHK.TRANS64.TRYWAIT P1, [R5+URZ+0x38860], R0 ;  /* 0x03886000050075a7 */ /* 0x008724000802017f */
[----:B----4-:R-:W-:Y:S05]  /*19290*/  @!P1 NANOSLEEP.SYNCS 0x989680 ;  /* 0x009896800000995d */ /* 0x010fea0003900000 */
[----:B------:R-:W4:Y:S02]  /*192a0*/  @!P1 SYNCS.PHASECHK.TRANS64 P1, [R5+URZ+0x38860], R0 ;  /* 0x03886000050095a7 */ /* 0x000f24000802007f */
[----:B----4-:R-:W-:Y:S05]  /*192b0*/  @!P1 BRA `(.L_x_2320) ;  /* 0xfffffffc00f09947 */ /* 0x010fea000383ffff */
[----:B------:R-:W-:Y:S05]  /*192c0*/  BRA `(.L_x_2407) ;  /* 0xffffffd000287947 */ /* 0x000fea000383ffff */
.L_x_2408:
        /* <DEDUP_REMOVED lines=11> */
.L_x_3300:


//--------------------- .text._ZN7cutlass13device_kernelIN5flash11enable_sm90INS1_16FlashAttnFwdSm90INS1_25CollectiveMainloopFwdSm90ILi2EN4cute5tupleIJNS5_1CILi1EEES8_S8_EEENS6_IJNS7_ILi128EEENS7_ILi80EEENS7_ILi256EEEEEELi256ENS_10bfloat16_tEfNS_4arch4Sm90ELb1ELb0ELb1ELb1ELb1ELb0ELb0ELb1ELb1ELb1ELb0ELb0EEENS1_21CollectiveEpilogueFwdINS6_IJSA_SC_SB_EEES9_SE_SG_Li256ELb1ELb1ELb0ELb0EEENS1_36VarlenDynamicPersistentTileSchedulerILi128ELi80ELi256ELi128ELb0ELb1ELb1ELb1ELb1ELb1EEEEEEEEEvNT_6ParamsE --------------------------
	.section	.text._ZN7cutlass13device_kernelIN5flash11enable_sm90INS1_16FlashAttnFwdSm90INS1_25CollectiveMainloopFwdSm90ILi2EN4cute5tupleIJNS5_1CILi1EEES8_S8_EEENS6_IJNS7_ILi128EEENS7_ILi80EEENS7_ILi256EEEEEELi256ENS_10bfloat16_tEfNS_4arch4Sm90ELb1ELb0ELb1ELb1ELb1ELb0ELb0ELb1ELb1ELb1ELb0ELb0EEENS1_21CollectiveEpilogueFwdINS6_IJSA_SC_SB_EEES9_SE_SG_Li256ELb1ELb1ELb0ELb0EEENS1_36VarlenDynamicPersistentTileSchedulerILi128ELi80ELi256ELi128ELb0ELb1ELb1ELb1ELb1ELb1EEEEEEEEEvNT_6ParamsE,"ax",@progbits
	.align	128
.text._ZN7cutlass13device_kernelIN5flash11enable_sm90INS1_16FlashAttnFwdSm90INS1_25CollectiveMainloopFwdSm90ILi2EN4cute5tupleIJNS5_1CILi1EEES8_S8_EEENS6_IJNS7_ILi128EEENS7_ILi80EEENS7_ILi256EEEEEELi256ENS_10bfloat16_tEfNS_4arch4Sm90ELb1ELb0ELb1ELb1ELb1ELb0ELb0ELb1ELb1ELb1ELb0ELb0EEENS1_21CollectiveEpilogueFwdINS6_IJSA_SC_SB_EEES9_SE_SG_Li256ELb1ELb1ELb0ELb0EEENS1_36VarlenDynamicPersistentTileSchedulerILi128ELi80ELi256ELi128ELb0ELb1ELb1ELb1ELb1ELb1EEEEEEEEEvNT_6ParamsE:
        .type           _ZN7cutlass13device_kernelIN5flash11enable_sm90INS1_16FlashAttnFwdSm90INS1_25CollectiveMainloopFwdSm90ILi2EN4cute5tupleIJNS5_1CILi1EEES8_S8_EEENS6_IJNS7_ILi128EEENS7_ILi80EEENS7_ILi256EEEEEELi256ENS_10bfloat16_tEfNS_4arch4Sm90ELb1ELb0ELb1ELb1ELb1ELb0ELb0ELb1ELb1ELb1ELb0ELb0EEENS1_21CollectiveEpilogueFwdINS6_IJSA_SC_SB_EEES9_SE_SG_Li256ELb1ELb1ELb0ELb0EEENS1_36VarlenDynamicPersistentTileSchedulerILi128ELi80ELi256ELi128ELb0ELb1ELb1ELb1ELb1ELb1EEEEEEEEEvNT_6ParamsE,@function
        .size           _ZN7cutlass13device_kernelIN5flash11enable_sm90INS1_16FlashAttnFwdSm90INS1_25CollectiveMainloopFwdSm90ILi2EN4cute5tupleIJNS5_1CILi1EEES8_S8_EEENS6_IJNS7_ILi128EEENS7_ILi80EEENS7_ILi256EEEEEELi256ENS_10bfloat16_tEfNS_4arch4Sm90ELb1ELb0ELb1ELb1ELb1ELb0ELb0ELb1ELb1ELb1ELb0ELb0EEENS1_21CollectiveEpilogueFwdINS6_IJSA_SC_SB_EEES9_SE_SG_Li256ELb1ELb1ELb0ELb0EEENS1_36VarlenDynamicPersistentTileSchedulerILi128ELi80ELi256ELi128ELb0ELb1ELb1ELb1ELb1ELb1EEEEEEEEEvNT_6ParamsE,(.L_x_3301 - _ZN7cutlass13device_kernelIN5flash11enable_sm90INS1_16FlashAttnFwdSm90INS1_25CollectiveMainloopFwdSm90ILi2EN4cute5tupleIJNS5_1CILi1EEES8_S8_EEENS6_IJNS7_ILi128EEENS7_ILi80EEENS7_ILi256EEEEEELi256ENS_10bfloat16_tEfNS_4arch4Sm90ELb1ELb0ELb1ELb1ELb1ELb0ELb0ELb1ELb1ELb1ELb0ELb0EEENS1_21CollectiveEpilogueFwdINS6_IJSA_SC_SB_EEES9_SE_SG_Li256ELb1ELb1ELb0ELb0EEENS1_36VarlenDynamicPersistentTileSchedulerILi128ELi80ELi256ELi128ELb0ELb1ELb1ELb1ELb1ELb1EEEEEEEEEvNT_6ParamsE)
        .other          _ZN7cutlass13device_kernelIN5flash11enable_sm90INS1_16FlashAttnFwdSm90INS1_25CollectiveMainloopFwdSm90ILi2EN4cute5tupleIJNS5_1CILi1EEES8_S8_EEENS6_IJNS7_ILi128EEENS7_ILi80EEENS7_ILi256EEEEEELi256ENS_10bfloat16_tEfNS_4arch4Sm90ELb1ELb0ELb1ELb1ELb1ELb0ELb0ELb1ELb1ELb1ELb0ELb0EEENS1_21CollectiveEpilogueFwdINS6_IJSA_SC_SB_EEES9_SE_SG_Li256ELb1ELb1ELb0ELb0EEENS1_36VarlenDynamicPersistentTileSchedulerILi128ELi80ELi256ELi128ELb0ELb1ELb1ELb1ELb1ELb1EEEEEEEEEvNT_6ParamsE,@"STO_CUDA_ENTRY STV_DEFAULT"
_ZN7cutlass13device_kernelIN5flash11enable_sm90INS1_16FlashAttnFwdSm90INS1_25CollectiveMainloopFwdSm90ILi2EN4cute5tupleIJNS5_1CILi1EEES8_S8_EEENS6_IJNS7_ILi128EEENS7_ILi80EEENS7_ILi256EEEEEELi256ENS_10bfloat16_tEfNS_4arch4Sm90ELb1ELb0ELb1ELb1ELb1ELb0ELb0ELb1ELb1ELb1ELb0ELb0EEENS1_21CollectiveEpilogueFwdINS6_IJSA_SC_SB_EEES9_SE_SG_Li256ELb1ELb1ELb0ELb0EEENS1_36VarlenDynamicPersistentTileSchedulerILi128ELi80ELi256ELi128ELb0ELb1ELb1ELb1ELb1ELb1EEEEEEEEEvNT_6ParamsE:
        /* <DEDUP_REMOVED lines=45> */
.L_x_2409:
        /* <DEDUP_REMOVED lines=22> */
.L_x_2410:
        /* <DEDUP_REMOVED lines=18> */
.L_x_2411:
        /* <DEDUP_REMOVED lines=22> */
.L_x_2412:
        /* <DEDUP_REMOVED lines=23> */
.L_x_2413:
        /* <DEDUP_REMOVED lines=10> */
.L_x_2415:
        /* <DEDUP_REMOVED lines=18> */
[----:B------:R-:W0:Y:S02]  /*09e0*/  S2R R0, SR_TID.X ;  /* 0x0000000000007919 */ /* 0x000e240000002100 */
[----:B0-----:R-:W-:-:S05]  /*09f0*/  VIADD R12, R0, 0xffffff80 ;  /* 0xffffff80000c7836 */ /* 0x001fca0000000000 */
        /* <DEDUP_REMOVED lines=9> */
[C---:B------:R-:W-:Y:S01]  /*0a90*/  IMAD.IADD R4, R12.reuse, 0x1, -R4 ;  /* 0x000000010c047824 */ /* 0x040fe200078e0a04 */
[----:B------:R-:W-:Y:S02]  /*0aa0*/  LOP3.LUT R5, R5, 0xfffffc00, RZ, 0xc0, !PT ;  /* 0xfffffc0005057812 */ /* 0x000fe400078ec0ff */
[----:B------:R-:W-:Y:S01]  /*0ab0*/  LOP3.LUT R3, R3, 0x1ffffffe, RZ, 0xc0, !PT ;  /* 0x1ffffffe03037812 */ /* 0x000fe200078ec0ff */
[----:B------:R-:W-:Y:S01]  /*0ac0*/  IMAD.IADD R11, R12, 0x1, -R11 ;  /* 0x000000010c0b7824 */ /* 0x000fe200078e0a0b */
[----:B------:R-:W-:-:S03]  /*0ad0*/  LEA R4, R4, R5, 0x6 ;  /* 0x0000000504047211 */ /* 0x000fc600078e30ff */
[----:B------:R-:W-:Y:S01]  /*0ae0*/  IMAD.IADD R3, R6, 0x1, -R3 ;  /* 0x0000000106037824 */ /* 0x000fe200078e0a03 */
[----:B------:R-:W-:-:S03]  /*0af0*/  LEA.HI R5, R11, R11, RZ, 0x1 ;  /* 0x0000000b0b057211 */ /* 0x000fc600078f08ff */
[----:B------:R-:W-:Y:S01]  /*0b00*/  IMAD R3, R3, 0x8, R4 ;  /* 0x0000000803037824 */ /* 0x000fe200078e0204 */
[----:B------:R-:W-:-:S04]  /*0b10*/  LOP3.LUT R6, R5, 0x1ffffffe, RZ, 0xc0, !PT ;  /* 0x1ffffffe05067812 */ /* 0x000fc800078ec0ff */
[----:B------:R0:W-:Y:S01]  /*0b20*/  STL [R1+0x4], R3 ;  /* 0x0000040301007387 */ /* 0x0001e20000100800 */
[----:B------:R-:W-:Y:S01]  /*0b30*/  IMAD.IADD R6, R11, 0x1, -R6 ;  /* 0x000000010b067824 */ /* 0x000fe200078e0a06 */
[----:B--2---:R-:W-:Y:S02]  /*0b40*/  R2UR UR4, R2 ;  /* 0x00000000020472ca */ /* 0x004fe400000e0000 */
[CC--:B------:R-:W-:Y:S02]  /*0b50*/  LEA.HI R2, R0.reuse, R12.reuse, RZ, 0x7 ;  /* 0x0000000c00027211 */ /* 0x0c0fe400078f38ff */
[----:B------:R-:W-:Y:S02]  /*0b60*/  LEA.HI R0, R0, R12, RZ, 0x3 ;  /* 0x0000000c00007211 */ /* 0x000fe400078f18ff */
[----:B------:R-:W-:Y:S02]  /*0b70*/  LOP3.LUT R226, R2, 0xffffff80, RZ, 0xc0, !PT ;  /* 0xffffff8002e27812 */ /* 0x000fe400078ec0ff */
[----:B------:R-:W-:-:S02]  /*0b80*/  SHF.R.S32.HI R227, RZ, 0x7, R2 ;  /* 0x00000007ffe37819 */ /* 0x000fc40000011402 */
[----:B------:R-:W-:Y:S01]  /*0b90*/  LOP3.LUT R220, R0, 0xfffffff8, RZ, 0xc0, !PT ;  /* 0xfffffff800dc7812 */ /* 0x000fe200078ec0ff */
[----:B------:R-:W-:Y:S01]  /*0ba0*/  IMAD.IADD R226, R12, 0x1, -R226 ;  /* 0x000000010ce27824 */ /* 0x000fe200078e0ae2 */
[----:B------:R-:W-:Y:S01]  /*0bb0*/  LEA.HI R2, R2, R227, RZ, 0x1 ;  /* 0x000000e302027211 */ /* 0x000fe200078f08ff */
[----:B------:R-:W-:Y:S01]  /*0bc0*/  ULOP3.LUT UR7, UR4, 0x1, URZ, 0xfc, !UPT ;  /* 0x0000000104077892 */ /* 0x000fe2000f8efc3f */
[----:B------:R-:W-:Y:S02]  /*0bd0*/  IADD3 R220, R12, -R220, RZ ;  /* 0x800000dc0cdc7210 */ /* 0x000fe40007ffe0ff */
[----:B------:R-:W-:Y:S01]  /*0be0*/  SHF.R.S32.HI R7, RZ, 0x1f, R226 ;  /* 0x0000001fff077819 */ /* 0x000fe200000114e2 */
[----:B------:R-:W-:Y:S01]  /*0bf0*/  UMOV UR4, URZ ;  /* 0x0000003f00047c82 */ /* 0x000fe20008000000 */
[----:B------:R-:W-:Y:S01]  /*0c00*/  LOP3.LUT R2, R2, 0x3fffffe, RZ, 0xc0, !PT ;  /* 0x03fffffe02027812 */ /* 0x000fe200078ec0ff */
[----:B------:R-:W-:Y:S01]  /*0c10*/  IMAD.SHL.U32 R22, R220, 0x8, RZ ;  /* 0x00000008dc167824 */ /* 0x000fe200078e00ff */
[CC--:B------:R-:W-:Y:S01]  /*0c20*/  LEA.HI R8, R7.reuse, R226.reuse, RZ, 0x2 ;  /* 0x000000e207087211 */ /* 0x0c0fe200078f10ff */
[----:B0-----:R-:W-:Y:S01]  /*0c30*/  IMAD.U32 R3, RZ, RZ, UR7 ;  /* 0x00000007ff037e24 */ /* 0x001fe2000f8e00ff */
[----:B------:R-:W-:Y:S01]  /*0c40*/  LEA.HI R7, R7, R226, RZ, 0x5 ;  /* 0x000000e207077211 */ /* 0x000fe200078f28ff */
[----:B------:R-:W-:Y:S01]  /*0c50*/  IMAD.IADD R2, R227, 0x1, -R2 ;  /* 0x00000001e3027824 */ /* 0x000fe200078e0a02 */
[--C-:B------:R-:W-:Y:S01]  /*0c60*/  SHF.R.S32.HI R9, RZ, 0x2, R8.reuse ;  /* 0x00000002ff097819 */ /* 0x100fe20000011408 */
[C---:B------:R-:W-:Y:S01]  /*0c70*/  VIADD R217, R22.reuse, 0x80 ;  /* 0x0000008016d97836 */ /* 0x040fe20000000000 */
[----:B------:R-:W-:Y:S01]  /*0c80*/  SHF.R.S32.HI R10, RZ, 0x1f, R8 ;  /* 0x0000001fff0a7819 */ /* 0x000fe20000011408 */
[----:B------:R-:W-:Y:S01]  /*0c90*/  VIADD R219, R22, 0xc0 ;  /* 0x000000c016db7836 */ /* 0x000fe20000000000 */
[----:B------:R-:W-:Y:S01]  /*0ca0*/  SHF.R.S32.HI R7, RZ, 0x5, R7 ;  /* 0x00000005ff077819 */ /* 0x000fe20000011407 */
[----:B------:R-:W-:Y:S01]  /*0cb0*/  IMAD.U32 R225, RZ, RZ, UR4 ;  /* 0x00000004ffe17e24 */ /* 0x000fe2000f8e00ff */
[----:B------:R-:W-:Y:S01]  /*0cc0*/  LEA.HI R10, R10, R9, RZ, 0x3 ;  /* 0x000000090a0a7211 */ /* 0x000fe200078f18ff */
[----:B------:R-:W-:Y:S01]  /*0cd0*/  IMAD.U32 R17, RZ, RZ, UR4 ;  /* 0x00000004ff117e24 */ /* 0x000fe2000f8e00ff */
[----:B------:R-:W-:-:S02]  /*0ce0*/  LOP3.LUT R215, R8, 0x7ffffffc, RZ, 0xc0, !PT ;  /* 0x7ffffffc08d77812 */ /* 0x000fc400078ec0ff */
[----:B------:R-:W-:Y:S02]  /*0cf0*/  LOP3.LUT R10, R10, 0xfffffff8, RZ, 0xc0, !PT ;  /* 0xfffffff80a0a7812 */ /* 0x000fe400078ec0ff */
[----:B------:R-:W-:Y:S01]  /*0d00*/  IADD3 R218, R22, 0x40, RZ ;  /* 0x0000004016da7810 */ /* 0x000fe20007ffe0ff */
[----:B------:R-:W-:Y:S01]  /*0d10*/  IMAD.IADD R215, R226, 0x1, -R215 ;  /* 0x00000001e2d77824 */ /* 0x000fe200078e0ad7 */
[----:B------:R-:W-:Y:S01]  /*0d20*/  SHF.R.S32.HI R224, RZ, 0x3, R0 ;  /* 0x00000003ffe07819 */ /* 0x000fe20000011400 */
[----:B------:R-:W-:Y:S01]  /*0d30*/  IMAD.IADD R10, R9, 0x1, -R10 ;  /* 0x00000001090a7824 */ /* 0x000fe200078e0a0a */
[----:B------:R-:W-:Y:S02]  /*0d40*/  SHF.R.S32.HI R0, RZ, 0x1f, R22 ;  /* 0x0000001fff007819 */ /* 0x000fe40000011416 */
[----:B------:R-:W-:Y:S01]  /*0d50*/  SHF.R.S32.HI R4, RZ, 0x1f, R218 ;  /* 0x0000001fff047819 */ /* 0x000fe200000114da */
[----:B------:R-:W-:Y:S01]  /*0d60*/  IMAD R7, R7, 0x10, R10 ;  /* 0x0000001007077824 */ /* 0x000fe200078e020a */
[----:B------:R-:W-:-:S03]  /*0d70*/  SHF.R.S32.HI R0, RZ, 0x1f, R219 ;  /* 0x0000001fff007819 */ /* 0x000fc600000114db */
[----:B------:R-:W-:Y:S02]  /*0d80*/  IMAD R2, R2, 0x40, R7 ;  /* 0x0000004002027824 */ /* 0x000fe400078e0207 */
[----:B------:R-:W-:Y:S02]  /*0d90*/  IMAD.MOV.U32 R7, RZ, RZ, R15 ;  /* 0x000000ffff077224 */ /* 0x000fe400078e000f */
[----:B------:R-:W-:Y:S01]  /*0da0*/  IMAD R216, R6, 0x8, R2 ;  /* 0x0000000806d87824 */ /* 0x000fe200078e0202 */
[----:B------:R-:W-:Y:S04]  /*0db0*/  STL [R1], R2 ;  /* 0x0000000201007387 */ /* 0x000fe80000100800 */
[----:B------:R0:W-:Y:S02]  /*0dc0*/  STL [R1+0x8], R3 ;  /* 0x0000080301007387 */ /* 0x0001e40000100800 */
[----:B0-----:R-:W-:-:S07]  /*0dd0*/  SHF.R.S32.HI R3, RZ, 0x1f, R217 ;  /* 0x0000001fff037819 */ /* 0x001fce00000114d9 */
.L_x_2475:
[----:B012---:R-:W0:Y:S01]  /*0de0*/  LDC.64 R2, c[0x0][0xc88] ;  /* 0x00032200ff027b82 */ /* 0x007e220000000a00 */
[----:B------:R-:W-:Y:S01]  /*0df0*/  ULDC.64 UR8, c[0x0][0xa28] ;  /* 0x00028a0000087ab9 */ /* 0x000fe20000000a00 */
[----:B------:R-:W-:Y:S01]  /*0e00*/  ULDC.64 UR10, c[0x0][0xa18] ;  /* 0x00028600000a7ab9 */ /* 0x000fe20000000a00 */
[----:B0-----:R-:W-:-:S06]  /*0e10*/  IMAD.WIDE R2, R7, 0x4, R2 ;  /* 0x0000000407027825 */ /* 0x001fcc00078e0202 */
[----:B------:R-:W2:Y:S01]  /*0e20*/  LDG.E R2, desc[UR38][R2.64] ;  /* 0x0000002602027981 */ /* 0x000ea2000c1e1900 */
        /* <DEDUP_REMOVED lines=9> */
[----:B------:R-:W-:-:S04]  /*0ec0*/  @UP0 ULEA UR8, UP2, UR4, UR8, 0x2 ;  /* 0x0000000804080291 */ /* 0x000fc8000f84103f */
[----:B------:R-:W-:Y:S02]  /*0ed0*/  @UP0 ULEA.HI.X UR9, UR4, UR9, UR7, 0x2, UP2 ;  /* 0x0000000904090291 */ /* 0x000fe400090f1407 */
[----:B------:R-:W-:Y:S01]  /*0ee0*/  MOV R223, UR7 ;  /* 0x0000000700df7c02 */ /* 0x000fe20008000f00 */
[----:B------:R-:W-:Y:S01]  /*0ef0*/  @UP1 ULEA UR10, UP0, UR4, UR10, 0x2 ;  /* 0x0000000a040a1291 */ /* 0x000fe2000f80103f */
[----:B------:R-:W-:-:S03]  /*0f00*/  IMAD.U32 R2, RZ, RZ, UR8 ;  /* 0x00000008ff027e24 */ /* 0x000fc6000f8e00ff */
[----:B------:R-:W-:Y:S01]  /*0f10*/  @UP1 ULEA.HI.X UR11, UR4, UR11, UR7, 0x2, UP0 ;  /* 0x0000000b040b1291 */ /* 0x000fe200080f1407 */
[----:B------:R-:W-:Y:S01]  /*0f20*/  IMAD.U32 R3, RZ, RZ, UR9 ;  /* 0x00000009ff037e24 */ /* 0x000fe2000f8e00ff */
[----:B------:R-:W-:Y:S01]  /*0f30*/  ULDC.64 UR8, c[0x0][0x418] ;  /* 0x0001060000087ab9 */ /* 0x000fe20000000a00 */
[----:B------:R-:W-:Y:S01]  /*0f40*/  IMAD.U32 R4, RZ, RZ, UR10 ;  /* 0x0000000aff047e24 */ /* 0x000fe2000f8e00ff */
[----:B------:R-:W-:Y:S02]  /*0f50*/  ULDC UR7, c[0x0][0x424] ;  /* 0x0001090000077ab9 */ /* 0x000fe40000000800 */
[----:B------:R-:W-:Y:S01]  /*0f60*/  IMAD.U32 R5, RZ, RZ, UR11 ;  /* 0x0000000bff057e24 */ /* 0x000fe2000f8e00ff */
[----:B------:R-:W2:Y:S01]  /*0f70*/  @P0 LDG.E R2, desc[UR38][R2.64] ;  /* 0x0000002602020981 */ /* 0x000ea2000c1e1900 */
[----:B------:R-:W-:Y:S01]  /*0f80*/  UISETP.NE.U32.AND UP0, UPT, UR8, URZ, UPT ;  /* 0x0000003f0800728c */ /* 0x000fe2000bf05070 */
[----:B------:R-:W-:Y:S02]  /*0f90*/  ULDC.64 UR10, c[0x0][0xa20] ;  /* 0x00028800000a7ab9 */ /* 0x000fe40000000a00 */
[----:B---3--:R-:W3:Y:S01]  /*0fa0*/  @P2 LDG.E R4, desc[UR38][R4.64] ;  /* 0x0000002604042981 */ /* 0x008ee2000c1e1900 */
[----:B------:R-:W-:Y:S01]  /*0fb0*/  UISETP.NE.AND.EX UP0, UPT, UR9, URZ, UPT, UP0 ;  /* 0x0000003f0900728c */ /* 0x000fe2000bf05300 */
[----:B------:R-:W-:Y:S01]  /*0fc0*/  ISETP.NE.U32.AND P1, PT, RZ, UR10, PT ;  /* 0x0000000aff007c0c */ /* 0x000fe2000bf25070 */
[----:B------:R-:W-:Y:S01]  /*0fd0*/  ULDC UR8, c[0x0][0x2f0] ;  /* 0x0000bc0000087ab9 */ /* 0x000fe20000000800 */
[----:B------:R-:W-:Y:S01]  /*0fe0*/  UMOV UR4, URZ ;  /* 0x0000003f00047c82 */ /* 0x000fe20008000000 */
[----:B------:R-:W-:Y:S01]  /*0ff0*/  USEL UR7, UR7, 0x1, UP0 ;  /* 0x0000000107077887 */ /* 0x000fe20008000000 */
[----:B------:R-:W-:Y:S01]  /*1000*/  ISETP.NE.AND.EX P1, PT, RZ, UR11, PT, P1 ;  /* 0x0000000bff007c0c */ /* 0x000fe2000bf25310 */
[----:B------:R-:W-:-:S02]  /*1010*/  IMAD.U32 R222, RZ, RZ, UR6 ;  /* 0x00000006ffde7e24 */ /* 0x000fc4000f8e00ff */
[----:B------:R-:W-:Y:S01]  /*1020*/  UIMAD UR8, UR7, UR8, URZ ;  /* 0x00000008070872a4 */ /* 0x000fe2000f8e023f */
[----:B--2---:R-:W-:Y:S02]  /*1030*/  @P0 R2UR UR4, R2 ;  /* 0x00000000020402ca */ /* 0x004fe400000e0000 */
[----:B---3--:R-:W-:-:S13]  /*1040*/  @P2 R2UR UR7, R4 ;  /* 0x00000000040722ca */ /* 0x008fda00000e0000 */
[----:B------:R-:W-:Y:S01]  /*1050*/  IMAD.U32 R23, RZ, RZ, UR7 ;  /* 0x00000007ff177e24 */ /* 0x000fe2000f8e00ff */
[----:B----4-:R-:W-:Y:S06]  /*1060*/  @P2 BRA `(.L_x_2416) ;  /* 0x0000000000442947 */ /* 0x010fec0003800000 */
[----:B------:R-:W-:Y:S02]  /*1070*/  ULDC.64 UR6, c[0x0][0xa00] ;  /* 0x0002800000067ab9 */ /* 0x000fe40000000a00 */
[----:B------:R-:W-:Y:S01]  /*1080*/  ISETP.NE.U32.AND P0, PT, RZ, UR6, PT ;  /* 0x00000006ff007c0c */ /* 0x000fe2000bf05070 */
[----:B------:R-:W-:Y:S02]  /*1090*/  ULDC UR6, c[0x0][0x288] ;  /* 0x0000a20000067ab9 */ /* 0x000fe40000000800 */
[----:B------:R-:W-:Y:S02]  /*10a0*/  MOV R23, UR6 ;  /* 0x0000000600177c02 */ /* 0x000fe40008000f00 */
        /* <DEDUP_REMOVED lines=11> */
[----:B------:R-:W-:-:S06]  /*1160*/  UIADD3 UR6, -UR6, UR7, URZ ;  /* 0x0000000706067290 */ /* 0x000fcc000fffe13f */
[----:B------:R-:W-:-:S07]  /*1170*/  IMAD.U32 R23, RZ, RZ, UR6 ;  /* 0x00000006ff177e24 */ /* 0x000fce000f8e00ff */
.L_x_2416:
[----:B------:R-:W-:Y:S05]  /*1180*/  @!P1 BRA `(.L_x_2417) ;  /* 0x0000000000249947 */ /* 0x000fea0003800000 */
[----:B------:R-:W-:Y:S02]  /*1190*/  R2UR UR7, R221 ;  /* 0x00000000dd0772ca */ /* 0x000fe400000e0000 */
[----:B------:R-:W-:-:S11]  /*11a0*/  R2UR UR8, R223 ;  /* 0x00000000df0872ca */ /* 0x000fd600000e0000 */
[----:B------:R-:W-:-:S04]  /*11b0*/  ULEA UR6, UP0, UR7, UR10, 0x2 ;  /* 0x0000000a07067291 */ /* 0x000fc8000f80103f */
[----:B------:R-:W-:Y:S02]  /*11c0*/  ULEA.HI.X UR7, UR7, UR11, UR8, 0x2, UP0 ;  /* 0x0000000b07077291 */ /* 0x000fe400080f1408 */
[----:B------:R-:W-:-:S04]  /*11d0*/  IMAD.U32 R2, RZ, RZ, UR6 ;  /* 0x00000006ff027e24 */ /* 0x000fc8000f8e00ff */
[----:B------:R-:W-:-:S05]  /*11e0*/  IMAD.U32 R3, RZ, RZ, UR7 ;  /* 0x00000007ff037e24 */ /* 0x000fca000f8e00ff */
[----:B------:R-:W2:Y:S02]  /*11f0*/  LDG.E R2, desc[UR38][R2.64] ;  /* 0x0000002602027981 */ /* 0x000ea4000c1e1900 */
[----:B--2---:R-:W-:Y:S01]  /*1200*/  R2UR UR8, R2 ;  /* 0x00000000020872ca */ /* 0x004fe200000e0000 */
[----:B------:R-:W-:-:S14]  /*1210*/  BRA `(.L_x_2418) ;  /* 0x0000000000387947 */ /* 0x000fdc0003800000 */
.L_x_2417:
[----:B------:R-:W-:Y:S02]  /*1220*/  ULDC.64 UR6, c[0x0][0xa08] ;  /* 0x0002820000067ab9 */ /* 0x000fe40000000a00 */
[----:B------:R-:W-:-:S04]  /*1230*/  ISETP.NE.U32.AND P0, PT, RZ, UR6, PT ;  /* 0x00000006ff007c0c */ /* 0x000fc8000bf05070 */
[----:B------:R-:W-:-:S13]  /*1240*/  ISETP.NE.AND.EX P0, PT, RZ, UR7, PT, P0 ;  /* 0x00000007ff007c0c */ /* 0x000fda000bf05300 */
[----:B------:R-:W-:Y:S05]  /*1250*/  @!P0 BRA `(.L_x_2418) ;  /* 0x0000000000288947 */ /* 0x000fea0003800000 */
[----:B------:R-:W-:Y:S01]  /*1260*/  R2UR UR8, R221 ;  /* 0x00000000dd0872ca */ /* 0x000fe200000e0000 */
[----:B------:R-:W-:-:S12]  /*1270*/  ULDC.64 UR6, c[0x0][0xa08] ;  /* 0x0002820000067ab9 */ /* 0x000fd80000000a00 */
[----:B------:R-:W-:-:S06]  /*1280*/  UIMAD.WIDE UR6, UR8, 0x4, UR6 ;  /* 0x00000004080678a5 */ /* 0x000fcc000f8e0206 */
[----:B------:R-:W-:Y:S01]  /*1290*/  IMAD.U32 R2, RZ, RZ, UR6 ;  /* 0x00000006ff027e24 */ /* 0x000fe2000f8e00ff */
[----:B------:R-:W-:-:S05]  /*12a0*/  MOV R3, UR7 ;  /* 0x0000000700037c02 */ /* 0x000fca0008000f00 */
[----:B------:R-:W2:Y:S04]  /*12b0*/  LDG.E R4, desc[UR38][R2.64] ;  /* 0x0000002602047981 */ /* 0x000ea8000c1e1900 */
[----:B------:R-:W3:Y:S01]  /*12c0*/  LDG.E R0, desc[UR38][R2.64+0x4] ;  /* 0x0000042602007981 */ /* 0x000ee2000c1e1900 */
[----:B--2---:R-:W-:Y:S02]  /*12d0*/  R2UR UR8, R4 ;  /* 0x00000000040872ca */ /* 0x004fe400000e0000 */
[----:B---3--:R-:W-:-:S13]  /*12e0*/  R2UR UR6, R0 ;  /* 0x00000000000672ca */ /* 0x008fda00000e0000 */
[----:B------:R-:W-:-:S12]  /*12f0*/  UIADD3 UR8, -UR8, UR6, URZ ;  /* 0x0000000608087290 */ /* 0x000fd8000fffe13f */
.L_x_2418:
[----:B------:R-:W-:Y:S01]  /*1300*/  UIADD3 UR9, -UR4, UR8, URZ ;  /* 0x0000000804097290 */ /* 0x000fe2000fffe13f */
[----:B------:R-:W-:Y:S01]  /*1310*/  R2UR UR7, R23 ;  /* 0x00000000170772ca */ /* 0x000fe200000e0000 */
[----:B------:R-:W-:Y:S01]  /*1320*/  USHF.L.U32 UR5, UR5, 0x7, URZ ;  /* 0x0000000705057899 */ /* 0x000fe2000800063f */
[----:B------:R-:W-:Y:S01]  /*1330*/  PLOP3.LUT P0, PT, PT, PT, PT, 0x80, 0x0 ;  /* 0x000000000000781c */ /* 0x000fe20003f0f070 */
[----:B------:R-:W-:Y:S01]  /*1340*/  ULDC UR4, c[0x0][0x448] ;  /* 0x0001120000047ab9 */ /* 0x000fe20000000800 */
[----:B------:R-:W-:Y:S01]  /*1350*/  IMAD.MOV.U32 R0, RZ, RZ, RZ ;  /* 0x000000ffff007224 */ /* 0x000fe200078e00ff */
[----:B------:R-:W-:Y:S01]  /*1360*/  UISETP.NE.AND UP0, UPT, UR4, 0x1, UPT ;  /* 0x000000010400788c */ /* 0x000fe2000bf05270 */
[----:B------:R-:W-:Y:S01]  /*1370*/  IMAD.U32 R212, RZ, RZ, UR9 ;  /* 0x00000009ffd47e24 */ /* 0x000fe2000f8e00ff */
[----:B------:R-:W-:Y:S02]  /*1380*/  UIADD3 UR6, UR5, 0x7f, URZ ;  /* 0x0000007f05067890 */ /* 0x000fe4000fffe03f */
[----:B------:R-:W-:Y:S01]  /*1390*/  IMAD.U32 R214, RZ, RZ, UR5 ;  /* 0x00000005ffd67e24 */ /* 0x000fe2000f8e00ff */
[----:B------:R-:W-:Y:S01]  /*13a0*/  UP2UR UR4, UPR, URZ, 0x1 ;  /* 0x000000013f047883 */ /* 0x000fe20008000000 */
[----:B------:R-:W-:-:S02]  /*13b0*/  CS2R R2, SRZ ;  /* 0x0000000000027805 */ /* 0x000fc4000001ff00 */
[----:B------:R-:W-:Y:S02]  /*13c0*/  CS2R R150, SRZ ;  /* 0x0000000000967805 */ /* 0x000fe4000001ff00 */
[----:B------:R-:W-:Y:S01]  /*13d0*/  CS2R R148, SRZ ;  /* 0x0000000000947805 */ /* 0x000fe2000001ff00 */
[----:B------:R-:W-:Y:S01]  /*13e0*/  UIADD3 UR7, UR9, 0x50, -UR7 ;  /* 0x0000005009077890 */ /* 0x000fe2000fffe807 */
[----:B------:R-:W-:Y:S01]  /*13f0*/  CS2R R146, SRZ ;  /* 0x0000000000927805 */ /* 0x000fe2000001ff00 */
[----:B------:R-:W-:Y:S01]  /*1400*/  IMAD.U32 R213, RZ, RZ, UR4 ;  /* 0x00000004ffd57e24 */ /* 0x000fe2000f8e00ff */
[----:B------:R-:W-:Y:S01]  /*1410*/  @UP0 ULDC UR4, c[0x0][0x44c] ;  /* 0x0001130000040ab9 */ /* 0x000fe20000000800 */
[----:B------:R-:W-:Y:S01]  /*1420*/  @UP0 ULDC UR8, c[0x0][0x450] ;  /* 0x0001140000080ab9 */ /* 0x000fe20000000800 */
[----:B------:R-:W-:Y:S01]  /*1430*/  UIMAD.WIDE.U32 UR4, UR6, UR4, URZ ;  /* 0x00000004060472a5 */ /* 0x000fe2000f8e003f */
[----:B------:R-:W-:Y:S01]  /*1440*/  CS2R R144, SRZ ;  /* 0x0000000000907805 */ /* 0x000fe2000001ff00 */
[----:B------:R-:W-:Y:S01]  /*1450*/  UIADD3 UR4, UR9, 0x4f, URZ ;  /* 0x0000004f09047890 */ /* 0x000fe2000fffe03f */
[----:B------:R-:W-:Y:S01]  /*1460*/  CS2R R142, SRZ ;  /* 0x00000000008e7805 */ /* 0x000fe2000001ff00 */
[----:B------:R-:W-:Y:S01]  /*1470*/  @UP0 USHF.R.U32.HI UR6, URZ, UR8, UR5 ;  /* 0x000000083f060299 */ /* 0x000fe20008011605 */
[----:B------:R-:W-:Y:S01]  /*1480*/  CS2R R140, SRZ ;  /* 0x00000000008c7805 */ /* 0x000fe2000001ff00 */
[----:B------:R-:W-:Y:S01]  /*1490*/  UIMAD.WIDE UR4, UR4, 0x66666667, URZ ;  /* 0x66666667040478a5 */ /* 0x000fe2000f8e023f */
[----:B------:R-:W-:Y:S01]  /*14a0*/  CS2R R138, SRZ ;  /* 0x00000000008a7805 */ /* 0x000fe2000001ff00 */
[----:B------:R-:W-:Y:S01]  /*14b0*/  UIADD3 UR6, UR7, UR6, URZ ;  /* 0x0000000607067290 */ /* 0x000fe2000fffe03f */
[----:B------:R-:W-:Y:S01]  /*14c0*/  CS2R R136, SRZ ;  /* 0x0000000000887805 */ /* 0x000fe2000001ff00 */
[----:B------:R-:W-:Y:S01]  /*14d0*/  USHF.R.U32.HI UR4, URZ, 0x1f, UR5 ;  /* 0x0000001f3f047899 */ /* 0x000fe20008011605 */
[----:B------:R-:W-:Y:S01]  /*14e0*/  CS2R R134, SRZ ;  /* 0x0000000000867805 */ /* 0x000fe2000001ff00 */
[----:B------:R-:W-:Y:S01]  /*14f0*/  UIMAD.WIDE UR6, UR6, 0x66666667, URZ ;  /* 0x66666667060678a5 */ /* 0x000fe2000f8e023f */
[----:B------:R-:W-:Y:S01]  /*1500*/  CS2R R132, SRZ ;  /* 0x0000000000847805 */ /* 0x000fe2000001ff00 */
[----:B------:R-:W-:Y:S01]  /*1510*/  ULEA.HI.SX32 UR4, UR5, UR4, 0x1b ;  /* 0x0000000405047291 */ /* 0x000fe2000f8fda3f */
[----:B------:R-:W-:Y:S01]  /*1520*/  CS2R R130, SRZ ;  /* 0x0000000000827805 */ /* 0x000fe2000001ff00 */
[----:B------:R-:W-:Y:S01]  /*1530*/  USHF.R.U32.HI UR6, URZ, 0x1f, UR7 ;  /* 0x0000001f3f067899 */ /* 0x000fe20008011607 */
[----:B------:R-:W-:-:S02]  /*1540*/  CS2R R128, SRZ ;  /* 0x0000000000807805 */ /* 0x000fc4000001ff00 */
[----:B------:R-:W-:Y:S02]  /*1550*/  CS2R R126, SRZ ;  /* 0x00000000007e7805 */ /* 0x000fe4000001ff00 */
[----:B------:R-:W-:Y:S01]  /*1560*/  CS2R R124, SRZ ;  /* 0x00000000007c7805 */ /* 0x000fe2000001ff00 */
[----:B------:R-:W-:Y:S01]  /*1570*/  ULEA.HI.SX32 UR6, UR7, UR6, 0x1b ;  /* 0x0000000607067291 */ /* 0x000fe2000f8fda3f */
[----:B------:R-:W-:Y:S02]  /*1580*/  CS2R R122, SRZ ;  /* 0x00000000007a7805 */ /* 0x000fe4000001ff00 */
[----:B------:R-:W-:Y:S02]  /*1590*/  CS2R R120, SRZ ;  /* 0x0000000000787805 */ /* 0x000fe4000001ff00 */
[----:B------:R-:W-:Y:S01]  /*15a0*/  CS2R R118, SRZ ;  /* 0x0000000000767805 */ /* 0x000fe2000001ff00 */
[----:B------:R-:W-:Y:S01]  /*15b0*/  UISETP.LT.AND UP0, UPT, UR4, UR6, UPT ;  /* 0x000000060400728c */ /* 0x000fe2000bf01270 */
[----:B------:R-:W-:-:S02]  /*15c0*/  CS2R R116, SRZ ;  /* 0x0000000000747805 */ /* 0x000fc4000001ff00 */
[----:B------:R-:W-:Y:S02]  /*15d0*/  CS2R R114, SRZ ;  /* 0x0000000000727805 */ /* 0x000fe4000001ff00 */
[----:B------:R-:W-:Y:S01]  /*15e0*/  CS2R R112, SRZ ;  /* 0x0000000000707805 */ /* 0x000fe2000001ff00 */
[----:B------:R-:W-:Y:S01]  /*15f0*/  USEL UR61, UR4, UR6, UP0 ;  /* 0x00000006043d7287 */ /* 0x000fe20008000000 */
[----:B------:R-:W-:Y:S02]  /*1600*/  CS2R R110, SRZ ;  /* 0x00000000006e7805 */ /* 0x000fe4000001ff00 */
[----:B------:R-:W-:Y:S02]  /*1610*/  CS2R R108, SRZ ;  /* 0x00000000006c7805 */ /* 0x000fe4000001ff00 */
[----:B------:R-:W-:Y:S01]  /*1620*/  CS2R R106, SRZ ;  /* 0x00000000006a7805 */ /* 0x000fe2000001ff00 */
[----:B------:R-:W-:Y:S01]  /*1630*/  UISETP.GE.AND UP0, UPT, UR61, 0x1, UPT ;  /* 0x000000013d00788c */ /* 0x000fe2000bf06270 */
[----:B------:R-:W-:-:S02]  /*1640*/  CS2R R104, SRZ ;  /* 0x0000000000687805 */ /* 0x000fc4000001ff00 */
[----:B------:R-:W-:Y:S02]  /*1650*/  CS2R R102, SRZ ;  /* 0x0000000000667805 */ /* 0x000fe4000001ff00 */
[----:B------:R-:W-:Y:S02]  /*1660*/  CS2R R100, SRZ ;  /* 0x0000000000647805 */ /* 0x000fe4000001ff00 */
[----:B------:R-:W-:Y:S02]  /*1670*/  CS2R R166, SRZ ;  /* 0x0000000000a67805 */ /* 0x000fe4000001ff00 */
[----:B------:R-:W-:Y:S02]  /*1680*/  CS2R R96, SRZ ;  /* 0x0000000000607805 */ /* 0x000fe4000001ff00 */
[----:B------:R-:W-:Y:S02]  /*1690*/  PLOP3.LUT P1, PT, PT, PT, UP0, 0x80, 0x0 ;  /* 0x000000000000781c */ /* 0x000fe40003f2f008 */
        /* <DEDUP_REMOVED lines=56> */
[----:B------:R-:W-:Y:S01]  /*1a20*/  MOV R4, UR4 ;  /* 0x0000000400047c02 */ /* 0x000fe20008000f00 */
[----:B------:R0:W1:Y:S01]  /*1a30*/  LDC.64 R2, c[0x4][R0] ;  /* 0x0100000000027b82 */ /* 0x0000620000000a00 */
[----:B------:R-:W-:Y:S01]  /*1a40*/  IMAD.U32 R5, RZ, RZ, UR5 ;  /* 0x00000005ff057e24 */ /* 0x000fe2000f8e00ff */
        /* <DEDUP_REMOVED lines=10> */
.L_x_2420:
[----:B------:R-:W2:Y:S01]  /*1af0*/  LDL R2, [R1+0x8] ;  /* 0x0000080001027983 */ /* 0x000ea20000100800 */
        /* <DEDUP_REMOVED lines=12> */
.L_x_2564:
[----:B------:R-:W-:Y:S05]  /*1bc0*/  @!P0 BRA `(.L_x_2422) ;  /* 0x0000000000048947 */ /* 0x000fea0003800000 */
[----:B------:R-:W-:Y:S01]  /*1bd0*/  BPT.TRAP 0x1 ;  /* 0x000000040000795c */ /* 0x000fe20000300000 */
.L_x_2422:
        /* <DEDUP_REMOVED lines=9> */
.L_x_2423:
[----:B-1----:R-:W-:Y:S05]  /*1c70*/  @P1 BRA `(.L_x_2424) ;  /* 0x0000000000081947 */ /* 0x002fea0003800000 */
[----:B------:R-:W1:Y:S02]  /*1c80*/  SYNCS.PHASECHK.TRANS64.TRYWAIT P1, [R0+URZ+0x38830], R3 ;  /* 0x03883003000075a7 */ /* 0x000e64000802017f */
[----:B-1----:R-:W-:Y:S05]  /*1c90*/  @!P1 BRA `(.L_x_2425) ;  /* 0x00000164005c9947 */ /* 0x002fea0003800000 */
.L_x_2424:
        /* <DEDUP_REMOVED lines=159> */
[----:B------:R-:W-:Y:S01]  /*2690*/  MOV R9, UR17 ;  /* 0x0000001100097c02 */ /* 0x000fe20008000f00 */
        /* <DEDUP_REMOVED lines=418> */
.L_x_2426:
[----:B------:R-:W-:Y:S01]  /*40c0*/  R2UR UR4, R213 ;  /* 0x00000000d50472ca */ /* 0x000fe200000e0000 */
[----:B------:R-:W-:Y:S01]  /*40d0*/  UMOV UR5, 0xffffffb0 ;  /* 0xffffffb000057882 */ /* 0x000fe20000000000 */
[----:B------:R-:W-:Y:S01]  /*40e0*/  R2UR UR7, R214 ;  /* 0x00000000d60772ca */ /* 0x000fe200000e0000 */
[----:B------:R-:W-:Y:S01]  /*40f0*/  UIMAD UR5, UR61, UR5, 0x51 ;  /* 0x000000513d0574a4 */ /* 0x000fe2000f8e0205 */
[----:B------:R-:W-:Y:S01]  /*4100*/  R2UR UR14, R212 ;  /* 0x00000000d40e72ca */ /* 0x000fe200000e0000 */
[----:B------:R-:W-:Y:S01]  /*4110*/  ULDC UR6, c[0x0][0x9d8] ;  /* 0x0002760000067ab9 */ /* 0x000fe20000000800 */
[----:B------:R-:W-:Y:S01]  /*4120*/  R2UR UR15, R23 ;  /* 0x00000000170f72ca */ /* 0x000fe200000e0000 */
[----:B------:R-:W-:Y:S01]  /*4130*/  FMUL.FTZ R58, R58, UR6 ;  /* 0x000000063a3a7c20 */ /* 0x000fe20008410000 */
[----:B------:R-:W-:Y:S01]  /*4140*/  FMUL.FTZ R59, R59, UR6 ;  /* 0x000000063b3b7c20 */ /* 0x000fe20008410000 */
[----:B------:R-:W-:Y:S01]  /*4150*/  FMUL.FTZ R62, R62, UR6 ;  /* 0x000000063e3e7c20 */ /* 0x000fe20008410000 */
[----:B------:R-:W-:Y:S01]  /*4160*/  FMUL.FTZ R63, R63, UR6 ;  /* 0x000000063f3f7c20 */ /* 0x000fe20008410000 */
[----:B------:R-:W-:Y:S01]  /*4170*/  FMUL.FTZ R50, R50, UR6 ;  /* 0x0000000632327c20 */ /* 0x000fe20008410000 */
[----:B------:R-:W-:Y:S01]  /*4180*/  FMUL.FTZ R56, R56, UR6 ;  /* 0x0000000638387c20 */ /* 0x000fe20008410000 */
[----:B------:R-:W-:Y:S01]  /*4190*/  UISETP.NE.AND UP0, UPT, UR4, URZ, UPT ;  /* 0x0000003f0400728c */ /* 0x000fe2000bf05270 */
[----:B------:R-:W0:Y:S01]  /*41a0*/  MUFU.TANH R58, R58 ;  /* 0x0000003a003a7308 */ /* 0x000e220000002400 */
[----:B------:R-:W-:-:S02]  /*41b0*/  VIADD R3, R216, UR7 ;  /* 0x00000007d8037c36 */ /* 0x000fc40008000000 */
[----:B------:R-:W-:Y:S01]  /*41c0*/  FMUL.FTZ R51, R51, UR6 ;  /* 0x0000000633337c20 */ /* 0x000fe20008410000 */
[----:B------:R-:W-:Y:S01]  /*41d0*/  FMUL.FTZ R52, R52, UR6 ;  /* 0x0000000634347c20 */ /* 0x000fe20008410000 */
[----:B------:R-:W-:Y:S01]  /*41e0*/  FMUL.FTZ R42, R42, UR6 ;  /* 0x000000062a2a7c20 */ /* 0x000fe20008410000 */
[----:B------:R-:W-:Y:S01]  /*41f0*/  PLOP3.LUT P1, PT, PT, PT, UP0, 0x80, 0x0 ;  /* 0x000000000000781c */ /* 0x000fe20003f2f008 */
[----:B------:R-:W-:Y:S01]  /*4200*/  IMAD.U32 R5, RZ, RZ, UR15 ;  /* 0x0000000fff057e24 */ /* 0x000fe2000f8e00ff */
[----:B------:R-:W-:Y:S01]  /*4210*/  PLOP3.LUT P2, PT, PT, PT, UP0, 0x80, 0x0 ;  /* 0x000000000000781c */ /* 0x000fe20003f4f008 */
[----:B------:R-:W1:Y:S01]  /*4220*/  MUFU.TANH R59, R59 ;  /* 0x0000003b003b7308 */ /* 0x000e620000002400 */
[----:B------:R-:W-:Y:S01]  /*4230*/  FMUL.FTZ R43, R43, UR6 ;  /* 0x000000062b2b7c20 */ /* 0x000fe20008410000 */
[----:B------:R-:W-:Y:S01]  /*4240*/  @UP0 ULDC UR4, c[0x0][0x44c] ;  /* 0x0001130000040ab9 */ /* 0x000fe20000000800 */
[----:B------:R-:W-:Y:S01]  /*4250*/  FMUL.FTZ R57, R57, UR6 ;  /* 0x0000000639397c20 */ /* 0x000fe20008410000 */
[----:B------:R-:W-:Y:S01]  /*4260*/  FMUL.FTZ R54, R54, UR6 ;  /* 0x0000000636367c20 */ /* 0x000fe20008410000 */
[----:B------:R-:W-:Y:S01]  /*4270*/  FMUL.FTZ R46, R46, UR6 ;  /* 0x000000062e2e7c20 */ /* 0x000fe20008410000 */
[----:B------:R-:W-:Y:S01]  /*4280*/  FMUL.FTZ R60, R60, UR6 ;  /* 0x000000063c3c7c20 */ /* 0x000fe20008410000 */
[----:B------:R-:W-:Y:S01]  /*4290*/  FMUL.FTZ R55, R55, UR6 ;  /* 0x0000000637377c20 */ /* 0x000fe20008410000 */
[----:B------:R-:W2:Y:S01]  /*42a0*/  MUFU.TANH R62, R62 ;  /* 0x0000003e003e7308 */ /* 0x000ea20000002400 */
[----:B------:R-:W-:Y:S01]  /*42b0*/  FMUL.FTZ R47, R47, UR6 ;  /* 0x000000062f2f7c20 */ /* 0x000fe20008410000 */
[----:B------:R-:W-:Y:S01]  /*42c0*/  @P1 IMAD.HI.U32 R2, R3, UR4, RZ ;  /* 0x0000000403021c27 */ /* 0x000fe2000f8e00ff */
[----:B------:R-:W-:-:S03]  /*42d0*/  @UP0 ULDC UR4, c[0x0][0x450] ;  /* 0x0001140000040ab9 */ /* 0x000fc60000000800 */
[----:B------:R-:W-:Y:S01]  /*42e0*/  FMUL.FTZ R48, R48, UR6 ;  /* 0x0000000630307c20 */ /* 0x000fe20008410000 */
[----:B------:R-:W-:Y:S01]  /*42f0*/  FMUL.FTZ R49, R49, UR6 ;  /* 0x0000000631317c20 */ /* 0x000fe20008410000 */
[----:B------:R-:W-:Y:S01]  /*4300*/  FMUL.FTZ R34, R34, UR6 ;  /* 0x0000000622227c20 */ /* 0x000fe20008410000 */
[----:B------:R-:W-:Y:S01]  /*4310*/  @P2 SHF.R.U32.HI R3, RZ, UR4, R2 ;  /* 0x00000004ff032c19 */ /* 0x000fe20008011602 */
[----:B------:R-:W-:Y:S01]  /*4320*/  UIMAD UR4, UR61, -0x50, UR14 ;  /* 0xffffffb03d0478a4 */ /* 0x000fe2000f8e020e */
[----:B------:R-:W-:Y:S01]  /*4330*/  IMAD.U32 R2, RZ, RZ, UR5 ;  /* 0x00000005ff027e24 */ /* 0x000fe2000f8e00ff */
[----:B------:R-:W3:Y:S01]  /*4340*/  MUFU.TANH R63, R63 ;  /* 0x0000003f003f7308 */ /* 0x000ee20000002400 */
[----:B------:R-:W-:Y:S01]  /*4350*/  FMUL.FTZ R35, R35, UR6 ;  /* 0x0000000623237c20 */ /* 0x000fe20008410000 */
[----:B------:R-:W4:Y:S01]  /*4360*/  SHFL.IDX PT, R18, R3, 0x1, 0x1c1f ;  /* 0x003c1f0003127f89 */ /* 0x000f2200000e0000 */
[----:B------:R-:W-:Y:S01]  /*4370*/  UIADD3 UR4, UR4, 0x50, URZ ;  /* 0x0000005004047890 */ /* 0x000fe2000fffe03f */
[----:B------:R-:W-:-:S02]  /*4380*/  IMAD R2, R215, -0x2, R2 ;  /* 0xfffffffed7027824 */ /* 0x000fc400078e0202 */
[----:B------:R-:W-:Y:S01]  /*4390*/  FMUL.FTZ R38, R38, UR6 ;  /* 0x0000000626267c20 */ /* 0x000fe20008410000 */
[----:B------:R-:W-:Y:S01]  /*43a0*/  FMUL.FTZ R39, R39, UR6 ;  /* 0x0000000627277c20 */ /* 0x000fe20008410000 */
[----:B------:R-:W-:Y:S01]  /*43b0*/  FMUL.FTZ R26, R26, UR6 ;  /* 0x000000061a1a7c20 */ /* 0x000fe20008410000 */
[----:B------:R-:W5:Y:S01]  /*43c0*/  MUFU.TANH R50, R50 ;  /* 0x0000003200327308 */ /* 0x000f620000002400 */
[----:B------:R-:W-:Y:S01]  /*43d0*/  IMAD.U32 R4, RZ, RZ, UR4 ;  /* 0x00000004ff047e24 */ /* 0x000fe2000f8e00ff */
[----:B------:R-:W-:Y:S01]  /*43e0*/  IADD3 R5, -R5, UR14, R2 ;  /* 0x0000000e05057c10 */ /* 0x000fe2000fffe102 */
[----:B------:R-:W-:Y:S01]  /*43f0*/  FMUL.FTZ R27, R27, UR6 ;  /* 0x000000061b1b7c20 */ /* 0x000fe20008410000 */
[----:B------:R-:W-:Y:S01]  /*4400*/  FMUL.FTZ R30, R30, UR6 ;  /* 0x000000061e1e7c20 */ /* 0x000fe20008410000 */
[----:B------:R-:W-:Y:S02]  /*4410*/  IMAD R4, R215, -0x2, R4 ;  /* 0xfffffffed7047824 */ /* 0x000fe400078e0204 */
[----:B------:R-:W-:Y:S01]  /*4420*/  FMUL.FTZ R31, R31, UR6 ;  /* 0x000000061f1f7c20 */ /* 0x000fe20008410000 */
[----:B------:R-:W-:Y:S01]  /*4430*/  FMUL.FTZ R61, R61, UR6 ;  /* 0x000000063d3d7c20 */ /* 0x000fe20008410000 */
[----:B------:R-:W-:Y:S01]  /*4440*/  MUFU.TANH R20, R56 ;  /* 0x0000003800147308 */ /* 0x000fe20000002400 */
[----:B------:R-:W0:Y:S01]  /*4450*/  SHFL.IDX PT, R3, R3, RZ, 0x1c1f ;  /* 0x001c1fff03037589 */ /* 0x000e2200000e0000 */
[----:B------:R-:W-:Y:S01]  /*4460*/  FMUL.FTZ R53, R53, UR6 ;  /* 0x0000000635357c20 */ /* 0x000fe20008410000 */
[----:B------:R-:W-:Y:S01]  /*4470*/  FMUL.FTZ R40, R40, UR6 ;  /* 0x0000000628287c20 */ /* 0x000fe20008410000 */
[----:B------:R-:W-:Y:S01]  /*4480*/  FMUL.FTZ R24, R24, UR6 ;  /* 0x0000000618187c20 */ /* 0x000fe20008410000 */
[----:B------:R-:W-:Y:S01]  /*4490*/  FMUL.FTZ R41, R41, UR6 ;  /* 0x0000000629297c20 */ /* 0x000fe20008410000 */
[----:B------:R-:W-:Y:S01]  /*44a0*/  FMUL.FTZ R44, R44, UR6 ;  /* 0x000000062c2c7c20 */ /* 0x000fe20008410000 */
[----:B------:R-:W-:Y:S01]  /*44b0*/  FMUL.FTZ R25, R25, UR6 ;  /* 0x0000000619197c20 */ /* 0x000fe20008410000 */
[----:B------:R-:W-:Y:S01]  /*44c0*/  MUFU.TANH R69, R52 ;  /* 0x0000003400457308 */ /* 0x000fe20000002400 */
[----:B------:R-:W-:Y:S01]  /*44d0*/  FMUL.FTZ R45, R45, UR6 ;  /* 0x000000062d2d7c20 */ /* 0x000fe20008410000 */
[-CC-:B----4-:R-:W-:Y:S01]  /*44e0*/  VIADDMNMX R18, R18, R5.reuse, R4.reuse, PT ;  /* 0x0000000512127246 */ /* 0x190fe20003800104 */
[----:B------:R-:W-:Y:S01]  /*44f0*/  FMUL.FTZ R32, R32, UR6 ;  /* 0x0000000620207c20 */ /* 0x000fe20008410000 */
[----:B------:R-:W-:Y:S01]  /*4500*/  FMUL.FTZ R28, R28, UR6 ;  /* 0x000000061c1c7c20 */ /* 0x000fe20008410000 */
[----:B------:R-:W-:Y:S01]  /*4510*/  FMUL.FTZ R33, R33, UR6 ;  /* 0x0000000621217c20 */ /* 0x000fe20008410000 */
[C---:B------:R-:W-:Y:S01]  /*4520*/  ISETP.GT.AND P1, PT, R18.reuse, RZ, PT ;  /* 0x000000ff1200720c */ /* 0x040fe20003f24270 */
[----:B------:R-:W-:Y:S01]  /*4530*/  ULDC UR5, c[0x0][0x988] ;  /* 0x0002620000057ab9 */ /* 0x000fe20000000800 */
[C---:B------:R-:W-:Y:S01]  /*4540*/  ISETP.GT.AND P2, PT, R18.reuse, 0x1, PT ;  /* 0x000000011200780c */ /* 0x040fe20003f44270 */
[----:B------:R-:W-:Y:S01]  /*4550*/  MUFU.TANH R51, R51 ;  /* 0x0000003300337308 */ /* 0x000fe20000002400 */
[----:B------:R-:W-:Y:S01]  /*4560*/  ISETP.GT.AND P3, PT, R18, 0x8, PT ;  /* 0x000000081200780c */ /* 0x000fe20003f64270 */
[----:B------:R-:W-:Y:S01]  /*4570*/  FMUL.FTZ R36, R36, UR6 ;  /* 0x0000000624247c20 */ /* 0x000fe20008410000 */
[----:B------:R-:W-:Y:S01]  /*4580*/  FMUL.FTZ R29, R29, UR6 ;  /* 0x000000061d1d7c20 */ /* 0x000fe20008410000 */
[----:B------:R-:W-:Y:S01]  /*4590*/  FMUL.FTZ R37, R37, UR6 ;  /* 0x0000000625257c20 */ /* 0x000fe20008410000 */
[----:B------:R-:W-:Y:S01]  /*45a0*/  R2UR UR4, R0 ;  /* 0x00000000000472ca */ /* 0x000fe200000e0000 */
[----:B------:R-:W-:Y:S01]  /*45b0*/  @UP0 ULDC UR6, c[0x0][0x44c] ;  /* 0x0001130000060ab9 */ /* 0x000fe20000000800 */
[----:B------:R-:W-:Y:S01]  /*45c0*/  UMOV UR10, UR7 ;  /* 0x00000007000a7c82 */ /* 0x000fe20008000000 */
[----:B------:R4:W-:Y:S01]  /*45d0*/  MUFU.TANH R52, R42 ;  /* 0x0000002a00347308 */ /* 0x0009e20000002400 */
[----:B0-----:R-:W-:Y:S01]  /*45e0*/  VIADDMNMX R4, R3, R5, R4, PT ;  /* 0x0000000503047246 */ /* 0x001fe20003800104 */
[----:B------:R-:W-:Y:S01]  /*45f0*/  UIMAD.WIDE.U32 UR6, UR7, UR6, URZ ;  /* 0x00000006070672a5 */ /* 0x000fe2000f8e003f */
[----:B------:R-:W-:Y:S01]  /*4600*/  CS2R R150, SRZ ;  /* 0x0000000000967805 */ /* 0x000fe2000001ff00 */
[----:B------:R-:W-:Y:S01]  /*4610*/  @UP0 ULDC UR11, c[0x0][0x450] ;  /* 0x00011400000b0ab9 */ /* 0x000fe20000000800 */
[----:B------:R-:W-:Y:S01]  /*4620*/  UIADD3 UR61, UR61, -0x2, URZ ;  /* 0xfffffffe3d3d7890 */ /* 0x000fe2000fffe03f */
[----:B------:R-:W-:Y:S01]  /*4630*/  CS2R R148, SRZ ;  /* 0x0000000000947805 */ /* 0x000fe2000001ff00 */
[----:B------:R-:W-:Y:S01]  /*4640*/  @UP0 USHF.R.U32.HI UR10, URZ, UR11, UR7 ;  /* 0x0000000b3f0a0299 */ /* 0x000fe20008011607 */
[----:B------:R1:W-:Y:S01]  /*4650*/  MUFU.TANH R56, R43 ;  /* 0x0000002b00387308 */ /* 0x0003e20000002400 */
[----:B----4-:R-:W-:Y:S01]  /*4660*/  FSEL R42, R58, -INF , P1 ;  /* 0xff8000003a2a7808 */ /* 0x010fe20000800000 */
[----:B------:R-:W-:Y:S01]  /*4670*/  UIADD3 UR4, UR4, 0x38840, URZ ;  /* 0x0003884004047890 */ /* 0x000fe2000fffe03f */
[----:B------:R-:W-:Y:S01]  /*4680*/  ISETP.GT.AND P1, PT, R18, 0x9, PT ;  /* 0x000000091200780c */ /* 0x000fe20003f24270 */
[----:B------:R-:W-:Y:S01]  /*4690*/  UIADD3 UR6, UR10, UR14, -UR15 ;  /* 0x0000000e0a067290 */ /* 0x000fe2000fffe80f */
[----:B------:R-:W0:Y:S01]  /*46a0*/  S2UR UR14, SR_CgaCtaId ;  /* 0x00000000000e79c3 */ /* 0x000e220000008800 */
[----:B------:R-:W-:-:S02]  /*46b0*/  CS2R R146, SRZ ;  /* 0x0000000000927805 */ /* 0x000fc4000001ff00 */
[----:B------:R-:W-:Y:S01]  /*46c0*/  CS2R R144, SRZ ;  /* 0x0000000000907805 */ /* 0x000fe2000001ff00 */
[----:B------:R-:W-:Y:S01]  /*46d0*/  MUFU.TANH R64, R57 ;  /* 0x0000003900407308 */ /* 0x000fe20000002400 */
[----:B-1----:R-:W-:Y:S01]  /*46e0*/  FSEL R43, R59, -INF , P2 ;  /* 0xff8000003b2b7808 */ /* 0x002fe20001000000 */
[----:B------:R-:W-:Y:S01]  /*46f0*/  UIMAD.WIDE UR6, UR6, 0x66666667, URZ ;  /* 0x66666667060678a5 */ /* 0x000fe2000f8e023f */
[----:B------:R-:W-:Y:S02]  /*4700*/  ISETP.GT.AND P2, PT, R18, 0x10, PT ;  /* 0x000000101200780c */ /* 0x000fe40003f44270 */
[----:B------:R-:W-:Y:S02]  /*4710*/  CS2R R142, SRZ ;  /* 0x00000000008e7805 */ /* 0x000fe4000001ff00 */
[----:B------:R-:W-:Y:S01]  /*4720*/  FMNMX.FTZ R21, R42, R43, !PT ;  /* 0x0000002b2a157209 */ /* 0x000fe20007810000 */
[----:B------:R-:W-:Y:S01]  /*4730*/  USHF.R.U32.HI UR6, URZ, 0x1f, UR7 ;  /* 0x0000001f3f067899 */ /* 0x000fe20008011607 */
[----:B------:R-:W-:Y:S01]  /*4740*/  CS2R R140, SRZ ;  /* 0x00000000008c7805 */ /* 0x000fe2000001ff00 */
[----:B------:R-:W1:Y:S01]  /*4750*/  MUFU.TANH R54, R54 ;  /* 0x0000003600367308 */ /* 0x000e620000002400 */
[----:B------:R-:W-:Y:S01]  /*4760*/  CS2R R138, SRZ ;  /* 0x00000000008a7805 */ /* 0x000fe2000001ff00 */
[----:B------:R-:W-:Y:S01]  /*4770*/  ULEA.HI.SX32 UR6, UR7, UR6, 0x1b ;  /* 0x0000000607067291 */ /* 0x000fe2000f8fda3f */
[----:B------:R-:W-:-:S02]  /*4780*/  CS2R R136, SRZ ;  /* 0x0000000000887805 */ /* 0x000fc4000001ff00 */
[----:B------:R-:W-:Y:S02]  /*4790*/  CS2R R134, SRZ ;  /* 0x0000000000867805 */ /* 0x000fe4000001ff00 */
[----:B------:R-:W-:Y:S01]  /*47a0*/  CS2R R132, SRZ ;  /* 0x0000000000847805 */ /* 0x000fe2000001ff00 */
[----:B------:R-:W-:Y:S01]  /*47b0*/  UISETP.LT.AND UP0, UPT, URZ, UR6, UPT ;  /* 0x000000063f00728c */ /* 0x000fe2000bf01270 */
[----:B------:R-:W-:Y:S01]  /*47c0*/  CS2R R130, SRZ ;  /* 0x0000000000827805 */ /* 0x000fe2000001ff00 */
[----:B------:R2:W-:Y:S01]  /*47d0*/  MUFU.TANH R57, R46 ;  /* 0x0000002e00397308 */ /* 0x0005e20000002400 */
[----:B------:R-:W-:Y:S01]  /*47e0*/  CS2R R128, SRZ ;  /* 0x0000000000807805 */ /* 0x000fe2000001ff00 */
[----:B------:R-:W-:Y:S01]  /*47f0*/  USEL UR10, URZ, UR6, !UP0 ;  /* 0x000000063f0a7287 */ /* 0x000fe2000c000000 */
[----:B------:R-:W-:Y:S02]  /*4800*/  CS2R R126, SRZ ;  /* 0x00000000007e7805 */ /* 0x000fe4000001ff00 */
[----:B------:R-:W-:Y:S01]  /*4810*/  CS2R R124, SRZ ;  /* 0x00000000007c7805 */ /* 0x000fe2000001ff00 */
[----:B0-----:R-:W-:Y:S01]  /*4820*/  UPRMT UR4, UR14, 0x654, UR4 ;  /* 0x000006540e047896 */ /* 0x001fe20008000004 */
[----:B------:R-:W-:Y:S01]  /*4830*/  CS2R R122, SRZ ;  /* 0x00000000007a7805 */ /* 0x000fe2000001ff00 */
[----:B------:R-:W-:Y:S01]  /*4840*/  UISETP.GE.AND UP0, UPT, UR61, UR10, UPT ;  /* 0x0000000a3d00728c */ /* 0x000fe2000bf06270 */
[----:B------:R-:W-:Y:S01]  /*4850*/  MUFU.TANH R65, R60 ;  /* 0x0000003c00417308 */ /* 0x000fe20000002400 */
[----:B--2---:R-:W-:Y:S01]  /*4860*/  FSEL R46, R62, -INF , P3 ;  /* 0xff8000003e2e7808 */ /* 0x004fe20001800000 */
[----:B------:R-:W-:Y:S01]  /*4870*/  IMAD.U32 R229, RZ, RZ, UR10 ;  /* 0x0000000affe57e24 */ /* 0x000fe2000f8e00ff */
[----:B------:R-:W-:-:S02]  /*4880*/  ISETP.GT.AND P3, PT, R4, 0x8, PT ;  /* 0x000000080400780c */ /* 0x000fc40003f64270 */
[----:B------:R-:W-:Y:S02]  /*4890*/  CS2R R120, SRZ ;  /* 0x0000000000787805 */ /* 0x000fe4000001ff00 */
[----:B------:R-:W-:Y:S01]  /*48a0*/  FMNMX.FTZ R2, R46, R21, !PT ;  /* 0x000000152e027209 */ /* 0x000fe20007810000 */
[----:B------:R-:W-:Y:S01]  /*48b0*/  SYNCS.ARRIVE.TRANS64.RED.A1T0 RZ, [UR4], RZ ;  /* 0x000000ffffff79a7 */ /* 0x000fe20008100404 */
[----:B------:R-:W-:Y:S01]  /*48c0*/  CS2R R118, SRZ ;  /* 0x0000000000767805 */ /* 0x000fe2000001ff00 */
[----:B------:R-:W0:Y:S01]  /*48d0*/  MUFU.TANH R55, R55 ;  /* 0x0000003700377308 */ /* 0x000e220000002400 */
[----:B------:R-:W-:Y:S02]  /*48e0*/  CS2R R116, SRZ ;  /* 0x0000000000747805 */ /* 0x000fe4000001ff00 */
[----:B------:R-:W-:Y:S02]  /*48f0*/  CS2R R114, SRZ ;  /* 0x0000000000727805 */ /* 0x000fe4000001ff00 */
[----:B------:R-:W-:-:S02]  /*4900*/  CS2R R112, SRZ ;  /* 0x0000000000707805 */ /* 0x000fc4000001ff00 */
[----:B------:R-:W-:Y:S02]  /*4910*/  CS2R R110, SRZ ;  /* 0x00000000006e7805 */ /* 0x000fe4000001ff00 */
[----:B------:R-:W-:Y:S02]  /*4920*/  CS2R R108, SRZ ;  /* 0x00000000006c7805 */ /* 0x000fe4000001ff00 */
[----:B------:R-:W-:Y:S02]  /*4930*/  CS2R R106, SRZ ;  /* 0x00000000006a7805 */ /* 0x000fe4000001ff00 */
[----:B------:R-:W-:Y:S01]  /*4940*/  CS2R R104, SRZ ;  /* 0x0000000000687805 */ /* 0x000fe2000001ff00 */
[----:B------:R3:W2:Y:S01]  /*4950*/  MUFU.TANH R60, R47 ;  /* 0x0000002f003c7308 */ /* 0x0006a20000002400 */
[----:B------:R-:W-:Y:S02]  /*4960*/  CS2R R102, SRZ ;  /* 0x0000000000667805 */ /* 0x000fe4000001ff00 */
[----:B------:R-:W-:-:S02]  /*4970*/  CS2R R100, SRZ ;  /* 0x0000000000647805 */ /* 0x000fc4000001ff00 */
[----:B------:R-:W-:Y:S02]  /*4980*/  CS2R R98, SRZ ;  /* 0x0000000000627805 */ /* 0x000fe4000001ff00 */
[----:B------:R-:W-:Y:S02]  /*4990*/  CS2R R96, SRZ ;  /* 0x0000000000607805 */ /* 0x000fe4000001ff00 */
[----:B------:R-:W-:Y:S02]  /*49a0*/  CS2R R94, SRZ ;  /* 0x00000000005e7805 */ /* 0x000fe4000001ff00 */
[----:B------:R-:W-:Y:S02]  /*49b0*/  CS2R R92, SRZ ;  /* 0x00000000005c7805 */ /* 0x000fe4000001ff00 */
[----:B------:R-:W-:Y:S01]  /*49c0*/  CS2R R90, SRZ ;  /* 0x00000000005a7805 */ /* 0x000fe2000001ff00 */
[----:B------:R5:W-:Y:S01]  /*49d0*/  MUFU.TANH R67, R48 ;  /* 0x0000003000437308 */ /* 0x000be20000002400 */
[----:B---3--:R-:W-:-:S02]  /*49e0*/  FSEL R47, R63, -INF , P1 ;  /* 0xff8000003f2f7808 */ /* 0x008fc40000800000 */
[----:B------:R-:W-:Y:S02]  /*49f0*/  CS2R R88, SRZ ;  /* 0x0000000000587805 */ /* 0x000fe4000001ff00 */
[----:B------:R-:W-:Y:S02]  /*4a00*/  ISETP.GT.AND P1, PT, R18, 0x11, PT ;  /* 0x000000111200780c */ /* 0x000fe40003f24270 */
[----:B------:R-:W-:Y:S02]  /*4a10*/  CS2R R86, SRZ ;  /* 0x0000000000567805 */ /* 0x000fe4000001ff00 */
[----:B------:R-:W-:Y:S02]  /*4a20*/  FMNMX.FTZ R21, R47, R2, !PT ;  /* 0x000000022f157209 */ /* 0x000fe40007810000 */
[----:B------:R-:W-:Y:S02]  /*4a30*/  CS2R R84, SRZ ;  /* 0x0000000000547805 */ /* 0x000fe4000001ff00 */
[----:B------:R-:W-:Y:S01]  /*4a40*/  CS2R R82, SRZ ;  /* 0x0000000000527805 */ /* 0x000fe2000001ff00 */
[----:B------:R3:W-:Y:S01]  /*4a50*/  MUFU.TANH R68, R49 ;  /* 0x0000003100447308 */ /* 0x0007e20000002400 */
[----:B-----5:R-:W-:-:S02]  /*4a60*/  FSEL R48, R50, -INF , P2 ;  /* 0xff80000032307808 */ /* 0x020fc40001000000 */
[----:B------:R-:W-:Y:S02]  /*4a70*/  CS2R R80, SRZ ;  /* 0x0000000000507805 */ /* 0x000fe4000001ff00 */
[----:B------:R-:W-:Y:S02]  /*4a80*/  ISETP.GT.AND P2, PT, R18, 0x18, PT ;  /* 0x000000181200780c */ /* 0x000fe40003f44270 */
[----:B------:R-:W-:Y:S02]  /*4a90*/  CS2R R78, SRZ ;  /* 0x00000000004e7805 */ /* 0x000fe4000001ff00 */
[----:B------:R-:W-:Y:S02]  /*4aa0*/  FMNMX.FTZ R2, R48, R21, !PT ;  /* 0x0000001530027209 */ /* 0x000fe40007810000 */
[----:B------:R-:W-:Y:S02]  /*4ab0*/  CS2R R76, SRZ ;  /* 0x00000000004c7805 */ /* 0x000fe4000001ff00 */
[----:B-1----:R-:W-:Y:S01]  /*4ac0*/  FSEL R50, R54, -INF , P2 ;  /* 0xff80000036327808 */ /* 0x002fe20001000000 */
[----:B------:R-:W1:Y:S01]  /*4ad0*/  MUFU.TANH R34, R34 ;  /* 0x0000002200227308 */ /* 0x000e620000002400 */
[----:B---3--:R-:W-:-:S02]  /*4ae0*/  FSEL R49, R51, -INF , P1 ;  /* 0xff80000033317808 */ /* 0x008fc40000800000 */
[----:B------:R-:W-:Y:S02]  /*4af0*/  CS2R R74, SRZ ;  /* 0x00000000004a7805 */ /* 0x000fe4000001ff00 */
[C---:B------:R-:W-:Y:S02]  /*4b00*/  ISETP.GT.AND P1, PT, R18.reuse, 0x19, PT ;  /* 0x000000191200780c */ /* 0x040fe40003f24270 */
[----:B------:R-:W-:Y:S02]  /*4b10*/  CS2R R72, SRZ ;  /* 0x0000000000487805 */ /* 0x000fe4000001ff00 */
[----:B------:R-:W-:Y:S02]  /*4b20*/  FMNMX.FTZ R21, R49, R2, !PT ;  /* 0x0000000231157209 */ /* 0x000fe40007810000 */
[----:B------:R-:W-:Y:S01]  /*4b30*/  ISETP.GT.AND P2, PT, R18, 0x20, PT ;  /* 0x000000201200780c */ /* 0x000fe20003f44270 */
[----:B------:R-:W3:Y:S01]  /*4b40*/  MUFU.TANH R35, R35 ;  /* 0x0000002300237308 */ /* 0x000ee20000002400 */
[----:B0-----:R-:W-:-:S02]  /*4b50*/  FSEL R51, R55, -INF , P1 ;  /* 0xff80000037337808 */ /* 0x001fc40000800000 */
[----:B------:R-:W-:Y:S02]  /*4b60*/  FMNMX.FTZ R2, R50, R21, !PT ;  /* 0x0000001532027209 */ /* 0x000fe40007810000 */
[----:B------:R-:W-:Y:S02]  /*4b70*/  ISETP.GT.AND P1, PT, R18, 0x21, PT ;  /* 0x000000211200780c */ /* 0x000fe40003f24270 */
[----:B------:R-:W-:Y:S01]  /*4b80*/  FSEL R52, R52, -INF , P2 ;  /* 0xff80000034347808 */ /* 0x000fe20001000000 */
[----:B------:R-:W0:Y:S01]  /*4b90*/  MUFU.TANH R38, R38 ;  /* 0x0000002600267308 */ /* 0x000e220000002400 */
[----:B------:R-:W-:Y:S02]  /*4ba0*/  FMNMX.FTZ R21, R51, R2, !PT ;  /* 0x0000000233157209 */ /* 0x000fe40007810000 */
[----:B------:R-:W-:Y:S02]  /*4bb0*/  ISETP.GT.AND P2, PT, R18, 0x28, PT ;  /* 0x000000281200780c */ /* 0x000fe40003f44270 */
[----:B------:R-:W-:-:S02]  /*4bc0*/  FSEL R54, R56, -INF , P1 ;  /* 0xff80000038367808 */ /* 0x000fc40000800000 */
[----:B------:R-:W-:Y:S01]  /*4bd0*/  FMNMX.FTZ R21, R52, R21, !PT ;  /* 0x0000001534157209 */ /* 0x000fe20007810000 */
[----:B------:R-:W4:Y:S01]  /*4be0*/  MUFU.TANH R39, R39 ;  /* 0x0000002700277308 */ /* 0x000f220000002400 */
[----:B------:R-:W-:Y:S02]  /*4bf0*/  ISETP.GT.AND P1, PT, R18, 0x29, PT ;  /* 0x000000291200780c */ /* 0x000fe40003f24270 */
[----:B------:R-:W-:Y:S02]  /*4c00*/  FSEL R55, R57, -INF , P2 ;  /* 0xff80000039377808 */ /* 0x000fe40001000000 */
[----:B------:R-:W-:Y:S02]  /*4c10*/  FMNMX.FTZ R2, R54, R21, !PT ;  /* 0x0000001536027209 */ /* 0x000fe40007810000 */
[----:B------:R-:W-:Y:S01]  /*4c20*/  ISETP.GT.AND P2, PT, R18, 0x30, PT ;  /* 0x000000301200780c */ /* 0x000fe20003f44270 */
[----:B------:R-:W-:Y:S01]  /*4c30*/  MUFU.TANH R26, R26 ;  /* 0x0000001a001a7308 */ /* 0x000fe20000002400 */
[----:B--2---:R-:W-:-:S02]  /*4c40*/  FSEL R56, R60, -INF , P1 ;  /* 0xff8000003c387808 */ /* 0x004fc40000800000 */
[----:B------:R-:W-:Y:S02]  /*4c50*/  FMNMX.FTZ R21, R55, R2, !PT ;  /* 0x0000000237157209 */ /* 0x000fe40007810000 */
[----:B------:R-:W-:Y:S02]  /*4c60*/  ISETP.GT.AND P1, PT, R18, 0x31, PT ;  /* 0x000000311200780c */ /* 0x000fe40003f24270 */
[----:B-1----:R-:W-:Y:S01]  /*4c70*/  FSEL R57, R34, -INF , P2 ;  /* 0xff80000022397808 */ /* 0x002fe20001000000 */
[----:B------:R-:W1:Y:S01]  /*4c80*/  MUFU.TANH R27, R27 ;  /* 0x0000001b001b7308 */ /* 0x000e620000002400 */
[----:B------:R-:W-:Y:S02]  /*4c90*/  FMNMX.FTZ R2, R56, R21, !PT ;  /* 0x0000001538027209 */ /* 0x000fe40007810000 */
[----:B------:R-:W-:Y:S02]  /*4ca0*/  ISETP.GT.AND P2, PT, R18, 0x38, PT ;  /* 0x000000381200780c */ /* 0x000fe40003f44270 */
[----:B---3--:R-:W-:-:S02]  /*4cb0*/  FSEL R58, R35, -INF , P1 ;  /* 0xff800000233a7808 */ /* 0x008fc40000800000 */
[----:B------:R-:W-:Y:S01]  /*4cc0*/  FMNMX.FTZ R21, R57, R2, !PT ;  /* 0x0000000239157209 */ /* 0x000fe20007810000 */
[----:B------:R-:W2:Y:S01]  /*4cd0*/  MUFU.TANH R30, R30 ;  /* 0x0000001e001e7308 */ /* 0x000ea20000002400 */
[----:B------:R-:W-:Y:S02]  /*4ce0*/  ISETP.GT.AND P1, PT, R18, 0x39, PT ;  /* 0x000000391200780c */ /* 0x000fe40003f24270 */
[----:B0-----:R-:W-:Y:S02]  /*4cf0*/  FSEL R59, R38, -INF , P2 ;  /* 0xff800000263b7808 */ /* 0x001fe40001000000 */
[----:B------:R-:W-:Y:S02]  /*4d00*/  FMNMX.FTZ R2, R58, R21, !PT ;  /* 0x000000153a027209 */ /* 0x000fe40007810000 */
[----:B------:R-:W-:Y:S01]  /*4d10*/  ISETP.GT.AND P2, PT, R18, 0x40, PT ;  /* 0x000000401200780c */ /* 0x000fe20003f44270 */
[----:B------:R-:W0:Y:S01]  /*4d20*/  MUFU.TANH R31, R31 ;  /* 0x0000001f001f7308 */ /* 0x000e220000002400 */
[----:B----4-:R-:W-:-:S02]  /*4d30*/  FSEL R60, R39, -INF , P1 ;  /* 0xff800000273c7808 */ /* 0x010fc40000800000 */
[----:B------:R-:W-:Y:S02]  /*4d40*/  FMNMX.FTZ R21, R59, R2, !PT ;  /* 0x000000023b157209 */ /* 0x000fe40007810000 */
[----:B------:R-:W-:Y:S02]  /*4d50*/  ISETP.GT.AND P1, PT, R18, 0x41, PT ;  /* 0x000000411200780c */ /* 0x000fe40003f24270 */
[----:B------:R-:W-:Y:S01]  /*4d60*/  FMNMX.FTZ R2, R60, R21, !PT ;  /* 0x000000153c027209 */ /* 0x000fe20007810000 */
[----:B------:R3:W4:Y:S01]  /*4d70*/  MUFU.TANH R66, R61 ;  /* 0x0000003d00427308 */ /* 0x0007220000002400 */
[----:B-1----:R-:W-:Y:S02]  /*4d80*/  FSEL R62, R27, -INF , P1 ;  /* 0xff8000001b3e7808 */ /* 0x002fe40000800000 */
[----:B------:R-:W-:-:S05]  /*4d90*/  ISETP.GT.AND P1, PT, R18, 0x49, PT ;  /* 0x000000491200780c */ /* 0x000fca0003f24270 */
[----:B------:R-:W-:Y:S01]  /*4da0*/  MUFU.TANH R53, R53 ;  /* 0x0000003500357308 */ /* 0x000fe20000002400 */
[----:B---3--:R-:W-:Y:S02]  /*4db0*/  FSEL R61, R26, -INF , P2 ;  /* 0xff8000001a3d7808 */ /* 0x008fe40001000000 */
[----:B------:R-:W-:Y:S02]  /*4dc0*/  ISETP.GT.AND P2, PT, R18, 0x48, PT ;  /* 0x000000481200780c */ /* 0x000fe40003f44270 */
[----:B------:R-:W-:Y:S02]  /*4dd0*/  FMNMX.FTZ R21, R61, R2, !PT ;  /* 0x000000023d157209 */ /* 0x000fe40007810000 */
[----:B--2---:R-:W-:Y:S01]  /*4de0*/  FSEL R63, R30, -INF , P2 ;  /* 0xff8000001e3f7808 */ /* 0x004fe20001000000 */
[----:B------:R-:W1:Y:S01]  /*4df0*/  MUFU.TANH R40, R40 ;  /* 0x0000002800287308 */ /* 0x000e620000002400 */
[----:B------:R-:W-:Y:S02]  /*4e00*/  FMNMX.FTZ R18, R62, R21, !PT ;  /* 0x000000153e127209 */ /* 0x000fe40007810000 */
[----:B0-----:R-:W-:-:S02]  /*4e10*/  FSEL R2, R31, -INF , P1 ;  /* 0xff8000001f027808 */ /* 0x001fc40000800000 */
[----:B------:R-:W-:Y:S02]  /*4e20*/  FMNMX.FTZ R21, R63, R18, !PT ;  /* 0x000000123f157209 */ /* 0x000fe40007810000 */
[----:B------:R-:W-:Y:S01]  /*4e30*/  ISETP.GT.AND P1, PT, R4, RZ, PT ;  /* 0x000000ff0400720c */ /* 0x000fe20003f24270 */
[----:B------:R0:W-:Y:S01]  /*4e40*/  MUFU.TANH R70, R24 ;  /* 0x0000001800467308 */ /* 0x0001e20000002400 */
[----:B------:R-:W-:Y:S02]  /*4e50*/  FMNMX.FTZ R21, R2, R21, !PT ;  /* 0x0000001502157209 */ /* 0x000fe40007810000 */
[----:B------:R-:W-:Y:S02]  /*4e60*/  ISETP.GT.AND P2, PT, R4, 0x1, PT ;  /* 0x000000010400780c */ /* 0x000fe40003f44270 */
[----:B------:R-:W-:Y:S01]  /*4e70*/  FSEL R5, R20, -INF , P1 ;  /* 0xff80000014057808 */ /* 0x000fe20000800000 */
[----:B------:R-:W2:Y:S01]  /*4e80*/  SHFL.BFLY PT, R18, R21, 0x2, 0x1f ;  /* 0x0c401f0015127f89 */ /* 0x000ea200000e0000 */
[----:B------:R-:W-:Y:S01]  /*4e90*/  ISETP.GT.AND P1, PT, R4, 0x9, PT ;  /* 0x000000090400780c */ /* 0x000fe20003f24270 */
[----:B------:R-:W3:Y:S01]  /*4ea0*/  MUFU.TANH R41, R41 ;  /* 0x0000002900297308 */ /* 0x000ee20000002400 */
[----:B------:R-:W-:-:S02]  /*4eb0*/  FSEL R20, R65, -INF , P3 ;  /* 0xff80000041147808 */ /* 0x000fc40001800000 */
[----:B------:R-:W-:-:S05]  /*4ec0*/  ISETP.GT.AND P3, PT, R4, 0x28, PT ;  /* 0x000000280400780c */ /* 0x000fca0003f64270 */
[----:B------:R-:W5:Y:S08]  /*4ed0*/  MUFU.TANH R44, R44 ;  /* 0x0000002c002c7308 */ /* 0x000f700000002400 */
[----:B------:R-:W5:Y:S01]  /*4ee0*/  MUFU.TANH R34, R45 ;  /* 0x0000002d00227308 */ /* 0x000f620000002400 */
[----:B--2---:R-:W-:Y:S02]  /*4ef0*/  FMNMX.FTZ R27, R21, R18, !PT ;  /* 0x00000012151b7209 */ /* 0x004fe40007810000 */
[----:B------:R-:W-:-:S05]  /*4f00*/  FSEL R18, R64, -INF , P2 ;  /* 0xff80000040127808 */ /* 0x000fca0001000000 */
[----:B------:R-:W2:Y:S01]  /*4f10*/  MUFU.TANH R35, R32 ;  /* 0x0000002000237308 */ /* 0x000ea20000002400 */
[----:B------:R-:W-:Y:S01]  /*4f20*/  ISETP.GT.AND P2, PT, R4, 0x10, PT ;  /* 0x000000100400780c */ /* 0x000fe20003f44270 */
[----:B------:R-:W3:Y:S01]  /*4f30*/  SHFL.BFLY PT, R30, R27, 0x1, 0x1f ;  /* 0x0c201f001b1e7f89 */ /* 0x000ee200000e0000 */
[----:B------:R-:W-:Y:S02]  /*4f40*/  FMNMX.FTZ R3, R5, R18, !PT ;  /* 0x0000001205037209 */ /* 0x000fe40007810000 */
[----:B----4-:R-:W-:Y:S02]  /*4f50*/  FSEL R21, R66, -INF , P1 ;  /* 0xff80000042157808 */ /* 0x010fe40000800000 */
[----:B------:R-:W-:Y:S01]  /*4f60*/  FMNMX.FTZ R26, R20, R3, !PT ;  /* 0x00000003141a7209 */ /* 0x000fe20007810000 */
[----:B------:R4:W-:Y:S01]  /*4f70*/  MUFU.TANH R64, R25 ;  /* 0x0000001900407308 */ /* 0x0009e20000002400 */
[----:B------:R-:W-:Y:S02]  /*4f80*/  ISETP.GT.AND P1, PT, R4, 0x11, PT ;  /* 0x000000110400780c */ /* 0x000fe40003f24270 */
[----:B0-----:R-:W-:-:S02]  /*4f90*/  FSEL R24, R67, -INF , P2 ;  /* 0xff80000043187808 */ /* 0x001fc40001000000 */
[----:B------:R-:W-:-:S03]  /*4fa0*/  ISETP.GT.AND P2, PT, R4, 0x18, PT ;  /* 0x000000180400780c */ /* 0x000fc60003f44270 */
[----:B------:R1:W-:Y:S01]  /*4fb0*/  MUFU.TANH R65, R28 ;  /* 0x0000001c00417308 */ /* 0x0003e20000002400 */
[----:B----4-:R-:W-:Y:S02]  /*4fc0*/  FSEL R25, R69, -INF , P2 ;  /* 0xff80000045197808 */ /* 0x010fe40001000000 */
[----:B------:R-:W-:-:S05]  /*4fd0*/  ISETP.GT.AND P2, PT, R4, 0x20, PT ;  /* 0x000000200400780c */ /* 0x000fca0003f44270 */
[----:B------:R-:W0:Y:S01]  /*4fe0*/  MUFU.TANH R33, R33 ;  /* 0x0000002100217308 */ /* 0x000e220000002400 */
[----:B-1----:R-:W-:Y:S02]  /*4ff0*/  FSEL R28, R40, -INF , P2 ;  /* 0xff800000281c7808 */ /* 0x002fe40001000000 */
[----:B---3--:R-:W-:Y:S02]  /*5000*/  FMNMX.FTZ R3, R27, R30, !PT ;  /* 0x0000001e1b037209 */ /* 0x008fe40007810000 */
[----:B------:R-:W-:Y:S02]  /*5010*/  FMNMX.FTZ R27, R21, R26, !PT ;  /* 0x0000001a151b7209 */ /* 0x000fe40007810000 */
[----:B------:R-:W-:Y:S01]  /*5020*/  FSEL R26, R68, -INF , P1 ;  /* 0xff800000441a7808 */ /* 0x000fe20000800000 */
[----:B------:R-:W-:Y:S01]  /*5030*/  FMUL.FTZ R32, R3, UR5 ;  /* 0x0000000503207c20 */ /* 0x000fe20008410000 */
[----:B------:R-:W-:Y:S01]  /*5040*/  FMNMX.FTZ R27, R24, R27, !PT ;  /* 0x0000001b181b7209 */ /* 0x000fe20007810000 */
[----:B------:R-:W1:Y:S01]  /*5050*/  MUFU.TANH R38, R36 ;  /* 0x0000002400267308 */ /* 0x000e620000002400 */
[----:B------:R-:W-:-:S02]  /*5060*/  ISETP.GT.AND P1, PT, R4, 0x19, PT ;  /* 0x000000190400780c */ /* 0x000fc40003f24270 */
[----:B------:R-:W-:Y:S02]  /*5070*/  CS2R R68, SRZ ;  /* 0x0000000000447805 */ /* 0x000fe4000001ff00 */
[----:B------:R-:W-:Y:S02]  /*5080*/  FMNMX.FTZ R30, R26, R27, !PT ;  /* 0x0000001b1a1e7209 */ /* 0x000fe40007810000 */
[----:B------:R-:W-:Y:S02]  /*5090*/  FSEL R27, R53, -INF , P1 ;  /* 0xff800000351b7808 */ /* 0x000fe40000800000 */
[----:B------:R-:W-:Y:S01]  /*50a0*/  FMNMX.FTZ R30, R25, R30, !PT ;  /* 0x0000001e191e7209 */ /* 0x000fe20007810000 */
[----:B------:R5:W-:Y:S01]  /*50b0*/  MUFU.TANH R66, R29 ;  /* 0x0000001d00427308 */ /* 0x000be20000002400 */
[----:B------:R-:W-:Y:S02]  /*50c0*/  ISETP.GT.AND P1, PT, R4, 0x21, PT ;  /* 0x000000210400780c */ /* 0x000fe40003f24270 */
[----:B------:R-:W-:-:S02]  /*50d0*/  FMNMX.FTZ R31, R27, R30, !PT ;  /* 0x0000001e1b1f7209 */ /* 0x000fc40007810000 */
[----:B------:R-:W-:Y:S02]  /*50e0*/  FSETP.NEU.FTZ.AND P2, PT, R3, -INF , PT ;  /* 0xff8000000300780b */ /* 0x000fe40003f5d000 */
[----:B------:R-:W-:Y:S01]  /*50f0*/  FSEL R30, R41, -INF , P1 ;  /* 0xff800000291e7808 */ /* 0x000fe20000800000 */
[----:B------:R3:W4:Y:S01]  /*5100*/  MUFU.TANH R39, R37 ;  /* 0x0000002500277308 */ /* 0x0007220000002400 */
[----:B------:R-:W-:Y:S02]  /*5110*/  FMNMX.FTZ R31, R28, R31, !PT ;  /* 0x0000001f1c1f7209 */ /* 0x000fe40007810000 */
[----:B------:R-:W-:Y:S02]  /*5120*/  ISETP.GT.AND P1, PT, R4, 0x29, PT ;  /* 0x000000290400780c */ /* 0x000fe40003f24270 */
[----:B------:R-:W-:Y:S02]  /*5130*/  FSEL R45, R32, RZ, P2 ;  /* 0x000000ff202d7208 */ /* 0x000fe40001000000 */
[----:B-----5:R-:W-:-:S02]  /*5140*/  FSEL R29, R44, -INF , P3 ;  /* 0xff8000002c1d7808 */ /* 0x020fc40001800000 */
        /* <DEDUP_REMOVED lines=8> */
[----:B--2---:R-:W-:Y:S01]  /*51d0*/  FSEL R32, R35, -INF , P2 ;  /* 0xff80000023207808 */ /* 0x004fe20001000000 */
[--C-:B------:R-:W-:Y:S01]  /*51e0*/  FFMA.FTZ R47, R47, UR5, -R45.reuse ;  /* 0x000000052f2f7c23 */ /* 0x100fe2000801082d */
[----:B------:R-:W-:Y:S01]  /*51f0*/  ISETP.GT.AND P1, PT, R4, 0x31, PT ;  /* 0x000000310400780c */ /* 0x000fe20003f24270 */
[--C-:B------:R-:W-:Y:S01]  /*5200*/  FFMA.FTZ R48, R48, UR5, -R45.reuse ;  /* 0x0000000530307c23 */ /* 0x100fe2000801082d */
[----:B------:R-:W-:Y:S01]  /*5210*/  FMNMX.FTZ R35, R31, R34, !PT ;  /* 0x000000221f237209 */ /* 0x000fe20007810000 */
[--C-:B------:R-:W-:Y:S01]  /*5220*/  FFMA.FTZ R49, R49, UR5, -R45.reuse ;  /* 0x0000000531317c23 */ /* 0x100fe2000801082d */
[----:B------:R-:W-:Y:S01]  /*5230*/  ISETP.GT.AND P2, PT, R4, 0x38, PT ;  /* 0x000000380400780c */ /* 0x000fe20003f44270 */
[----:B------:R-:W2:Y:S01]  /*5240*/  MUFU.EX2 R209, R43 ;  /* 0x0000002b00d17308 */ /* 0x000ea20000000800 */
[----:B0-----:R-:W-:Y:S01]  /*5250*/  FSEL R33, R33, -INF , P1 ;  /* 0xff80000021217808 */ /* 0x001fe20000800000 */
[--C-:B------:R-:W-:Y:S01]  /*5260*/  FFMA.FTZ R50, R50, UR5, -R45.reuse ;  /* 0x0000000532327c23 */ /* 0x100fe2000801082d */
[----:B------:R-:W-:Y:S01]  /*5270*/  FMNMX.FTZ R36, R32, R35, !PT ;  /* 0x0000002320247209 */ /* 0x000fe20007810000 */
[--C-:B------:R-:W-:Y:S01]  /*5280*/  FFMA.FTZ R51, R51, UR5, -R45.reuse ;  /* 0x0000000533337c23 */ /* 0x100fe2000801082d */
[----:B------:R-:W-:Y:S01]  /*5290*/  ISETP.GT.AND P1, PT, R4, 0x39, PT ;  /* 0x000000390400780c */ /* 0x000fe20003f24270 */
[--C-:B------:R-:W-:Y:S01]  /*52a0*/  FFMA.FTZ R52, R52, UR5, -R45.reuse ;  /* 0x0000000534347c23 */ /* 0x100fe2000801082d */
[----:B-1----:R-:W-:Y:S01]  /*52b0*/  FSEL R34, R38, -INF , P2 ;  /* 0xff80000026227808 */ /* 0x002fe20001000000 */
[----:B------:R-:W-:Y:S01]  /*52c0*/  MUFU.EX2 R46, R46 ;  /* 0x0000002e002e7308 */ /* 0x000fe20000000800 */
[----:B---3--:R-:W-:Y:S01]  /*52d0*/  FMNMX.FTZ R37, R33, R36, !PT ;  /* 0x0000002421257209 */ /* 0x008fe20007810000 */
[--C-:B------:R-:W-:Y:S01]  /*52e0*/  FFMA.FTZ R54, R54, UR5, -R45.reuse ;  /* 0x0000000536367c23 */ /* 0x100fe2000801082d */
[----:B------:R-:W-:Y:S01]  /*52f0*/  ISETP.GT.AND P2, PT, R4, 0x40, PT ;  /* 0x000000400400780c */ /* 0x000fe20003f44270 */
[--C-:B------:R-:W-:Y:S01]  /*5300*/  FFMA.FTZ R55, R55, UR5, -R45.reuse ;  /* 0x0000000537377c23 */ /* 0x100fe2000801082d */
[----:B----4-:R-:W-:Y:S01]  /*5310*/  FSEL R35, R39, -INF , P1 ;  /* 0xff80000027237808 */ /* 0x010fe20000800000 */
[----:B------:R-:W-:Y:S01]  /*5320*/  FFMA.FTZ R56, R56, UR5, -R45 ;  /* 0x0000000538387c23 */ /* 0x000fe2000801082d */
[----:B------:R-:W-:Y:S01]  /*5330*/  FMNMX.FTZ R38, R34, R37, !PT ;  /* 0x0000002522267209 */ /* 0x000fe20007810000 */
[----:B------:R-:W0:Y:S01]  /*5340*/  MUFU.EX2 R47, R47 ;  /* 0x0000002f002f7308 */ /* 0x000e220000000800 */
[----:B------:R-:W-:Y:S01]  /*5350*/  ISETP.GT.AND P1, PT, R4, 0x41, PT ;  /* 0x000000410400780c */ /* 0x000fe20003f24270 */
[----:B--2---:R-:W-:Y:S01]  /*5360*/  FADD.FTZ R53, R42, R209 ;  /* 0x000000d12a357221 */ /* 0x004fe20000010000 */
[----:B------:R-:W-:Y:S01]  /*5370*/  FSEL R36, R70, -INF , P2 ;  /* 0xff80000046247808 */ /* 0x000fe20001000000 */
[--C-:B------:R-:W-:Y:S01]  /*5380*/  FFMA.FTZ R57, R57, UR5, -R45.reuse ;  /* 0x0000000539397c23 */ /* 0x100fe2000801082d */
[----:B------:R-:W-:Y:S01]  /*5390*/  FMNMX.FTZ R39, R35, R38, !PT ;  /* 0x0000002623277209 */ /* 0x000fe20007810000 */
[--C-:B------:R-:W-:Y:S01]  /*53a0*/  FFMA.FTZ R58, R58, UR5, -R45.reuse ;  /* 0x000000053a3a7c23 */ /* 0x100fe2000801082d */
[----:B------:R-:W-:Y:S01]  /*53b0*/  ISETP.GT.AND P2, PT, R4, 0x48, PT ;  /* 0x000000480400780c */ /* 0x000fe20003f44270 */
[----:B------:R-:W-:Y:S01]  /*53c0*/  MUFU.EX2 R48, R48 ;  /* 0x0000003000307308 */ /* 0x000fe20000000800 */
[----:B------:R-:W-:Y:S01]  /*53d0*/  FSEL R37, R64, -INF , P1 ;  /* 0xff80000040257808 */ /* 0x000fe20000800000 */
[--C-:B------:R-:W-:Y:S01]  /*53e0*/  FFMA.FTZ R59, R59, UR5, -R45.reuse ;  /* 0x000000053b3b7c23 */ /* 0x100fe2000801082d */
[----:B------:R-:W-:Y:S01]  /*53f0*/  FMNMX.FTZ R40, R36, R39, !PT ;  /* 0x0000002724287209 */ /* 0x000fe20007810000 */
[--C-:B------:R-:W-:Y:S01]  /*5400*/  FFMA.FTZ R60, R60, UR5, -R45.reuse ;  /* 0x000000053c3c7c23 */ /* 0x100fe2000801082d */
[----:B------:R-:W-:Y:S01]  /*5410*/  ISETP.GT.AND P1, PT, R4, 0x49, PT ;  /* 0x000000490400780c */ /* 0x000fe20003f24270 */
[--C-:B------:R-:W-:Y:S01]  /*5420*/  FFMA.FTZ R61, R61, UR5, -R45.reuse ;  /* 0x000000053d3d7c23 */ /* 0x100fe2000801082d */
[----:B------:R-:W-:Y:S01]  /*5430*/  FSEL R38, R65, -INF , P2 ;  /* 0xff80000041267808 */ /* 0x000fe20001000000 */
[----:B------:R-:W1:Y:S01]  /*5440*/  MUFU.EX2 R49, R49 ;  /* 0x0000003100317308 */ /* 0x000e620000000800 */
[----:B------:R-:W-:Y:S01]  /*5450*/  FMNMX.FTZ R41, R37, R40, !PT ;  /* 0x0000002825297209 */ /* 0x000fe20007810000 */
[--C-:B------:R-:W-:Y:S01]  /*5460*/  FFMA.FTZ R62, R62, UR5, -R45.reuse ;  /* 0x000000053e3e7c23 */ /* 0x100fe2000801082d */
[----:B------:R-:W-:Y:S01]  /*5470*/  FSEL R39, R66, -INF , P1 ;  /* 0xff80000042277808 */ /* 0x000fe20000800000 */
[--C-:B------:R-:W-:Y:S01]  /*5480*/  FFMA.FTZ R63, R63, UR5, -R45.reuse ;  /* 0x000000053f3f7c23 */ /* 0x100fe2000801082d */
[----:B------:R-:W-:Y:S01]  /*5490*/  FMNMX.FTZ R4, R38, R41, !PT ;  /* 0x0000002926047209 */ /* 0x000fe20007810000 */
[----:B------:R-:W-:Y:S01]  /*54a0*/  FFMA.FTZ R2, R2, UR5, -R45 ;  /* 0x0000000502027c23 */ /* 0x000fe2000801082d */
[----:B------:R-:W-:Y:S01]  /*54b0*/  F2FP.BF16.F32.PACK_AB R209, R209, R42 ;  /* 0x0000002ad1d1723e */ /* 0x000fe200000010ff */
[----:B------:R-:W-:Y:S01]  /*54c0*/  MUFU.EX2 R50, R50 ;  /* 0x0000003200327308 */ /* 0x000fe20000000800 */
[----:B------:R-:W-:-:S02]  /*54d0*/  FMNMX.FTZ R4, R39, R4, !PT ;  /* 0x0000000427047209 */ /* 0x000fc40007810000 */
[----:B------:R-:W-:Y:S02]  /*54e0*/  CS2R R70, SRZ ;  /* 0x0000000000467805 */ /* 0x000fe4000001ff00 */
[----:B0-----:R-:W-:Y:S02]  /*54f0*/  F2FP.BF16.F32.PACK_AB R211, R47, R46 ;  /* 0x0000002e2fd3723e */ /* 0x001fe400000010ff */
[----:B------:R-:W-:Y:S02]  /*5500*/  CS2R R66, SRZ ;  /* 0x0000000000427805 */ /* 0x000fe4000001ff00 */
[----:B------:R-:W-:Y:S01]  /*5510*/  CS2R R64, SRZ ;  /* 0x0000000000407805 */ /* 0x000fe2000001ff00 */
[----:B------:R-:W0:Y:S01]  /*5520*/  SHFL.BFLY PT, R41, R4, 0x2, 0x1f ;  /* 0x0c401f0004297f89 */ /* 0x000e2200000e0000 */
[----:B------:R-:W-:Y:S01]  /*5530*/  CS2R R44, SRZ ;  /* 0x00000000002c7805 */ /* 0x000fe2000001ff00 */
[----:B------:R-:W2:Y:S01]  /*5540*/  MUFU.EX2 R51, R51 ;  /* 0x0000003300337308 */ /* 0x000ea20000000800 */
[----:B-1----:R-:W-:-:S07]  /*5550*/  F2FP.BF16.F32.PACK_AB R205, R49, R48 ;  /* 0x0000003031cd723e */ /* 0x002fce00000010ff */
[----:B------:R-:W-:Y:S08]  /*5560*/  MUFU.EX2 R52, R52 ;  /* 0x0000003400347308 */ /* 0x000ff00000000800 */
[----:B------:R-:W-:Y:S01]  /*5570*/  MUFU.EX2 R201, R54 ;  /* 0x0000003600c97308 */ /* 0x000fe20000000800 */
[----:B--2---:R-:W-:Y:S02]  /*5580*/  F2FP.BF16.F32.PACK_AB R207, R51, R50 ;  /* 0x0000003233cf723e */ /* 0x004fe400000010ff */
[----:B0-----:R-:W-:-:S05]  /*5590*/  FMNMX.FTZ R41, R4, R41, !PT ;  /* 0x0000002904297209 */ /* 0x001fca0007810000 */
[----:B------:R-:W-:Y:S01]  /*55a0*/  MUFU.EX2 R55, R55 ;  /* 0x0000003700377308 */ /* 0x000fe20000000800 */
[----:B------:R-:W0:Y:S07]  /*55b0*/  SHFL.BFLY PT, R4, R41, 0x1, 0x1f ;  /* 0x0c201f0029047f89 */ /* 0x000e2e00000e0000 */
[----:B------:R-:W1:Y:S08]  /*55c0*/  MUFU.EX2 R56, R56 ;  /* 0x0000003800387308 */ /* 0x000e700000000800 */
[----:B------:R-:W-:Y:S08]  /*55d0*/  MUFU.EX2 R57, R57 ;  /* 0x0000003900397308 */ /* 0x000ff00000000800 */
[----:B------:R-:W2:Y:S01]  /*55e0*/  MUFU.EX2 R58, R58 ;  /* 0x0000003a003a7308 */ /* 0x000ea20000000800 */
[----:B-1----:R-:W-:-:S02]  /*55f0*/  F2FP.BF16.F32.PACK_AB R203, R56, R55 ;  /* 0x0000003738cb723e */ /* 0x002fc400000010ff */
[----:B0-----:R-:W-:-:S04]  /*5600*/  FMNMX.FTZ R4, R41, R4, !PT ;  /* 0x0000000429047209 */ /* 0x001fc80007810000 */
        /* <DEDUP_REMOVED lines=28> */
[----:B--2---:R-:W-:Y:S01]  /*57d0*/  F2FP.BF16.F32.PACK_AB R197, R58, R57 ;  /* 0x000000393ac5723e */ /* 0x004fe200000010ff */
[----:B------:R-:W-:Y:S01]  /*57e0*/  MUFU.EX2 R20, R20 ;  /* 0x0000001400147308 */ /* 0x000fe20000000800 */
[----:B0-----:R-:W-:-:S07]  /*57f0*/  F2FP.BF16.F32.PACK_AB R199, R60, R59 ;  /* 0x0000003b3cc7723e */ /* 0x001fce00000010ff */
[----:B------:R-:W0:Y:S01]  /*5800*/  MUFU.EX2 R21, R21 ;  /* 0x0000001500157308 */ /* 0x000e220000000800 */
[----:B-1----:R-:W-:-:S07]  /*5810*/  F2FP.BF16.F32.PACK_AB R208, R18, R5 ;  /* 0x0000000512d0723e */ /* 0x002fce00000010ff */
[----:B------:R-:W-:Y:S08]  /*5820*/  MUFU.EX2 R24, R24 ;  /* 0x0000001800187308 */ /* 0x000ff00000000800 */
[----:B------:R-:W1:Y:S01]  /*5830*/  MUFU.EX2 R41, R26 ;  /* 0x0000001a00297308 */ /* 0x000e620000000800 */
[----:B0-----:R-:W-:-:S07]  /*5840*/  F2FP.BF16.F32.PACK_AB R210, R21, R20 ;  /* 0x0000001415d2723e */ /* 0x001fce00000010ff */
[----:B------:R0:W-:Y:S08]  /*5850*/  MUFU.EX2 R206, R27 ;  /* 0x0000001b00ce7308 */ /* 0x0001f00000000800 */
[----:B------:R-:W2:Y:S01]  /*5860*/  MUFU.EX2 R25, R25 ;  /* 0x0000001900197308 */ /* 0x000ea20000000800 */
[----:B0-----:R-:W-:Y:S01]  /*5870*/  FADD.FTZ R27, R5, R18 ;  /* 0x00000012051b7221 */ /* 0x001fe20000010000 */
[----:B-1----:R-:W-:-:S03]  /*5880*/  F2FP.BF16.F32.PACK_AB R204, R41, R24 ;  /* 0x0000001829cc723e */ /* 0x002fc600000010ff */
[----:B------:R-:W-:-:S03]  /*5890*/  FADD.FTZ R26, R20, R27 ;  /* 0x0000001b141a7221 */ /* 0x000fc60000010000 */
[----:B------:R0:W-:Y:S01]  /*58a0*/  MUFU.EX2 R43, R30 ;  /* 0x0000001e002b7308 */ /* 0x0001e20000000800 */
[----:B------:R-:W-:-:S04]  /*58b0*/  FADD.FTZ R27, R21, R26 ;  /* 0x0000001a151b7221 */ /* 0x000fc80000010000 */
[----:B------:R-:W-:-:S03]  /*58c0*/  FADD.FTZ R0, R24, R27 ;  /* 0x0000001b18007221 */ /* 0x000fc60000010000 */
[----:B------:R1:W-:Y:S01]  /*58d0*/  MUFU.EX2 R202, R31 ;  /* 0x0000001f00ca7308 */ /* 0x0003e20000000800 */
[----:B0-----:R-:W-:Y:S01]  /*58e0*/  FADD.FTZ R30, R46, R53 ;  /* 0x000000352e1e7221 */ /* 0x001fe20000010000 */
[----:B------:R-:W-:Y:S01]  /*58f0*/  FADD.FTZ R0, R41, R0 ;  /* 0x0000000029007221 */ /* 0x000fe20000010000 */
[----:B------:R-:W-:-:S05]  /*5900*/  CS2R R40, SRZ ;  /* 0x0000000000287805 */ /* 0x000fca000001ff00 */
[----:B------:R-:W0:Y:S01]  /*5910*/  MUFU.EX2 R28, R28 ;  /* 0x0000001c001c7308 */ /* 0x000e220000000800 */
[----:B-1----:R-:W-:Y:S01]  /*5920*/  FADD.FTZ R31, R47, R30 ;  /* 0x0000001e2f1f7221 */ /* 0x002fe20000010000 */
[----:B------:R-:W-:-:S03]  /*5930*/  CS2R R46, SRZ ;  /* 0x00000000002e7805 */ /* 0x000fc6000001ff00 */
[----:B------:R-:W-:Y:S01]  /*5940*/  FADD.FTZ R26, R48, R31 ;  /* 0x0000001f301a7221 */ /* 0x000fe20000010000 */
[----:B--2---:R-:W-:Y:S02]  /*5950*/  FADD.FTZ R31, R25, R0 ;  /* 0x00000000191f7221 */ /* 0x004fe40000010000 */
[----:B------:R-:W1:Y:S01]  /*5960*/  MUFU.EX2 R29, R29 ;  /* 0x0000001d001d7308 */ /* 0x000e620000000800 */
[----:B------:R-:W-:Y:S01]  /*5970*/  FADD.FTZ R27, R49, R26 ;  /* 0x0000001a311b7221 */ /* 0x000fe20000010000 */
[C---:B------:R-:W-:Y:S01]  /*5980*/  FADD.FTZ R31, R206.reuse, R31 ;  /* 0x0000001fce1f7221 */ /* 0x040fe20000010000 */
[----:B------:R-:W-:Y:S02]  /*5990*/  F2FP.BF16.F32.PACK_AB R206, R206, R25 ;  /* 0x00000019cece723e */ /* 0x000fe400000010ff */
[----:B------:R-:W-:Y:S01]  /*59a0*/  CS2R R48, SRZ ;  /* 0x0000000000307805 */ /* 0x000fe2000001ff00 */
[----:B------:R-:W-:Y:S01]  /*59b0*/  FADD.FTZ R0, R50, R27 ;  /* 0x0000001b32007221 */ /* 0x000fe20000010000 */
[----:B------:R-:W-:Y:S01]  /*59c0*/  CS2R R24, SRZ ;  /* 0x0000000000187805 */ /* 0x000fe2000001ff00 */
[----:B------:R-:W2:Y:S02]  /*59d0*/  MUFU.EX2 R32, R32 ;  /* 0x0000002000207308 */ /* 0x000ea40000000800 */
[----:B------:R-:W-:Y:S01]  /*59e0*/  FADD.FTZ R27, R51, R0 ;  /* 0x00000000331b7221 */ /* 0x000fe20000010000 */
[----:B0-----:R-:W-:Y:S01]  /*59f0*/  FADD.FTZ R0, R28, R31 ;  /* 0x0000001f1c007221 */ /* 0x001fe20000010000 */
[----:B------:R-:W-:-:S02]  /*5a00*/  F2FP.BF16.F32.PACK_AB R200, R43, R28 ;  /* 0x0000001c2bc8723e */ /* 0x000fc400000010ff */
[----:B------:R-:W-:Y:S01]  /*5a10*/  CS2R R50, SRZ ;  /* 0x0000000000327805 */ /* 0x000fe2000001ff00 */
[----:B------:R-:W-:Y:S01]  /*5a20*/  FADD.FTZ R26, R52, R27 ;  /* 0x0000001b341a7221 */ /* 0x000fe20000010000 */
[----:B------:R-:W-:Y:S01]  /*5a30*/  FADD.FTZ R0, R43, R0 ;  /* 0x000000002b007221 */ /* 0x000fe20000010000 */
[----:B------:R-:W-:Y:S01]  /*5a40*/  CS2R R42, SRZ ;  /* 0x00000000002a7805 */ /* 0x000fe2000001ff00 */
[----:B------:R-:W0:Y:S01]  /*5a50*/  MUFU.EX2 R33, R33 ;  /* 0x0000002100217308 */ /* 0x000e220000000800 */
[----:B------:R-:W-:Y:S01]  /*5a60*/  FADD.FTZ R26, R201, R26 ;  /* 0x0000001ac91a7221 */ /* 0x000fe20000010000 */
[----:B-1----:R-:W-:Y:S01]  /*5a70*/  FADD.FTZ R27, R29, R0 ;  /* 0x000000001d1b7221 */ /* 0x002fe20000010000 */
[----:B------:R-:W-:Y:S02]  /*5a80*/  F2FP.BF16.F32.PACK_AB R201, R201, R52 ;  /* 0x00000034c9c9723e */ /* 0x000fe400000010ff */
[----:B------:R-:W-:Y:S01]  /*5a90*/  CS2R R52, SRZ ;  /* 0x0000000000347805 */ /* 0x000fe2000001ff00 */
[----:B------:R-:W-:Y:S01]  /*5aa0*/  FADD.FTZ R31, R55, R26 ;  /* 0x0000001a371f7221 */ /* 0x000fe20000010000 */
[C---:B------:R-:W-:Y:S01]  /*5ab0*/  FADD.FTZ R27, R202.reuse, R27 ;  /* 0x0000001bca1b7221 */ /* 0x040fe20000010000 */
[----:B------:R-:W-:Y:S01]  /*5ac0*/  F2FP.BF16.F32.PACK_AB R202, R202, R29 ;  /* 0x0000001dcaca723e */ /* 0x000fe200000010ff */
[----:B------:R-:W1:Y:S01]  /*5ad0*/  MUFU.EX2 R34, R34 ;  /* 0x0000002200227308 */ /* 0x000e620000000800 */
[----:B------:R-:W-:Y:S01]  /*5ae0*/  FADD.FTZ R0, R56, R31 ;  /* 0x0000001f38007221 */ /* 0x000fe20000010000 */
[----:B--2---:R-:W-:Y:S01]  /*5af0*/  FADD.FTZ R26, R32, R27 ;  /* 0x0000001b201a7221 */ /* 0x004fe20000010000 */
[----:B------:R-:W-:-:S02]  /*5b00*/  CS2R R54, SRZ ;  /* 0x0000000000367805 */ /* 0x000fc4000001ff00 */
[----:B------:R-:W-:Y:S01]  /*5b10*/  CS2R R30, SRZ ;  /* 0x00000000001e7805 */ /* 0x000fe2000001ff00 */
[----:B------:R-:W-:Y:S01]  /*5b20*/  FADD.FTZ R5, R57, R0 ;  /* 0x0000000039057221 */ /* 0x000fe20000010000 */
[----:B------:R-:W-:Y:S02]  /*5b30*/  CS2R R56, SRZ ;  /* 0x0000000000387805 */ /* 0x000fe4000001ff00 */
[----:B------:R-:W-:Y:S01]  /*5b40*/  CS2R R28, SRZ ;  /* 0x00000000001c7805 */ /* 0x000fe2000001ff00 */
[----:B------:R-:W2:Y:S01]  /*5b50*/  MUFU.EX2 R35, R35 ;  /* 0x0000002300237308 */ /* 0x000ea20000000800 */
[C---:B0-----:R-:W-:Y:S01]  /*5b60*/  FADD.FTZ R21, R33.reuse, R26 ;  /* 0x0000001a21157221 */ /* 0x041fe20000010000 */
[----:B------:R-:W-:Y:S01]  /*5b70*/  FADD.FTZ R0, R58, R5 ;  /* 0x000000053a007221 */ /* 0x000fe20000010000 */
[----:B------:R-:W-:Y:S02]  /*5b80*/  F2FP.BF16.F32.PACK_AB R196, R33, R32 ;  /* 0x0000002021c4723e */ /* 0x000fe400000010ff */
[----:B------:R-:W-:-:S02]  /*5b90*/  CS2R R32, SRZ ;  /* 0x0000000000207805 */ /* 0x000fc4000001ff00 */
        /* <DEDUP_REMOVED lines=13> */
[----:B-1----:R-:W-:-:S07]  /*5c70*/  FADD.FTZ R18, R36, R21 ;  /* 0x0000001524127221 */ /* 0x002fce0000010000 */
[----:B------:R-:W1:Y:S01]  /*5c80*/  MUFU.EX2 R63, R63 ;  /* 0x0000003f003f7308 */ /* 0x000e620000000800 */
[C---:B--2---:R-:W-:Y:S01]  /*5c90*/  FADD.FTZ R0, R62.reuse, R5 ;  /* 0x000000053e007221 */ /* 0x044fe20000010000 */
[----:B------:R-:W-:Y:S02]  /*5ca0*/  F2FP.BF16.F32.PACK_AB R193, R62, R61 ;  /* 0x0000003d3ec1723e */ /* 0x000fe400000010ff */
[----:B------:R-:W-:-:S04]  /*5cb0*/  CS2R R60, SRZ ;  /* 0x00000000003c7805 */ /* 0x000fc8000001ff00 */
[----:B------:R-:W2:Y:S01]  /*5cc0*/  MUFU.EX2 R38, R38 ;  /* 0x0000002600267308 */ /* 0x000ea20000000800 */
[C---:B0-----:R-:W-:Y:S01]  /*5cd0*/  FADD.FTZ R21, R37.reuse, R18 ;  /* 0x0000001225157221 */ /* 0x041fe20000010000 */
[----:B------:R-:W-:Y:S02]  /*5ce0*/  F2FP.BF16.F32.PACK_AB R192, R37, R36 ;  /* 0x0000002425c0723e */ /* 0x000fe400000010ff */
[----:B------:R-:W-:-:S04]  /*5cf0*/  CS2R R36, SRZ ;  /* 0x0000000000247805 */ /* 0x000fc8000001ff00 */
[----:B------:R-:W0:Y:S01]  /*5d00*/  MUFU.EX2 R39, R39 ;  /* 0x0000002700277308 */ /* 0x000e220000000800 */
[----:B-1----:R-:W-:Y:S01]  /*5d10*/  FADD.FTZ R5, R63, R0 ;  /* 0x000000003f057221 */ /* 0x002fe20000010000 */
[----:B------:R-:W-:-:S06]  /*5d20*/  IMAD.MOV.U32 R0, RZ, RZ, 0x3f800000 ;  /* 0x3f800000ff007424 */ /* 0x000fcc00078e00ff */
[----:B------:R-:W1:Y:S01]  /*5d30*/  MUFU.EX2 R2, R2 ;  /* 0x0000000200027308 */ /* 0x000e620000000800 */
[----:B--2---:R-:W-:-:S04]  /*5d40*/  FADD.FTZ R18, R38, R21 ;  /* 0x0000001526127221 */ /* 0x004fc80000010000 */
[C---:B0-----:R-:W-:Y:S01]  /*5d50*/  FADD.FTZ R18, R39.reuse, R18 ;  /* 0x0000001227127221 */ /* 0x041fe20000010000 */
[----:B------:R-:W-:Y:S02]  /*5d60*/  F2FP.BF16.F32.PACK_AB R194, R39, R38 ;  /* 0x0000002627c2723e */ /* 0x000fe400000010ff */
[----:B------:R-:W-:Y:S01]  /*5d70*/  CS2R R38, SRZ ;  /* 0x0000000000267805 */ /* 0x000fe2000001ff00 */
[C---:B-1----:R-:W-:Y:S01]  /*5d80*/  FADD.FTZ R5, R2.reuse, R5 ;  /* 0x0000000502057221 */ /* 0x042fe20000010000 */
[----:B------:R-:W-:Y:S02]  /*5d90*/  F2FP.BF16.F32.PACK_AB R195, R2, R63 ;  /* 0x0000003f02c3723e */ /* 0x000fe400000010ff */
[----:B------:R-:W-:Y:S02]  /*5da0*/  CS2R R62, SRZ ;  /* 0x00000000003e7805 */ /* 0x000fe4000001ff00 */
[----:B------:R-:W-:Y:S01]  /*5db0*/  MOV R2, 0x3f800000 ;  /* 0x3f80000000027802 */ /* 0x000fe20000000f00 */
[----:B------:R-:W-:Y:S06]  /*5dc0*/  @!P1 BRA `(.L_x_2427) ;  /* 0x0000004000d49947 */ /* 0x000fec0003800000 */
[----:B------:R-:W-:Y:S01]  /*5dd0*/  R2UR UR4, R17 ;  /* 0x00000000110472ca */ /* 0x000fe200000e0000 */
[----:B------:R-:W-:Y:S01]  /*5de0*/  IMAD.MOV.U32 R228, RZ, RZ, R3 ;  /* 0x000000ffffe47224 */ /* 0x000fe200078e0003 */
[----:B------:R-:W-:Y:S01]  /*5df0*/  MOV R151, RZ ;  /* 0x000000ff00977202 */ /* 0x000fe20000000f00 */
[----:B------:R-:W-:Y:S01]  /*5e00*/  IMAD.MOV.U32 R21, RZ, RZ, R4 ;  /* 0x000000ffff157224 */ /* 0x000fe200078e0004 */
[----:B------:R-:W-:Y:S01]  /*5e10*/  UMOV UR60, UR36 ;  /* 0x00000024003c7c82 */ /* 0x000fe20008000000 */
[----:B------:R-:W-:Y:S01]  /*5e20*/  IMAD.MOV.U32 R2, RZ, RZ, 0x3f800000 ;  /* 0x3f800000ff027424 */ /* 0x000fe200078e00ff */
[----:B------:R-:W-:-:S07]  /*5e30*/  ULDC UR37, c[0x0][0x9d8] ;  /* 0x0002760000257ab9 */ /* 0x000fce0000000800 */
[----:B------:R-:W-:-:S07]  /*5e40*/  IMAD.U32 R20, RZ, RZ, UR4 ;  /* 0x00000004ff147e24 */ /* 0x000fce000f8e00ff */
.L_x_2438:
[----:B------:R-:W-:Y:S01]  /*5e50*/  R2UR UR5, R20 ;  /* 0x00000000140572ca */ /* 0x000fe200000e0000 */
[----:B------:R-:W-:-:S04]  /*5e60*/  UISETP.NE.AND UP0, UPT, UR60, 0x1, UPT ;  /* 0x000000013c00788c */ /* 0x000fc8000bf05270 */
[----:B------:R-:W-:-:S08]  /*5e70*/  USEL UR4, URZ, 0x1, UP0 ;  /* 0x000000013f047887 */ /* 0x000fd00008000000 */
[----:B------:R-:W-:-:S06]  /*5e80*/  ULOP3.LUT UR4, UR5, UR4, URZ, 0x3c, !UPT ;  /* 0x0000000405047292 */ /* 0x000fcc000f8e3c3f */
[----:B------:R-:W-:Y:S01]  /*5e90*/  IMAD.U32 R17, RZ, RZ, UR4 ;  /* 0x00000004ff117e24 */ /* 0x000fe2000f8e00ff */
[----:B------:R-:W-:Y:S06]  /*5ea0*/  @!P0 BRA `(.L_x_2428) ;  /* 0x0000000000048947 */ /* 0x000fec0003800000 */
[----:B------:R-:W-:Y:S01]  /*5eb0*/  BPT.TRAP 0x1 ;  /* 0x000000040000795c */ /* 0x000fe20000300000 */
.L_x_2428:
[----:B------:R-:W-:Y:S01]  /*5ec0*/  R2UR UR4, R16 ;  /* 0x00000000100472ca */ /* 0x000fe200000e0000 */
[----:B------:R-:W-:Y:S01]  /*5ed0*/  UIADD3 UR36, UR60, 0x1, URZ ;  /* 0x000000013c247890 */ /* 0x000fe2000fffe03f */
[----:B------:R-:W-:-:S03]  /*5ee0*/  R2UR UR5, R17 ;  /* 0x00000000110572ca */ /* 0x000fc600000e0000 */
[----:B------:R-:W-:-:S04]  /*5ef0*/  UISETP.NE.AND UP0, UPT, UR36, 0x2, UPT ;  /* 0x000000022400788c */ /* 0x000fc8000bf05270 */
[----:B------:R-:W-:-:S04]  /*5f00*/  USEL UR36, UR36, URZ, UP0 ;  /* 0x0000003f24247287 */ /* 0x000fc80008000000 */
[----:B------:R-:W-:Y:S02]  /*5f10*/  ULEA UR4, UR36, UR4, 0x3 ;  /* 0x0000000424047291 */ /* 0x000fe4000f8e183f */
[----:B------:R-:W-:-:S04]  /*5f20*/  IMAD.U32 R4, RZ, RZ, UR5 ;  /* 0x00000005ff047e24 */ /* 0x000fc8000f8e00ff */
[----:B------:R-:W-:Y:S01]  /*5f30*/  IMAD.U32 R3, RZ, RZ, UR4 ;  /* 0x00000004ff037e24 */ /* 0x000fe2000f8e00ff */
[----:B------:R-:W-:-:S04]  /*5f40*/  SHF.L.U32 R4, R4, 0x1f, RZ ;  /* 0x0000001f04047819 */ /* 0x000fc800000006ff */
[----:B------:R0:W1:Y:S01]  /*5f50*/  SYNCS.PHASECHK.TRANS64.TRYWAIT P1, [UR4+0x38830], R4 ;  /* 0x03883004ff0075a7 */ /* 0x0000620008020144 */
[----:B------:R-:W-:Y:S05]  /*5f60*/  @!P0 BRA `(.L_x_2429) ;  /* 0x0000000000048947 */ /* 0x000fea0003800000 */
[----:B------:R-:W-:Y:S01]  /*5f70*/  BPT.TRAP 0x1 ;  /* 0x000000040000795c */ /* 0x000fe20000300000 */
.L_x_2429:
[----:B-1----:R-:W-:Y:S05]  /*5f80*/  @P1 BRA `(.L_x_2430) ;  /* 0x00000000000c1947 */ /* 0x002fea0003800000 */
[----:B------:R-:W-:-:S13]  /*5f90*/  R2UR UR4, R3 ;  /* 0x00000000030472ca */ /* 0x000fda00000e0000 */
[----:B------:R-:W1:Y:S02]  /*5fa0*/  SYNCS.PHASECHK.TRANS64.TRYWAIT P1, [UR4+0x38830], R4 ;  /* 0x03883004ff0075a7 */ /* 0x000e640008020144 */
[----:B-1----:R-:W-:Y:S05]  /*5fb0*/  @!P1 BRA `(.L_x_2431) ;  /* 0x0000012000a89947 */ /* 0x002fea0003800000 */
.L_x_2430:
        /* <DEDUP_REMOVED lines=25> */
[----:B------:R-:W-:Y:S01]  /*6150*/  UMOV UR59, 0x40000040 ;  /* 0x40000040003b7882 */ /* 0x000fe20000000000 */
[----:B------:R-:W-:Y:S01]  /*6160*/  UMOV UR56, UR6 ;  /* 0x0000000600387c82 */ /* 0x000fe20008000000 */
[----:B------:R-:W-:Y:S01]  /*6170*/  UMOV UR57, UR7 ;  /* 0x0000000700397c82 */ /* 0x000fe20008000000 */
        /* <DEDUP_REMOVED lines=56> */
[----:B------:R-:W-:Y:S01]  /*6500*/  UMOV UR59, 0x40000040 ;  /* 0x40000040003b7882 */ /* 0x000fe20000000000 */
[----:B------:R-:W-:Y:S01]  /*6510*/  UMOV UR56, UR6 ;  /* 0x0000000600387c82 */ /* 0x000fe20008000000 */
[----:B------:R-:W-:Y:S01]  /*6520*/  UMOV UR57, UR7 ;  /* 0x0000000700397c82 */ /* 0x000fe20008000000 */
        /* <DEDUP_REMOVED lines=95> */
[----:B------:R-:W-:Y:S01]  /*6b20*/  UMOV UR59, 0x40000040 ;  /* 0x40000040003b7882 */ /* 0x000fe20000000000 */
[----:B------:R-:W-:Y:S01]  /*6b30*/  UMOV UR56, UR6 ;  /* 0x0000000600387c82 */ /* 0x000fe20008000000 */
[----:B------:R-:W-:Y:S01]  /*6b40*/  UMOV UR57, UR7 ;  /* 0x0000000700397c82 */ /* 0x000fe20008000000 */
[----:B------:R-:W-:Y:S02]  /*6b50*/  R2UR UR6, R8 ;  /* 0x00000000080672ca */ /* 0x000fe400000e0000 */
[----:B------:R-:W-:Y:S01]  /*6b60*/  R2UR UR7, R9 ;  /* 0x00000000090772ca */ /* 0x000fe200000e0000 */
[----:B------:R-:W-:Y:S02]  /*6b70*/  WARPGROUP.DEPBAR.LE gsb0, 0x0 ;  /* 0x00008000000079c5 */ /* 0x000fe40000010000 */
[----:B-1----:R-:W-:-:S06]  /*6b80*/  WARPGROUP.ARRIVE ;  /* 0x00000000000079c5 */ /* 0x002fcc0000000000 */
[----:B------:R-:W-:Y:S01]  /*6b90*/  HGMMA.64x16x16.F32.BF16 R152, gdesc[UR56], RZ, !UPT, gsb0 ;  /* 0x00200000389879f0 */ /* 0x000fe2000c0018ff */
[----:B------:R-:W-:Y:S01]  /*6ba0*/  UIADD3 UR58, UR4, 0x2, URZ ;  /* 0x00000002043a7890 */ /* 0x000fe2000fffe03f */
[----:B------:R-:W-:Y:S01]  /*6bb0*/  UMOV UR59, 0x40000040 ;  /* 0x40000040003b7882 */ /* 0x000fe20000000000 */
[----:B------:R-:W-:Y:S01]  /*6bc0*/  UMOV UR56, UR14 ;  /* 0x0000000e00387c82 */ /* 0x000fe20008000000 */
[----:B------:R-:W-:Y:S01]  /*6bd0*/  UMOV UR57, UR15 ;  /* 0x0000000f00397c82 */ /* 0x000fe20008000000 */
[----:B------:R-:W-:Y:S02]  /*6be0*/  WARPGROUP.DEPBAR.LE gsb0, 0x0 ;  /* 0x00008000000079c5 */ /* 0x000fe40000010000 */
[----:B------:R-:W-:-:S06]  /*6bf0*/  WARPGROUP.ARRIVE ;  /* 0x00000000000079c5 */ /* 0x000fcc0000000000 */
[----:B------:R-:W-:Y:S01]  /*6c00*/  HGMMA.64x16x16.F32.BF16 R184, gdesc[UR56], R184, gsb0 ;  /* 0x0020000038b879f0 */ /* 0x000fe200080018b8 */
        /* <DEDUP_REMOVED lines=25> */
[----:B------:R-:W-:Y:S01]  /*6da0*/  UIADD3 UR14, UR4, 0x282, URZ ;  /* 0x00000282040e7890 */ /* 0x000fe2000fffe03f */
[----:B------:R-:W-:Y:S01]  /*6db0*/  UMOV UR15, 0x40000040 ;  /* 0x40000040000f7882 */ /* 0x000fe20000000000 */
        /* <DEDUP_REMOVED lines=368> */
.L_x_2432:
        /* <DEDUP_REMOVED lines=8> */
.L_x_2433:
[----:B--2---:R-:W-:Y:S05]  /*8540*/  @P1 BRA `(.L_x_2434) ;  /* 0x0000000000081947 */ /* 0x004fea0003800000 */
[----:B------:R-:W2:Y:S02]  /*8550*/  SYNCS.PHASECHK.TRANS64.TRYWAIT P1, [UR4+0x38850], R0 ;  /* 0x03885000ff0075a7 */ /* 0x000ea40008020144 */
[----:B--2---:R-:W-:Y:S05]  /*8560*/  @!P1 BRA `(.L_x_2435) ;  /* 0x000000fc00589947 */ /* 0x004fea0003800000 */
.L_x_2434:
        /* <DEDUP_REMOVED lines=37> */
.L_x_2436:
[----:B------:R-:W-:Y:S01]  /*87c0*/  R2UR UR6, R213 ;  /* 0x00000000d50672ca */ /* 0x000fe200000e0000 */
[----:B-12---:R-:W-:Y:S01]  /*87d0*/  FMUL.FTZ R0, R187, UR37 ;  /* 0x00000025bb007c20 */ /* 0x006fe20008410000 */
[----:B------:R-:W-:Y:S01]  /*87e0*/  R2UR UR5, R214 ;  /* 0x00000000d60572ca */ /* 0x000fe200000e0000 */
[----:B------:R-:W-:Y:S01]  /*87f0*/  FMUL.FTZ R187, R188, UR37 ;  /* 0x00000025bcbb7c20 */ /* 0x000fe20008410000 */
[----:B------:R-:W-:Y:S01]  /*8800*/  FMUL.FTZ R188, R177, UR37 ;  /* 0x00000025b1bc7c20 */ /* 0x000fe20008410000 */
[----:B------:R-:W-:Y:S01]  /*8810*/  FMUL.FTZ R177, R179, UR37 ;  /* 0x00000025b3b17c20 */ /* 0x000fe20008410000 */
[----:B------:R-:W-:Y:S01]  /*8820*/  FMUL.FTZ R2, R186, UR37 ;  /* 0x00000025ba027c20 */ /* 0x000fe20008410000 */
[----:B------:R-:W-:Y:S01]  /*8830*/  FMUL.FTZ R186, R189, UR37 ;  /* 0x00000025bdba7c20 */ /* 0x000fe20008410000 */
[----:B------:R-:W-:Y:S01]  /*8840*/  R2UR UR7, R23 ;  /* 0x00000000170772ca */ /* 0x000fe200000e0000 */
[----:B------:R-:W-:Y:S01]  /*8850*/  FMUL.FTZ R192, R184, UR37 ;  /* 0x00000025b8c07c20 */ /* 0x000fe20008410000 */
[----:B------:R-:W-:Y:S01]  /*8860*/  FMUL.FTZ R184, R191, UR37 ;  /* 0x00000025bfb87c20 */ /* 0x000fe20008410000 */
[----:B------:R-:W-:Y:S01]  /*8870*/  FMUL.FTZ R191, R181, UR37 ;  /* 0x00000025b5bf7c20 */ /* 0x000fe20008410000 */
[----:B------:R-:W-:Y:S01]  /*8880*/  FMUL.FTZ R185, R185, UR37 ;  /* 0x00000025b9b97c20 */ /* 0x000fe20008410000 */
[----:B------:R-:W-:Y:S01]  /*8890*/  UISETP.NE.AND UP0, UPT, UR6, URZ, UPT ;  /* 0x0000003f0600728c */ /* 0x000fe2000bf05270 */
[----:B------:R-:W-:Y:S01]  /*88a0*/  R2UR UR6, R212 ;  /* 0x00000000d40672ca */ /* 0x000fe200000e0000 */
[----:B0-----:R-:W-:-:S02]  /*88b0*/  VIADD R4, R216, UR5 ;  /* 0x00000005d8047c36 */ /* 0x001fc40008000000 */
[----:B------:R-:W-:Y:S01]  /*88c0*/  FMUL.FTZ R181, R169, UR37 ;  /* 0x00000025a9b57c20 */ /* 0x000fe20008410000 */
[----:B------:R-:W0:Y:S01]  /*88d0*/  MUFU.TANH R192, R192 ;  /* 0x000000c000c07308 */ /* 0x000e220000002400 */
[----:B------:R-:W-:Y:S01]  /*88e0*/  FMUL.FTZ R20, R190, UR37 ;  /* 0x00000025be147c20 */ /* 0x000fe20008410000 */
[----:B------:R-:W-:Y:S01]  /*88f0*/  PLOP3.LUT P1, PT, PT, PT, UP0, 0x80, 0x0 ;  /* 0x000000000000781c */ /* 0x000fe20003f2f008 */
[----:B------:R-:W-:Y:S01]  /*8900*/  FMUL.FTZ R190, R176, UR37 ;  /* 0x00000025b0be7c20 */ /* 0x000fe20008410000 */
[----:B------:R-:W-:Y:S01]  /*8910*/  PLOP3.LUT P2, PT, PT, PT, UP0, 0x80, 0x0 ;  /* 0x000000000000781c */ /* 0x000fe20003f4f008 */
[----:B------:R-:W-:Y:S01]  /*8920*/  FMUL.FTZ R193, R173, UR37 ;  /* 0x00000025adc17c20 */ /* 0x000fe20008410000 */
[----:B------:R-:W-:Y:S01]  /*8930*/  MOV R169, UR7 ;  /* 0x0000000700a97c02 */ /* 0x000fe20008000f00 */
[----:B------:R-:W-:Y:S01]  /*8940*/  @UP0 ULDC UR5, c[0x0][0x44c] ;  /* 0x0001130000050ab9 */ /* 0x000fe20000000800 */
[----:B------:R-:W1:Y:S01]  /*8950*/  MUFU.TANH R185, R185 ;  /* 0x000000b900b97308 */ /* 0x000e620000002400 */
        /* <DEDUP_REMOVED lines=12> */
[----:B------:R-:W-:Y:S01]  /*8a20*/  UMOV UR5, 0x1 ;  /* 0x0000000100057882 */ /* 0x000fe20000000000 */
[----:B------:R-:W-:Y:S01]  /*8a30*/  FMUL.FTZ R179, R168, UR37 ;  /* 0x00000025a8b37c20 */ /* 0x000fe20008410000 */
[----:B------:R-:W-:Y:S01]  /*8a40*/  UIMAD UR5, UR61, -0x50, UR5 ;  /* 0xffffffb03d0578a4 */ /* 0x000fe2000f8e0205 */
[----:B------:R-:W-:Y:S01]  /*8a50*/  IMAD.MOV.U32 R168, RZ, RZ, -0x2 ;  /* 0xfffffffeffa87424 */ /* 0x000fe200078e00ff */
[----:B------:R-:W3:Y:S01]  /*8a60*/  SHFL.IDX PT, R189, R4, RZ, 0x1c1f ;  /* 0x001c1fff04bd7589 */ /* 0x000ee200000e0000 */
[----:B------:R-:W4:Y:S01]  /*8a70*/  MUFU.TANH R186, R186 ;  /* 0x000000ba00ba7308 */ /* 0x000f220000002400 */
[----:B------:R-:W-:Y:S01]  /*8a80*/  FMUL.FTZ R162, R162, UR37 ;  /* 0x00000025a2a27c20 */ /* 0x000fe20008410000 */
[----:B------:R-:W-:Y:S01]  /*8a90*/  FMUL.FTZ R159, R159, UR37 ;  /* 0x000000259f9f7c20 */ /* 0x000fe20008410000 */
[----:B------:R-:W-:Y:S01]  /*8aa0*/  IMAD R168, R215, R168, UR5 ;  /* 0x00000005d7a87e24 */ /* 0x000fe2000f8e02a8 */
[----:B------:R-:W-:Y:S01]  /*8ab0*/  ULDC UR5, c[0x0][0x988] ;  /* 0x0002620000057ab9 */ /* 0x000fe20000000800 */
[----:B------:R-:W-:Y:S01]  /*8ac0*/  FMUL.FTZ R163, R163, UR37 ;  /* 0x00000025a3a37c20 */ /* 0x000fe20008410000 */
[----:B------:R-:W-:Y:S01]  /*8ad0*/  FMUL.FTZ R166, R166, UR37 ;  /* 0x00000025a6a67c20 */ /* 0x000fe20008410000 */
[----:B------:R-:W-:Y:S01]  /*8ae0*/  FMUL.FTZ R167, R167, UR37 ;  /* 0x00000025a7a77c20 */ /* 0x000fe20008410000 */
[----:B------:R-:W-:Y:S01]  /*8af0*/  IADD3 R168, -R169, UR6, R168 ;  /* 0x00000006a9a87c10 */ /* 0x000fe2000fffe1a8 */
[----:B------:R-:W5:Y:S01]  /*8b00*/  MUFU.TANH R190, R190 ;  /* 0x000000be00be7308 */ /* 0x000f620000002400 */
[----:B------:R-:W-:Y:S01]  /*8b10*/  R2UR UR6, R3 ;  /* 0x00000000030672ca */ /* 0x000fe200000e0000 */
[----:B------:R-:W-:Y:S01]  /*8b20*/  FMUL.FTZ R154, R154, UR37 ;  /* 0x000000259a9a7c20 */ /* 0x000fe20008410000 */
[----:B------:R-:W-:Y:S01]  /*8b30*/  FMUL.FTZ R155, R155, UR37 ;  /* 0x000000259b9b7c20 */ /* 0x000fe20008410000 */
[----:B------:R-:W-:Y:S01]  /*8b40*/  FMUL.FTZ R158, R158, UR37 ;  /* 0x000000259e9e7c20 */ /* 0x000fe20008410000 */
[----:B------:R-:W2:Y:S03]  /*8b50*/  S2UR UR7, SR_CgaCtaId ;  /* 0x00000000000779c3 */ /* 0x000ea60000008800 */
[----:B------:R-:W5:Y:S01]  /*8b60*/  MUFU.TANH R188, R188 ;  /* 0x000000bc00bc7308 */ /* 0x000f620000002400 */
[----:B---3--:R-:W-:-:S05]  /*8b70*/  IMAD.IADD R189, R168, 0x1, R189 ;  /* 0x00000001a8bd7824 */ /* 0x008fca00078e02bd */
[----:B------:R-:W-:Y:S02]  /*8b80*/  UIADD3 UR6, UR6, 0x38840, URZ ;  /* 0x0003884006067890 */ /* 0x000fe4000fffe03f */
[----:B------:R-:W3:Y:S01]  /*8b90*/  MUFU.TANH R178, R178 ;  /* 0x000000b200b27308 */ /* 0x000ee20000002400 */
[C---:B------:R-:W-:Y:S02]  /*8ba0*/  ISETP.GT.AND P1, PT, R189.reuse, RZ, PT ;  /* 0x000000ffbd00720c */ /* 0x040fe40003f24270 */
[----:B------:R-:W-:Y:S02]  /*8bb0*/  ISETP.GT.AND P2, PT, R189, 0x1, PT ;  /* 0x00000001bd00780c */ /* 0x000fe40003f44270 */
[----:B0-----:R-:W-:-:S03]  /*8bc0*/  FSEL R160, R192, -INF , P1 ;  /* 0xff800000c0a07808 */ /* 0x001fc60000800000 */
[----:B------:R-:W0:Y:S01]  /*8bd0*/  MUFU.TANH R191, R191 ;  /* 0x000000bf00bf7308 */ /* 0x000e220000002400 */
[----:B------:R-:W-:Y:S02]  /*8be0*/  ISETP.GT.AND P1, PT, R189, 0x8, PT ;  /* 0x00000008bd00780c */ /* 0x000fe40003f24270 */
[----:B-1----:R-:W-:Y:S01]  /*8bf0*/  FSEL R169, R185, -INF , P2 ;  /* 0xff800000b9a97808 */ /* 0x002fe20001000000 */
[----:B------:R-:W-:Y:S01]  /*8c00*/  FMUL.FTZ R185, R161, UR37 ;  /* 0x00000025a1b97c20 */ /* 0x000fe20008410000 */
[----:B------:R-:W-:Y:S01]  /*8c10*/  FMNMX.FTZ R172, R160, R21, !PT ;  /* 0x00000015a0ac7209 */ /* 0x000fe20007810000 */
[----:B--2---:R-:W-:Y:S01]  /*8c20*/  UPRMT UR6, UR7, 0x654, UR6 ;  /* 0x0000065407067896 */ /* 0x004fe20008000006 */
[----:B------:R-:W-:Y:S01]  /*8c30*/  ISETP.GT.AND P2, PT, R189, 0x9, PT ;  /* 0x00000009bd00780c */ /* 0x000fe20003f44270 */
[----:B------:R1:W-:Y:S01]  /*8c40*/  MUFU.TANH R192, R173 ;  /* 0x000000ad00c07308 */ /* 0x0003e20000002400 */
[----:B------:R-:W-:Y:S02]  /*8c50*/  FSEL R161, R187, -INF , P1 ;  /* 0xff800000bba17808 */ /* 0x000fe40000800000 */
[----:B------:R-:W-:-:S02]  /*8c60*/  FMNMX.FTZ R194, R169, R172, !PT ;  /* 0x000000aca9c27209 */ /* 0x000fc40007810000 */
[----:B------:R-:W-:Y:S02]  /*8c70*/  ISETP.GT.AND P1, PT, R189, 0x10, PT ;  /* 0x00000010bd00780c */ /* 0x000fe40003f24270 */
[----:B----4-:R-:W-:Y:S01]  /*8c80*/  FSEL R172, R186, -INF , P2 ;  /* 0xff800000baac7808 */ /* 0x010fe20001000000 */
[----:B------:R-:W2:Y:S01]  /*8c90*/  MUFU.TANH R179, R179 ;  /* 0x000000b300b37308 */ /* 0x000ea20000002400 */
[----:B-1----:R-:W-:Y:S01]  /*8ca0*/  FMNMX.FTZ R173, R161, R194, !PT ;  /* 0x000000c2a1ad7209 */ /* 0x002fe20007810000 */
[----:B------:R-:W-:Y:S01]  /*8cb0*/  FMUL.FTZ R186, R164, UR37 ;  /* 0x00000025a4ba7c20 */ /* 0x000fe20008410000 */
[----:B------:R-:W-:Y:S01]  /*8cc0*/  ISETP.GT.AND P2, PT, R189, 0x11, PT ;  /* 0x00000011bd00780c */ /* 0x000fe20003f44270 */
[----:B------:R-:W-:Y:S01]  /*8cd0*/  SYNCS.ARRIVE.TRANS64.RED.A1T0 RZ, [UR6], RZ ;  /* 0x000000ffffff79a7 */ /* 0x000fe20008100406 */
[----:B-----5:R-:W-:Y:S02]  /*8ce0*/  FSEL R164, R190, -INF , P1 ;  /* 0xff800000bea47808 */ /* 0x020fe40000800000 */
[----:B------:R-:W-:Y:S01]  /*8cf0*/  FMNMX.FTZ R187, R172, R173, !PT ;  /* 0x000000adacbb7209 */ /* 0x000fe20007810000 */
[----:B------:R-:W1:Y:S01]  /*8d00*/  MUFU.TANH R181, R181 ;  /* 0x000000b500b57308 */ /* 0x000e620000002400 */
[----:B------:R-:W-:-:S02]  /*8d10*/  FSEL R173, R188, -INF , P2 ;  /* 0xff800000bcad7808 */ /* 0x000fc40001000000 */
[----:B------:R-:W-:Y:S02]  /*8d20*/  ISETP.GT.AND P1, PT, R189, 0x18, PT ;  /* 0x00000018bd00780c */ /* 0x000fe40003f24270 */
[----:B------:R-:W-:Y:S01]  /*8d30*/  FMNMX.FTZ R188, R164, R187, !PT ;  /* 0x000000bba4bc7209 */ /* 0x000fe20007810000 */
[----:B------:R-:W-:Y:S01]  /*8d40*/  FMUL.FTZ R187, R165, UR37 ;  /* 0x00000025a5bb7c20 */ /* 0x000fe20008410000 */
[----:B------:R-:W-:Y:S01]  /*8d50*/  ISETP.GT.AND P2, PT, R189, 0x19, PT ;  /* 0x00000019bd00780c */ /* 0x000fe20003f44270 */
[----:B------:R-:W4:Y:S01]  /*8d60*/  MUFU.TANH R180, R180 ;  /* 0x000000b400b47308 */ /* 0x000f220000002400 */
[----:B---3--:R-:W-:Y:S02]  /*8d70*/  FSEL R178, R178, -INF , P1 ;  /* 0xff800000b2b27808 */ /* 0x008fe40000800000 */
[----:B------:R-:W-:Y:S01]  /*8d80*/  FMNMX.FTZ R195, R173, R188, !PT ;  /* 0x000000bcadc37209 */ /* 0x000fe20007810000 */
[----:B------:R-:W-:Y:S01]  /*8d90*/  FMUL.FTZ R188, R152, UR37 ;  /* 0x0000002598bc7c20 */ /* 0x000fe20008410000 */
[----:B------:R-:W-:-:S02]  /*8da0*/  ISETP.GT.AND P1, PT, R189, 0x20, PT ;  /* 0x00000020bd00780c */ /* 0x000fc40003f24270 */
[----:B0-----:R-:W-:Y:S01]  /*8db0*/  FSEL R165, R191, -INF , P2 ;  /* 0xff800000bfa57808 */ /* 0x001fe20001000000 */
[----:B------:R-:W0:Y:S01]  /*8dc0*/  MUFU.TANH R193, R193 ;  /* 0x000000c100c17308 */ /* 0x000e220000002400 */
[----:B------:R-:W-:Y:S02]  /*8dd0*/  FMNMX.FTZ R190, R178, R195, !PT ;  /* 0x000000c3b2be7209 */ /* 0x000fe40007810000 */
[----:B------:R-:W-:Y:S02]  /*8de0*/  ISETP.GT.AND P2, PT, R189, 0x21, PT ;  /* 0x00000021bd00780c */ /* 0x000fe40003f44270 */
[----:B--2---:R-:W-:Y:S02]  /*8df0*/  FSEL R152, R179, -INF , P1 ;  /* 0xff800000b3987808 */ /* 0x004fe40000800000 */
[----:B------:R-:W-:Y:S01]  /*8e00*/  FMNMX.FTZ R191, R165, R190, !PT ;  /* 0x000000bea5bf7209 */ /* 0x000fe20007810000 */
[----:B------:R-:W2:Y:S01]  /*8e10*/  MUFU.TANH R185, R185 ;  /* 0x000000b900b97308 */ /* 0x000ea20000002400 */
[----:B------:R-:W-:Y:S01]  /*8e20*/  ISETP.GT.AND P1, PT, R189, 0x28, PT ;  /* 0x00000028bd00780c */ /* 0x000fe20003f24270 */
[----:B------:R-:W-:Y:S01]  /*8e30*/  FMUL.FTZ R190, R153, UR37 ;  /* 0x0000002599be7c20 */ /* 0x000fe20008410000 */
[----:B-1----:R-:W-:-:S02]  /*8e40*/  FSEL R179, R181, -INF , P2 ;  /* 0xff800000b5b37808 */ /* 0x002fc40001000000 */
[----:B------:R-:W-:Y:S01]  /*8e50*/  FMNMX.FTZ R194, R152, R191, !PT ;  /* 0x000000bf98c27209 */ /* 0x000fe20007810000 */
[----:B------:R-:W-:Y:S01]  /*8e60*/  FMUL.FTZ R191, R156, UR37 ;  /* 0x000000259cbf7c20 */ /* 0x000fe20008410000 */
[----:B------:R-:W-:Y:S01]  /*8e70*/  ISETP.GT.AND P2, PT, R189, 0x29, PT ;  /* 0x00000029bd00780c */ /* 0x000fe20003f44270 */
[----:B------:R-:W1:Y:S01]  /*8e80*/  MUFU.TANH R186, R186 ;  /* 0x000000ba00ba7308 */ /* 0x000e620000002400 */
[----:B----4-:R-:W-:Y:S02]  /*8e90*/  FSEL R153, R180, -INF , P1 ;  /* 0xff800000b4997808 */ /* 0x010fe40000800000 */
[----:B------:R-:W-:Y:S02]  /*8ea0*/  FMNMX.FTZ R194, R179, R194, !PT ;  /* 0x000000c2b3c27209 */ /* 0x000fe40007810000 */
[----:B------:R-:W-:Y:S02]  /*8eb0*/  ISETP.GT.AND P1, PT, R189, 0x30, PT ;  /* 0x00000030bd00780c */ /* 0x000fe40003f24270 */
[----:B0-----:R-:W-:Y:S01]  /*8ec0*/  FSEL R180, R193, -INF , P2 ;  /* 0xff800000c1b47808 */ /* 0x001fe20001000000 */
[----:B------:R-:W0:Y:S01]  /*8ed0*/  MUFU.TANH R187, R187 ;  /* 0x000000bb00bb7308 */ /* 0x000e220000002400 */
[----:B------:R-:W-:-:S02]  /*8ee0*/  FMNMX.FTZ R193, R153, R194, !PT ;  /* 0x000000c299c17209 */ /* 0x000fc40007810000 */
[C---:B------:R-:W-:Y:S02]  /*8ef0*/  ISETP.GT.AND P2, PT, R189.reuse, 0x31, PT ;  /* 0x00000031bd00780c */ /* 0x040fe40003f44270 */
[----:B------:R-:W-:Y:S02]  /*8f00*/  FSEL R181, R192, -INF , P1 ;  /* 0xff800000c0b57808 */ /* 0x000fe40000800000 */
[----:B------:R-:W-:Y:S01]  /*8f10*/  FMNMX.FTZ R192, R180, R193, !PT ;  /* 0x000000c1b4c07209 */ /* 0x000fe20007810000 */
[----:B------:R-:W3:Y:S01]  /*8f20*/  MUFU.TANH R188, R188 ;  /* 0x000000bc00bc7308 */ /* 0x000ee20000002400 */
[----:B------:R-:W-:Y:S01]  /*8f30*/  ISETP.GT.AND P1, PT, R189, 0x38, PT ;  /* 0x00000038bd00780c */ /* 0x000fe20003f24270 */
[----:B------:R-:W-:Y:S01]  /*8f40*/  FMUL.FTZ R193, R182, UR37 ;  /* 0x00000025b6c17c20 */ /* 0x000fe20008410000 */
[----:B--2---:R-:W-:Y:S02]  /*8f50*/  FSEL R156, R185, -INF , P2 ;  /* 0xff800000b99c7808 */ /* 0x004fe40001000000 */
[----:B------:R-:W-:Y:S01]  /*8f60*/  FMNMX.FTZ R185, R181, R192, !PT ;  /* 0x000000c0b5b97209 */ /* 0x000fe20007810000 */
[----:B------:R-:W-:Y:S01]  /*8f70*/  FMUL.FTZ R192, R157, UR37 ;  /* 0x000000259dc07c20 */ /* 0x000fe20008410000 */
[----:B-1----:R-:W-:Y:S01]  /*8f80*/  FSEL R157, R186, -INF , P1 ;  /* 0xff800000ba9d7808 */ /* 0x002fe20000800000 */
[----:B------:R-:W1:Y:S01]  /*8f90*/  MUFU.TANH R190, R190 ;  /* 0x000000be00be7308 */ /* 0x000e620000002400 */
[----:B------:R-:W-:-:S02]  /*8fa0*/  ISETP.GT.AND P2, PT, R189, 0x39, PT ;  /* 0x00000039bd00780c */ /* 0x000fc40003f44270 */
[----:B------:R-:W-:Y:S02]  /*8fb0*/  FMNMX.FTZ R186, R156, R185, !PT ;  /* 0x000000b99cba7209 */ /* 0x000fe40007810000 */
[----:B------:R-:W-:Y:S02]  /*8fc0*/  ISETP.GT.AND P1, PT, R189, 0x40, PT ;  /* 0x00000040bd00780c */ /* 0x000fe40003f24270 */
[----:B0-----:R-:W-:Y:S01]  /*8fd0*/  FSEL R185, R187, -INF , P2 ;  /* 0xff800000bbb97808 */ /* 0x001fe20001000000 */
[----:B------:R-:W0:Y:S01]  /*8fe0*/  MUFU.TANH R191, R191 ;  /* 0x000000bf00bf7308 */ /* 0x000e220000002400 */
[----:B------:R-:W-:Y:S02]  /*8ff0*/  FMNMX.FTZ R194, R157, R186, !PT ;  /* 0x000000ba9dc27209 */ /* 0x000fe40007810000 */
[----:B------:R-:W-:Y:S02]  /*9000*/  ISETP.GT.AND P2, PT, R189, 0x41, PT ;  /* 0x00000041bd00780c */ /* 0x000fe40003f44270 */
[----:B---3--:R-:W-:-:S02]  /*9010*/  FSEL R186, R188, -INF , P1 ;  /* 0xff800000bcba7808 */ /* 0x008fc40000800000 */
[----:B------:R-:W-:Y:S01]  /*9020*/  FMNMX.FTZ R195, R185, R194, !PT ;  /* 0x000000c2b9c37209 */ /* 0x000fe20007810000 */
[----:B------:R-:W2:Y:S01]  /*9030*/  MUFU.TANH R192, R192 ;  /* 0x000000c000c07308 */ /* 0x000ea20000002400 */
[----:B------:R-:W-:Y:S02]  /*9040*/  ISETP.GT.AND P1, PT, R189, 0x48, PT ;  /* 0x00000048bd00780c */ /* 0x000fe40003f24270 */
[----:B-1----:R-:W-:Y:S01]  /*9050*/  FSEL R187, R190, -INF , P2 ;  /* 0xff800000bebb7808 */ /* 0x002fe20001000000 */
[----:B------:R-:W-:Y:S01]  /*9060*/  FMUL.FTZ R190, R183, UR37 ;  /* 0x00000025b7be7c20 */ /* 0x000fe20008410000 */
[----:B------:R-:W-:Y:S02]  /*9070*/  FMNMX.FTZ R182, R186, R195, !PT ;  /* 0x000000c3bab67209 */ /* 0x000fe40007810000 */
[----:B------:R-:W-:Y:S01]  /*9080*/  ISETP.GT.AND P2, PT, R189, 0x49, PT ;  /* 0x00000049bd00780c */ /* 0x000fe20003f44270 */
[----:B------:R1:W-:Y:S01]  /*9090*/  MUFU.TANH R188, R193 ;  /* 0x000000c100bc7308 */ /* 0x0003e20000002400 */
[----:B0-----:R-:W-:-:S02]  /*90a0*/  FSEL R183, R191, -INF , P1 ;  /* 0xff800000bfb77808 */ /* 0x001fc40000800000 */
[----:B------:R-:W-:-:S04]  /*90b0*/  FMNMX.FTZ R194, R187, R182, !PT ;  /* 0x000000b6bbc27209 */ /* 0x000fc80007810000 */
[----:B------:R-:W-:Y:S01]  /*90c0*/  FMNMX.FTZ R191, R183, R194, !PT ;  /* 0x000000c2b7bf7209 */ /* 0x000fe20007810000 */
[----:B------:R0:W-:Y:S01]  /*90d0*/  MUFU.TANH R189, R190 ;  /* 0x000000be00bd7308 */ /* 0x0001e20000002400 */
[----:B--2---:R-:W-:Y:S01]  /*90e0*/  FSEL R182, R192, -INF , P2 ;  /* 0xff800000c0b67808 */ /* 0x004fe20001000000 */
[----:B-1----:R-:W1:Y:S03]  /*90f0*/  SHFL.IDX PT, R193, R4, 0x1, 0x1c1f ;  /* 0x003c1f0004c17f89 */ /* 0x002e6600000e0000 */
[----:B------:R-:W-:-:S03]  /*9100*/  FMNMX.FTZ R191, R182, R191, !PT ;  /* 0x000000bfb6bf7209 */ /* 0x000fc60007810000 */
[----:B------:R-:W2:Y:S02]  /*9110*/  MUFU.TANH R2, R2 ;  /* 0x0000000200027308 */ /* 0x000ea40000002400 */
[----:B------:R-:W0:Y:S06]  /*9120*/  SHFL.BFLY PT, R192, R191, 0x2, 0x1f ;  /* 0x0c401f00bfc07f89 */ /* 0x000e2c00000e0000 */
[----:B------:R-:W3:Y:S08]  /*9130*/  MUFU.TANH R0, R0 ;  /* 0x0000000000007308 */ /* 0x000ef00000002400 */
[----:B------:R-:W4:Y:S01]  /*9140*/  MUFU.TANH R20, R20 ;  /* 0x0000001400147308 */ /* 0x000f220000002400 */
[----:B-1----:R-:W-:-:S05]  /*9150*/  IMAD.IADD R168, R168, 0x1, R193 ;  /* 0x00000001a8a87824 */ /* 0x002fca00078e02c1 */
[C---:B------:R-:W-:Y:S02]  /*9160*/  ISETP.GT.AND P1, PT, R168.reuse, RZ, PT ;  /* 0x000000ffa800720c */ /* 0x040fe40003f24270 */
[----:B------:R-:W1:Y:S01]  /*9170*/  MUFU.TANH R184, R184 ;  /* 0x000000b800b87308 */ /* 0x000e620000002400 */
[----:B------:R-:W-:Y:S02]  /*9180*/  ISETP.GT.AND P2, PT, R168, 0x1, PT ;  /* 0x00000001a800780c */ /* 0x000fe40003f44270 */
[----:B0-----:R-:W-:Y:S02]  /*9190*/  FMNMX.FTZ R190, R191, R192, !PT ;  /* 0x000000c0bfbe7209 */ /* 0x001fe40007810000 */
[----:B--2---:R-:W-:Y:S02]  /*91a0*/  FSEL R2, R2, -INF , P1 ;  /* 0xff80000002027808 */ /* 0x004fe40000800000 */
[----:B------:R-:W-:Y:S01]  /*91b0*/  ISETP.GT.AND P1, PT, R168, 0x8, PT ;  /* 0x00000008a800780c */ /* 0x000fe20003f24270 */
[----:B------:R-:W0:Y:S01]  /*91c0*/  SHFL.BFLY PT, R191, R190, 0x1, 0x1f ;  /* 0x0c201f00bebf7f89 */ /* 0x000e2200000e0000 */
[----:B------:R-:W2:Y:S01]  /*91d0*/  MUFU.TANH R176, R176 ;  /* 0x000000b000b07308 */ /* 0x000ea20000002400 */
[----:B---3--:R-:W-:-:S02]  /*91e0*/  FSEL R0, R0, -INF , P2 ;  /* 0xff80000000007808 */ /* 0x008fc40001000000 */
[----:B------:R-:W-:Y:S02]  /*91f0*/  ISETP.GT.AND P2, PT, R168, 0x9, PT ;  /* 0x00000009a800780c */ /* 0x000fe40003f44270 */
[----:B----4-:R-:W-:Y:S02]  /*9200*/  FSEL R20, R20, -INF , P1 ;  /* 0xff80000014147808 */ /* 0x010fe40000800000 */
[----:B------:R-:W-:Y:S01]  /*9210*/  ISETP.GT.AND P1, PT, R168, 0x10, PT ;  /* 0x00000010a800780c */ /* 0x000fe20003f24270 */
[----:B------:R-:W3:Y:S01]  /*9220*/  MUFU.TANH R177, R177 ;  /* 0x000000b100b17308 */ /* 0x000ee20000002400 */
[----:B-1----:R-:W-:Y:S02]  /*9230*/  FSEL R184, R184, -INF , P2 ;  /* 0xff800000b8b87808 */ /* 0x002fe40001000000 */
[C---:B------:R-:W-:Y:S02]  /*9240*/  ISETP.GT.AND P2, PT, R168.reuse, 0x11, PT ;  /* 0x00000011a800780c */ /* 0x040fe40003f44270 */
[----:B------:R-:W-:-:S02]  /*9250*/  ISETP.GT.AND P3, PT, R168, 0x18, PT ;  /* 0x00000018a800780c */ /* 0x000fc40003f64270 */
[----:B------:R-:W-:Y:S01]  /*9260*/  ISETP.GT.AND P4, PT, R168, 0x19, PT ;  /* 0x00000019a800780c */ /* 0x000fe20003f84270 */
[----:B------:R-:W1:Y:S01]  /*9270*/  MUFU.TANH R170, R170 ;  /* 0x000000aa00aa7308 */ /* 0x000e620000002400 */
[----:B--2---:R-:W-:Y:S02]  /*9280*/  FSEL R176, R176, -INF , P1 ;  /* 0xff800000b0b07808 */ /* 0x004fe40000800000 */
[----:B------:R-:W-:Y:S02]  /*9290*/  FSEL R188, R188, -INF , P3 ;  /* 0xff800000bcbc7808 */ /* 0x000fe40001800000 */
[----:B------:R-:W-:Y:S02]  /*92a0*/  FSEL R189, R189, -INF , P4 ;  /* 0xff800000bdbd7808 */ /* 0x000fe40002000000 */
[----:B0-----:R-:W-:Y:S01]  /*92b0*/  FMNMX.FTZ R4, R190, R191, !PT ;  /* 0x000000bfbe047209 */ /* 0x001fe20007810000 */
[----:B------:R-:W0:Y:S01]  /*92c0*/  MUFU.TANH R171, R171 ;  /* 0x000000ab00ab7308 */ /* 0x000e220000002400 */
[----:B------:R-:W-:-:S02]  /*92d0*/  FMNMX.FTZ R191, R2, R228, !PT ;  /* 0x000000e402bf7209 */ /* 0x000fc40007810000 */
[----:B---3--:R-:W-:Y:S01]  /*92e0*/  FSEL R177, R177, -INF , P2 ;  /* 0xff800000b1b17808 */ /* 0x008fe20001000000 */
[----:B------:R-:W-:Y:S01]  /*92f0*/  FMUL.FTZ R192, R4, UR5 ;  /* 0x0000000504c07c20 */ /* 0x000fe20008410000 */
[----:B------:R-:W-:Y:S02]  /*9300*/  FMNMX.FTZ R191, R0, R191, !PT ;  /* 0x000000bf00bf7209 */ /* 0x000fe40007810000 */
[----:B------:R-:W-:Y:S01]  /*9310*/  FSETP.NEU.FTZ.AND P1, PT, R4, -INF , PT ;  /* 0xff8000000400780b */ /* 0x000fe20003f3d000 */
[----:B------:R-:W2:Y:S01]  /*9320*/  MUFU.TANH R174, R174 ;  /* 0x000000ae00ae7308 */ /* 0x000ea20000002400 */
[----:B------:R-:W-:Y:S02]  /*9330*/  FMNMX.FTZ R191, R20, R191, !PT ;  /* 0x000000bf14bf7209 */ /* 0x000fe40007810000 */
[----:B------:R-:W-:Y:S02]  /*9340*/  ISETP.GT.AND P2, PT, R168, 0x20, PT ;  /* 0x00000020a800780c */ /* 0x000fe40003f44270 */
[----:B------:R-:W-:-:S02]  /*9350*/  FMNMX.FTZ R191, R184, R191, !PT ;  /* 0x000000bfb8bf7209 */ /* 0x000fc40007810000 */
[----:B------:R-:W-:Y:S01]  /*9360*/  ISETP.GT.AND P3, PT, R168, 0x21, PT ;  /* 0x00000021a800780c */ /* 0x000fe20003f64270 */
[----:B------:R-:W3:Y:S01]  /*9370*/  MUFU.TANH R175, R175 ;  /* 0x000000af00af7308 */ /* 0x000ee20000002400 */
[----:B------:R-:W-:Y:S02]  /*9380*/  FMNMX.FTZ R190, R176, R191, !PT ;  /* 0x000000bfb0be7209 */ /* 0x000fe40007810000 */
[----:B-1----:R-:W-:Y:S02]  /*9390*/  FSEL R170, R170, -INF , P2 ;  /* 0xff800000aaaa7808 */ /* 0x002fe40001000000 */
[----:B------:R-:W-:Y:S02]  /*93a0*/  FMNMX.FTZ R191, R177, R190, !PT ;  /* 0x000000beb1bf7209 */ /* 0x000fe40007810000 */
[----:B------:R-:W-:Y:S01]  /*93b0*/  ISETP.GT.AND P2, PT, R168, 0x28, PT ;  /* 0x00000028a800780c */ /* 0x000fe20003f44270 */
[----:B------:R1:W-:Y:S01]  /*93c0*/  MUFU.TANH R3, R159 ;  /* 0x0000009f00037308 */ /* 0x0003e20000002400 */
[----:B------:R-:W-:-:S02]  /*93d0*/  FMNMX.FTZ R190, R188, R191, !PT ;  /* 0x000000bfbcbe7209 */ /* 0x000fc40007810000 */
[----:B0-----:R-:W-:Y:S02]  /*93e0*/  FSEL R171, R171, -INF , P3 ;  /* 0xff800000abab7808 */ /* 0x001fe40001800000 */
[----:B------:R-:W-:Y:S02]  /*93f0*/  FMNMX.FTZ R191, R189, R190, !PT ;  /* 0x000000bebdbf7209 */ /* 0x000fe40007810000 */
[----:B------:R-:W-:Y:S01]  /*9400*/  ISETP.GT.AND P3, PT, R168, 0x29, PT ;  /* 0x00000029a800780c */ /* 0x000fe20003f64270 */
[----:B------:R-:W0:Y:S01]  /*9410*/  MUFU.TANH R162, R162 ;  /* 0x000000a200a27308 */ /* 0x000e220000002400 */
[----:B-1----:R-:W-:Y:S02]  /*9420*/  FSEL R159, R192, RZ, P1 ;  /* 0x000000ffc09f7208 */ /* 0x002fe40000800000 */
[----:B--2---:R-:W-:Y:S02]  /*9430*/  FSEL R174, R174, -INF , P2 ;  /* 0xff800000aeae7808 */ /* 0x004fe40001000000 */
[----:B------:R-:W-:Y:S01]  /*9440*/  ISETP.GT.AND P2, PT, R168, 0x30, PT ;  /* 0x00000030a800780c */ /* 0x000fe20003f44270 */
[--C-:B------:R-:W-:Y:S01]  /*9450*/  FFMA.FTZ R208, R160, UR5, -R159.reuse ;  /* 0x00000005a0d07c23 */ /* 0x100fe2000801089f */
[----:B------:R-:W-:Y:S01]  /*9460*/  FMNMX.FTZ R160, R170, R191, !PT ;  /* 0x000000bfaaa07209 */ /* 0x000fe20007810000 */
[----:B------:R-:W1:Y:S01]  /*9470*/  MUFU.TANH R163, R163 ;  /* 0x000000a300a37308 */ /* 0x000e620000002400 */
[--C-:B------:R-:W-:Y:S01]  /*9480*/  FFMA.FTZ R191, R169, UR5, -R159.reuse ;  /* 0x00000005a9bf7c23 */ /* 0x100fe2000801089f */
[----:B---3--:R-:W-:Y:S01]  /*9490*/  FSEL R175, R175, -INF , P3 ;  /* 0xff800000afaf7808 */ /* 0x008fe20001800000 */
[--C-:B------:R-:W-:Y:S01]  /*94a0*/  FFMA.FTZ R210, R161, UR5, -R159.reuse ;  /* 0x00000005a1d27c23 */ /* 0x100fe2000801089f */
[----:B------:R-:W-:Y:S01]  /*94b0*/  FMNMX.FTZ R169, R171, R160, !PT ;  /* 0x000000a0aba97209 */ /* 0x000fe20007810000 */
[--C-:B------:R-:W-:Y:S01]  /*94c0*/  FFMA.FTZ R204, R164, UR5, -R159.reuse ;  /* 0x00000005a4cc7c23 */ /* 0x100fe2000801089f */
[----:B------:R-:W-:Y:S01]  /*94d0*/  ISETP.GT.AND P3, PT, R168, 0x31, PT ;  /* 0x00000031a800780c */ /* 0x000fe20003f64270 */
[--C-:B------:R-:W-:Y:S01]  /*94e0*/  FFMA.FTZ R206, R178, UR5, -R159.reuse ;  /* 0x00000005b2ce7c23 */ /* 0x100fe2000801089f */
[----:B------:R-:W2:Y:S01]  /*94f0*/  MUFU.TANH R166, R166 ;  /* 0x000000a600a67308 */ /* 0x000ea20000002400 */
[----:B------:R-:W-:Y:S01]  /*9500*/  FMNMX.FTZ R190, R174, R169, !PT ;  /* 0x000000a9aebe7209 */ /* 0x000fe20007810000 */
[--C-:B------:R-:W-:Y:S01]  /*9510*/  FFMA.FTZ R198, R157, UR5, -R159.reuse ;  /* 0x000000059dc67c23 */ /* 0x100fe2000801089f */
[----:B0-----:R-:W-:Y:S01]  /*9520*/  FSEL R162, R162, -INF , P2 ;  /* 0xff800000a2a27808 */ /* 0x001fe20001000000 */
[--C-:B------:R-:W-:Y:S01]  /*9530*/  FFMA.FTZ R200, R152, UR5, -R159.reuse ;  /* 0x0000000598c87c23 */ /* 0x100fe2000801089f */
[----:B------:R-:W-:Y:S01]  /*9540*/  FMNMX.FTZ R161, R175, R190, !PT ;  /* 0x000000beafa17209 */ /* 0x000fe20007810000 */
[--C-:B------:R-:W-:Y:S01]  /*9550*/  FFMA.FTZ R202, R153, UR5, -R159.reuse ;  /* 0x0000000599ca7c23 */ /* 0x100fe2000801089f */
[----:B------:R-:W-:Y:S01]  /*9560*/  ISETP.GT.AND P2, PT, R168, 0x38, PT ;  /* 0x00000038a800780c */ /* 0x000fe20003f44270 */
[----:B------:R-:W0:Y:S01]  /*9570*/  MUFU.TANH R167, R167 ;  /* 0x000000a700a77308 */ /* 0x000e220000002400 */
[----:B-1----:R-:W-:Y:S01]  /*9580*/  FSEL R163, R163, -INF , P3 ;  /* 0xff800000a3a37808 */ /* 0x002fe20001800000 */
[--C-:B------:R-:W-:Y:S01]  /*9590*/  FFMA.FTZ R165, R165, UR5, -R159.reuse ;  /* 0x00000005a5a57c23 */ /* 0x100fe2000801089f */
[----:B------:R-:W-:Y:S01]  /*95a0*/  FMNMX.FTZ R190, R162, R161, !PT ;  /* 0x000000a1a2be7209 */ /* 0x000fe20007810000 */
[--C-:B------:R-:W-:Y:S01]  /*95b0*/  FFMA.FTZ R161, R172, UR5, -R159.reuse ;  /* 0x00000005aca17c23 */ /* 0x100fe2000801089f */
[----:B------:R-:W-:Y:S01]  /*95c0*/  ISETP.GT.AND P3, PT, R168, 0x39, PT ;  /* 0x00000039a800780c */ /* 0x000fe20003f64270 */
[--C-:B------:R-:W-:Y:S01]  /*95d0*/  FFMA.FTZ R196, R181, UR5, -R159.reuse ;  /* 0x00000005b5c47c23 */ /* 0x100fe2000801089f */
[----:B------:R-:W-:Y:S01]  /*95e0*/  FMNMX.FTZ R169, R163, R190, !PT ;  /* 0x000000bea3a97209 */ /* 0x000fe20007810000 */
[----:B------:R-:W1:Y:S01]  /*95f0*/  MUFU.TANH R154, R154 ;  /* 0x0000009a009a7308 */ /* 0x000e620000002400 */
[----:B--2---:R-:W-:Y:S01]  /*9600*/  FSEL R166, R166, -INF , P2 ;  /* 0xff800000a6a67808 */ /* 0x004fe20001000000 */
[--C-:B------:R-:W-:Y:S01]  /*9610*/  FFMA.FTZ R153, R185, UR5, -R159.reuse ;  /* 0x00000005b9997c23 */ /* 0x100fe2000801089f */
[----:B------:R-:W-:Y:S01]  /*9620*/  ISETP.GT.AND P2, PT, R168, 0x40, PT ;  /* 0x00000040a800780c */ /* 0x000fe20003f44270 */
[--C-:B------:R-:W-:Y:S01]  /*9630*/  FFMA.FTZ R192, R186, UR5, -R159.reuse ;  /* 0x00000005bac07c23 */ /* 0x100fe2000801089f */
[----:B------:R-:W-:Y:S01]  /*9640*/  FMNMX.FTZ R172, R166, R169, !PT ;  /* 0x000000a9a6ac7209 */ /* 0x000fe20007810000 */
[--C-:B------:R-:W-:Y:S01]  /*9650*/  FFMA.FTZ R152, R187, UR5, -R159.reuse ;  /* 0x00000005bb987c23 */ /* 0x100fe2000801089f */
[----:B------:R-:W-:Y:S01]  /*9660*/  FFMA.FTZ R194, R183, UR5, -R159 ;  /* 0x00000005b7c27c23 */ /* 0x000fe2000801089f */
[----:B------:R-:W2:Y:S01]  /*9670*/  MUFU.TANH R155, R155 ;  /* 0x0000009b009b7308 */ /* 0x000ea20000002400 */
[----:B0-----:R-:W-:-:S02]  /*9680*/  FSEL R167, R167, -INF , P3 ;  /* 0xff800000a7a77808 */ /* 0x001fc40001800000 */
[----:B------:R-:W-:-:S05]  /*9690*/  ISETP.GT.AND P3, PT, R168, 0x41, PT ;  /* 0x00000041a800780c */ /* 0x000fca0003f64270 */
[----:B------:R-:W0:Y:S01]  /*96a0*/  MUFU.TANH R158, R158 ;  /* 0x0000009e009e7308 */ /* 0x000e220000002400 */
[----:B-1----:R-:W-:Y:S02]  /*96b0*/  FSEL R154, R154, -INF , P2 ;  /* 0xff8000009a9a7808 */ /* 0x002fe40001000000 */
[----:B------:R-:W-:-:S05]  /*96c0*/  ISETP.GT.AND P2, PT, R168, 0x48, PT ;  /* 0x00000048a800780c */ /* 0x000fca0003f44270 */
[----:B------:R1:W-:Y:S01]  /*96d0*/  MUFU.EX2 R160, R191 ;  /* 0x000000bf00a07308 */ /* 0x0003e20000000800 */
[----:B--2---:R-:W-:Y:S02]  /*96e0*/  FSEL R169, R155, -INF , P3 ;  /* 0xff8000009ba97808 */ /* 0x004fe40001800000 */
[----:B------:R-:W-:Y:S01]  /*96f0*/  ISETP.GT.AND P3, PT, R168, 0x49, PT ;  /* 0x00000049a800780c */ /* 0x000fe20003f64270 */
[----:B------:R-:W-:-:S03]  /*9700*/  FFMA.FTZ R168, R173, UR5, -R159 ;  /* 0x00000005ada87c23 */ /* 0x000fc6000801089f */
[----:B------:R-:W-:Y:S01]  /*9710*/  FSEL R173, R3, -INF , P3 ;  /* 0xff80000003ad7808 */ /* 0x000fe20001800000 */
[----:B------:R-:W-:Y:S01]  /*9720*/  MUFU.EX2 R208, R208 ;  /* 0x000000d000d07308 */ /* 0x000fe20000000800 */
[----:B-1----:R-:W-:Y:S02]  /*9730*/  FMNMX.FTZ R191, R167, R172, !PT ;  /* 0x000000aca7bf7209 */ /* 0x002fe40007810000 */
[----:B0-----:R-:W-:Y:S02]  /*9740*/  FSEL R172, R158, -INF , P2 ;  /* 0xff8000009eac7808 */ /* 0x001fe40001000000 */
        /* <DEDUP_REMOVED lines=123> */
.L_x_2437:
        /* <DEDUP_REMOVED lines=34> */
.L_x_2427:
[----:B------:R-:W-:-:S13]  /*a120*/  ISETP.LE.AND P1, PT, RZ, UR61, PT ;  /* 0x0000003dff007c0c */ /* 0x000fda000bf23270 */
[----:B------:R-:W-:Y:S05]  /*a130*/  @!P1 BRA `(.L_x_2439) ;  /* 0x0000004000089947 */ /* 0x000fea0003800000 */
[----:B------:R-:W-:Y:S01]  /*a140*/  R2UR UR4, R17 ;  /* 0x00000000110472ca */ /* 0x000fe200000e0000 */
[----:B------:R-:W-:Y:S01]  /*a150*/  IMAD.MOV.U32 R20, RZ, RZ, R3 ;  /* 0x000000ffff147224 */ /* 0x000fe200078e0003 */
[----:B------:R-:W-:Y:S01]  /*a160*/  MOV R21, R4 ;  /* 0x0000000400157202 */ /* 0x000fe20000000f00 */
[----:B------:R-:W-:Y:S01]  /*a170*/  UMOV UR60, UR36 ;  /* 0x00000024003c7c82 */ /* 0x000fe20008000000 */
[----:B------:R-:W-:-:S09]  /*a180*/  ULDC UR37, c[0x0][0x9d8] ;  /* 0x0002760000257ab9 */ /* 0x000fd20000000800 */
[----:B------:R-:W-:-:S07]  /*a190*/  IMAD.U32 R23, RZ, RZ, UR4 ;  /* 0x00000004ff177e24 */ /* 0x000fce000f8e00ff */
.L_x_2450:
        /* <DEDUP_REMOVED lines=9> */
.L_x_2440:
        /* <DEDUP_REMOVED lines=8> */
.L_x_2441:
[----:B-1----:R-:W-:Y:S05]  /*a2b0*/  @P1 BRA `(.L_x_2442) ;  /* 0x0000000000081947 */ /* 0x002fea0003800000 */
[----:B------:R-:W1:Y:S02]  /*a2c0*/  SYNCS.PHASECHK.TRANS64.TRYWAIT P1, [UR4+0x38830], R3 ;  /* 0x03883003ff0075a7 */ /* 0x000e640008020144 */
[----:B-1----:R-:W-:Y:S05]  /*a2d0*/  @!P1 BRA `(.L_x_2443) ;  /* 0x000000e000149947 */ /* 0x002fea0003800000 */
.L_x_2442:
        /* <DEDUP_REMOVED lines=655> */
.L_x_2444:
        /* <DEDUP_REMOVED lines=8> */
.L_x_2445:
[----:B---3--:R-:W-:Y:S05]  /*cc50*/  @P1 BRA `(.L_x_2446) ;  /* 0x0000000000081947 */ /* 0x008fea0003800000 */
[----:B------:R-:W3:Y:S02]  /*cc60*/  SYNCS.PHASECHK.TRANS64.TRYWAIT P1, [UR4+0x38850], R0 ;  /* 0x03885000ff0075a7 */ /* 0x000ee40008020144 */
[----:B---3--:R-:W-:Y:S05]  /*cc70*/  @!P1 BRA `(.L_x_2447) ;  /* 0x000000b400c49947 */ /* 0x008fea0003800000 */
.L_x_2446:
        /* <DEDUP_REMOVED lines=37> */
.L_x_2448:
        /* <DEDUP_REMOVED lines=265> */
.L_x_2449:
        /* <DEDUP_REMOVED lines=29> */
[----:B------:R-:W-:Y:S02]  /*e130*/  F2FP.BF16.F32.PACK_AB R195, R152, R195 ;  /* 0x000000c398c3723e */ /* 0x000fe400000010ff */
[----:B------:R-:W-:Y:S01]  /*e140*/  MOV R23, UR4 ;  /* 0x0000000400177c02 */ /* 0x000fe20008000f00 */
[----:B------:R-:W-:Y:S06]  /*e150*/  @P1 BRA `(.L_x_2450) ;  /* 0xffffffc000101947 */ /* 0x000fec000383ffff */
.L_x_2439:
        /* <DEDUP_REMOVED lines=131> */
.L_x_2451:
        /* <DEDUP_REMOVED lines=8> */
.L_x_2452:
[----:B-1----:R-:W-:Y:S05]  /*ea10*/  @P1 BRA `(.L_x_2453) ;  /* 0x0000000000081947 */ /* 0x002fea0003800000 */
[----:B------:R-:W1:Y:S02]  /*ea20*/  SYNCS.PHASECHK.TRANS64.TRYWAIT P1, [UR8+0x38850], R0 ;  /* 0x03885000ff0075a7 */ /* 0x000e640008020148 */
[----:B-1----:R-:W-:Y:S05]  /*ea30*/  @!P1 BRA `(.L_x_2454) ;  /* 0x00000098006c9947 */ /* 0x002fea0003800000 */
.L_x_2453:
[----:B------:R-:W-:Y:S01]  /*ea40*/  R2UR UR4, R16 ;  /* 0x00000000100472ca */ /* 0x000fe200000e0000 */
[----:B------:R-:W-:Y:S01]  /*ea50*/  WARPGROUP.ARRIVE ;  /* 0x00000000000079c5 */ /* 0x000fe20000000000 */
[----:B------:R-:W-:Y:S01]  /*ea60*/  UMOV UR7, 0x40000040 ;  /* 0x4000004000077882 */ /* 0x000fe20000000000 */
[----:B-1----:R-:W1:Y:S01]  /*ea70*/  SHFL.BFLY PT, R7, R18, 0x2, 0x1f ;  /* 0x0c401f0012077f89 */ /* 0x002e6200000e0000 */
[----:B------:R-:W-:Y:S02]  /*ea80*/  IMAD.MOV.U32 R6, RZ, RZ, RZ ;  /* 0x000000ffff067224 */ /* 0x000fe400078e00ff */
[----:B------:R-:W-:Y:S01]  /*ea90*/  IMAD.U32 R13, RZ, RZ, UR5 ;  /* 0x00000005ff0d7e24 */ /* 0x000fe2000f8e00ff */
        /* <DEDUP_REMOVED lines=8> */
[----:B------:R-:W-:Y:S01]  /*eb20*/  IMAD.MOV.U32 R5, RZ, RZ, RZ ;  /* 0x000000ffff057224 */ /* 0x000fe200078e00ff */
[----:B------:R-:W0:Y:S04]  /*eb30*/  SHFL.BFLY PT, R0, R7, 0x1, 0x1f ;  /* 0x0c201f0007007f89 */ /* 0x000e2800000e0000 */
[----:B------:R-:W-:Y:S01]  /*eb40*/  UMOV UR6, UR4 ;  /* 0x0000000400067c82 */ /* 0x000fe20008000000 */
[----:B------:R-:W1:Y:S01]  /*eb50*/  SHFL.BFLY PT, R9, R2, 0x1, 0x1f ;  /* 0x0c201f0002097f89 */ /* 0x000e6200000e0000 */
[----:B------:R-:W-:Y:S01]  /*eb60*/  HGMMA.64x256x16.F32.BF16 R24, R208, gdesc[UR4].tnspB, R24, gsb0 ;  /* 0x43e00004d0187df0 */ /* 0x000fe20008001818 */
[----:B------:R-:W-:Y:S01]  /*eb70*/  UIADD3 UR6, UR4, 0x80, URZ ;  /* 0x0000008004067890 */ /* 0x000fe2000fffe03f */
[----:B------:R-:W-:Y:S01]  /*eb80*/  UMOV UR7, 0x40000040 ;  /* 0x4000004000077882 */ /* 0x000fe20000000000 */
[----:B0-----:R-:W-:Y:S01]  /*eb90*/  FADD.FTZ R11, R7, R0 ;  /* 0x00000000070b7221 */ /* 0x001fe20000010000 */
[----:B------:R-:W-:Y:S01]  /*eba0*/  IMAD.U32 R7, RZ, RZ, UR5 ;  /* 0x00000005ff077e24 */ /* 0x000fe2000f8e00ff */
[----:B------:R-:W-:Y:S01]  /*ebb0*/  MOV R0, 0xff800000 ;  /* 0xff80000000007802 */ /* 0x000fe20000000f00 */
[----:B-1----:R-:W-:-:S02]  /*ebc0*/  FADD.FTZ R12, R2, R9 ;  /* 0x00000009020c7221 */ /* 0x002fc40000010000 */
[----:B------:R-:W-:Y:S01]  /*ebd0*/  FSETP.NE.FTZ.AND P1, PT, R11, RZ, PT ;  /* 0x000000ff0b00720b */ /* 0x000fe20003f35000 */
[----:B------:R-:W-:Y:S02]  /*ebe0*/  IMAD.MOV.U32 R2, RZ, RZ, -0x800000 ;  /* 0xff800000ff027424 */ /* 0x000fe400078e00ff */
[----:B------:R-:W-:-:S10]  /*ebf0*/  FSETP.NE.FTZ.AND P2, PT, R12, RZ, PT ;  /* 0x000000ff0c00720b */ /* 0x000fd40003f55000 */
[----:B------:R-:W0:Y:S01]  /*ec00*/  @P1 MUFU.LG2 R8, R11 ;  /* 0x0000000b00081308 */ /* 0x000e220000000c00 */
[----:B------:R-:W-:Y:S02]  /*ec10*/  @P1 FMUL.FTZ R7, R7, 0.69314718246459960938 ;  /* 0x3f31721807071820 */ /* 0x000fe40000410000 */
[----:B------:R-:W-:-:S05]  /*ec20*/  @P2 FMUL.FTZ R13, R13, 0.69314718246459960938 ;  /* 0x3f3172180d0d2820 */ /* 0x000fca0000410000 */
        /* <DEDUP_REMOVED lines=32> */
.L_x_2455:
        /* <DEDUP_REMOVED lines=143> */
.L_x_2419:
[----:B------:R-:W0:Y:S08]  /*f720*/  S2UR UR4, SR_CgaCtaId ;  /* 0x00000000000479c3 */ /* 0x000e300000008800 */
[----:B------:R-:W-:Y:S06]  /*f730*/  BAR.SYNC.DEFER_BLOCKING 0x5, 0x180 ;  /* 0x0146000000007b1d */ /* 0x000fec0000010000 */
[----:B------:R-:W-:Y:S01]  /*f740*/  UMOV UR7, 0x400 ;  /* 0x0000040000077882 */ /* 0x000fe20000000000 */
[----:B------:R-:W-:Y:S01]  /*f750*/  BSSY B0, `(.L_x_2456) ;  /* 0x00002f0000007945 */ /* 0x000fe20003800000 */
[----:B0-----:R-:W-:-:S09]  /*f760*/  ULEA UR7, UR4, UR7, 0x18 ;  /* 0x0000000704077291 */ /* 0x001fd2000f8ec03f */
[----:B------:R-:W0:Y:S02]  /*f770*/  LDS.128 R4, [UR7+0x388d0] ;  /* 0x0388d007ff047984 */ /* 0x000e240008000c00 */
[----:B0-----:R-:W-:Y:S02]  /*f780*/  R2UR UR5, R5 ;  /* 0x00000000050572ca */ /* 0x001fe400000e0000 */
[----:B------:R-:W-:Y:S01]  /*f790*/  R2UR UR6, R6 ;  /* 0x00000000060672ca */ /* 0x000fe200000e0000 */
[----:B------:R-:W-:Y:S06]  /*f7a0*/  BAR.ARV 0x4, 0x180 ;  /* 0x0106000000007b1d */ /* 0x000fec0000002000 */
[----:B------:R-:W-:Y:S08]  /*f7b0*/  @P0 BRA `(.L_x_2457) ;  /* 0x0000002000100947 */ /* 0x000ff00003800000 */
[----:B------:R-:W2:Y:S01]  /*f7c0*/  LDL R8, [R1+0x4] ;  /* 0x0000040001087983 */ /* 0x000ea20000100800 */
[----:B------:R-:W0:Y:S01]  /*f7d0*/  S2UR UR4, SR_SWINHI ;  /* 0x00000000000479c3 */ /* 0x000e220000002f00 */
[----:B------:R-:W-:Y:S01]  /*f7e0*/  IMAD.MOV.U32 R98, RZ, RZ, 0x2 ;  /* 0x00000002ff627424 */ /* 0x000fe200078e00ff */
        /* <DEDUP_REMOVED lines=11> */
[----:B------:R-:W-:Y:S01]  /*f8a0*/  UMOV UR8, UR7 ;  /* 0x0000000700087c82 */ /* 0x000fe20008000000 */
[----:B0-----:R-:W-:Y:S01]  /*f8b0*/  UMOV UR9, UR4 ;  /* 0x0000000400097c82 */ /* 0x001fe20008000000 */
        /* <DEDUP_REMOVED lines=16> */
[----:B------:R-:W-:Y:S02]  /*f9c0*/  R2UR UR11, R223 ;  /* 0x00000000df0b72ca */ /* 0x000fe400000e0000 */
[----:B------:R-:W-:Y:S02]  /*f9d0*/  R2UR UR10, R221 ;  /* 0x00000000dd0a72ca */ /* 0x000fe400000e0000 */
[----:B------:R-:W-:-:S02]  /*f9e0*/  F2FP.BF16.F32.PACK_AB R74, R77, R76 ;  /* 0x0000004c4d4a723e */ /* 0x000fc400000010ff */
[----:B------:R-:W-:Y:S02]  /*f9f0*/  F2FP.BF16.F32.PACK_AB R75, R16, R75 ;  /* 0x0000004b104b723e */ /* 0x000fe400000010ff */
[----:B------:R-:W-:Y:S01]  /*fa00*/  F2FP.BF16.F32.PACK_AB R81, R3, R82 ;  /* 0x000000520351723e */ /* 0x000fe200000010ff */
[----:B------:R-:W0:Y:S01]  /*fa10*/  LDC R16, c[0x0][0xbe8] ;  /* 0x0002fa00ff107b82 */ /* 0x000e220000000800 */
[----:B------:R-:W-:Y:S02]  /*fa20*/  F2FP.BF16.F32.PACK_AB R82, R85, R84 ;  /* 0x000000545552723e */ /* 0x000fe400000010ff */
[----:B------:R-:W-:Y:S02]  /*fa30*/  F2FP.BF16.F32.PACK_AB R83, R83, R86 ;  /* 0x000000565353723e */ /* 0x000fe400000010ff */
[----:B------:R-:W-:Y:S01]  /*fa40*/  F2FP.BF16.F32.PACK_AB R84, R89, R88 ;  /* 0x000000585954723e */ /* 0x000fe200000010ff */
[----:B------:R-:W-:Y:S01]  /*fa50*/  USHF.L.U64.HI UR13, UR10, 0x2, UR11 ;  /* 0x000000020a0d7899 */ /* 0x000fe2000801020b */
[----:B------:R-:W-:Y:S01]  /*fa60*/  F2FP.BF16.F32.PACK_AB R85, R91, R90 ;  /* 0x0000005a5b55723e */ /* 0x000fe200000010ff */
[----:B------:R-:W-:Y:S01]  /*fa70*/  USHF.L.U32 UR12, UR10, 0x2, URZ ;  /* 0x000000020a0c7899 */ /* 0x000fe2000800063f */
[----:B------:R-:W-:-:S02]  /*fa80*/  F2FP.BF16.F32.PACK_AB R86, R93, R92 ;  /* 0x0000005c5d56723e */ /* 0x000fc400000010ff */
[----:B------:R-:W-:Y:S01]  /*fa90*/  F2FP.BF16.F32.PACK_AB R87, R165, R87 ;  /* 0x00000057a557723e */ /* 0x000fe200000010ff */
[----:B------:R-:W-:Y:S01]  /*faa0*/  ULDC.64 UR10, c[0x0][0xc00] ;  /* 0x00030000000a7ab9 */ /* 0x000fe20000000a00 */
[----:B------:R-:W-:Y:S01]  /*fab0*/  F2FP.BF16.F32.PACK_AB R96, R97, R96 ;  /* 0x000000606160723e */ /* 0x000fe200000010ff */
[----:B------:R-:W-:Y:S01]  /*fac0*/  UISETP.NE.U32.AND UP0, UPT, UR10, URZ, UPT ;  /* 0x0000003f0a00728c */ /* 0x000fe2000bf05070 */
[----:B------:R-:W-:Y:S01]  /*fad0*/  F2FP.BF16.F32.PACK_AB R104, R105, R104 ;  /* 0x000000686968723e */ /* 0x000fe200000010ff */
[----:B------:R-:W-:Y:S01]  /*fae0*/  UIADD3 UR4, UP1, UR12, UR10, URZ ;  /* 0x0000000a0c047290 */ /* 0x000fe2000ff3e03f */
[----:B------:R-:W-:Y:S01]  /*faf0*/  F2FP.BF16.F32.PACK_AB R97, R167, R166 ;  /* 0x000000a6a761723e */ /* 0x000fe200000010ff */
[----:B------:R-:W-:Y:S01]  /*fb00*/  UISETP.NE.AND.EX UP0, UPT, UR11, URZ, UPT, UP0 ;  /* 0x0000003f0b00728c */ /* 0x000fe2000bf05300 */
[----:B------:R-:W-:Y:S01]  /*fb10*/  F2FP.BF16.F32.PACK_AB R105, R107, R106 ;  /* 0x0000006a6b69723e */ /* 0x000fe200000010ff */
[----:B------:R-:W-:Y:S01]  /*fb20*/  UIADD3.X UR10, UR13, UR11, URZ, UP1, !UPT ;  /* 0x0000000b0d0a7290 */ /* 0x000fe20008ffe43f */
        /* <DEDUP_REMOVED lines=22> */
[----:B------:R-:W-:Y:S01]  /*fc90*/  R2UR UR14, R214 ;  /* 0x00000000d60e72ca */ /* 0x000fe200000e0000 */
[----:B--2---:R-:W-:-:S03]  /*fca0*/  IMAD.WIDE R98, R8, R98, UR8 ;  /* 0x0000000808627e25 */ /* 0x004fc6000f8e0262 */
[C---:B------:R-:W-:Y:S02]  /*fcb0*/  IADD3 R169, P1, R98.reuse, 0x20, RZ ;  /* 0x0000002062a97810 */ /* 0x040fe40007f3e0ff */
[C---:B------:R-:W-:Y:S02]  /*fcc0*/  IADD3 R171, P0, R98.reuse, 0x40, RZ ;  /* 0x0000004062ab7810 */ /* 0x040fe40007f1e0ff */
[C---:B------:R-:W-:Y:S01]  /*fcd0*/  IADD3 R173, P4, R98.reuse, 0x60, RZ ;  /* 0x0000006062ad7810 */ /* 0x040fe20007f9e0ff */
[--C-:B------:R-:W-:Y:S01]  /*fce0*/  IMAD.X R9, RZ, RZ, R99.reuse, P1 ;  /* 0x000000ffff097224 */ /* 0x100fe200008e0663 */
[C---:B------:R-:W-:Y:S01]  /*fcf0*/  LOP3.LUT R5, R98.reuse, 0x380, RZ, 0xc0, !PT ;  /* 0x0000038062057812 */ /* 0x040fe200078ec0ff */
[--C-:B------:R-:W-:Y:S01]  /*fd00*/  IMAD.X R11, RZ, RZ, R99.reuse, P0 ;  /* 0x000000ffff0b7224 */ /* 0x100fe200000e0663 */
[C---:B------:R-:W-:Y:S01]  /*fd10*/  IADD3 R175, P3, R98.reuse, 0x4000, RZ ;  /* 0x0000400062af7810 */ /* 0x040fe20007f7e0ff */
[----:B------:R-:W-:Y:S01]  /*fd20*/  IMAD.X R13, RZ, RZ, R99, P4 ;  /* 0x000000ffff0d7224 */ /* 0x000fe200020e0663 */
[----:B------:R-:W-:-:S02]  /*fd30*/  IADD3 R177, P6, R98, 0x4020, RZ ;  /* 0x0000402062b17810 */ /* 0x000fc40007fde0ff */
[C---:B------:R-:W-:Y:S02]  /*fd40*/  IADD3 R179, P5, R98.reuse, 0x4040, RZ ;  /* 0x0000404062b37810 */ /* 0x040fe40007fbe0ff */
[C---:B------:R-:W-:Y:S01]  /*fd50*/  IADD3 R181, P2, R98.reuse, 0x4060, RZ ;  /* 0x0000406062b57810 */ /* 0x040fe20007f5e0ff */
[--C-:B------:R-:W-:Y:S01]  /*fd60*/  IMAD.X R19, RZ, RZ, R99.reuse, P6 ;  /* 0x000000ffff137224 */ /* 0x100fe200030e0663 */
[----:B------:R-:W-:Y:S01]  /*fd70*/  IADD3 R183, P1, R98, 0x8000, RZ ;  /* 0x0000800062b77810 */ /* 0x000fe20007f3e0ff */
[--C-:B------:R-:W-:Y:S01]  /*fd80*/  IMAD.X R21, RZ, RZ, R99.reuse, P5 ;  /* 0x000000ffff157224 */ /* 0x100fe200028e0663 */
[----:B------:R-:W-:Y:S01]  /*fd90*/  LOP3.LUT R8, R169, 0x380, RZ, 0xc0, !PT ;  /* 0x00000380a9087812 */ /* 0x000fe200078ec0ff */
[--C-:B------:R-:W-:Y:S01]  /*fda0*/  IMAD.X R31, RZ, RZ, R99.reuse, P2 ;  /* 0x000000ffff1f7224 */ /* 0x100fe200010e0663 */
[----:B------:R-:W-:Y:S01]  /*fdb0*/  LOP3.LUT R10, R171, 0x380, RZ, 0xc0, !PT ;  /* 0x00000380ab0a7812 */ /* 0x000fe200078ec0ff */
[----:B------:R-:W-:Y:S01]  /*fdc0*/  IMAD.X R39, RZ, RZ, R99, P1 ;  /* 0x000000ffff277224 */ /* 0x000fe200008e0663 */
[----:B------:R-:W-:-:S02]  /*fdd0*/  LOP3.LUT R12, R173, 0x380, RZ, 0xc0, !PT ;  /* 0x00000380ad0c7812 */ /* 0x000fc400078ec0ff */
[----:B------:R-:W-:Y:S02]  /*fde0*/  SHF.R.U64 R5, R5, 0x3, RZ ;  /* 0x0000000305057819 */ /* 0x000fe400000012ff */
[----:B------:R-:W-:Y:S02]  /*fdf0*/  LOP3.LUT R14, R175, 0x380, RZ, 0xc0, !PT ;  /* 0x00000380af0e7812 */ /* 0x000fe400078ec0ff */
[----:B------:R-:W-:Y:S02]  /*fe00*/  SHF.R.U64 R8, R8, 0x3, RZ ;  /* 0x0000000308087819 */ /* 0x000fe400000012ff */
[----:B------:R-:W-:Y:S02]  /*fe10*/  IADD3 R46, P0, R98, 0x8020, RZ ;  /* 0x00008020622e7810 */ /* 0x000fe40007f1e0ff */
[----:B------:R-:W-:Y:S02]  /*fe20*/  IADD3.X R15, RZ, R99, RZ, P3, !PT ;  /* 0x00000063ff0f7210 */ /* 0x000fe40001ffe4ff */
[----:B------:R-:W-:Y:S01]  /*fe30*/  SHF.R.U64 R10, R10, 0x3, RZ ;  /* 0x000000030a0a7819 */ /* 0x000fe200000012ff */
[----:B------:R-:W-:Y:S01]  /*fe40*/  IMAD.X R47, RZ, RZ, R99, P0 ;  /* 0x000000ffff2f7224 */ /* 0x000fe200000e0663 */
[----:B------:R-:W-:-:S02]  /*fe50*/  LOP3.LUT R18, R177, 0x380, RZ, 0xc0, !PT ;  /* 0x00000380b1127812 */ /* 0x000fc400078ec0ff */
[C---:B------:R-:W-:Y:S02]  /*fe60*/  IADD3 R54, P4, R98.reuse, 0x8040, RZ ;  /* 0x0000804062367810 */ /* 0x040fe40007f9e0ff */
[C---:B------:R-:W-:Y:S02]  /*fe70*/  IADD3 R62, P3, R98.reuse, 0x8060, RZ ;  /* 0x00008060623e7810 */ /* 0x040fe40007f7e0ff */
[C---:B------:R-:W-:Y:S01]  /*fe80*/  IADD3 R70, P6, R98.reuse, 0xc000, RZ ;  /* 0x0000c00062467810 */ /* 0x040fe20007fde0ff */
[--C-:B------:R-:W-:Y:S01]  /*fe90*/  IMAD.X R55, RZ, RZ, R99.reuse, P4 ;  /* 0x000000ffff377224 */ /* 0x100fe200020e0663 */
[C---:B------:R-:W-:Y:S02]  /*fea0*/  IADD3 R4, P5, R98.reuse, 0xc020, RZ ;  /* 0x0000c02062047810 */ /* 0x040fe40007fbe0ff */
[C---:B------:R-:W-:Y:S01]  /*feb0*/  IADD3 R23, P2, R98.reuse, 0xc040, RZ ;  /* 0x0000c04062177810 */ /* 0x040fe20007f5e0ff */
[--C-:B------:R-:W-:Y:S01]  /*fec0*/  IMAD.X R71, RZ, RZ, R99.reuse, P6 ;  /* 0x000000ffff477224 */ /* 0x100fe200030e0663 */
[----:B------:R-:W-:Y:S01]  /*fed0*/  IADD3 R6, P1, R98, 0xc060, RZ ;  /* 0x0000c06062067810 */ /* 0x000fe20007f3e0ff */
[--C-:B------:R-:W-:Y:S01]  /*fee0*/  IMAD.X R79, RZ, RZ, R99.reuse, P5 ;  /* 0x000000ffff4f7224 */ /* 0x100fe200028e0663 */
[----:B------:R-:W-:Y:S01]  /*fef0*/  SHF.R.U64 R12, R12, 0x3, RZ ;  /* 0x000000030c0c7819 */ /* 0x000fe200000012ff */
[----:B------:R-:W-:Y:S01]  /*ff00*/  IMAD.X R95, RZ, RZ, R99, P2 ;  /* 0x000000ffff5f7224 */ /* 0x000fe200010e0663 */
[----:B------:R-:W-:-:S02]  /*ff10*/  LOP3.LUT R20, R179, 0x380, RZ, 0xc0, !PT ;  /* 0x00000380b3147812 */ /* 0x000fc400078ec0ff */
[----:B------:R-:W-:Y:S01]  /*ff20*/  LOP3.LUT R98, R5, R98, RZ, 0x3c, !PT ;  /* 0x0000006205627212 */ /* 0x000fe200078e3cff */
[----:B------:R-:W-:Y:S01]  /*ff30*/  IMAD.X R5, RZ, RZ, R99, P1 ;  /* 0x000000ffff057224 */ /* 0x000fe200008e0663 */
[----:B------:R-:W-:Y:S02]  /*ff40*/  SHF.R.U64 R14, R14, 0x3, RZ ;  /* 0x000000030e0e7819 */ /* 0x000fe400000012ff */
[----:B------:R-:W-:Y:S02]  /*ff50*/  LOP3.LUT R30, R181, 0x380, RZ, 0xc0, !PT ;  /* 0x00000380b51e7812 */ /* 0x000fe400078ec0ff */
        /* <DEDUP_REMOVED lines=8> */
[----:B------:R-:W-:-:S02]  /*ffe0*/  IADD3.X R63, RZ, R99, RZ, P3, !PT ;  /* 0x00000063ff3f7210 */ /* 0x000fc40001ffe4ff */
[----:B------:R-:W-:Y:S02]  /*fff0*/  LOP3.LUT R14, R14, R175, RZ, 0x3c, !PT ;  /* 0x000000af0e0e7212 */ /* 0x000fe400078e3cff */
[----:B------:R-:W-:Y:S02]  /*10000*/  SHF.R.U64 R30, R30, 0x3, RZ ;  /* 0x000000031e1e7819 */ /* 0x000fe400000012ff */
[----:B------:R-:W-:Y:S02]  /*10010*/  LOP3.LUT R173, R62, 0x380, RZ, 0xc0, !PT ;  /* 0x000003803ead7812 */ /* 0x000fe400078ec0ff */
[----:B------:R-:W-:Y:S01]  /*10020*/  MOV R98, R98 ;  /* 0x0000006200627202 */ /* 0x000fe20000000f00 */
[----:B------:R-:W-:Y:S01]  /*10030*/  BAR.SYNC.DEFER_BLOCKING 0x1, 0x100 ;  /* 0x0044000000007b1d */ /* 0x000fe20000010000 */
[----:B------:R-:W-:Y:S02]  /*10040*/  LOP3.LUT R78, R4, 0x380, RZ, 0xc0, !PT ;  /* 0x00000380044e7812 */ /* 0x000fe400078ec0ff */
[----:B------:R-:W-:-:S02]  /*10050*/  SHF.R.U64 R38, R38, 0x3, RZ ;  /* 0x0000000326267819 */ /* 0x000fc400000012ff */
[----:B------:R-:W-:Y:S02]  /*10060*/  LOP3.LUT R175, R70, 0x380, RZ, 0xc0, !PT ;  /* 0x0000038046af7812 */ /* 0x000fe400078ec0ff */
[----:B------:R-:W-:Y:S02]  /*10070*/  LOP3.LUT R99, R6, 0x380, RZ, 0xc0, !PT ;  /* 0x0000038006637812 */ /* 0x000fe400078ec0ff */
[----:B------:R-:W-:Y:S02]  /*10080*/  LOP3.LUT R18, R18, R177, RZ, 0x3c, !PT ;  /* 0x000000b112127212 */ /* 0x000fe400078e3cff */
[----:B------:R-:W-:Y:S02]  /*10090*/  SHF.R.U64 R169, R169, 0x3, RZ ;  /* 0x00000003a9a97819 */ /* 0x000fe400000012ff */
[----:B------:R-:W-:Y:S02]  /*100a0*/  MOV R8, R8 ;  /* 0x0000000800087202 */ /* 0x000fe40000000f00 */
[----:B------:R-:W-:-:S02]  /*100b0*/  LOP3.LUT R20, R20, R179, RZ, 0x3c, !PT ;  /* 0x000000b314147212 */ /* 0x000fc400078e3cff */
[----:B------:R-:W-:Y:S02]  /*100c0*/  SHF.R.U64 R171, R171, 0x3, RZ ;  /* 0x00000003abab7819 */ /* 0x000fe400000012ff */
[----:B------:R-:W-:Y:S02]  /*100d0*/  LOP3.LUT R94, R23, 0x380, RZ, 0xc0, !PT ;  /* 0x00000380175e7812 */ /* 0x000fe400078ec0ff */
[----:B------:R-:W-:Y:S02]  /*100e0*/  MOV R10, R10 ;  /* 0x0000000a000a7202 */ /* 0x000fe40000000f00 */
[----:B------:R-:W-:Y:S01]  /*100f0*/  LOP3.LUT R30, R30, R181, RZ, 0x3c, !PT ;  /* 0x000000b51e1e7212 */ /* 0x000fe200078e3cff */
[----:B------:R1:W-:Y:S01]  /*10100*/  STSM.16.M88.4 [R98], R24 ;  /* 0x0000001862007844 */ /* 0x0003e20000000200 */
[----:B------:R-:W-:Y:S02]  /*10110*/  SHF.R.U64 R173, R173, 0x3, RZ ;  /* 0x00000003adad7819 */ /* 0x000fe400000012ff */
[----:B------:R-:W-:Y:S01]  /*10120*/  SHF.R.U64 R29, R78, 0x3, RZ ;  /* 0x000000034e1d7819 */ /* 0x000fe200000012ff */
[----:B------:R2:W-:Y:S01]  /*10130*/  STSM.16.M88.4 [R8], R32 ;  /* 0x0000002008007844 */ /* 0x0005e20000000200 */
[----:B------:R-:W-:-:S02]  /*10140*/  MOV R12, R12 ;  /* 0x0000000c000c7202 */ /* 0x000fc40000000f00 */
[----:B------:R-:W-:Y:S01]  /*10150*/  LOP3.LUT R38, R38, R183, RZ, 0x3c, !PT ;  /* 0x000000b726267212 */ /* 0x000fe200078e3cff */
[----:B------:R3:W-:Y:S01]  /*10160*/  STSM.16.M88.4 [R10], R40 ;  /* 0x000000280a007844 */ /* 0x0007e20000000200 */
[----:B------:R-:W-:Y:S02]  /*10170*/  SHF.R.U64 R175, R175, 0x3, RZ ;  /* 0x00000003afaf7819 */ /* 0x000fe400000012ff */
[----:B------:R-:W-:Y:S01]  /*10180*/  SHF.R.U64 R99, R99, 0x3, RZ ;  /* 0x0000000363637819 */ /* 0x000fe200000012ff */
[----:B------:R4:W-:Y:S01]  /*10190*/  STSM.16.M88.4 [R12], R48 ;  /* 0x000000300c007844 */ /* 0x0009e20000000200 */
[----:B------:R-:W-:Y:S02]  /*101a0*/  MOV R14, R14 ;  /* 0x0000000e000e7202 */ /* 0x000fe40000000f00 */
[----:B------:R-:W-:Y:S02]  /*101b0*/  LOP3.LUT R46, R169, R46, RZ, 0x3c, !PT ;  /* 0x0000002ea92e7212 */ /* 0x000fe400078e3cff */
[----:B------:R-:W-:Y:S01]  /*101c0*/  MOV R18, R18 ;  /* 0x0000001200127202 */ /* 0x000fe20000000f00 */
[----:B------:R4:W-:Y:S01]  /*101d0*/  STSM.16.M88.4 [R14], R56 ;  /* 0x000000380e007844 */ /* 0x0009e20000000200 */
[----:B------:R-:W-:-:S02]  /*101e0*/  LOP3.LUT R54, R171, R54, RZ, 0x3c, !PT ;  /* 0x00000036ab367212 */ /* 0x000fc400078e3cff */
[----:B------:R-:W-:Y:S01]  /*101f0*/  SHF.R.U64 R28, R94, 0x3, RZ ;  /* 0x000000035e1c7819 */ /* 0x000fe200000012ff */
[----:B------:R4:W-:Y:S01]  /*10200*/  STSM.16.M88.4 [R18], R64 ;  /* 0x0000004012007844 */ /* 0x0009e20000000200 */
[----:B------:R-:W-:Y:S02]  /*10210*/  MOV R20, R20 ;  /* 0x0000001400147202 */ /* 0x000fe40000000f00 */
[----:B------:R-:W-:Y:S02]  /*10220*/  LOP3.LUT R62, R173, R62, RZ, 0x3c, !PT ;  /* 0x0000003ead3e7212 */ /* 0x000fe400078e3cff */
[----:B------:R-:W-:Y:S01]  /*10230*/  LOP3.LUT R78, R29, R4, RZ, 0x3c, !PT ;  /* 0x000000041d4e7212 */ /* 0x000fe200078e3cff */
[----:B------:R4:W-:Y:S01]  /*10240*/  STSM.16.M88.4 [R20], R72 ;  /* 0x0000004814007844 */ /* 0x0009e20000000200 */
[----:B------:R-:W-:Y:S02]  /*10250*/  MOV R30, R30 ;  /* 0x0000001e001e7202 */ /* 0x000fe40000000f00 */
[----:B------:R-:W-:-:S02]  /*10260*/  LOP3.LUT R70, R175, R70, RZ, 0x3c, !PT ;  /* 0x00000046af467212 */ /* 0x000fc400078e3cff */
[----:B------:R-:W-:Y:S01]  /*10270*/  LOP3.LUT R4, R99, R6, RZ, 0x3c, !PT ;  /* 0x0000000663047212 */ /* 0x000fe200078e3cff */
[----:B------:R4:W-:Y:S01]  /*10280*/  STSM.16.M88.4 [R30], R80 ;  /* 0x000000501e007844 */ /* 0x0009e20000000200 */
[----:B------:R-:W-:Y:S02]  /*10290*/  MOV R38, R38 ;  /* 0x0000002600267202 */ /* 0x000fe40000000f00 */
[----:B------:R-:W-:Y:S02]  /*102a0*/  MOV R46, R46 ;  /* 0x0000002e002e7202 */ /* 0x000fe40000000f00 */
[----:B-1----:R-:W-:Y:S01]  /*102b0*/  F2FP.BF16.F32.PACK_AB R98, R101, R100 ;  /* 0x000000646562723e */ /* 0x002fe200000010ff */
[----:B------:R4:W-:Y:S01]  /*102c0*/  STSM.16.M88.4 [R38], R84 ;  /* 0x0000005426007844 */ /* 0x0009e20000000200 */
[----:B------:R-:W-:Y:S02]  /*102d0*/  F2FP.BF16.F32.PACK_AB R99, R103, R102 ;  /* 0x000000666763723e */ /* 0x000fe400000010ff */
[----:B------:R-:W-:-:S02]  /*102e0*/  LOP3.LUT R94, R28, R23, RZ, 0x3c, !PT ;  /* 0x000000171c5e7212 */ /* 0x000fc400078e3cff */
[----:B------:R-:W-:Y:S01]  /*102f0*/  MOV R54, R54 ;  /* 0x0000003600367202 */ /* 0x000fe20000000f00 */
[----:B------:R4:W-:Y:S01]  /*10300*/  STSM.16.M88.4 [R46], R96 ;  /* 0x000000602e007844 */ /* 0x0009e20000000200 */
[----:B------:R-:W-:Y:S02]  /*10310*/  MOV R62, R62 ;  /* 0x0000003e003e7202 */ /* 0x000fe40000000f00 */
[----:B------:R-:W-:Y:S01]  /*10320*/  MOV R70, R70 ;  /* 0x0000004600467202 */ /* 0x000fe20000000f00 */
[----:B------:R4:W-:Y:S01]  /*10330*/  STSM.16.M88.4 [R54], R104 ;  /* 0x0000006836007844 */ /* 0x0009e20000000200 */
[----:B------:R-:W-:Y:S02]  /*10340*/  MOV R78, R78 ;  /* 0x0000004e004e7202 */ /* 0x000fe40000000f00 */
[----:B------:R-:W-:Y:S01]  /*10350*/  MOV R94, R94 ;  /* 0x0000005e005e7202 */ /* 0x000fe20000000f00 */
[----:B------:R4:W-:Y:S01]  /*10360*/  STSM.16.M88.4 [R62], R112 ;  /* 0x000000703e007844 */ /* 0x0009e20000000200 */
[----:B------:R-:W-:Y:S01]  /*10370*/  MOV R6, R4 ;  /* 0x0000000400067202 */ /* 0x000fe20000000f00 */
[----:B------:R-:W-:Y:S01]  /*10380*/  IMAD.U32 R4, RZ, RZ, UR4 ;  /* 0x00000004ff047e24 */ /* 0x000fe2000f8e00ff */
[----:B------:R-:W-:Y:S01]  /*10390*/  PLOP3.LUT P0, PT, PT, PT, UP0, 0x80, 0x0 ;  /* 0x000000000000781c */ /* 0x000fe20003f0f008 */
[----:B------:R4:W-:Y:S01]  /*103a0*/  STSM.16.M88.4 [R70], R120 ;  /* 0x0000007846007844 */ /* 0x0009e20000000200 */
[----:B------:R-:W-:Y:S01]  /*103b0*/  IMAD.U32 R5, RZ, RZ, UR10 ;  /* 0x0000000aff057e24 */ /* 0x000fe2000f8e00ff */
[----:B------:R-:W-:-:S02]  /*103c0*/  ULDC.64 UR10, c[0x0][0xc08] ;  /* 0x00030200000a7ab9 */ /* 0x000fc40000000a00 */
[----:B------:R4:W-:Y:S04]  /*103d0*/  STSM.16.M88.4 [R78], R128 ;  /* 0x000000804e007844 */ /* 0x0009e80000000200 */
[----:B------:R4:W-:Y:S04]  /*103e0*/  STSM.16.M88.4 [R94], R136 ;  /* 0x000000885e007844 */ /* 0x0009e80000000200 */
[----:B------:R4:W-:Y:S01]  /*103f0*/  STSM.16.M88.4 [R6], R144 ;  /* 0x0000009006007844 */ /* 0x0009e20000000200 */
[----:B------:R-:W-:Y:S06]  /*10400*/  BAR.SYNC.DEFER_BLOCKING 0x1, 0x100 ;  /* 0x0044000000007b1d */ /* 0x000fec0000010000 */
[----:B------:R-:W4:Y:S01]  /*10410*/  @P0 LDG.E R3, desc[UR38][R4.64] ;  /* 0x0000002604030981 */ /* 0x000f22000c1e1900 */
[----:B------:R-:W-:Y:S01]  /*10420*/  UISETP.NE.U32.AND UP1, UPT, UR10, URZ, UPT ;  /* 0x0000003f0a00728c */ /* 0x000fe2000bf25070 */
[----:B0-----:R-:W-:Y:S01]  /*10430*/  ISETP.NE.AND P1, PT, R16, 0x1, PT ;  /* 0x000000011000780c */ /* 0x001fe20003f25270 */
[----:B------:R-:W-:Y:S01]  /*10440*/  UMOV UR4, URZ ;  /* 0x0000003f00047c82 */ /* 0x000fe20008000000 */
[----:B------:R-:W-:Y:S01]  /*10450*/  VIADD R13, R216, UR14 ;  /* 0x0000000ed80d7c36 */ /* 0x000fe20008000000 */
[----:B------:R-:W-:-:S06]  /*10460*/  UISETP.NE.AND.EX UP1, UPT, UR11, URZ, UPT, UP1 ;  /* 0x0000003f0b00728c */ /* 0x000fcc000bf25310 */
[----:B------:R-:W-:-:S04]  /*10470*/  PLOP3.LUT P2, PT, PT, PT, UP1, 0x80, 0x0 ;  /* 0x000000000000781c */ /* 0x000fc80003f4f018 */
[----:B--2---:R-:W0:Y:S01]  /*10480*/  @P1 LDC R8, c[0x0][0xbec] ;  /* 0x0002fb00ff081b82 */ /* 0x004e220000000800 */
[----:B------:R-:W-:-:S03]  /*10490*/  @UP1 UIADD3 UR10, UP2, UR12, UR10, URZ ;  /* 0x0000000a0c0a1290 */ /* 0x000fc6000ff5e03f */
[----:B------:R-:W-:Y:S01]  /*104a0*/  ULDC UR12, c[0x0][0xa88] ;  /* 0x0002a200000c7ab9 */ /* 0x000fe20000000800 */
[----:B------:R-:W-:Y:S02]  /*104b0*/  @UP1 UIADD3.X UR11, UR13, UR11, URZ, UP2, !UPT ;  /* 0x0000000b0d0b1290 */ /* 0x000fe400097fe43f */
[----:B---3--:R-:W-:Y:S01]  /*104c0*/  IMAD.U32 R10, RZ, RZ, UR10 ;  /* 0x0000000aff0a7e24 */ /* 0x008fe2000f8e00ff */
[----:B------:R-:W1:Y:S03]  /*104d0*/  @P1 LDC R9, c[0x0][0xbf0] ;  /* 0x0002fc00ff091b82 */ /* 0x000e660000000800 */
[----:B------:R-:W-:Y:S01]  /*104e0*/  IMAD.U32 R11, RZ, RZ, UR11 ;  /* 0x0000000bff0b7e24 */ /* 0x000fe2000f8e00ff */
[----:B----4-:R-:W-:Y:S02]  /*104f0*/  @P0 R2UR UR4, R3 ;  /* 0x00000000030402ca */ /* 0x010fe400000e0000 */
[----:B------:R-:W-:-:S06]  /*10500*/  MOV R3, UR12 ;  /* 0x0000000c00037c02 */ /* 0x000fcc0008000f00 */
[----:B------:R2:W5:Y:S01]  /*10510*/  @P2 LDG.E R3, desc[UR38][R10.64] ;  /* 0x000000260a032981 */ /* 0x000562000c1e1900 */
[----:B01----:R-:W-:Y:S06]  /*10520*/  @P2 BRA `(.L_x_2458) ;  /* 0x0000000000102947 */ /* 0x003fec0003800000 */
[----:B------:R-:W-:Y:S05]  /*10530*/  @!P0 BRA `(.L_x_2458) ;  /* 0x00000000000c8947 */ /* 0x000fea0003800000 */
[----:B------:R-:W3:Y:S04]  /*10540*/  LDG.E R6, desc[UR38][R4.64] ;  /* 0x0000002604067981 */ /* 0x000ee8000c1e1900 */
[----:B-----5:R-:W3:Y:S02]  /*10550*/  LDG.E R3, desc[UR38][R4.64+0x4] ;  /* 0x0000042604037981 */ /* 0x020ee4000c1e1900 */
[----:B---3--:R-:W-:-:S07]  /*10560*/  IMAD.IADD R3, R3, 0x1, -R6 ;  /* 0x0000000103037824 */ /* 0x008fce00078e0a06 */
.L_x_2458:
[----:B------:R-:W3:Y:S01]  /*10570*/  LDL R14, [R1] ;  /* 0x00000000010e7983 */ /* 0x000ee20000100800 */
[----:B------:R-:W-:Y:S01]  /*10580*/  R2UR UR21, R222 ;  /* 0x00000000de1572ca */ /* 0x000fe200000e0000 */
[----:B------:R-:W-:Y:S01]  /*10590*/  ULDC.64 UR16, c[0x0][0xb90] ;  /* 0x0002e40000107ab9 */ /* 0x000fe20000000a00 */
[----:B------:R-:W-:Y:S01]  /*105a0*/  R2UR UR19, R223 ;  /* 0x00000000df1372ca */ /* 0x000fe200000e0000 */
[----:B------:R-:W-:Y:S01]  /*105b0*/  @P1 IMAD.HI.U32 R4, R13, R8, RZ ;  /* 0x000000080d041227 */ /* 0x000fe200078e00ff */
[----:B------:R-:W-:Y:S01]  /*105c0*/  R2UR UR18, R221 ;  /* 0x00000000dd1272ca */ /* 0x000fe200000e0000 */
[----:B------:R-:W-:Y:S01]  /*105d0*/  USHF.R.S32.HI UR11, URZ, 0x1f, UR4 ;  /* 0x0000001f3f0b7899 */ /* 0x000fe20008011404 */
[----:B------:R-:W-:Y:S01]  /*105e0*/  R2UR UR20, R214 ;  /* 0x00000000d61472ca */ /* 0x000fe200000e0000 */
[----:B------:R-:W-:Y:S01]  /*105f0*/  UMOV UR10, UR4 ;  /* 0x00000004000a7c82 */ /* 0x000fe20008000000 */
[--C-:B------:R-:W-:Y:S01]  /*10600*/  IMAD.MOV.U32 R8, RZ, RZ, R13.reuse ;  /* 0x000000ffff087224 */ /* 0x100fe200078e000d */
[----:B------:R-:W-:Y:S01]  /*10610*/  @P1 SHF.R.U32.HI R8, RZ, R9, R4 ;  /* 0x00000009ff081219 */ /* 0x000fe20000011604 */
[----:B------:R-:W-:Y:S01]  /*10620*/  IMAD.MOV.U32 R5, RZ, RZ, 0x2 ;  /* 0x00000002ff057424 */ /* 0x000fe200078e00ff */
[----:B------:R-:W-:Y:S01]  /*10630*/  LEA R4, R224, R22, 0x6 ;  /* 0x00000016e0047211 */ /* 0x000fe200078e30ff */
[----:B-----5:R-:W-:Y:S01]  /*10640*/  IMAD R23, R3, R16, RZ ;  /* 0x0000001003177224 */ /* 0x020fe200078e02ff */
[----:B------:R-:W-:Y:S01]  /*10650*/  USHF.R.S32.HI UR15, URZ, 0x1f, UR21 ;  /* 0x0000001f3f0f7899 */ /* 0x000fe20008011415 */
[--C-:B--2---:R-:W-:Y:S01]  /*10660*/  IMAD.MOV R11, RZ, RZ, -R8.reuse ;  /* 0x000000ffff0b7224 */ /* 0x104fe200078e0a08 */
[----:B------:R-:W-:Y:S01]  /*10670*/  USEL UR19, UR19, URZ, !UP0 ;  /* 0x0000003f13137287 */ /* 0x000fe2000c000000 */
[----:B------:R-:W-:Y:S01]  /*10680*/  SHF.R.S32.HI R9, RZ, 0x1f, R8 ;  /* 0x0000001fff097819 */ /* 0x000fe20000011408 */
[----:B------:R-:W-:Y:S01]  /*10690*/  UIMAD UR14, UR15, UR16, URZ ;  /* 0x000000100f0e72a4 */ /* 0x000fe2000f8e023f */
[----:B------:R-:W-:Y:S01]  /*106a0*/  IMAD R11, R16, R11, R13 ;  /* 0x0000000b100b7224 */ /* 0x000fe200078e020d */
[----:B------:R-:W-:Y:S01]  /*106b0*/  UIMAD.WIDE.U32 UR12, UR21, UR16, UR10 ;  /* 0x00000010150c72a5 */ /* 0x000fe2000f8e000a */
[----:B------:R-:W-:Y:S01]  /*106c0*/  IMAD.WIDE R4, R4, R5, UR8 ;  /* 0x0000000804047e25 */ /* 0x000fe2000f8e0205 */
[----:B------:R-:W-:-:S02]  /*106d0*/  UIMAD UR14, UR21, UR17, UR14 ;  /* 0x00000011150e72a4 */ /* 0x000fc4000f8e020e */
[----:B------:R-:W-:Y:S01]  /*106e0*/  USEL UR18, UR18, URZ, !UP0 ;  /* 0x0000003f12127287 */ /* 0x000fe2000c000000 */
[----:B------:R-:W-:Y:S01]  /*106f0*/  SHF.R.S32.HI R6, RZ, 0x1f, R11 ;  /* 0x0000001fff067819 */ /* 0x000fe2000001140b */
[----:B------:R-:W-:Y:S01]  /*10700*/  ULDC.64 UR16, c[0x0][0xb98] ;  /* 0x0002e60000107ab9 */ /* 0x000fe20000000a00 */
[----:B------:R-:W-:Y:S01]  /*10710*/  UIADD3 UR13, UR13, UR14, URZ ;  /* 0x0000000e0d0d7290 */ /* 0x000fe2000fffe03f */
[C---:B------:R-:W-:Y:S01]  /*10720*/  IADD3 R33, P3, R4.reuse, 0x4000, RZ ;  /* 0x0000400004217810 */ /* 0x040fe20007f7e0ff */
[----:B------:R-:W-:Y:S01]  /*10730*/  UIMAD UR10, UR19, UR16, URZ ;  /* 0x00000010130a72a4 */ /* 0x000fe2000f8e023f */
[----:B------:R-:W-:Y:S01]  /*10740*/  IADD3 R37, P2, R4, 0x5000, RZ ;  /* 0x0000500004257810 */ /* 0x000fe20007f5e0ff */
[----:B------:R-:W-:Y:S01]  /*10750*/  UIMAD.WIDE.U32 UR12, UR18, UR16, UR12 ;  /* 0x00000010120c72a5 */ /* 0x000fe2000f8e000c */
[----:B------:R-:W-:Y:S01]  /*10760*/  LOP3.LUT R32, R33, 0x380, RZ, 0xc0, !PT ;  /* 0x0000038021207812 */ /* 0x000fe200078ec0ff */
[----:B------:R-:W-:Y:S01]  /*10770*/  UIMAD UR10, UR18, UR17, UR10 ;  /* 0x00000011120a72a4 */ /* 0x000fe2000f8e020a */
[----:B------:R-:W-:Y:S01]  /*10780*/  LOP3.LUT R36, R37, 0x380, RZ, 0xc0, !PT ;  /* 0x0000038025247812 */ /* 0x000fe200078ec0ff */
[----:B------:R-:W-:Y:S01]  /*10790*/  ULDC.64 UR8, c[0x0][0xb88] ;  /* 0x0002e20000087ab9 */ /* 0x000fe20000000a00 */
[----:B------:R-:W-:Y:S01]  /*107a0*/  SHF.R.U64 R32, R32, 0x3, RZ ;  /* 0x0000000320207819 */ /* 0x000fe200000012ff */
[----:B------:R-:W-:Y:S01]  /*107b0*/  IMAD R6, R6, UR8, RZ ;  /* 0x0000000806067c24 */ /* 0x000fe2000f8e02ff */
[----:B------:R-:W-:Y:S01]  /*107c0*/  IADD3 R8, P0, R8, UR12, RZ ;  /* 0x0000000c08087c10 */ /* 0x000fe2000ff1e0ff */
[----:B------:R-:W-:Y:S01]  /*107d0*/  IMAD.U32 R10, RZ, RZ, UR10 ;  /* 0x0000000aff0a7e24 */ /* 0x000fe2000f8e00ff */
[----:B------:R-:W-:Y:S01]  /*107e0*/  LOP3.LUT R32, R32, R33, RZ, 0x3c, !PT ;  /* 0x0000002120207212 */ /* 0x000fe200078e3cff */
[----:B------:R-:W-:Y:S01]  /*107f0*/  IMAD R15, R11, UR9, R6 ;  /* 0x000000090b0f7c24 */ /* 0x000fe2000f8e0206 */
[----:B------:R-:W-:-:S02]  /*10800*/  SHF.R.U64 R36, R36, 0x3, RZ ;  /* 0x0000000324247819 */ /* 0x000fc400000012ff */
[----:B------:R-:W-:Y:S01]  /*10810*/  IADD3.X R9, R9, UR13, R10, P0, !PT ;  /* 0x0000000d09097c10 */ /* 0x000fe200087fe40a */
[----:B------:R-:W-:Y:S01]  /*10820*/  ULDC.64 UR12, c[0x0][0xaa0] ;  /* 0x0002a800000c7ab9 */ /* 0x000fe20000000a00 */
[----:B------:R-:W-:Y:S02]  /*10830*/  IADD3.X R33, RZ, R5, RZ, P3, !PT ;  /* 0x00000005ff217210 */ /* 0x000fe40001ffe4ff */
[----:B------:R-:W-:Y:S01]  /*10840*/  IADD3 R53, P3, R4, 0xa000, RZ ;  /* 0x0000a00004357810 */ /* 0x000fe20007f7e0ff */
[----:B------:R-:W-:Y:S01]  /*10850*/  IMAD.WIDE.U32 R8, R11, UR8, R8 ;  /* 0x000000080b087c25 */ /* 0x000fe2000f8e0008 */
[----:B------:R-:W-:Y:S01]  /*10860*/  ULDC.64 UR8, c[0x0][0xb50] ;  /* 0x0002d40000087ab9 */ /* 0x000fe20000000a00 */
[----:B------:R-:W-:Y:S02]  /*10870*/  LOP3.LUT R36, R36, R37, RZ, 0x3c, !PT ;  /* 0x0000002524247212 */ /* 0x000fe400078e3cff */
[----:B------:R-:W-:Y:S01]  /*10880*/  IMAD.IADD R9, R9, 0x1, R15 ;  /* 0x0000000109097824 */ /* 0x000fe200078e020f */
[----:B------:R-:W-:Y:S01]  /*10890*/  LEA R10, P0, R8, UR8, 0x2 ;  /* 0x00000008080a7c11 */ /* 0x000fe2000f8010ff */
[----:B------:R-:W-:Y:S01]  /*108a0*/  IMAD.X R37, RZ, RZ, R5, P2 ;  /* 0x000000ffff257224 */ /* 0x000fe200010e0605 */
[----:B------:R-:W-:-:S02]  /*108b0*/  LOP3.LUT R52, R53, 0x380, RZ, 0xc0, !PT ;  /* 0x0000038035347812 */ /* 0x000fc400078ec0ff */
[----:B------:R-:W-:Y:S01]  /*108c0*/  LEA.HI.X R11, R8, UR9, R9, 0x2, P0 ;  /* 0x00000009080b7c11 */ /* 0x000fe200080f1409 */
[----:B------:R-:W-:Y:S01]  /*108d0*/  SHFL.IDX PT, R18, R10, RZ, 0x1c1f ;  /* 0x001c1fff0a127589 */ /* 0x000fe200000e0000 */
[C---:B------:R-:W-:Y:S02]  /*108e0*/  IADD3 R29, P0, R4.reuse, 0x3000, RZ ;  /* 0x00003000041d7810 */ /* 0x040fe40007f1e0ff */
[----:B------:R-:W-:Y:S01]  /*108f0*/  IADD3 R57, P2, R4, 0xb000, RZ ;  /* 0x0000b00004397810 */ /* 0x000fe20007f5e0ff */
[----:B------:R-:W0:Y:S01]  /*10900*/  SHFL.IDX PT, R19, R11, RZ, 0x1c1f ;  /* 0x001c1fff0b137589 */ /* 0x000e2200000e0000 */
[----:B------:R-:W-:Y:S02]  /*10910*/  LOP3.LUT R28, R29, 0x380, RZ, 0xc0, !PT ;  /* 0x000003801d1c7812 */ /* 0x000fe400078ec0ff */
[----:B------:R-:W-:Y:S01]  /*10920*/  SHF.R.U64 R52, R52, 0x3, RZ ;  /* 0x0000000334347819 */ /* 0x000fe200000012ff */
[----:B------:R-:W-:Y:S01]  /*10930*/  SHFL.IDX PT, R20, R10, 0x1, 0x1c1f ;  /* 0x003c1f000a147f89 */ /* 0x000fe200000e0000 */
[----:B------:R-:W-:-:S02]  /*10940*/  SHF.R.U64 R28, R28, 0x3, RZ ;  /* 0x000000031c1c7819 */ /* 0x000fc400000012ff */
[----:B------:R-:W-:Y:S01]  /*10950*/  LOP3.LUT R56, R57, 0x380, RZ, 0xc0, !PT ;  /* 0x0000038039387812 */ /* 0x000fe200078ec0ff */
[----:B------:R-:W1:Y:S01]  /*10960*/  SHFL.IDX PT, R21, R11, 0x1, 0x1c1f ;  /* 0x003c1f000b157f89 */ /* 0x000e6200000e0000 */
[----:B------:R-:W-:Y:S01]  /*10970*/  LOP3.LUT R28, R28, R29, RZ, 0x3c, !PT ;  /* 0x0000001d1c1c7212 */ /* 0x000fe200078e3cff */
[--C-:B------:R-:W-:Y:S01]  /*10980*/  IMAD.X R29, RZ, RZ, R5.reuse, P0 ;  /* 0x000000ffff1d7224 */ /* 0x100fe200000e0605 */
[----:B------:R-:W-:Y:S02]  /*10990*/  IADD3 R49, P0, R4, 0x9000, RZ ;  /* 0x0000900004317810 */ /* 0x000fe40007f1e0ff */
[----:B------:R-:W-:Y:S01]  /*109a0*/  LOP3.LUT R52, R52, R53, RZ, 0x3c, !PT ;  /* 0x0000003534347212 */ /* 0x000fe200078e3cff */
[----:B------:R-:W-:Y:S01]  /*109b0*/  IMAD.X R53, RZ, RZ, R5, P3 ;  /* 0x000000ffff357224 */ /* 0x000fe200018e0605 */
[----:B------:R-:W-:Y:S02]  /*109c0*/  LOP3.LUT R48, R49, 0x380, RZ, 0xc0, !PT ;  /* 0x0000038031307812 */ /* 0x000fe400078ec0ff */
[----:B------:R-:W-:-:S02]  /*109d0*/  IADD3 R13, P5, R4, 0x1000, RZ ;  /* 0x00001000040d7810 */ /* 0x000fc40007fbe0ff */
[----:B------:R-:W-:Y:S02]  /*109e0*/  SHF.R.U64 R48, R48, 0x3, RZ ;  /* 0x0000000330307819 */ /* 0x000fe400000012ff */
[----:B------:R-:W-:Y:S02]  /*109f0*/  IADD3 R25, P4, R4, 0x2000, RZ ;  /* 0x0000200004197810 */ /* 0x000fe40007f9e0ff */
[----:B------:R-:W-:Y:S01]  /*10a00*/  LOP3.LUT R48, R48, R49, RZ, 0x3c, !PT ;  /* 0x0000003130307212 */ /* 0x000fe200078e3cff */
[----:B------:R-:W-:Y:S01]  /*10a10*/  IMAD.X R49, RZ, RZ, R5, P0 ;  /* 0x000000ffff317224 */ /* 0x000fe200000e0605 */
[----:B------:R-:W-:Y:S02]  /*10a20*/  SHF.R.U64 R56, R56, 0x3, RZ ;  /* 0x0000000338387819 */ /* 0x000fe400000012ff */
[----:B------:R-:W-:Y:S02]  /*10a30*/  IADD3 R8, P3, R4, 0xf000, RZ ;  /* 0x0000f00004087810 */ /* 0x000fe40007f7e0ff */
[----:B------:R-:W-:-:S02]  /*10a40*/  LOP3.LUT P0, RZ, R226, 0x3, RZ, 0xc0, !PT ;  /* 0x00000003e2ff7812 */ /* 0x000fc4000780c0ff */
[----:B------:R-:W-:Y:S02]  /*10a50*/  LOP3.LUT R12, R13, 0x380, RZ, 0xc0, !PT ;  /* 0x000003800d0c7812 */ /* 0x000fe400078ec0ff */
[----:B------:R-:W-:Y:S01]  /*10a60*/  IADD3 R41, P6, R4, 0x6000, RZ ;  /* 0x0000600004297810 */ /* 0x000fe20007fde0ff */
[----:B------:R-:W-:Y:S01]  /*10a70*/  UIMAD UR10, UR11, UR12, URZ ;  /* 0x0000000c0b0a72a4 */ /* 0x000fe2000f8e023f */
[----:B------:R-:W-:Y:S01]  /*10a80*/  LOP3.LUT R24, R25, 0x380, RZ, 0xc0, !PT ;  /* 0x0000038019187812 */ /* 0x000fe200078ec0ff */
[----:B------:R-:W-:Y:S01]  /*10a90*/  UIMAD.WIDE.U32 UR8, UR4, UR12, URZ ;  /* 0x0000000c040872a5 */ /* 0x000fe2000f8e003f */
[----:B------:R-:W-:Y:S01]  /*10aa0*/  LOP3.LUT R56, R56, R57, RZ, 0x3c, !PT ;  /* 0x0000003938387212 */ /* 0x000fe200078e3cff */
[--C-:B------:R-:W-:Y:S01]  /*10ab0*/  IMAD.X R57, RZ, RZ, R5.reuse, P2 ;  /* 0x000000ffff397224 */ /* 0x100fe200010e0605 */
[----:B------:R-:W-:Y:S01]  /*10ac0*/  LOP3.LUT R3, R8, 0x380, RZ, 0xc0, !PT ;  /* 0x0000038008037812 */ /* 0x000fe200078ec0ff */
[----:B------:R-:W-:Y:S01]  /*10ad0*/  IMAD.X R61, RZ, RZ, R5, P3 ;  /* 0x000000ffff3d7224 */ /* 0x000fe200018e0605 */
[----:B------:R-:W-:-:S02]  /*10ae0*/  SHF.R.U64 R12, R12, 0x3, RZ ;  /* 0x000000030c0c7819 */ /* 0x000fc400000012ff */
[----:B------:R-:W-:Y:S02]  /*10af0*/  SHF.R.U64 R24, R24, 0x3, RZ ;  /* 0x0000000318187819 */ /* 0x000fe400000012ff */
[----:B------:R-:W-:Y:S02]  /*10b00*/  SHF.R.U64 R3, R3, 0x3, RZ ;  /* 0x0000000303037819 */ /* 0x000fe400000012ff */
[----:B------:R-:W-:Y:S01]  /*10b10*/  LOP3.LUT R12, R12, R13, RZ, 0x3c, !PT ;  /* 0x0000000d0c0c7212 */ /* 0x000fe200078e3cff */
[--C-:B------:R-:W-:Y:S01]  /*10b20*/  IMAD.X R13, RZ, RZ, R5.reuse, P5 ;  /* 0x000000ffff0d7224 */ /* 0x100fe200028e0605 */
[----:B------:R-:W-:Y:S01]  /*10b30*/  LOP3.LUT R24, R24, R25, RZ, 0x3c, !PT ;  /* 0x0000001918187212 */ /* 0x000fe200078e3cff */
[----:B------:R-:W-:Y:S01]  /*10b40*/  IMAD.X R25, RZ, RZ, R5, P4 ;  /* 0x000000ffff197224 */ /* 0x000fe200020e0605 */
[C---:B------:R-:W-:Y:S02]  /*10b50*/  IADD3 R45, P5, R4.reuse, 0x7000, RZ ;  /* 0x00007000042d7810 */ /* 0x040fe40007fbe0ff */
[----:B------:R-:W-:-:S02]  /*10b60*/  IADD3 R69, P4, R4, 0x8000, RZ ;  /* 0x0000800004457810 */ /* 0x000fc40007f9e0ff */
[----:B------:R-:W-:Y:S02]  /*10b70*/  LOP3.LUT R60, R3, R8, RZ, 0x3c, !PT ;  /* 0x00000008033c7212 */ /* 0x000fe400078e3cff */
[----:B------:R-:W2:Y:S01]  /*10b80*/  @P1 LDC R3, c[0x0][0xbec] ;  /* 0x0002fb00ff031b82 */ /* 0x000ea20000000800 */
[----:B------:R-:W-:Y:S02]  /*10b90*/  LOP3.LUT R40, R41, 0x380, RZ, 0xc0, !PT ;  /* 0x0000038029287812 */ /* 0x000fe400078ec0ff */
[----:B------:R-:W-:Y:S02]  /*10ba0*/  LOP3.LUT R44, R45, 0x380, RZ, 0xc0, !PT ;  /* 0x000003802d2c7812 */ /* 0x000fe400078ec0ff */
[----:B------:R-:W-:Y:S02]  /*10bb0*/  LOP3.LUT R68, R69, 0x380, RZ, 0xc0, !PT ;  /* 0x0000038045447812 */ /* 0x000fe400078ec0ff */
[----:B------:R-:W-:Y:S02]  /*10bc0*/  LOP3.LUT R9, R4, 0x380, RZ, 0xc0, !PT ;  /* 0x0000038004097812 */ /* 0x000fe400078ec0ff */
[----:B------:R-:W-:-:S02]  /*10bd0*/  SHF.R.U64 R40, R40, 0x3, RZ ;  /* 0x0000000328287819 */ /* 0x000fc400000012ff */
[----:B------:R-:W-:Y:S02]  /*10be0*/  SHF.R.U64 R44, R44, 0x3, RZ ;  /* 0x000000032c2c7819 */ /* 0x000fe400000012ff */
[----:B------:R-:W-:Y:S02]  /*10bf0*/  SHF.R.U64 R68, R68, 0x3, RZ ;  /* 0x0000000344447819 */ /* 0x000fe400000012ff */
[----:B------:R-:W-:Y:S02]  /*10c00*/  SHF.R.U64 R9, R9, 0x3, RZ ;  /* 0x0000000309097819 */ /* 0x000fe400000012ff */
[----:B------:R-:W-:Y:S01]  /*10c10*/  LOP3.LUT R40, R40, R41, RZ, 0x3c, !PT ;  /* 0x0000002928287212 */ /* 0x000fe200078e3cff */
[--C-:B------:R-:W-:Y:S01]  /*10c20*/  IMAD.X R41, RZ, RZ, R5.reuse, P6 ;  /* 0x000000ffff297224 */ /* 0x100fe200030e0605 */
[----:B------:R-:W-:Y:S01]  /*10c30*/  LOP3.LUT R44, R44, R45, RZ, 0x3c, !PT ;  /* 0x0000002d2c2c7212 */ /* 0x000fe200078e3cff */
[--C-:B------:R-:W-:Y:S01]  /*10c40*/  IMAD.X R45, RZ, RZ, R5.reuse, P5 ;  /* 0x000000ffff2d7224 */ /* 0x100fe200028e0605 */
[----:B------:R-:W-:Y:S01]  /*10c50*/  LOP3.LUT R68, R68, R69, RZ, 0x3c, !PT ;  /* 0x0000004544447212 */ /* 0x000fe200078e3cff */
[----:B------:R-:W-:Y:S01]  /*10c60*/  IMAD.X R69, RZ, RZ, R5, P4 ;  /* 0x000000ffff457224 */ /* 0x000fe200020e0605 */
[C---:B------:R-:W-:Y:S01]  /*10c70*/  IADD3 R77, P6, R4.reuse, 0xc000, RZ ;  /* 0x0000c000044d7810 */ /* 0x040fe20007fde0ff */
[----:B------:R-:W-:Y:S01]  /*10c80*/  UIMAD UR10, UR4, UR13, UR10 ;  /* 0x0000000d040a72a4 */ /* 0x000fe2000f8e020a */
[----:B------:R-:W-:-:S02]  /*10c90*/  IADD3 R73, P5, R4, 0xd000, RZ ;  /* 0x0000d00004497810 */ /* 0x000fc40007fbe0ff */
[----:B------:R-:W-:Y:S01]  /*10ca0*/  IADD3 R65, P4, R4, 0xe000, RZ ;  /* 0x0000e00004417810 */ /* 0x000fe20007f9e0ff */
[----:B------:R-:W-:Y:S01]  /*10cb0*/  ULDC.64 UR12, c[0x0][0xae8] ;  /* 0x0002ba00000c7ab9 */ /* 0x000fe20000000a00 */
[----:B------:R-:W-:Y:S01]  /*10cc0*/  LOP3.LUT R4, R9, R4, RZ, 0x3c, !PT ;  /* 0x0000000409047212 */ /* 0x000fe200078e3cff */
[----:B------:R-:W-:Y:S01]  /*10cd0*/  UIADD3 UR9, UR9, UR10, URZ ;  /* 0x0000000a09097290 */ /* 0x000fe2000fffe03f */
[----:B------:R-:W-:Y:S01]  /*10ce0*/  LOP3.LUT R76, R77, 0x380, RZ, 0xc0, !PT ;  /* 0x000003804d4c7812 */ /* 0x000fe200078ec0ff */
[----:B------:R-:W-:Y:S01]  /*10cf0*/  UIMAD UR4, UR15, UR12, URZ ;  /* 0x0000000c0f0472a4 */ /* 0x000fe2000f8e023f */
[----:B------:R-:W-:Y:S02]  /*10d00*/  LOP3.LUT R72, R73, 0x380, RZ, 0xc0, !PT ;  /* 0x0000038049487812 */ /* 0x000fe400078ec0ff */
[----:B------:R-:W-:Y:S01]  /*10d10*/  LOP3.LUT R64, R65, 0x380, RZ, 0xc0, !PT ;  /* 0x0000038041407812 */ /* 0x000fe200078ec0ff */
[----:B------:R-:W-:Y:S01]  /*10d20*/  UIMAD UR4, UR21, UR13, UR4 ;  /* 0x0000000d150472a4 */ /* 0x000fe2000f8e0204 */
[----:B------:R-:W-:Y:S01]  /*10d30*/  SHF.R.U64 R76, R76, 0x3, RZ ;  /* 0x000000034c4c7819 */ /* 0x000fe200000012ff */
[----:B------:R-:W-:Y:S01]  /*10d40*/  UIMAD.WIDE.U32 UR8, UR21, UR12, UR8 ;  /* 0x0000000c150872a5 */ /* 0x000fe2000f8e0008 */
[----:B------:R-:W-:Y:S01]  /*10d50*/  SHF.R.U64 R72, R72, 0x3, RZ ;  /* 0x0000000348487819 */ /* 0x000fe200000012ff */
[----:B------:R-:W-:Y:S01]  /*10d60*/  ULDC.64 UR10, c[0x0][0xaf0] ;  /* 0x0002bc00000a7ab9 */ /* 0x000fe20000000a00 */
[----:B------:R-:W-:Y:S01]  /*10d70*/  SHF.R.U64 R64, R64, 0x3, RZ ;  /* 0x0000000340407819 */ /* 0x000fe200000012ff */
[----:B------:R-:W-:Y:S01]  /*10d80*/  UIADD3 UR9, UR9, UR4, URZ ;  /* 0x0000000409097290 */ /* 0x000fe2000fffe03f */
[----:B------:R-:W-:Y:S01]  /*10d90*/  LOP3.LUT R76, R76, R77, RZ, 0x3c, !PT ;  /* 0x0000004d4c4c7212 */ /* 0x000fe200078e3cff */
[----:B------:R-:W-:Y:S01]  /*10da0*/  UIMAD UR4, UR19, UR10, URZ ;  /* 0x0000000a130472a4 */ /* 0x000fe2000f8e023f */
[----:B------:R-:W-:Y:S01]  /*10db0*/  LOP3.LUT R72, R72, R73, RZ, 0x3c, !PT ;  /* 0x0000004948487212 */ /* 0x000fe200078e3cff */
[--C-:B------:R-:W-:Y:S01]  /*10dc0*/  IMAD.X R77, RZ, RZ, R5.reuse, P6 ;  /* 0x000000ffff4d7224 */ /* 0x100fe200030e0605 */
[----:B------:R-:W-:Y:S01]  /*10dd0*/  LOP3.LUT R64, R64, R65, RZ, 0x3c, !PT ;  /* 0x0000004140407212 */ /* 0x000fe200078e3cff */
[----:B------:R-:W-:-:S02]  /*10de0*/  IMAD.X R73, RZ, RZ, R5, P5 ;  /* 0x000000ffff497224 */ /* 0x000fc400028e0605 */
[----:B------:R-:W-:Y:S01]  /*10df0*/  IMAD.X R65, RZ, RZ, R5, P4 ;  /* 0x000000ffff417224 */ /* 0x000fe200020e0605 */
[----:B------:R-:W-:Y:S02]  /*10e00*/  UIMAD UR4, UR18, UR11, UR4 ;  /* 0x0000000b120472a4 */ /* 0x000fe4000f8e0204 */
[----:B------:R-:W-:-:S03]  /*10e10*/  UIMAD.WIDE.U32 UR8, UR18, UR10, UR8 ;  /* 0x0000000a120872a5 */ /* 0x000fc6000f8e0008 */
[----:B------:R-:W-:Y:S01]  /*10e20*/  ULDC.64 UR10, c[0x0][0xae0] ;  /* 0x0002b800000a7ab9 */ /* 0x000fe20000000a00 */
[----:B------:R-:W-:Y:S01]  /*10e30*/  UIADD3 UR4, UR9, UR4, URZ ;  /* 0x0000000409047290 */ /* 0x000fe2000fffe03f */
[----:B------:R-:W-:Y:S01]  /*10e40*/  IADD3 R80, R224, UR20, RZ ;  /* 0x00000014e0507c10 */ /* 0x000fe2000fffe0ff */
[----:B------:R-:W-:-:S04]  /*10e50*/  UIADD3 UR7, UR7, 0x38820, URZ ;  /* 0x0003882007077890 */ /* 0x000fc8000fffe03f */
[----:B------:R-:W-:Y:S01]  /*10e60*/  UPRMT UR7, URZ, 0x654, UR7 ;  /* 0x000006543f077896 */ /* 0x000fe20008000007 */
[----:B------:R-:W-:Y:S01]  /*10e70*/  BSSY B1, `(.L_x_2459) ;  /* 0x0000054000017945 */ /* 0x000fe20003800000 */
[----:B------:R-:W-:Y:S02]  /*10e80*/  SHF.R.S32.HI R81, RZ, 0x1f, R219 ;  /* 0x0000001fff517819 */ /* 0x000fe400000114db */
[----:B------:R-:W-:Y:S02]  /*10e90*/  SHF.R.S32.HI R82, RZ, 0x1f, R217 ;  /* 0x0000001fff527819 */ /* 0x000fe400000114d9 */
[----:B------:R-:W-:Y:S02]  /*10ea0*/  SHF.R.S32.HI R83, RZ, 0x1f, R218 ;  /* 0x0000001fff537819 */ /* 0x000fe400000114da */
[----:B------:R-:W-:Y:S01]  /*10eb0*/  SHF.R.S32.HI R84, RZ, 0x1f, R22 ;  /* 0x0000001fff547819 */ /* 0x000fe20000011416 */
[----:B---3--:R-:W-:-:S05]  /*10ec0*/  VIADD R14, R14, UR20 ;  /* 0x000000140e0e7c36 */ /* 0x008fca0008000000 */
[C---:B------:R-:W-:Y:S02]  /*10ed0*/  ISETP.GE.OR P2, PT, R14.reuse, R23, P0 ;  /* 0x000000170e00720c */ /* 0x040fe40000746670 */
[----:B------:R-:W-:-:S04]  /*10ee0*/  IADD3 R6, R14, 0x8, RZ ;  /* 0x000000080e067810 */ /* 0x000fc80007ffe0ff */
[----:B------:R-:W-:-:S07]  /*10ef0*/  ISETP.GE.OR P0, PT, R6, R23, P0 ;  /* 0x000000170600720c */ /* 0x000fce0000706670 */
[----:B0-----:R0:W-:Y:S06]  /*10f00*/  @!P2 ST.E desc[UR38][R18.64], R2 ;  /* 0x000000021200a985 */ /* 0x0011ec000c101926 */
[----:B-1----:R1:W-:Y:S04]  /*10f10*/  @!P0 ST.E desc[UR38][R20.64], R0 ;  /* 0x0000000014008985 */ /* 0x0023e8000c101926 */
[----:B------:R3:W5:Y:S01]  /*10f20*/  LD.E.128 R8, desc[UR38][R4.64] ;  /* 0x0000002604087980 */ /* 0x000762000c101d00 */
[----:B0-----:R-:W0:Y:S01]  /*10f30*/  @P1 LDC R19, c[0x0][0xbf0] ;  /* 0x0002fc00ff131b82 */ /* 0x001e220000000800 */
[----:B------:R-:W-:-:S02]  /*10f40*/  IMAD.U32 R2, RZ, RZ, UR8 ;  /* 0x00000008ff027e24 */ /* 0x000fc4000f8e00ff */
[----:B------:R-:W5:Y:S01]  /*10f50*/  LD.E.128 R12, desc[UR38][R12.64] ;  /* 0x000000260c0c7980 */ /* 0x000f62000c101d00 */
[----:B-1----:R-:W-:-:S03]  /*10f60*/  LEA R0, R220, R224, 0x5 ;  /* 0x000000e0dc007211 */ /* 0x002fc600078e28ff */
[----:B------:R-:W5:Y:S02]  /*10f70*/  LD.E.128 R24, desc[UR38][R24.64] ;  /* 0x0000002618187980 */ /* 0x000f64000c101d00 */
[----:B---3--:R-:W-:Y:S02]  /*10f80*/  VIADD R4, R0, UR20 ;  /* 0x0000001400047c36 */ /* 0x008fe40008000000 */
[----:B------:R-:W5:Y:S02]  /*10f90*/  LD.E.128 R28, desc[UR38][R28.64] ;  /* 0x000000261c1c7980 */ /* 0x000f64000c101d00 */
[----:B--2---:R-:W-:Y:S02]  /*10fa0*/  @P1 IMAD.HI.U32 R0, R4, R3, RZ ;  /* 0x0000000304001227 */ /* 0x004fe400078e00ff */
[----:B------:R-:W5:Y:S02]  /*10fb0*/  LD.E.128 R32, desc[UR38][R32.64] ;  /* 0x0000002620207980 */ /* 0x000f64000c101d00 */
[----:B------:R-:W-:-:S02]  /*10fc0*/  IMAD.MOV.U32 R5, RZ, RZ, R4 ;  /* 0x000000ffff057224 */ /* 0x000fc400078e0004 */
[----:B------:R-:W5:Y:S01]  /*10fd0*/  LD.E.128 R36, desc[UR38][R36.64] ;  /* 0x0000002624247980 */ /* 0x000f62000c101d00 */
[----:B0-----:R-:W-:-:S03]  /*10fe0*/  @P1 SHF.R.U32.HI R5, RZ, R19, R0 ;  /* 0x00000013ff051219 */ /* 0x001fc60000011600 */
[----:B------:R-:W5:Y:S01]  /*10ff0*/  LD.E.128 R40, desc[UR38][R40.64] ;  /* 0x0000002628287980 */ /* 0x000f62000c101d00 */
[--C-:B------:R-:W-:Y:S01]  /*11000*/  SHF.R.S32.HI R0, RZ, 0x1f, R5.reuse ;  /* 0x0000001fff007819 */ /* 0x100fe20000011405 */
[----:B------:R-:W-:Y:S02]  /*11010*/  IMAD.MOV R19, RZ, RZ, -R5 ;  /* 0x000000ffff137224 */ /* 0x000fe400078e0a05 */
[----:B------:R-:W5:Y:S01]  /*11020*/  LD.E.128 R44, desc[UR38][R44.64] ;  /* 0x000000262c2c7980 */ /* 0x000f62000c101d00 */
[----:B------:R-:W-:Y:S01]  /*11030*/  IMAD.U32 R3, RZ, RZ, UR9 ;  /* 0x00000009ff037e24 */ /* 0x000fe2000f8e00ff */
[----:B------:R-:W-:Y:S01]  /*11040*/  ULDC.64 UR8, c[0x0][0xad8] ;  /* 0x0002b60000087ab9 */ /* 0x000fe20000000a00 */
[----:B------:R-:W-:Y:S01]  /*11050*/  IMAD R0, R0, UR10, RZ ;  /* 0x0000000a00007c24 */ /* 0x000fe2000f8e02ff */
[----:B------:R-:W5:Y:S01]  /*11060*/  LD.E.128 R68, desc[UR38][R68.64] ;  /* 0x0000002644447980 */ /* 0x000f62000c101d00 */
[----:B------:R-:W-:Y:S02]  /*11070*/  IMAD R19, R16, R19, R4 ;  /* 0x0000001310137224 */ /* 0x000fe400078e0204 */
[----:B------:R-:W-:Y:S01]  /*11080*/  IMAD.U32 R3, RZ, RZ, UR4 ;  /* 0x00000004ff037e24 */ /* 0x000fe2000f8e00ff */
[----:B------:R-:W5:Y:S01]  /*11090*/  LD.E.128 R48, desc[UR38][R48.64] ;  /* 0x0000002630307980 */ /* 0x000f62000c101d00 */
[----:B------:R-:W-:Y:S01]  /*110a0*/  IMAD R21, R5, UR11, R0 ;  /* 0x0000000b05157c24 */ /* 0x000fe2000f8e0200 */
[----:B------:R-:W-:-:S02]  /*110b0*/  SHF.R.S32.HI R0, RZ, 0x1f, R19 ;  /* 0x0000001fff007819 */ /* 0x000fc40000011413 */
[----:B------:R-:W5:Y:S01]  /*110c0*/  LD.E.128 R52, desc[UR38][R52.64] ;  /* 0x0000002634347980 */ /* 0x000f62000c101d00 */
[----:B------:R-:W-:-:S03]  /*110d0*/  IMAD.WIDE.U32 R2, R5, UR10, R2 ;  /* 0x0000000a05027c25 */ /* 0x000fc6000f8e0002 */
[----:B------:R-:W5:Y:S04]  /*110e0*/  LD.E.128 R56, desc[UR38][R56.64] ;  /* 0x0000002638387980 */ /* 0x000f68000c101d00 */
[----:B------:R-:W5:Y:S04]  /*110f0*/  LD.E.128 R76, desc[UR38][R76.64] ;  /* 0x000000264c4c7980 */ /* 0x000f68000c101d00 */
[----:B------:R-:W5:Y:S04]  /*11100*/  LD.E.128 R72, desc[UR38][R72.64] ;  /* 0x0000002648487980 */ /* 0x000f68000c101d00 */
[----:B------:R-:W5:Y:S04]  /*11110*/  LD.E.128 R64, desc[UR38][R64.64] ;  /* 0x0000002640407980 */ /* 0x000f68000c101d00 */
[----:B------:R-:W5:Y:S01]  /*11120*/  LD.E.128 R60, desc[UR38][R60.64] ;  /* 0x000000263c3c7980 */ /* 0x000f62000c101d00 */
[----:B------:R-:W-:Y:S01]  /*11130*/  IMAD.IADD R3, R3, 0x1, R21 ;  /* 0x0000000103037824 */ /* 0x000fe200078e0215 */
[----:B------:R-:W-:Y:S01]  /*11140*/  ISETP.GE.AND P2, PT, R80, R23, PT ;  /* 0x000000175000720c */ /* 0x000fe20003f46270 */
[----:B------:R-:W-:Y:S01]  /*11150*/  IMAD R4, R0, UR8, RZ ;  /* 0x0000000800047c24 */ /* 0x000fe2000f8e02ff */
[----:B------:R-:W-:Y:S01]  /*11160*/  @!PT LDS RZ, [RZ] ;  /* 0x00000000fffff984 */ /* 0x000fe20000000800 */
[----:B------:R-:W-:Y:S01]  /*11170*/  @!PT LDS RZ, [RZ] ;  /* 0x00000000fffff984 */ /* 0x000fe20000000800 */
[----:B------:R-:W-:Y:S01]  /*11180*/  @!PT LDS RZ, [RZ] ;  /* 0x00000000fffff984 */ /* 0x000fe20000000800 */
[----:B------:R-:W-:Y:S01]  /*11190*/  @!PT LDS RZ, [RZ] ;  /* 0x00000000fffff984 */ /* 0x000fe20000000800 */
[----:B------:R0:W-:Y:S06]  /*111a0*/  MEMBAR.ALL.CTA ;  /* 0x0000000000007992 */ /* 0x0001ec0000008000 */
[----:B0-----:R-:W0:Y:S01]  /*111b0*/  FENCE.VIEW.ASYNC.S ;  /* 0x00000000000073c6 */ /* 0x001e220000000000 */
[----:B------:R-:W-:-:S04]  /*111c0*/  IMAD.WIDE.U32 R2, R19, UR8, R2 ;  /* 0x0000000813027c25 */ /* 0x000fc8000f8e0002 */
[----:B------:R-:W-:Y:S01]  /*111d0*/  IMAD R5, R19, UR9, R4 ;  /* 0x0000000913057c24 */ /* 0x000fe2000f8e0204 */
[----:B------:R-:W-:Y:S01]  /*111e0*/  ULDC.64 UR8, c[0x0][0xa80] ;  /* 0x0002a00000087ab9 */ /* 0x000fe20000000a00 */
[----:B------:R-:W-:Y:S01]  /*111f0*/  VIADD R0, R80, 0x20 ;  /* 0x0000002050007836 */ /* 0x000fe20000000000 */
[----:B------:R-:W-:Y:S01]  /*11200*/  LEA R6, P3, R2, UR8, 0x1 ;  /* 0x0000000802067c11 */ /* 0x000fe2000f8608ff */
[----:B------:R-:W-:-:S03]  /*11210*/  IMAD.IADD R3, R3, 0x1, R5 ;  /* 0x0000000103037824 */ /* 0x000fc600078e0205 */
[-C--:B------:R-:W-:Y:S01]  /*11220*/  ISETP.GE.AND P1, PT, R0, R23.reuse, PT ;  /* 0x000000170000720c */ /* 0x080fe20003f26270 */
[----:B------:R-:W-:Y:S01]  /*11230*/  VIADD R0, R80, 0x40 ;  /* 0x0000004050007836 */ /* 0x000fe20000000000 */
[----:B------:R-:W-:Y:S01]  /*11240*/  LEA.HI.X R16, R2, UR9, R3, 0x1, P3 ;  /* 0x0000000902107c11 */ /* 0x000fe200098f0c03 */
[----:B0-----:R0:W1:Y:S03]  /*11250*/  SHFL.IDX PT, R20, R6, RZ, 0x181f ;  /* 0x00181fff06147589 */ /* 0x00106600000e0000 */
[----:B------:R-:W-:Y:S02]  /*11260*/  ISETP.GE.AND P0, PT, R0, R23, PT ;  /* 0x000000170000720c */ /* 0x000fe40003f06270 */
[----:B------:R0:W2:Y:S01]  /*11270*/  SHFL.IDX PT, R0, R16, RZ, 0x181f ;  /* 0x00181fff10007589 */ /* 0x0000a200000e0000 */
[----:B------:R-:W-:Y:S01]  /*11280*/  SYNCS.ARRIVE.TRANS64.RED.A1T0 RZ, [UR7], RZ ;  /* 0x000000ffffff79a7 */ /* 0x000fe20008100407 */
[----:B------:R-:W-:Y:S09]  /*11290*/  @P2 BRA `(.L_x_2460) ;  /* 0x0000000000442947 */ /* 0x000ff20003800000 */
        /* <DEDUP_REMOVED lines=17> */
.L_x_2460:
[----:B------:R-:W-:Y:S05]  /*113b0*/  BSYNC B1 ;  /* 0x0000000000017941 */ /* 0x000fea0003800000 */
.L_x_2459:
[----:B--2---:R2:W4:Y:S01]  /*113c0*/  SHFL.IDX PT, R0, R16, 0x1, 0x181f ;  /* 0x00381f0010007f89 */ /* 0x00452200000e0000 */
        /* <DEDUP_REMOVED lines=9> */
[----:B------:R-:W-:Y:S02]  /*11460*/  @!P3 LEA R4, P5, R218, R10, 0x1 ;  /* 0x0000000ada04b211 */ /* 0x000fe400078a08ff */
        /* <DEDUP_REMOVED lines=10> */
.L_x_2462:
[----:B------:R-:W-:Y:S05]  /*11510*/  BSYNC B1 ;  /* 0x0000000000017941 */ /* 0x000fea0003800000 */
.L_x_2461:
[----:B----4-:R4:W0:Y:S01]  /*11520*/  SHFL.IDX PT, R0, R16, 0x2, 0x181f ;  /* 0x00581f0010007f89 */ /* 0x01082200000e0000 */
        /* <DEDUP_REMOVED lines=20> */
.L_x_2464:
[----:B------:R-:W-:Y:S05]  /*11670*/  BSYNC B1 ;  /* 0x0000000000017941 */ /* 0x000fea0003800000 */
.L_x_2463:
[----:B0-----:R-:W-:Y:S01]  /*11680*/  VIADD R0, R80, 0x60 ;  /* 0x0000006050007836 */ /* 0x001fe20000000000 */
[----:B--2-4-:R-:W4:Y:S04]  /*11690*/  SHFL.IDX PT, R16, R16, 0x3, 0x181f ;  /* 0x00781f0010107f89 */ /* 0x014f2800000e0000 */
[----:B------:R-:W-:Y:S01]  /*116a0*/  ISETP.GE.AND P0, PT, R0, R23, PT ;  /* 0x000000170000720c */ /* 0x000fe20003f06270 */
[----:B------:R-:W0:-:S12]  /*116b0*/  SHFL.IDX PT, R6, R6, 0x3, 0x181f ;  /* 0x00781f0006067f89 */ /* 0x000e1800000e0000 */
[----:B------:R-:W-:Y:S05]  /*116c0*/  @P0 BRA `(.L_x_2465) ;  /* 0x0000000c00e00947 */ /* 0x000fea0003800000 */
[----:B------:R-:W-:Y:S02]  /*116d0*/  ULDC UR4, c[0x0][0xac8] ;  /* 0x0002b20000047ab9 */ /* 0x000fe40000000800 */
[----:B------:R-:W-:Y:S02]  /*116e0*/  ISETP.GE.AND P3, PT, R22, UR4, PT ;  /* 0x0000000416007c0c */ /* 0x000fe4000bf66270 */
[----:B------:R-:W-:Y:S02]  /*116f0*/  ISETP.GE.AND P4, PT, R218, UR4, PT ;  /* 0x00000004da007c0c */ /* 0x000fe4000bf86270 */
[----:B------:R-:W-:-:S09]  /*11700*/  ISETP.GE.AND P5, PT, R217, UR4, PT ;  /* 0x00000004d9007c0c */ /* 0x000fd2000bfa6270 */
[-C--:B0-----:R-:W-:Y:S02]  /*11710*/  @!P3 LEA R2, P0, R22, R6.reuse, 0x1 ;  /* 0x000000061602b211 */ /* 0x081fe400078008ff */
[-C--:B------:R-:W-:Y:S02]  /*11720*/  @!P4 LEA R4, P1, R218, R6.reuse, 0x1 ;  /* 0x00000006da04c211 */ /* 0x080fe400078208ff */
[C---:B------:R-:W-:Y:S02]  /*11730*/  @!P5 LEA R8, P2, R217.reuse, R6, 0x1 ;  /* 0x00000006d908d211 */ /* 0x040fe400078408ff */
[-C--:B----4-:R-:W-:Y:S02]  /*11740*/  @!P3 LEA.HI.X R3, R22, R16.reuse, R84, 0x1, P0 ;  /* 0x000000101603b211 */ /* 0x090fe400000f0c54 */
        /* <DEDUP_REMOVED lines=11> */
.L_x_2457:
        /* <DEDUP_REMOVED lines=9> */
[----:B------:R-:W-:Y:S01]  /*11890*/  IMAD.U32 R2, RZ, RZ, UR8 ;  /* 0x00000008ff027e24 */ /* 0x000fe2000f8e00ff */
[----:B------:R-:W-:Y:S01]  /*118a0*/  MOV R3, UR9 ;  /* 0x0000000900037c02 */ /* 0x000fe20008000f00 */
[----:B------:R-:W-:Y:S02]  /*118b0*/  ULDC.64 UR8, c[0x0][0xc08] ;  /* 0x0003020000087ab9 */ /* 0x000fe40000000a00 */
[----:B------:R-:W-:-:S04]  /*118c0*/  UISETP.NE.U32.AND UP1, UPT, UR8, URZ, UPT ;  /* 0x0000003f0800728c */ /* 0x000fc8000bf25070 */
[----:B------:R-:W-:Y:S01]  /*118d0*/  UISETP.NE.AND.EX UP1, UPT, UR9, URZ, UPT, UP1 ;  /* 0x0000003f0900728c */ /* 0x000fe2000bf25310 */
[----:B------:R-:W2:Y:S05]  /*118e0*/  @P2 LDG.E R6, desc[UR38][R2.64] ;  /* 0x0000002602062981 */ /* 0x000eaa000c1e1900 */
        /* <DEDUP_REMOVED lines=22> */
.L_x_2466:
        /* <DEDUP_REMOVED lines=49> */
.L_x_2468:
[----:B------:R-:W-:Y:S05]  /*11d60*/  BSYNC B1 ;  /* 0x0000000000017941 */ /* 0x000fea0003800000 */
.L_x_2467:
[----:B0-----:R-:W0:Y:S01]  /*11d70*/  @P0 LDC R3, c[0x0][0xbf0] ;  /* 0x0002fc00ff030b82 */ /* 0x001e220000000800 */
[----:B------:R-:W-:Y:S01]  /*11d80*/  R2UR UR16, R214 ;  /* 0x00000000d61072ca */ /* 0x000fe200000e0000 */
        /* <DEDUP_REMOVED lines=10> */
[----:B------:R-:W-:Y:S01]  /*11e30*/  SHF.R.S32.HI R18, RZ, 0x1f, R217 ;  /* 0x0000001fff127819 */ /* 0x000fe200000114d9 */
[----:B------:R-:W-:Y:S01]  /*11e40*/  UIMAD UR4, UR11, UR14, URZ ;  /* 0x0000000e0b0472a4 */ /* 0x000fe2000f8e023f */
[----:B------:R-:W-:Y:S01]  /*11e50*/  VIADD R6, R2, UR16 ;  /* 0x0000001002067c36 */ /* 0x000fe20008000000 */
[----:B------:R-:W-:Y:S01]  /*11e60*/  UIMAD.WIDE.U32 UR8, UR17, UR14, UR8 ;  /* 0x0000000e110872a5 */ /* 0x000fe2000f8e0008 */
[----:B------:R-:W-:Y:S01]  /*11e70*/  SHF.R.S32.HI R19, RZ, 0x1f, R218 ;  /* 0x0000001fff137819 */ /* 0x000fe200000114da */
[----:B------:R-:W-:Y:S01]  /*11e80*/  UIMAD UR4, UR17, UR15, UR4 ;  /* 0x0000000f110472a4 */ /* 0x000fe2000f8e0204 */
[----:B------:R-:W-:Y:S01]  /*11e90*/  @P0 IMAD.HI.U32 R2, R6, R11, RZ ;  /* 0x0000000b06020227 */ /* 0x000fe200078e00ff */
[----:B------:R-:W-:Y:S01]  /*11ea0*/  ULDC.64 UR10, c[0x0][0xaf0] ;  /* 0x0002bc00000a7ab9 */ /* 0x000fe20000000a00 */
[----:B------:R-:W-:Y:S01]  /*11eb0*/  MOV R5, R6 ;  /* 0x0000000600057202 */ /* 0x000fe20000000f00 */
[----:B------:R-:W-:Y:S01]  /*11ec0*/  UIADD3 UR9, UR9, UR4, URZ ;  /* 0x0000000409097290 */ /* 0x000fe2000fffe03f */
[----:B------:R-:W-:Y:S01]  /*11ed0*/  SHF.R.S32.HI R20, RZ, 0x1f, R22 ;  /* 0x0000001fff147819 */ /* 0x000fe20000011416 */
        /* <DEDUP_REMOVED lines=10> */
[----:B------:R-:W-:-:S02]  /*11f80*/  IMAD R9, R13, R9, R6 ;  /* 0x000000090d097224 */ /* 0x000fc400078e0206 */
[----:B------:R-:W-:Y:S01]  /*11f90*/  IMAD.U32 R2, RZ, RZ, UR8 ;  /* 0x00000008ff027e24 */ /* 0x000fe2000f8e00ff */
[----:B------:R-:W-:Y:S01]  /*11fa0*/  ULDC.64 UR8, c[0x0][0xad8] ;  /* 0x0002b60000087ab9 */ /* 0x000fe20000000a00 */
[----:B------:R-:W-:Y:S02]  /*11fb0*/  IMAD.U32 R3, RZ, RZ, UR4 ;  /* 0x00000004ff037e24 */ /* 0x000fe4000f8e00ff */
[C---:B------:R-:W-:Y:S01]  /*11fc0*/  IMAD R11, R5.reuse, UR11, R4 ;  /* 0x0000000b050b7c24 */ /* 0x040fe2000f8e0204 */
[----:B------:R-:W-:Y:S01]  /*11fd0*/  SHF.R.S32.HI R4, RZ, 0x1f, R9 ;  /* 0x0000001fff047819 */ /* 0x000fe20000011409 */
[----:B------:R-:W-:-:S04]  /*11fe0*/  IMAD.WIDE.U32 R2, R5, UR10, R2 ;  /* 0x0000000a05027c25 */ /* 0x000fc8000f8e0002 */
[----:B------:R-:W-:Y:S02]  /*11ff0*/  IMAD.IADD R3, R3, 0x1, R11 ;  /* 0x0000000103037824 */ /* 0x000fe400078e020b */
[----:B------:R-:W-:Y:S02]  /*12000*/  IMAD R4, R4, UR8, RZ ;  /* 0x0000000804047c24 */ /* 0x000fe4000f8e02ff */
[----:B------:R-:W-:Y:S02]  /*12010*/  VIADD R6, R224, UR16 ;  /* 0x00000010e0067c36 */ /* 0x000fe40008000000 */
[----:B-----5:R-:W-:Y:S02]  /*12020*/  IMAD R13, R0, R13, RZ ;  /* 0x0000000d000d7224 */ /* 0x020fe400078e02ff */
[C---:B------:R-:W-:Y:S01]  /*12030*/  IMAD R5, R9.reuse, UR9, R4 ;  /* 0x0000000909057c24 */ /* 0x040fe2000f8e0204 */
[C---:B------:R-:W-:Y:S01]  /*12040*/  IADD3 R0, R6.reuse, 0x20, RZ ;  /* 0x0000002006007810 */ /* 0x040fe20007ffe0ff */
        /* <DEDUP_REMOVED lines=29> */
.L_x_2470:
[----:B------:R-:W-:Y:S05]  /*12220*/  BSYNC B1 ;  /* 0x0000000000017941 */ /* 0x000fea0003800000 */
.L_x_2469:
        /* <DEDUP_REMOVED lines=21> */
.L_x_2472:
[----:B------:R-:W-:Y:S05]  /*12380*/  BSYNC B1 ;  /* 0x0000000000017941 */ /* 0x000fea0003800000 */
.L_x_2471:
        /* <DEDUP_REMOVED lines=21> */
.L_x_2474:
[----:B------:R-:W-:Y:S05]  /*124e0*/  BSYNC B1 ;  /* 0x0000000000017941 */ /* 0x000fea0003800000 */
.L_x_2473:
        /* <DEDUP_REMOVED lines=22> */
.L_x_2465:
[----:B------:R-:W-:Y:S05]  /*12650*/  BSYNC B0 ;  /* 0x0000000000007941 */ /* 0x000fea0003800000 */
.L_x_2456:
[----:B------:R-:W-:Y:S02]  /*12660*/  ULDC UR4, c[0x0][0xc3c] ;  /* 0x00030f0000047ab9 */ /* 0x000fe40000000800 */
[----:B------:R-:W-:-:S13]  /*12670*/  ISETP.GE.AND P0, PT, R7, UR4, PT ;  /* 0x0000000407007c0c */ /* 0x000fda000bf06270 */
[----:B------:R-:W-:Y:S05]  /*12680*/  @!P0 BRA `(.L_x_2475) ;  /* 0xfffffee400d48947 */ /* 0x000fea000383ffff */
[----:B------:R-:W-:Y:S05]  /*12690*/  EXIT ;  /* 0x000000000000794d */ /* 0x000fea0003800000 */
.L_x_2414:
        /* <DEDUP_REMOVED lines=16> */
.L_x_2476:
        /* <DEDUP_REMOVED lines=40> */
.L_x_2482:
        /* <DEDUP_REMOVED lines=12> */
.L_x_2481:
[----:B------:R-:W-:Y:S05]  /*12ae0*/  BSYNC B0 ;  /* 0x0000000000007941 */ /* 0x000fea0003800000 */
.L_x_2480:
        /* <DEDUP_REMOVED lines=20> */
.L_x_2478:
[----:B------:R-:W-:-:S05]  /*12c30*/  IADD3 R11, -R3, R4, RZ ;  /* 0x00000004030b7210 */ /* 0x000fca0007ffe1ff */
        /* <DEDUP_REMOVED lines=19> */
.L_x_2483:
[----:B-1----:R-:W-:Y:S02]  /*12d70*/  IMAD.MOV R2, RZ, RZ, -R3 ;  /* 0x000000ffff027224 */ /* 0x002fe400078e0a03 */
[----:B---3--:R-:W-:Y:S02]  /*12d80*/  IMAD R16, R16, UR5, R11 ;  /* 0x0000000510107c24 */ /* 0x008fe4000f8e020b */
[----:B------:R-:W-:Y:S01]  /*12d90*/  IMAD.MOV.U32 R11, RZ, RZ, R2 ;  /* 0x000000ffff0b7224 */ /* 0x000fe200078e0002 */
[----:B------:R-:W-:Y:S02]  /*12da0*/  IABS R2, R4 ;  /* 0x0000000400027213 */ /* 0x000fe40000000000 */
[----:B--2---:R-:W-:Y:S01]  /*12db0*/  IADD3 R9, -R16, UR6, RZ ;  /* 0x0000000610097c10 */ /* 0x004fe2000fffe1ff */
[----:B------:R-:W-:Y:S02]  /*12dc0*/  IMAD R11, R11, R12, RZ ;  /* 0x0000000c0b0b7224 */ /* 0x000fe400078e02ff */
[----:B------:R-:W-:Y:S01]  /*12dd0*/  IMAD.MOV R8, RZ, RZ, -R2 ;  /* 0x000000ffff087224 */ /* 0x000fe200078e0a02 */
[----:B------:R-:W-:-:S02]  /*12de0*/  MOV R2, RZ ;  /* 0x000000ff00027202 */ /* 0x000fc40000000f00 */
        /* <DEDUP_REMOVED lines=17> */
[----:B------:R-:W-:-:S03]  /*12f00*/  IMAD.MOV R2, RZ, RZ, -R2 ;  /* 0x000000ffff027224 */ /* 0x000fc600078e0a02 */
[----:B------:R-:W-:Y:S01]  /*12f10*/  IADD3 R6, -R11, RZ, RZ ;  /* 0x000000ff0b067210 */ /* 0x000fe20007ffe1ff */
[----:B------:R-:W-:Y:S02]  /*12f20*/  IMAD R4, R4, R2, R9 ;  /* 0x0000000204047224 */ /* 0x000fe400078e0209 */
[----:B------:R-:W-:Y:S01]  /*12f30*/  IMAD.MOV.U32 R2, RZ, RZ, RZ ;  /* 0x000000ffff027224 */ /* 0x000fe200078e00ff */
[----:B------:R-:W-:Y:S02]  /*12f40*/  VIADDMNMX R13, R6, UR5, R7, PT ;  /* 0x00000005060d7c46 */ /* 0x000fe4000b800107 */
[----:B------:R-:W-:Y:S02]  /*12f50*/  IABS R9, R4 ;  /* 0x0000000400097213 */ /* 0x000fe40000000000 */
[-C--:B------:R-:W-:Y:S01]  /*12f60*/  IABS R8, R13.reuse ;  /* 0x0000000d00087213 */ /* 0x080fe20000000000 */
[----:B------:R-:W-:Y:S01]  /*12f70*/  IMAD.MOV R18, RZ, RZ, -R13 ;  /* 0x000000ffff127224 */ /* 0x000fe200078e0a0d */
[----:B0-----:R-:W-:-:S02]  /*12f80*/  IABS R10, R13 ;  /* 0x0000000d000a7213 */ /* 0x001fc40000000000 */
[----:B------:R-:W0:Y:S08]  /*12f90*/  I2F.RP R6, R8 ;  /* 0x0000000800067306 */ /* 0x000e300000209400 */
[----:B0-----:R-:W0:Y:S02]  /*12fa0*/  MUFU.RCP R6, R6 ;  /* 0x0000000600067308 */ /* 0x001e240000001000 */
[----:B0-----:R-:W-:-:S06]  /*12fb0*/  VIADD R3, R6, 0xffffffe ;  /* 0x0ffffffe06037836 */ /* 0x001fcc0000000000 */
[----:B------:R-:W0:Y:S02]  /*12fc0*/  F2I.FTZ.U32.TRUNC.NTZ R3, R3 ;  /* 0x0000000300037305 */ /* 0x000e24000021f000 */
[----:B0-----:R-:W-:-:S04]  /*12fd0*/  IMAD.MOV R7, RZ, RZ, -R3 ;  /* 0x000000ffff077224 */ /* 0x001fc800078e0a03 */
[----:B------:R-:W-:-:S04]  /*12fe0*/  IMAD R7, R7, R8, RZ ;  /* 0x0000000807077224 */ /* 0x000fc800078e02ff */
[----:B------:R-:W-:-:S04]  /*12ff0*/  IMAD.HI.U32 R2, R3, R7, R2 ;  /* 0x0000000703027227 */ /* 0x000fc800078e0002 */
[----:B------:R-:W-:Y:S02]  /*13000*/  IMAD.MOV R3, RZ, RZ, -R10 ;  /* 0x000000ffff037224 */ /* 0x000fe400078e0a0a */
[----:B------:R-:W-:-:S04]  /*13010*/  IMAD.HI.U32 R2, R2, R9, RZ ;  /* 0x0000000902027227 */ /* 0x000fc800078e00ff */
[----:B------:R-:W-:-:S05]  /*13020*/  IMAD R3, R2, R3, R9 ;  /* 0x0000000302037224 */ /* 0x000fca00078e0209 */
[----:B------:R-:W-:-:S13]  /*13030*/  ISETP.GT.U32.AND P1, PT, R8, R3, PT ;  /* 0x000000030800720c */ /* 0x000fda0003f24070 */
[----:B------:R-:W-:Y:S01]  /*13040*/  @!P1 IMAD.IADD R3, R3, 0x1, -R8 ;  /* 0x0000000103039824 */ /* 0x000fe200078e0a08 */
[----:B------:R-:W-:Y:S02]  /*13050*/  @!P1 IADD3 R2, R2, 0x1, RZ ;  /* 0x0000000102029810 */ /* 0x000fe40007ffe0ff */
        /* <DEDUP_REMOVED lines=9> */
[----:B------:R-:W-:-:S04]  /*130f0*/  IMAD R18, R2, R18, R3 ;  /* 0x0000001202127224 */ /* 0x000fc800078e0203 */
[----:B------:R-:W-:Y:S01]  /*13100*/  IMAD.IADD R17, R0, 0x1, R17 ;  /* 0x0000000100117824 */ /* 0x000fe200078e0211 */
[----:B------:R-:W-:Y:S06]  /*13110*/  BRA `(.L_x_2484) ;  /* 0x0000000000147947 */ /* 0x000fec0003800000 */
.L_x_2479:
[----:B------:R-:W-:Y:S01]  /*13120*/  ULDC UR4, c[0x0][0xc3c] ;  /* 0x00030f0000047ab9 */ /* 0x000fe20000000800 */
[----:B------:R-:W-:Y:S01]  /*13130*/  IMAD.MOV.U32 R17, RZ, RZ, RZ ;  /* 0x000000ffff117224 */ /* 0x000fe200078e00ff */
[----:B------:R-:W-:Y:S01]  /*13140*/  MOV R16, UR6 ;  /* 0x0000000600107c02 */ /* 0x000fe20008000f00 */
[----:B------:R-:W-:Y:S02]  /*13150*/  IMAD.MOV.U32 R18, RZ, RZ, RZ ;  /* 0x000000ffff127224 */ /* 0x000fe400078e00ff */
[----:B------:R-:W-:-:S07]  /*13160*/  IMAD.U32 R19, RZ, RZ, UR4 ;  /* 0x00000004ff137e24 */ /* 0x000fce000f8e00ff */
.L_x_2484:
[----:B------:R-:W-:-:S13]  /*13170*/  ISETP.NE.AND P0, PT, R5, RZ, PT ;  /* 0x000000ff0500720c */ /* 0x000fda0003f05270 */
[----:B------:R-:W0:Y:S01]  /*13180*/  @!P0 S2R R3, SR_CgaCtaId ;  /* 0x0000000000038919 */ /* 0x000e220000008800 */
[----:B------:R-:W-:-:S04]  /*13190*/  @!P0 MOV R0, 0x400 ;  /* 0x0000040000008802 */ /* 0x000fc80000000f00 */
[----:B0-----:R-:W-:-:S05]  /*131a0*/  @!P0 LEA R0, R3, R0, 0x18 ;  /* 0x0000000003008211 */ /* 0x001fca00078ec0ff */
[----:B------:R1:W-:Y:S01]  /*131b0*/  @!P0 STS.128 [R0+0x388d0], R16 ;  /* 0x0388d01000008388 */ /* 0x0003e20000000c00 */
[----:B------:R-:W-:Y:S06]  /*131c0*/  BAR.ARV 0x5, 0x180 ;  /* 0x0146000000007b1d */ /* 0x000fec0000002000 */
.L_x_2477:
        /* <DEDUP_REMOVED lines=8> */
[----:B------:R-:W-:Y:S01]  /*13250*/  BSSY B8, `(.L_x_2485) ;  /* 0x00004b8000087945 */ /* 0x000fe20003800000 */
[----:B------:R-:W-:Y:S01]  /*13260*/  MOV R28, 0x1 ;  /* 0x00000001001c7802 */ /* 0x000fe20000000f00 */
        /* <DEDUP_REMOVED lines=9> */
[----:B------:R-:W-:Y:S01]  /*13300*/  LOP3.LUT R0, R0, 0x38, R2, 0x78, !PT ;  /* 0x0000003800007812 */ /* 0x000fe200078e7802 */
[----:B------:R-:W-:-:S03]  /*13310*/  IMAD.SHL.U32 R2, R2, 0x10, RZ ;  /* 0x0000001002027824 */ /* 0x000fc600078e00ff */
[----:B------:R-:W-:Y:S02]  /*13320*/  LOP3.LUT R32, R0, 0x200, R33, 0xf8, !PT ;  /* 0x0000020000207812 */ /* 0x000fe400078ef821 */
[----:B------:R-:W-:Y:S01]  /*13330*/  LOP3.LUT R33, R33, 0x38, RZ, 0xc0, !PT ;  /* 0x0000003821217812 */ /* 0x000fe200078ec0ff */
[----:B------:R-:W-:Y:S01]  /*13340*/  ULOP3.LUT UR36, UR4, 0x2, URZ, 0xfc, !UPT ;  /* 0x0000000204247892 */ /* 0x000fe2000f8efc3f */
[----:B------:R-:W-:Y:S02]  /*13350*/  LOP3.LUT R2, R3, 0x70, R2, 0xf8, !PT ;  /* 0x0000007003027812 */ /* 0x000fe400078ef802 */
[----:B------:R-:W-:Y:S01]  /*13360*/  UMOV UR4, 0x400 ;  /* 0x0000040000047882 */ /* 0x000fe20000000000 */
[C---:B------:R-:W-:Y:S01]  /*13370*/  LOP3.LUT R0, R33.reuse, 0x40, RZ, 0xfc, !PT ;  /* 0x0000004021007812 */ /* 0x040fe200078efcff */
[----:B0-----:R-:W-:Y:S01]  /*13380*/  ULEA UR4, UR5, UR4, 0x18 ;  /* 0x0000000405047291 */ /* 0x001fe2000f8ec03f */
[C---:B------:R-:W-:Y:S02]  /*13390*/  LOP3.LUT R37, R33.reuse, 0x80, RZ, 0xfc, !PT ;  /* 0x0000008021257812 */ /* 0x040fe400078efcff */
[----:B------:R-:W-:-:S03]  /*133a0*/  LOP3.LUT R36, R33, 0xc0, RZ, 0xfc, !PT ;  /* 0x000000c021247812 */ /* 0x000fc600078efcff */
[----:B------:R-:W-:-:S04]  /*133b0*/  IMAD.U32 R22, RZ, RZ, UR4 ;  /* 0x00000004ff167e24 */ /* 0x000fc8000f8e00ff */
[----:B---3--:R-:W-:-:S07]  /*133c0*/  IMAD R34, R32, 0x2, R22 ;  /* 0x0000000220227824 */ /* 0x008fce00078e0216 */
.L_x_2550:
        /* <DEDUP_REMOVED lines=11> */
[C---:B------:R-:W-:Y:S01]  /*13480*/  @P0 LEA R2, P1, R29.reuse, UR4, 0x2 ;  /* 0x000000041d020c11 */ /* 0x040fe2000f8210ff */
[C---:B------:R-:W-:Y:S01]  /*13490*/  IMAD.SHL.U32 R24, R29.reuse, 0x4, RZ ;  /* 0x000000041d187824 */ /* 0x040fe200078e00ff */
[C-C-:B------:R-:W-:Y:S01]  /*134a0*/  SHF.L.U64.HI R25, R29.reuse, 0x2, R0.reuse ;  /* 0x000000021d197819 */ /* 0x140fe20000010200 */
[----:B------:R0:W-:Y:S01]  /*134b0*/  STL [R1+0x18], R0 ;  /* 0x0000180001007387 */ /* 0x0001e20000100800 */
[----:B------:R-:W-:Y:S01]  /*134c0*/  @P0 LEA.HI.X R3, R29, UR5, R0, 0x2, P1 ;  /* 0x000000051d030c11 */ /* 0x000fe200088f1400 */
[----:B------:R-:W-:-:S04]  /*134d0*/  ULDC.64 UR4, c[0x0][0xa00] ;  /* 0x0002800000047ab9 */ /* 0x000fc80000000a00 */
[----:B------:R1:W2:Y:S01]  /*134e0*/  @P0 LDG.E R30, desc[UR38][R2.64] ;  /* 0x00000026021e0981 */ /* 0x0002a2000c1e1900 */
[----:B------:R-:W-:Y:S02]  /*134f0*/  ISETP.NE.U32.AND P0, PT, RZ, UR4, PT ;  /* 0x00000004ff007c0c */ /* 0x000fe4000bf05070 */
[----:B------:R-:W-:Y:S02]  /*13500*/  LOP3.LUT R23, R23, 0xffffff7f, RZ, 0xc0, !PT ;  /* 0xffffff7f17177812 */ /* 0x000fe400078ec0ff */
[----:B------:R-:W-:Y:S02]  /*13510*/  ISETP.NE.AND.EX P2, PT, RZ, UR5, PT, P0 ;  /* 0x00000005ff007c0c */ /* 0x000fe4000bf45300 */
[----:B------:R-:W-:Y:S02]  /*13520*/  ISETP.NE.U32.AND P0, PT, RZ, UR6, PT ;  /* 0x00000006ff007c0c */ /* 0x000fe4000bf05070 */
[----:B-1----:R-:W-:Y:S02]  /*13530*/  IADD3 R2, P1, R24, UR4, RZ ;  /* 0x0000000418027c10 */ /* 0x002fe4000ff3e0ff */
[----:B------:R-:W-:-:S02]  /*13540*/  ISETP.NE.AND.EX P0, PT, RZ, UR7, PT, P0 ;  /* 0x00000007ff007c0c */ /* 0x000fc4000bf05300 */
[----:B------:R-:W-:Y:S01]  /*13550*/  IADD3.X R3, R25, UR5, RZ, P1, !PT ;  /* 0x0000000519037c10 */ /* 0x000fe20008ffe4ff */
[----:B------:R-:W-:-:S04]  /*13560*/  ULDC.64 UR4, c[0x0][0x418] ;  /* 0x0001060000047ab9 */ /* 0x000fc80000000a00 */
[----:B------:R-:W-:Y:S01]  /*13570*/  @P2 LOP3.LUT R23, R23, 0x80, RZ, 0xfc, !PT ;  /* 0x0000008017172812 */ /* 0x000fe200078efcff */
[----:B------:R1:W5:Y:S05]  /*13580*/  @P2 LDG.E R35, desc[UR38][R2.64] ;  /* 0x0000002602232981 */ /* 0x00036a000c1e1900 */
        /* <DEDUP_REMOVED lines=9> */
[----:B0-----:R-:W-:Y:S01]  /*13620*/  MOV R0, UR4 ;  /* 0x0000000400007c02 */ /* 0x001fe20008000f00 */
        /* <DEDUP_REMOVED lines=11> */
.L_x_2486:
        /* <DEDUP_REMOVED lines=9> */
.L_x_2487:
        /* <DEDUP_REMOVED lines=8> */
[----:B--2---:R-:W-:-:S07]  /*137f0*/  IMAD.IADD R0, R5, 0x1, -R0 ;  /* 0x0000000105007824 */ /* 0x004fce00078e0a00 */
.L_x_2488:
[----:B------:R-:W3:Y:S01]  /*13800*/  LDL R5, [R1+0x10] ;  /* 0x0000100001057983 */ /* 0x000ee20000100800 */
[----:B-12---:R-:W1:Y:S01]  /*13810*/  LDC R2, c[0x0][0x448] ;  /* 0x00011200ff027b82 */ /* 0x006e620000000800 */
[----:B-----5:R-:W-:Y:S01]  /*13820*/  IADD3 R0, -R30, R0, RZ ;  /* 0x000000001e007210 */ /* 0x020fe20007ffe1ff */
[----:B------:R-:W-:Y:S01]  /*13830*/  BSSY B7, `(.L_x_2489) ;  /* 0x0000398000077945 */ /* 0x000fe20003800000 */
[----:B------:R-:W-:-:S03]  /*13840*/  LOP3.LUT R23, R23, 0xfffffeff, RZ, 0xc0, !PT ;  /* 0xfffffeff17177812 */ /* 0x000fc600078ec0ff */
[----:B------:R2:W-:Y:S01]  /*13850*/  STL [R1+0x4], R0 ;  /* 0x0000040001007387 */ /* 0x0005e20000100800 */
[----:B-1----:R-:W-:Y:S01]  /*13860*/  ISETP.NE.AND P0, PT, R2, 0x1, PT ;  /* 0x000000010200780c */ /* 0x002fe20003f05270 */
[----:B------:R-:W-:-:S04]  /*13870*/  IMAD.SHL.U32 R2, R17, 0x80, RZ ;  /* 0x0000008011027824 */ /* 0x000fc800078e00ff */
[----:B------:R-:W-:-:S08]  /*13880*/  VIADD R2, R2, 0x7f ;  /* 0x0000007f02027836 */ /* 0x000fd00000000000 */
[----:B------:R-:W1:Y:S01]  /*13890*/  @P0 LDC R3, c[0x0][0x44c] ;  /* 0x00011300ff030b82 */ /* 0x000e620000000800 */
[----:B------:R-:W-:-:S07]  /*138a0*/  @P0 LOP3.LUT R23, R23, 0x100, RZ, 0xfc, !PT ;  /* 0x0000010017170812 */ /* 0x000fce00078efcff */
[----:B0-----:R-:W0:Y:S01]  /*138b0*/  @P0 LDC R4, c[0x0][0x450] ;  /* 0x00011400ff040b82 */ /* 0x001e220000000800 */
[----:B-1----:R-:W-:-:S05]  /*138c0*/  @P0 IMAD.HI.U32 R3, R2, R3, RZ ;  /* 0x0000000302030227 */ /* 0x002fca00078e00ff */
[----:B0-----:R-:W-:Y:S02]  /*138d0*/  @P0 SHF.R.U32.HI R2, RZ, R4, R3 ;  /* 0x00000004ff020219 */ /* 0x001fe40000011603 */
[C---:B---3--:R-:W-:Y:S01]  /*138e0*/  IADD3 R3, R0.reuse, 0x50, -R5 ;  /* 0x0000005000037810 */ /* 0x048fe20007ffe805 */
[----:B--2---:R-:W-:-:S04]  /*138f0*/  VIADD R0, R0, 0x4f ;  /* 0x0000004f00007836 */ /* 0x004fc80000000000 */
[----:B------:R-:W-:Y:S02]  /*13900*/  IMAD.IADD R2, R3, 0x1, R2 ;  /* 0x0000000103027824 */ /* 0x000fe400078e0202 */
[----:B------:R-:W-:-:S04]  /*13910*/  IMAD.HI R0, R0, 0x66666667, RZ ;  /* 0x6666666700007827 */ /* 0x000fc800078e02ff */
[----:B------:R-:W-:Y:S01]  /*13920*/  IMAD.HI R2, R2, 0x66666667, RZ ;  /* 0x6666666702027827 */ /* 0x000fe200078e02ff */
[----:B------:R-:W-:-:S04]  /*13930*/  SHF.R.U32.HI R3, RZ, 0x1f, R0 ;  /* 0x0000001fff037819 */ /* 0x000fc80000011600 */
[----:B------:R-:W-:Y:S02]  /*13940*/  SHF.R.U32.HI R5, RZ, 0x1f, R2 ;  /* 0x0000001fff057819 */ /* 0x000fe40000011602 */
[----:B------:R-:W-:Y:S02]  /*13950*/  LEA.HI.SX32 R3, R0, R3, 0x1b ;  /* 0x0000000300037211 */ /* 0x000fe400078fdaff */
[----:B------:R-:W-:-:S04]  /*13960*/  LEA.HI.SX32 R2, R2, R5, 0x1b ;  /* 0x0000000502027211 */ /* 0x000fc800078fdaff */
[----:B------:R-:W-:-:S04]  /*13970*/  VIMNMX R4, R3, R2, PT ;  /* 0x0000000203047248 */ /* 0x000fc80003fe0100 */
[----:B------:R-:W-:Y:S01]  /*13980*/  ISETP.GT.AND P0, PT, R4, RZ, PT ;  /* 0x000000ff0400720c */ /* 0x000fe20003f04270 */
[----:B------:R0:W-:-:S12]  /*13990*/  STL [R1+0x14], R4 ;  /* 0x0000140401007387 */ /* 0x0001d80000100800 */
        /* <DEDUP_REMOVED lines=18> */
.L_x_2490:
        /* <DEDUP_REMOVED lines=20> */
.L_x_2493:
[----:B------:R-:W-:Y:S05]  /*13c00*/  BSYNC B6 ;  /* 0x0000000000067941 */ /* 0x000fea0003800000 */
.L_x_2492:
        /* <DEDUP_REMOVED lines=8> */
[----:B------:R0:W1:Y:S01]  /*13c90*/  LDC.64 R2, c[0x4][R26] ;  /* 0x010000001a027b82 */ /* 0x0000620000000a00 */
[----:B------:R-:W-:Y:S01]  /*13ca0*/  MOV R4, UR6 ;  /* 0x0000000600047c02 */ /* 0x000fe20008000f00 */
[----:B------:R-:W-:Y:S01]  /*13cb0*/  IMAD.U32 R5, RZ, RZ, UR7 ;  /* 0x00000007ff057e24 */ /* 0x000fe2000f8e00ff */
[----:B------:R-:W-:Y:S01]  /*13cc0*/  MOV R12, 0x1 ;  /* 0x00000001000c7802 */ /* 0x000fe20000000f00 */
        /* <DEDUP_REMOVED lines=8> */
.L_x_2496:
[----:B------:R0:W1:Y:S01]  /*13d50*/  LDC.64 R2, c[0x4][R26] ;  /* 0x010000001a027b82 */ /* 0x0000620000000a00 */
[----:B------:R-:W-:Y:S01]  /*13d60*/  ULDC.64 UR6, c[0x4][0xa8] ;  /* 0x01002a0000067ab9 */ /* 0x000fe20000000a00 */
[----:B------:R-:W-:Y:S01]  /*13d70*/  ULDC.64 UR8, c[0x4][0xb0] ;  /* 0x01002c0000087ab9 */ /* 0x000fe20000000a00 */
[----:B------:R-:W-:Y:S01]  /*13d80*/  ULDC.64 UR4, c[0x4][0x18] ;  /* 0x0100060000047ab9 */ /* 0x000fe20000000a00 */
[----:B------:R-:W-:Y:S01]  /*13d90*/  IMAD.U32 R4, RZ, RZ, UR6 ;  /* 0x00000006ff047e24 */ /* 0x000fe2000f8e00ff */
[----:B------:R-:W-:Y:S01]  /*13da0*/  MOV R11, UR5 ;  /* 0x00000005000b7c02 */ /* 0x000fe20008000f00 */
        /* <DEDUP_REMOVED lines=9> */
.L_x_2495:
[----:B------:R-:W-:Y:S05]  /*13e40*/  BSYNC B6 ;  /* 0x0000000000067941 */ /* 0x000fea0003800000 */
.L_x_2494:
[----:B------:R-:W2:Y:S01]  /*13e50*/  LDL R2, [R1+0x14] ;  /* 0x0000140001027983 */ /* 0x000ea20000100800 */
[----:B------:R-:W-:Y:S01]  /*13e60*/  ULDC.64 UR4, c[0x0][0x9f8] ;  /* 0x00027e0000047ab9 */ /* 0x000fe20000000a00 */
[----:B------:R-:W0:Y:S01]  /*13e70*/  LDC R9, c[0x0][0x430] ;  /* 0x00010c00ff097b82 */ /* 0x000e220000000800 */
[----:B------:R-:W-:-:S04]  /*13e80*/  ISETP.NE.U32.AND P0, PT, RZ, UR4, PT ;  /* 0x00000004ff007c0c */ /* 0x000fc8000bf05070 */
[----:B------:R-:W-:-:S13]  /*13e90*/  ISETP.NE.AND.EX P0, PT, RZ, UR5, PT, P0 ;  /* 0x00000005ff007c0c */ /* 0x000fda000bf05300 */
[----:B------:R-:W-:Y:S01]  /*13ea0*/  @P0 IADD3 R24, P1, R24, UR4, RZ ;  /* 0x0000000418180c10 */ /* 0x000fe2000ff3e0ff */
[----:B------:R-:W-:-:S03]  /*13eb0*/  ULDC UR4, c[0x0][0x2f4] ;  /* 0x0000bd0000047ab9 */ /* 0x000fc60000000800 */
[----:B------:R-:W-:-:S05]  /*13ec0*/  @P0 IADD3.X R25, R25, UR5, RZ, P1, !PT ;  /* 0x0000000519190c10 */ /* 0x000fca0008ffe4ff */
[----:B------:R1:W5:Y:S01]  /*13ed0*/  @P0 LDG.E R31, desc[UR38][R24.64] ;  /* 0x00000026181f0981 */ /* 0x000362000c1e1900 */
[C---:B------:R-:W-:Y:S01]  /*13ee0*/  ISETP.GE.AND P0, PT, R33.reuse, UR4, PT ;  /* 0x0000000421007c0c */ /* 0x040fe2000bf06270 */
[----:B------:R-:W-:Y:S01]  /*13ef0*/  UMOV UR5, 0xffffffff ;  /* 0xffffffff00057882 */ /* 0x000fe20000000000 */
[----:B------:R-:W-:Y:S02]  /*13f00*/  LOP3.LUT R20, R33, 0x40, RZ, 0xfc, !PT ;  /* 0x0000004021147812 */ /* 0x000fe400078efcff */
[----:B------:R-:W-:Y:S02]  /*13f10*/  LOP3.LUT R23, R23, 0xffffffef, RZ, 0xc0, !PT ;  /* 0xffffffef17177812 */ /* 0x000fe400078ec0ff */
[----:B------:R-:W-:Y:S02]  /*13f20*/  ISETP.GE.AND P2, PT, R20, UR4, PT ;  /* 0x0000000414007c0c */ /* 0x000fe4000bf46270 */
[----:B------:R-:W-:-:S05]  /*13f30*/  ISETP.GE.AND P1, PT, R37, UR4, PT ;  /* 0x0000000425007c0c */ /* 0x000fca000bf26270 */
        /* <DEDUP_REMOVED lines=8> */
[----:B--2---:R-:W-:Y:S01]  /*13fc0*/  VIADD R26, R2, 0xffffffff ;  /* 0xffffffff021a7836 */ /* 0x004fe20000000000 */
[----:B01----:R-:W-:Y:S06]  /*13fd0*/  BRA.DIV UR5, `(.L_x_2497) ;  /* 0x00000046051c7947 */ /* 0x003fec000b800000 */
.L_x_2567:
[----:B------:R-:W0:Y:S01]  /*13fe0*/  S2R R0, SR_TID.X ;  /* 0x0000000000007919 */ /* 0x000e220000002100 */
[----:B------:R-:W1:Y:S01]  /*13ff0*/  S2R R3, SR_TID.X ;  /* 0x0000000000037919 */ /* 0x000e620000002100 */
[----:B0-----:R-:W-:-:S04]  /*14000*/  LOP3.LUT R0, R0, 0x7f, RZ, 0xc0, !PT ;  /* 0x0000007f00007812 */ /* 0x001fc800078ec0ff */
[----:B------:R-:W-:Y:S02]  /*14010*/  SHF.R.U32.HI R2, RZ, 0x3, R0 ;  /* 0x00000003ff027819 */ /* 0x000fe40000011600 */
[----:B------:R-:W2:Y:S01]  /*14020*/  LDL R0, [R1+0x4] ;  /* 0x0000040001007983 */ /* 0x000ea20000100800 */
[----:B-1----:R-:W-:Y:S01]  /*14030*/  IMAD.SHL.U32 R8, R3, 0x10, RZ ;  /* 0x0000001003087824 */ /* 0x002fe200078e00ff */
[----:B------:R-:W-:Y:S02]  /*14040*/  ISETP.NE.AND P1, PT, R9, 0x1, PT ;  /* 0x000000010900780c */ /* 0x000fe40003f25270 */
[----:B-----5:R-:W-:Y:S02]  /*14050*/  SHF.R.S32.HI R10, RZ, 0x1f, R31 ;  /* 0x0000001fff0a7819 */ /* 0x020fe4000001141f */
[----:B------:R-:W-:Y:S02]  /*14060*/  LOP3.LUT R8, R2, 0x70, R8, 0xf8, !PT ;  /* 0x0000007002087812 */ /* 0x000fe400078ef808 */
[----:B------:R-:W-:Y:S01]  /*14070*/  LOP3.LUT R23, R23, 0xffffffbf, RZ, 0xc0, !PT ;  /* 0xffffffbf17177812 */ /* 0x000fe200078ec0ff */
[----:B------:R0:W-:Y:S02]  /*14080*/  STL [R1+0xc], R10 ;  /* 0x00000c0a01007387 */ /* 0x0001e40000100800 */
[----:B------:R-:W-:-:S04]  /*14090*/  IMAD R6, R26, 0x50, R8 ;  /* 0x000000501a067824 */ /* 0x000fc800078e0208 */
[----:B------:R-:W1:Y:S01]  /*140a0*/  @P1 LDC R5, c[0x0][0x434] ;  /* 0x00010d00ff051b82 */ /* 0x000e620000000800 */
[----:B------:R-:W-:-:S04]  /*140b0*/  @P1 LOP3.LUT R23, R23, 0x40, RZ, 0xfc, !PT ;  /* 0x0000004017171812 */ /* 0x000fc800078efcff */
[----:B------:R-:W-:Y:S02]  /*140c0*/  LOP3.LUT R23, R23, 0xffffffdf, RZ, 0xc0, !PT ;  /* 0xffffffdf17177812 */ /* 0x000fe400078ec0ff */
[C---:B--2---:R-:W-:Y:S01]  /*140d0*/  ISETP.GE.AND P0, PT, R6.reuse, R0, PT ;  /* 0x000000000600720c */ /* 0x044fe20003f06270 */
[----:B------:R-:W-:Y:S01]  /*140e0*/  IMAD.IADD R6, R6, 0x1, R30 ;  /* 0x0000000106067824 */ /* 0x000fe200078e021e */
[----:B------:R-:W2:Y:S02]  /*140f0*/  @P1 LDC R0, c[0x0][0x438] ;  /* 0x00010e00ff001b82 */ /* 0x000ea40000000800 */
[----:B------:R-:W-:Y:S01]  /*14100*/  ISETP.GT.U32.OR P0, PT, R8, 0x4f, P0 ;  /* 0x0000004f0800780c */ /* 0x000fe20000704470 */
[----:B-1----:R-:W-:Y:S01]  /*14110*/  @P1 IMAD.HI.U32 R4, R6, R5, RZ ;  /* 0x0000000506041227 */ /* 0x002fe200078e00ff */
[----:B------:R-:W-:-:S11]  /*14120*/  MOV R7, R6 ;  /* 0x0000000600077202 */ /* 0x000fd60000000f00 */
[----:B------:R-:W1:Y:S01]  /*14130*/  @!P0 LDC.64 R2, c[0x0][0x428] ;  /* 0x00010a00ff028b82 */ /* 0x000e620000000a00 */
[----:B--2---:R-:W-:-:S04]  /*14140*/  @P1 SHF.R.U32.HI R7, RZ, R0, R4 ;  /* 0x00000000ff071219 */ /* 0x004fc80000011604 */
        /* <DEDUP_REMOVED lines=16> */
[----:B------:R-:W-:-:S07]  /*14250*/  SHF.R.S32.HI R30, RZ, 0x1f, R18 ;  /* 0x0000001fff1e7819 */ /* 0x000fce0000011412 */
[----:B------:R-:W-:-:S04]  /*14260*/  @P2 LOP3.LUT R23, R23, 0x20, RZ, 0xfc, !PT ;  /* 0x0000002017172812 */ /* 0x000fc800078efcff */
[----:B------:R-:W-:-:S04]  /*14270*/  LOP3.LUT R23, R23, 0xfffffffe, RZ, 0xc0, !PT ;  /* 0xfffffffe17177812 */ /* 0x000fc800078ec0ff */
[----:B------:R-:W-:Y:S01]  /*14280*/  @P0 LOP3.LUT R23, R23, 0x1, RZ, 0xfc, !PT ;  /* 0x0000000117170812 */ /* 0x000fe200078efcff */
[----:B0-----:R-:W-:Y:S06]  /*14290*/  @!P2 BRA `(.L_x_2498) ;  /* 0x000000000004a947 */ /* 0x001fec0003800000 */
[----:B------:R-:W-:Y:S01]  /*142a0*/  BPT.TRAP 0x1 ;  /* 0x000000040000795c */ /* 0x000fe20000300000 */
.L_x_2498:
        /* <DEDUP_REMOVED lines=12> */
[----:B------:R-:W-:-:S04]  /*14370*/  ULDC.64 UR4, c[0x0][0x330] ;  /* 0x0000cc0000047ab9 */ /* 0x000fc80000000a00 */
[----:B------:R-:W-:Y:S01]  /*14380*/  IADD3 R3, R3, R5, RZ ;  /* 0x0000000503037210 */ /* 0x000fe20007ffe0ff */
        /* <DEDUP_REMOVED lines=11> */
.L_x_2568:
[----:B------:R-:W-:Y:S05]  /*14440*/  BSYNC B0 ;  /* 0x0000000000007941 */ /* 0x000fea0003800000 */
.L_x_2499:
        /* <DEDUP_REMOVED lines=67> */
[----:B------:R-:W-:Y:S01]  /*14880*/  @P0 LEA R21, R7, R22, 0x1 ;  /* 0x0000001607150211 */ /* 0x000fe200078e08ff */
        /* <DEDUP_REMOVED lines=8> */
.L_x_2580:
        /* <DEDUP_REMOVED lines=17> */
.L_x_2503:
[----:B------:R-:W-:Y:S05]  /*14a20*/  BSYNC B0 ;  /* 0x0000000000007941 */ /* 0x000fea0003800000 */
.L_x_2502:
[----:B------:R-:W-:Y:S01]  /*14a30*/  NOP ;  /* 0x0000000000007918 */ /* 0x000fe20000000000 */
[----:B------:R-:W-:-:S13]  /*14a40*/  PLOP3.LUT P0, PT, PT, PT, PT, 0x80, 0x0 ;  /* 0x000000000000781c */ /* 0x000fda0003f0f070 */
.L_x_2504:
        /* <DEDUP_REMOVED lines=10> */
.L_x_2505:
        /* <DEDUP_REMOVED lines=23> */
[----:B------:R-:W-:Y:S01]  /*14c60*/  IMAD.U32 R4, RZ, RZ, UR6 ;  /* 0x00000006ff047e24 */ /* 0x000fe2000f8e00ff */
[----:B------:R-:W-:Y:S01]  /*14c70*/  MOV R6, UR8 ;  /* 0x0000000800067c02 */ /* 0x000fe20008000f00 */
[----:B------:R-:W0:Y:S01]  /*14c80*/  LDC.64 R2, c[0x4][R2] ;  /* 0x0100000002027b82 */ /* 0x000e220000000a00 */
[----:B---3--:R-:W-:Y:S02]  /*14c90*/  IMAD.U32 R5, RZ, RZ, UR7 ;  /* 0x00000007ff057e24 */ /* 0x008fe4000f8e00ff */
[----:B------:R-:W-:Y:S02]  /*14ca0*/  IMAD.U32 R7, RZ, RZ, UR9 ;  /* 0x00000009ff077e24 */ /* 0x000fe4000f8e00ff */
[----:B------:R-:W-:-:S02]  /*14cb0*/  IMAD.U32 R10, RZ, RZ, UR4 ;  /* 0x00000004ff0a7e24 */ /* 0x000fc4000f8e00ff */
[----:B------:R-:W-:Y:S02]  /*14cc0*/  IMAD.U32 R11, RZ, RZ, UR5 ;  /* 0x00000005ff0b7e24 */ /* 0x000fe4000f8e00ff */
[----:B--2---:R-:W-:Y:S02]  /*14cd0*/  IMAD.MOV.U32 R8, RZ, RZ, 0x70 ;  /* 0x00000070ff087424 */ /* 0x004fe400078e00ff */
[----:B------:R-:W-:Y:S02]  /*14ce0*/  IMAD.MOV.U32 R12, RZ, RZ, 0x1 ;  /* 0x00000001ff0c7424 */ /* 0x000fe400078e00ff */
[----:B------:R-:W-:-:S07]  /*14cf0*/  IMAD.MOV.U32 R13, RZ, RZ, RZ ;  /* 0x000000ffff0d7224 */ /* 0x000fce00078e00ff */
[----:B------:R-:W-:-:S07]  /*14d00*/  LEPC R20, `(.L_x_2507) ;  /* 0x000000001014794e */ /* 0x000fce0000000000 */
[----:B0-----:R-:W-:Y:S05]  /*14d10*/  CALL.ABS.NOINC R2 ;  /* 0x0000000002007343 */ /* 0x001fea0003c00000 */
.L_x_2507:
[----:B------:R-:W-:Y:S05]  /*14d20*/  BSYNC B6 ;  /* 0x0000000000067941 */ /* 0x000fea0003800000 */
.L_x_2506:
[----:B------:R-:W4:Y:S01]  /*14d30*/  LDL.LU R2, [R1+0x18] ;  /* 0x0000180001027983 */ /* 0x000f220000300800 */
[----:B------:R-:W-:-:S03]  /*14d40*/  ULDC.64 UR4, c[0x0][0x2d8] ;  /* 0x0000b60000047ab9 */ /* 0x000fc60000000a00 */
[----:B------:R-:W3:Y:S01]  /*14d50*/  LDL.LU.64 R20, [R1+0x20] ;  /* 0x0000200001147983 */ /* 0x000ee20000300a00 */
[----:B------:R-:W-:Y:S02]  /*14d60*/  IMAD.MOV.U32 R3, RZ, RZ, R35 ;  /* 0x000000ffff037224 */ /* 0x000fe400078e0023 */
[----:B------:R-:W-:Y:S01]  /*14d70*/  IMAD R0, R30, UR4, RZ ;  /* 0x000000041e007c24 */ /* 0x000fe2000f8e02ff */
[----:B------:R0:W5:Y:S03]  /*14d80*/  LDL R9, [R1+0x10] ;  /* 0x0000100001097983 */ /* 0x0001660000100800 */
[C---:B------:R-:W-:Y:S01]  /*14d90*/  IMAD R0, R18.reuse, UR5, R0 ;  /* 0x0000000512007c24 */ /* 0x040fe2000f8e0200 */
[----:B--2---:R-:W-:Y:S02]  /*14da0*/  LOP3.LUT R8, R33, 0x40, RZ, 0xfc, !PT ;  /* 0x0000004021087812 */ /* 0x004fe400078efcff */
[----:B----4-:R-:W-:Y:S01]  /*14db0*/  MOV R4, R2 ;  /* 0x0000000200047202 */ /* 0x010fe20000000f00 */
[----:B---3--:R-:W-:Y:S01]  /*14dc0*/  IMAD.MOV.U32 R2, RZ, RZ, R20 ;  /* 0x000000ffff027224 */ /* 0x008fe200078e0014 */
[----:B------:R-:W1:Y:S01]  /*14dd0*/  S2R R21, SR_TID.X ;  /* 0x0000000000157919 */ /* 0x000e620000002100 */
[----:B------:R-:W2:Y:S02]  /*14de0*/  LDC R20, c[0x0][0x448] ;  /* 0x00011200ff147b82 */ /* 0x000ea40000000800 */
[----:B------:R-:W-:Y:S01]  /*14df0*/  IMAD.WIDE.U32 R2, R18, UR4, R2 ;  /* 0x0000000412027c25 */ /* 0x000fe2000f8e0002 */
[----:B------:R-:W-:-:S03]  /*14e00*/  ULDC.64 UR4, c[0x0][0x2e0] ;  /* 0x0000b80000047ab9 */ /* 0x000fc60000000a00 */
[----:B------:R-:W-:Y:S02]  /*14e10*/  IMAD.IADD R3, R3, 0x1, R0 ;  /* 0x0000000103037824 */ /* 0x000fe400078e0200 */
[----:B------:R-:W-:Y:S02]  /*14e20*/  IMAD R4, R4, UR4, RZ ;  /* 0x0000000404047c24 */ /* 0x000fe4000f8e02ff */
[----:B------:R-:W-:-:S04]  /*14e30*/  IMAD.WIDE.U32 R2, R29, UR4, R2 ;  /* 0x000000041d027c25 */ /* 0x000fc8000f8e0002 */
[----:B------:R-:W-:Y:S01]  /*14e40*/  IMAD R4, R29, UR5, R4 ;  /* 0x000000051d047c24 */ /* 0x000fe2000f8e0204 */
[----:B------:R-:W-:Y:S01]  /*14e50*/  ULDC.64 UR4, c[0x0][0x2d0] ;  /* 0x0000b40000047ab9 */ /* 0x000fe20000000a00 */
[----:B--2---:R-:W-:Y:S02]  /*14e60*/  ISETP.NE.AND P6, PT, R20, 0x1, PT ;  /* 0x000000011400780c */ /* 0x004fe40003fc5270 */
[----:B------:R-:W2:Y:S01]  /*14e70*/  S2R R20, SR_TID.X ;  /* 0x0000000000147919 */ /* 0x000ea20000002100 */
[----:B-1----:R-:W-:-:S04]  /*14e80*/  LOP3.LUT R21, R21, 0x7f, RZ, 0xc0, !PT ;  /* 0x0000007f15157812 */ /* 0x002fc800078ec0ff */
[----:B------:R-:W-:-:S06]  /*14e90*/  SHF.R.U32.HI R21, RZ, 0x3, R21 ;  /* 0x00000003ff157819 */ /* 0x000fcc0000011615 */
[----:B------:R-:W1:Y:S08]  /*14ea0*/  @P6 LDC R7, c[0x0][0x44c] ;  /* 0x00011300ff076b82 */ /* 0x000e700000000800 */
[----:B------:R-:W3:Y:S01]  /*14eb0*/  @P6 LDC R5, c[0x0][0x450] ;  /* 0x00011400ff056b82 */ /* 0x000ee20000000800 */
[----:B--2---:R-:W-:-:S05]  /*14ec0*/  IMAD.SHL.U32 R20, R20, 0x10, RZ ;  /* 0x0000001014147824 */ /* 0x004fca00078e00ff */
[----:B------:R-:W-:-:S05]  /*14ed0*/  LOP3.LUT R20, R21, 0x70, R20, 0xf8, !PT ;  /* 0x0000007015147812 */ /* 0x000fca00078ef814 */
[----:B------:R-:W-:-:S04]  /*14ee0*/  IMAD R6, R17, 0x80, R20 ;  /* 0x0000008011067824 */ /* 0x000fc800078e0214 */
[----:B-1----:R-:W-:-:S04]  /*14ef0*/  @P6 IMAD.HI.U32 R7, R6, R7, RZ ;  /* 0x0000000706076227 */ /* 0x002fc800078e00ff */
[----:B------:R-:W-:Y:S01]  /*14f00*/  IMAD.MOV.U32 R0, RZ, RZ, R6 ;  /* 0x000000ffff007224 */ /* 0x000fe200078e0006 */
[----:B---3--:R-:W-:Y:S02]  /*14f10*/  @P6 SHF.R.U32.HI R0, RZ, R5, R7 ;  /* 0x00000005ff006219 */ /* 0x008fe40000011607 */
[----:B------:R-:W1:Y:S01]  /*14f20*/  LDC R5, c[0x0][0x448] ;  /* 0x00011200ff057b82 */ /* 0x000e620000000800 */
[----:B------:R-:W-:Y:S02]  /*14f30*/  IADD3 R3, R3, R4, RZ ;  /* 0x0000000403037210 */ /* 0x000fe40007ffe0ff */
[----:B------:R-:W-:Y:S01]  /*14f40*/  IMAD.MOV R4, RZ, RZ, -R0 ;  /* 0x000000ffff047224 */ /* 0x000fe200078e0a00 */
[----:B------:R-:W2:Y:S01]  /*14f50*/  S2R R20, SR_TID.X ;  /* 0x0000000000147919 */ /* 0x000ea20000002100 */
[----:B------:R-:W-:-:S04]  /*14f60*/  IMAD.WIDE.U32 R2, R0, UR4, R2 ;  /* 0x0000000400027c25 */ /* 0x000fc8000f8e0002 */
[----:B-1----:R-:W-:Y:S01]  /*14f70*/  IMAD R4, R5, R4, R6 ;  /* 0x0000000405047224 */ /* 0x002fe200078e0206 */
[----:B------:R-:W-:-:S05]  /*14f80*/  SHF.R.S32.HI R6, RZ, 0x1f, R0 ;  /* 0x0000001fff067819 */ /* 0x000fca0000011400 */
        /* <DEDUP_REMOVED lines=11> */
[----:B------:R-:W-:Y:S01]  /*15040*/  ULDC UR4, c[0x0][0x2b8] ;  /* 0x0000ae0000047ab9 */ /* 0x000fe20000000800 */
[----:B--2---:R-:W-:-:S03]  /*15050*/  LOP3.LUT R20, R20, 0x7f, RZ, 0xc0, !PT ;  /* 0x0000007f14147812 */ /* 0x004fc600078ec0ff */
[----:B------:R-:W-:Y:S01]  /*15060*/  LEA.HI.X R0, R2, UR5, R3, 0x1, P0 ;  /* 0x0000000502007c11 */ /* 0x000fe200080f0c03 */
[----:B------:R-:W-:Y:S01]  /*15070*/  UMOV UR5, 0xffffffff ;  /* 0xffffffff00057882 */ /* 0x000fe20000000000 */
[----:B------:R-:W-:Y:S02]  /*15080*/  ISETP.GE.AND P4, PT, R33, UR4, PT ;  /* 0x0000000421007c0c */ /* 0x000fe4000bf86270 */
[----:B------:R-:W-:Y:S02]  /*15090*/  ISETP.GE.AND P3, PT, R8, UR4, PT ;  /* 0x0000000408007c0c */ /* 0x000fe4000bf66270 */
[----:B------:R-:W-:Y:S02]  /*150a0*/  ISETP.GE.AND P2, PT, R37, UR4, PT ;  /* 0x0000000425007c0c */ /* 0x000fe4000bf46270 */
[----:B------:R-:W-:Y:S02]  /*150b0*/  ISETP.GE.AND P1, PT, R36, UR4, PT ;  /* 0x0000000424007c0c */ /* 0x000fe4000bf26270 */
[----:B------:R-:W-:Y:S01]  /*150c0*/  SHF.R.U32.HI R8, RZ, 0x3, R20 ;  /* 0x00000003ff087819 */ /* 0x000fe20000011614 */
[----:B0-----:R-:W-:Y:S10]  /*150d0*/  BRA.DIV UR5, `(.L_x_2508) ;  /* 0x0000003a05f47947 */ /* 0x001ff4000b800000 */
[----:B------:R-:W0:Y:S01]  /*150e0*/  SHFL.IDX PT, R14, R4, RZ, 0x181f ;  /* 0x00181fff040e7589 */ /* 0x000e2200000e0000 */
[----:B-----5:R-:W-:Y:S02]  /*150f0*/  IMAD R5, R9, R5, RZ ;  /* 0x0000000509057224 */ /* 0x020fe400078e02ff */
[----:B------:R-:W-:Y:S01]  /*15100*/  IMAD R17, R17, 0x80, R8 ;  /* 0x0000008011117824 */ /* 0x000fe200078e0208 */
[----:B------:R-:W1:Y:S04]  /*15110*/  SHFL.IDX PT, R2, R0, RZ, 0x181f ;  /* 0x00181fff00027589 */ /* 0x000e6800000e0000 */
[C---:B------:R-:W-:Y:S02]  /*15120*/  ISETP.GE.AND P0, PT, R17.reuse, R5, PT ;  /* 0x000000051100720c */ /* 0x040fe40003f06270 */
[----:B------:R-:W-:-:S11]  /*15130*/  IADD3 R6, R17, 0x10, RZ ;  /* 0x0000001011067810 */ /* 0x000fd60007ffe0ff */
        /* <DEDUP_REMOVED lines=8> */
[----:B------:R-:W-:Y:S01]  /*151c0*/  ISETP.GE.AND P0, PT, R6, R5, PT ;  /* 0x000000050600720c */ /* 0x000fe20003f06270 */
[----:B------:R-:W-:-:S02]  /*151d0*/  VIADD R6, R17, 0x20 ;  /* 0x0000002011067836 */ /* 0x000fc40000000000 */
[----:B-1----:R-:W1:Y:S10]  /*151e0*/  SHFL.IDX PT, R2, R0, 0x1, 0x181f ;  /* 0x00381f0000027f89 */ /* 0x002e7400000e0000 */
[----:B0-----:R-:W-:-:S05]  /*151f0*/  @!P0 LEA R14, P5, R33, R14, 0x1 ;  /* 0x0000000e210e8211 */ /* 0x001fca00078a08ff */
[----:B-1----:R-:W-:Y:S02]  /*15200*/  @!P0 IMAD.X R7, RZ, RZ, R2, P5 ;  /* 0x000000ffff078224 */ /* 0x002fe400028e0602 */
[----:B------:R-:W-:Y:S02]  /*15210*/  @!P0 IMAD.MOV.U32 R2, RZ, RZ, R14 ;  /* 0x000000ffff028224 */ /* 0x000fe400078e000e */
[----:B------:R-:W-:Y:S01]  /*15220*/  @!P0 IMAD.MOV.U32 R3, RZ, RZ, R7 ;  /* 0x000000ffff038224 */ /* 0x000fe200078e0007 */
        /* <DEDUP_REMOVED lines=11> */
[----:B------:R-:W0:Y:S01]  /*152e0*/  SHFL.IDX PT, R14, R4, 0x3, 0x181f ;  /* 0x00781f00040e7f89 */ /* 0x000e2200000e0000 */
[----:B------:R-:W-:-:S05]  /*152f0*/  @!P0 MOV R3, R7 ;  /* 0x0000000700038202 */ /* 0x000fca0000000f00 */
        /* <DEDUP_REMOVED lines=20> */
[----:B-1----:R-:W-:Y:S01]  /*15440*/  @!P0 IMAD.X R7, RZ, RZ, R2, P5 ;  /* 0x000000ffff078224 */ /* 0x002fe200028e0602 */
[----:B------:R-:W-:Y:S02]  /*15450*/  @!P0 MOV R2, R14 ;  /* 0x0000000e00028202 */ /* 0x000fe40000000f00 */
[----:B------:R-:W0:Y:S01]  /*15460*/  SHFL.IDX PT, R14, R4, 0x5, 0x181f ;  /* 0x00b81f00040e7f89 */ /* 0x000e2200000e0000 */
[----:B------:R-:W-:-:S05]  /*15470*/  @!P0 IMAD.MOV.U32 R3, RZ, RZ, R7 ;  /* 0x000000ffff038224 */ /* 0x000fca00078e0007 */
        /* <DEDUP_REMOVED lines=16> */
[----:B------:R-:W-:-:S03]  /*15580*/  ISETP.GE.AND P0, PT, R6, R5, PT ;  /* 0x000000050600720c */ /* 0x000fc60003f06270 */
[----:B------:R-:W-:Y:S04]  /*15590*/  SHFL.IDX PT, R6, R0, 0x7, 0x181f ;  /* 0x00f81f0000067f89 */ /* 0x000fe800000e0000 */
[----:B-1----:R-:W1:Y:S06]  /*155a0*/  SHFL.IDX PT, R2, R0, 0x6, 0x181f ;  /* 0x00d81f0000027f89 */ /* 0x002e6c00000e0000 */
        /* <DEDUP_REMOVED lines=9> */
.L_x_2597:
[----:B------:R-:W-:Y:S01]  /*15640*/  VIADD R0, R17, 0x70 ;  /* 0x0000007011007836 */ /* 0x000fe20000000000 */
[----:B------:R-:W-:Y:S04]  /*15650*/  BSSY B0, `(.L_x_2509) ;  /* 0x000000c000007945 */ /* 0x000fe80003800000 */
[----:B------:R-:W-:-:S13]  /*15660*/  ISETP.GE.AND P0, PT, R0, R5, PT ;  /* 0x000000050000720c */ /* 0x000fda0003f06270 */
[----:B------:R-:W-:Y:S05]  /*15670*/  @P0 BRA `(.L_x_2510) ;  /* 0x0000000000240947 */ /* 0x000fea0003800000 */
[----:B01----:R-:W-:-:S05]  /*15680*/  LEA R2, P0, R33, R14, 0x1 ;  /* 0x0000000e21027211 */ /* 0x003fca00078008ff */
        /* <DEDUP_REMOVED lines=8> */
.L_x_2510:
[----:B------:R-:W-:Y:S05]  /*15710*/  BSYNC B0 ;  /* 0x0000000000007941 */ /* 0x000fea0003800000 */
.L_x_2509:
[----:B------:R-:W-:Y:S01]  /*15720*/  NOP ;  /* 0x0000000000007918 */ /* 0x000fe20000000000 */
[----:B------:R-:W-:-:S13]  /*15730*/  PLOP3.LUT P0, PT, PT, PT, PT, 0x80, 0x0 ;  /* 0x000000000000781c */ /* 0x000fda0003f0f070 */
.L_x_2511:
[----:B------:R-:W-:Y:S02]  /*15740*/  PLOP3.LUT P1, PT, P1, P0, PT, 0xa2, 0x0 ;  /* 0x000000000000781c */ /* 0x000fe40000f21472 */
[----:B------:R-:W-:-:S08]  /*15750*/  @P0 R2UR P1, UR4, R22 ;  /* 0x00000000160402ca */ /* 0x000fd00000020000 */
[----:B------:R-:W-:-:S05]  /*15760*/  @P0 PLOP3.LUT P0, PT, P1, PT, PT, 0x80, 0x0 ;  /* 0x000000000000081c */ /* 0x000fca0000f0f070 */
[----:B------:R-:W-:Y:S01]  /*15770*/  @!P1 SYNCS.ARRIVE.TRANS64.RED.A0T1 RZ, [UR4+0x38800], RZ ;  /* 0x038800ffffff99a7 */ /* 0x000fe20008200404 */
[----:B------:R-:W-:Y:S07]  /*15780*/  @!P1 ARRIVES.LDGSTSBAR.64.TRANSCNT [UR4+0x38800] ;  /* 0x03880000ff0099b0 */ /* 0x000fee0008000a84 */
[----:B------:R-:W-:Y:S05]  /*15790*/  @P0 BRA.U.ANY `(.L_x_2511) ;  /* 0xfffffffd00e80947 */ /* 0x000fea000393ffff */
[----:B0-2---:R-:W2:Y:S02]  /*157a0*/  LDL.LU R2, [R1+0x28] ;  /* 0x0000280001027983 */ /* 0x005ea40000300800 */
[----:B--2---:R-:W-:-:S05]  /*157b0*/  VIADD R2, R2, 0x1 ;  /* 0x0000000102027836 */ /* 0x004fca0000000000 */
        /* <DEDUP_REMOVED lines=10> */
.L_x_2598:
[----:B------:R-:W-:Y:S05]  /*15860*/  BSYNC B0 ;  /* 0x0000000000007941 */ /* 0x000fea0003800000 */
.L_x_2512:
[----:B------:R-:W2:Y:S01]  /*15870*/  LDL R0, [R1+0x14] ;  /* 0x0000140001007983 */ /* 0x000ea20000100800 */
[----:B------:R-:W-:Y:S01]  /*15880*/  BSSY B0, `(.L_x_2514) ;  /* 0x0000115000007945 */ /* 0x000fe20003800000 */
[----:B--2---:R-:W-:-:S13]  /*15890*/  ISETP.GE.AND P0, PT, R0, 0x2, PT ;  /* 0x000000020000780c */ /* 0x004fda0003f06270 */
[----:B------:R-:W-:Y:S05]  /*158a0*/  @!P0 BRA `(.L_x_2515) ;  /* 0x0000001000488947 */ /* 0x000fea0003800000 */
[C---:B------:R-:W-:Y:S01]  /*158b0*/  LOP3.LUT R2, R33.reuse, 0x40, RZ, 0xfc, !PT ;  /* 0x0000004021027812 */ /* 0x040fe200078efcff */
[----:B------:R-:W-:Y:S01]  /*158c0*/  ULDC UR4, c[0x0][0x2f4] ;  /* 0x0000bd0000047ab9 */ /* 0x000fe20000000800 */
[----:B------:R-:W-:Y:S01]  /*158d0*/  IADD3 R0, R0, -0x2, RZ ;  /* 0xfffffffe00007810 */ /* 0x000fe20007ffe0ff */
[----:B------:R-:W-:Y:S01]  /*158e0*/  IMAD.MOV.U32 R17, RZ, RZ, R28 ;  /* 0x000000ffff117224 */ /* 0x000fe200078e001c */
[----:B------:R-:W-:Y:S01]  /*158f0*/  ISETP.GE.AND P4, PT, R33, UR4, PT ;  /* 0x0000000421007c0c */ /* 0x000fe2000bf86270 */
[----:B------:R-:W-:Y:S01]  /*15900*/  IMAD.MOV.U32 R7, RZ, RZ, R27 ;  /* 0x000000ffff077224 */ /* 0x000fe200078e001b */
[----:B------:R-:W-:Y:S01]  /*15910*/  ISETP.GE.AND P3, PT, R2, UR4, PT ;  /* 0x0000000402007c0c */ /* 0x000fe2000bf66270 */
[----:B------:R-:W-:Y:S01]  /*15920*/  IMAD.MOV.U32 R29, RZ, RZ, R26 ;  /* 0x000000ffff1d7224 */ /* 0x000fe200078e001a */
[----:B------:R-:W-:Y:S02]  /*15930*/  ISETP.GE.AND P2, PT, R37, UR4, PT ;  /* 0x0000000425007c0c */ /* 0x000fe4000bf46270 */
[----:B------:R-:W-:-:S13]  /*15940*/  ISETP.GE.AND P1, PT, R36, UR4, PT ;  /* 0x0000000424007c0c */ /* 0x000fda000bf26270 */
.L_x_2528:
[----:B------:R-:W2:Y:S04]  /*15950*/  LDL R6, [R1+0x8] ;  /* 0x0000080001067983 */ /* 0x000ea80000100800 */
[----:B------:R-:W3:Y:S01]  /*15960*/  LDL R8, [R1+0xc] ;  /* 0x00000c0001087983 */ /* 0x000ee20000100800 */
[----:B------:R-:W4:Y:S01]  /*15970*/  S2R R2, SR_TID.X ;  /* 0x0000000000027919 */ /* 0x000f220000002100 */
[----:B------:R-:W1:Y:S01]  /*15980*/  S2R R4, SR_TID.X ;  /* 0x0000000000047919 */ /* 0x000e620000002100 */
[----:B----4-:R-:W-:-:S04]  /*15990*/  LOP3.LUT R2, R2, 0x7f, RZ, 0xc0, !PT ;  /* 0x0000007f02027812 */ /* 0x010fc800078ec0ff */
[----:B0-----:R-:W-:Y:S02]  /*159a0*/  SHF.R.U32.HI R3, RZ, 0x3, R2 ;  /* 0x00000003ff037819 */ /* 0x001fe40000011602 */
[----:B------:R-:W0:Y:S01]  /*159b0*/  LDC R2, c[0x0][0x430] ;  /* 0x00010c00ff027b82 */ /* 0x000e220000000800 */
[----:B-1----:R-:W-:-:S05]  /*159c0*/  IMAD.SHL.U32 R9, R4, 0x10, RZ ;  /* 0x0000001004097824 */ /* 0x002fca00078e00ff */
        /* <DEDUP_REMOVED lines=14> */
[----:B------:R-:W-:Y:S01]  /*15ab0*/  @!P6 IMAD R5, R31, R5, R2 ;  /* 0x000000051f05e224 */ /* 0x000fe200078e0202 */
[----:B------:R-:W-:-:S05]  /*15ac0*/  @!P6 MOV R2, R10 ;  /* 0x0000000a0002e202 */ /* 0x000fca0000000f00 */
[----:B------:R-:W-:-:S04]  /*15ad0*/  @!P6 IMAD.WIDE.U32 R2, R31, R4, R2 ;  /* 0x000000041f02e225 */ /* 0x000fc800078e0002 */
[----:B------:R-:W-:Y:S02]  /*15ae0*/  @!P6 IMAD.IADD R5, R5, 0x1, R3 ;  /* 0x000000010505e824 */ /* 0x000fe400078e0203 */
[----:B------:R-:W-:Y:S01]  /*15af0*/  IMAD.MOV.U32 R4, RZ, RZ, RZ ;  /* 0x000000ffff047224 */ /* 0x000fe200078e00ff */
        /* <DEDUP_REMOVED lines=16> */
.L_x_2516:
[----:B------:R-:W-:Y:S01]  /*15c00*/  IMAD R6, R27, 0x8, R22 ;  /* 0x000000081b067824 */ /* 0x000fe200078e0216 */
[----:B------:R-:W-:Y:S01]  /*15c10*/  SHF.L.U32 R3, R28, 0x1f, RZ ;  /* 0x0000001f1c037819 */ /* 0x000fe200000006ff */
[----:B------:R-:W-:Y:S03]  /*15c20*/  BSSY B1, `(.L_x_2517) ;  /* 0x0000003000017945 */ /* 0x000fe60003800000 */
[----:B------:R-:W0:Y:S02]  /*15c30*/  SYNCS.PHASECHK.TRANS64.TRYWAIT P0, [R6+URZ+0x38840], R3 ;  /* 0x03884003060075a7 */ /* 0x000e24000800017f */
[----:B0-----:R-:W-:Y:S05]  /*15c40*/  @!P0 BRA `(.L_x_2518) ;  /* 0x0000003800e48947 */ /* 0x001fea0003800000 */
.L_x_2599:
[----:B------:R-:W-:Y:S05]  /*15c50*/  BSYNC B1 ;  /* 0x0000000000017941 */ /* 0x000fea0003800000 */
.L_x_2517:
        /* <DEDUP_REMOVED lines=8> */
[----:B------:R-:W-:-:S04]  /*15ce0*/  ULDC.64 UR4, c[0x0][0x310] ;  /* 0x0000c40000047ab9 */ /* 0x000fc80000000a00 */
[----:B------:R-:W-:Y:S01]  /*15cf0*/  IADD3 R3, R3, R0, RZ ;  /* 0x0000000003037210 */ /* 0x000fe20007ffe0ff */
[----:B------:R-:W-:-:S04]  /*15d00*/  IMAD R0, R21, UR4, RZ ;  /* 0x0000000415007c24 */ /* 0x000fc8000f8e02ff */
        /* <DEDUP_REMOVED lines=58> */
.L_x_2611:
        /* <DEDUP_REMOVED lines=17> */
.L_x_2520:
        /* <DEDUP_REMOVED lines=10> */
.L_x_2521:
[----:B------:R2:W-:Y:S01]  /*16260*/  SYNCS.ARRIVE.TRANS64.A1T0 RZ, [R6+URZ+0x38830], RZ ;  /* 0x038830ff06ff79a7 */ /* 0x0005e2000810003f */
[----:B------:R-:W-:Y:S05]  /*16270*/  @!P6 BRA `(.L_x_2522) ;  /* 0x000000000004e947 */ /* 0x000fea0003800000 */
[----:B------:R-:W-:Y:S01]  /*16280*/  BPT.TRAP 0x1 ;  /* 0x000000040000795c */ /* 0x000fe20000300000 */
.L_x_2522:
[----:B-1----:R-:W-:Y:S01]  /*16290*/  SHF.L.U32 R2, R17, 0x1f, RZ ;  /* 0x0000001f11027819 */ /* 0x002fe200000006ff */
[----:B--2---:R-:W-:Y:S01]  /*162a0*/  IMAD R6, R7, 0x8, R22 ;  /* 0x0000000807067824 */ /* 0x004fe200078e0216 */
[----:B------:R-:W-:Y:S03]  /*162b0*/  BSSY B1, `(.L_x_2523) ;  /* 0x0000003000017945 */ /* 0x000fe60003800000 */
[----:B------:R-:W1:Y:S02]  /*162c0*/  SYNCS.PHASECHK.TRANS64.TRYWAIT P0, [R6+URZ+0x38860], R2 ;  /* 0x03886002060075a7 */ /* 0x000e64000800017f */
[----:B-1----:R-:W-:Y:S05]  /*162d0*/  @!P0 BRA `(.L_x_2524) ;  /* 0x0000003c00188947 */ /* 0x002fea0003800000 */
.L_x_2612:
[----:B------:R-:W-:Y:S05]  /*162e0*/  BSYNC B1 ;  /* 0x0000000000017941 */ /* 0x000fea0003800000 */
.L_x_2523:
        /* <DEDUP_REMOVED lines=60> */
.L_x_2624:
        /* <DEDUP_REMOVED lines=33> */
.L_x_2526:
        /* <DEDUP_REMOVED lines=10> */
.L_x_2527:
[C---:B------:R-:W-:Y:S01]  /*16960*/  ISETP.GT.AND P0, PT, R26.reuse, RZ, PT ;  /* 0x000000ff1a00720c */ /* 0x040fe20003f04270 */
[----:B------:R2:W-:Y:S01]  /*16970*/  SYNCS.ARRIVE.TRANS64.A1T0 RZ, [R6+URZ+0x38850], RZ ;  /* 0x038850ff06ff79a7 */ /* 0x0005e2000810003f */
[----:B------:R-:W-:Y:S01]  /*16980*/  IADD3 R0, R26, -0x1, RZ ;  /* 0xffffffff1a007810 */ /* 0x000fe20007ffe0ff */
[----:B------:R-:W-:Y:S02]  /*16990*/  IMAD.MOV.U32 R17, RZ, RZ, R28 ;  /* 0x000000ffff117224 */ /* 0x000fe400078e001c */
[----:B------:R-:W-:Y:S02]  /*169a0*/  IMAD.MOV.U32 R7, RZ, RZ, R27 ;  /* 0x000000ffff077224 */ /* 0x000fe400078e001b */
[----:B------:R-:W-:-:S06]  /*169b0*/  IMAD.MOV.U32 R29, RZ, RZ, R26 ;  /* 0x000000ffff1d7224 */ /* 0x000fcc00078e001a */
[----:B--2---:R-:W-:Y:S05]  /*169c0*/  @P0 BRA `(.L_x_2528) ;  /* 0xffffffec00e00947 */ /* 0x004fea000383ffff */
.L_x_2515:
[----:B------:R-:W-:Y:S05]  /*169d0*/  BSYNC B0 ;  /* 0x0000000000007941 */ /* 0x000fea0003800000 */
.L_x_2514:
        /* <DEDUP_REMOVED lines=17> */
.L_x_2530:
[----:B------:R-:W-:Y:S05]  /*16af0*/  BSYNC B0 ;  /* 0x0000000000007941 */ /* 0x000fea0003800000 */
.L_x_2529:
[----:B------:R-:W-:-:S13]  /*16b00*/  LOP3.LUT P0, RZ, R23, 0x20, RZ, 0xc0, !PT ;  /* 0x0000002017ff7812 */ /* 0x000fda000780c0ff */
[----:B------:R-:W-:Y:S05]  /*16b10*/  @!P0 BRA `(.L_x_2531) ;  /* 0x0000000000048947 */ /* 0x000fea0003800000 */
[----:B------:R-:W-:Y:S01]  /*16b20*/  BPT.TRAP 0x1 ;  /* 0x000000040000795c */ /* 0x000fe20000300000 */
.L_x_2531:
[----:B------:R-:W2:Y:S01]  /*16b30*/  LDL.LU R0, [R1+0x4] ;  /* 0x0000040001007983 */ /* 0x000ea20000300800 */
[----:B------:R-:W-:Y:S01]  /*16b40*/  IMAD R4, R27, 0x8, R22 ;  /* 0x000000081b047824 */ /* 0x000fe200078e0216 */
[----:B0-----:R-:W-:Y:S01]  /*16b50*/  SHF.L.U32 R3, R28, 0x1f, RZ ;  /* 0x0000001f1c037819 */ /* 0x001fe200000006ff */
[----:B------:R-:W-:Y:S03]  /*16b60*/  BSSY B0, `(.L_x_2532) ;  /* 0x0000004000007945 */ /* 0x000fe60003800000 */
[----:B------:R-:W0:Y:S01]  /*16b70*/  SYNCS.PHASECHK.TRANS64.TRYWAIT P0, [R4+URZ+0x38860], R3 ;  /* 0x03886003040075a7 */ /* 0x000e22000800017f */
[----:B--2---:R-:W-:Y:S01]  /*16b80*/  IMAD R5, R26, -0x50, R0 ;  /* 0xffffffb01a057824 */ /* 0x004fe200078e0200 */
[----:B0-----:R-:W-:Y:S06]  /*16b90*/  @!P0 BRA `(.L_x_2533) ;  /* 0x0000003800d48947 */ /* 0x001fec0003800000 */
.L_x_2625:
[----:B------:R-:W-:Y:S05]  /*16ba0*/  BSYNC B0 ;  /* 0x0000000000007941 */ /* 0x000fea0003800000 */
.L_x_2532:
[----:B------:R-:W2:Y:S01]  /*16bb0*/  S2R R0, SR_TID.X ;  /* 0x0000000000007919 */ /* 0x000ea20000002100 */
[----:B------:R-:W-:Y:S01]  /*16bc0*/  UMOV UR4, 0xffffffff ;  /* 0xffffffff00047882 */ /* 0x000fe20000000000 */
[----:B------:R-:W-:Y:S01]  /*16bd0*/  IMAD R7, R27, 0x5000, R32 ;  /* 0x000050001b077824 */ /* 0x000fe200078e0220 */
[----:B--2---:R-:W-:-:S04]  /*16be0*/  LOP3.LUT R0, R0, 0x7f, RZ, 0xc0, !PT ;  /* 0x0000007f00007812 */ /* 0x004fc800078ec0ff */
[----:B------:R-:W-:-:S05]  /*16bf0*/  SHF.R.U32.HI R0, RZ, 0x3, R0 ;  /* 0x00000003ff007819 */ /* 0x000fca0000011600 */
[----:B------:R-:W-:Y:S01]  /*16c00*/  IMAD.IADD R5, R5, 0x1, -R0 ;  /* 0x0000000105057824 */ /* 0x000fe200078e0a00 */
[----:B------:R-:W-:Y:S06]  /*16c10*/  BRA.DIV UR4, `(.L_x_2534) ;  /* 0x0000003a04c87947 */ /* 0x000fec000b800000 */
[----:B-1----:R-:W1:Y:S01]  /*16c20*/  SHFL.IDX PT, R14, R24, RZ, 0x181f ;  /* 0x00181fff180e7589 */ /* 0x002e6200000e0000 */
[----:B------:R-:W-:Y:S01]  /*16c30*/  ULDC UR4, c[0x0][0x2f4] ;  /* 0x0000bd0000047ab9 */ /* 0x000fe20000000800 */
[C---:B------:R-:W-:Y:S01]  /*16c40*/  IMAD.SHL.U32 R8, R33.reuse, 0x2, RZ ;  /* 0x0000000221087824 */ /* 0x040fe200078e00ff */
[C---:B------:R-:W-:Y:S01]  /*16c50*/  ISETP.GE.AND P3, PT, R33.reuse, UR4, PT ;  /* 0x0000000421007c0c */ /* 0x040fe2000bf66270 */
[----:B0-----:R-:W0:Y:S01]  /*16c60*/  SHFL.IDX PT, R3, R25, RZ, 0x181f ;  /* 0x00181fff19037589 */ /* 0x001e2200000e0000 */
[----:B------:R-:W-:Y:S02]  /*16c70*/  LOP3.LUT R6, R33, 0x40, RZ, 0xfc, !PT ;  /* 0x0000004021067812 */ /* 0x000fe400078efcff */
[----:B------:R-:W-:Y:S01]  /*16c80*/  ISETP.LT.OR P4, PT, R5, 0x1, P3 ;  /* 0x000000010500780c */ /* 0x000fe20001f81670 */
[----:B------:R-:W-:Y:S01]  /*16c90*/  SHFL.IDX PT, R9, R25, 0x2, 0x181f ;  /* 0x00581f0019097f89 */ /* 0x000fe200000e0000 */
[----:B------:R-:W-:Y:S02]  /*16ca0*/  ISETP.GE.AND P2, PT, R6, UR4, PT ;  /* 0x0000000406007c0c */ /* 0x000fe4000bf46270 */
[----:B------:R-:W-:-:S02]  /*16cb0*/  LEA R0, R7, R22, 0x1 ;  /* 0x0000001607007211 */ /* 0x000fc400078e08ff */
        /* <DEDUP_REMOVED lines=48> */
.L_x_2637:
        /* <DEDUP_REMOVED lines=15> */
.L_x_2535:
        /* <DEDUP_REMOVED lines=10> */
.L_x_2536:
[----:B------:R1:W-:Y:S01]  /*17150*/  SYNCS.ARRIVE.TRANS64.A1T0 RZ, [R4+URZ+0x38850], RZ ;  /* 0x038850ff04ff79a7 */ /* 0x0003e2000810003f */
[----:B------:R-:W-:-:S05]  /*17160*/  VIADD R27, R27, 0x1 ;  /* 0x000000011b1b7836 */ /* 0x000fca0000000000 */
[----:B------:R-:W-:-:S04]  /*17170*/  ISETP.NE.AND P0, PT, R27, 0x2, PT ;  /* 0x000000021b00780c */ /* 0x000fc80003f05270 */
[----:B0-----:R-:W-:Y:S02]  /*17180*/  SEL R3, RZ, 0x1, P0 ;  /* 0x00000001ff037807 */ /* 0x001fe40000000000 */
[----:B------:R-:W-:Y:S02]  /*17190*/  SEL R27, R27, RZ, P0 ;  /* 0x000000ff1b1b7207 */ /* 0x000fe40000000000 */
[----:B-1----:R-:W-:-:S07]  /*171a0*/  LOP3.LUT R28, R28, R3, RZ, 0x3c, !PT ;  /* 0x000000031c1c7212 */ /* 0x002fce00078e3cff */
.L_x_2491:
[----:B------:R-:W-:Y:S05]  /*171b0*/  BSYNC B7 ;  /* 0x0000000000077941 */ /* 0x000fea0003800000 */
.L_x_2489:
[----:B------:R-:W-:-:S13]  /*171c0*/  LOP3.LUT P0, RZ, R23, 0x200, RZ, 0xc0, !PT ;  /* 0x0000020017ff7812 */ /* 0x000fda000780c0ff */
[----:B------:R-:W-:Y:S05]  /*171d0*/  @!P0 BRA `(.L_x_2537) ;  /* 0x0000000000248947 */ /* 0x000fea0003800000 */
[----:B------:R-:W-:Y:S05]  /*171e0*/  WARPSYNC.ALL ;  /* 0x0000000000007948 */ /* 0x000fea0003800000 */
[----:B------:R-:W0:Y:S08]  /*171f0*/  S2UR UR5, SR_CgaCtaId ;  /* 0x00000000000579c3 */ /* 0x000e300000008800 */
[----:B------:R-:W-:Y:S06]  /*17200*/  BAR.SYNC.DEFER_BLOCKING 0x5, 0x180 ;  /* 0x0146000000007b1d */ /* 0x000fec0000010000 */
[----:B------:R-:W-:-:S02]  /*17210*/  UMOV UR4, 0x400 ;  /* 0x0000040000047882 */ /* 0x000fc40000000000 */
[----:B0-----:R-:W-:-:S06]  /*17220*/  ULEA UR4, UR5, UR4, 0x18 ;  /* 0x0000000405047291 */ /* 0x001fcc000f8ec03f */
[----:B------:R-:W-:-:S05]  /*17230*/  MOV R22, UR4 ;  /* 0x0000000400167c02 */ /* 0x000fca0008000f00 */
[----:B------:R0:W1:Y:S01]  /*17240*/  LDS.128 R16, [R22+0x388d0] ;  /* 0x0388d00016107984 */ /* 0x0000620000000c00 */
[----:B------:R-:W-:Y:S06]  /*17250*/  BAR.ARV 0x4, 0x180 ;  /* 0x0106000000007b1d */ /* 0x000fec0000002000 */
[----:B------:R-:W-:Y:S05]  /*17260*/  BRA `(.L_x_2538) ;  /* 0x0000000800cc7947 */ /* 0x000fea0003800000 */
.L_x_2537:
[----:B------:R-:W0:Y:S01]  /*17270*/  S2R R0, SR_TID.X ;  /* 0x0000000000007919 */ /* 0x000e220000002100 */
[----:B------:R-:W-:Y:S01]  /*17280*/  UMOV UR4, 0xffffffff ;  /* 0xffffffff00047882 */ /* 0x000fe20000000000 */
[----:B0-----:R-:W-:-:S04]  /*17290*/  LOP3.LUT R8, R0, 0x1f, RZ, 0xc0, !PT ;  /* 0x0000001f00087812 */ /* 0x001fc800078ec0ff */
[----:B------:R-:W-:Y:S01]  /*172a0*/  ISETP.NE.AND P0, PT, R8, 0x1f, PT ;  /* 0x0000001f0800780c */ /* 0x000fe20003f05270 */
[----:B------:R-:W-:-:S12]  /*172b0*/  BRA.DIV UR4, `(.L_x_2539) ;  /* 0x0000003e04287947 */ /* 0x000fd8000b800000 */
[----:B------:R-:W-:Y:S01]  /*172c0*/  IMAD.IADD R5, R19, 0x1, R8 ;  /* 0x0000000113057824 */ /* 0x000fe200078e0208 */
[----:B------:R-:W-:-:S04]  /*172d0*/  ULDC UR4, c[0x0][0xc3c] ;  /* 0x00030f0000047ab9 */ /* 0x000fc80000000800 */
[----:B------:R-:W-:-:S13]  /*172e0*/  ISETP.GE.OR P1, PT, R5, UR4, !P0 ;  /* 0x0000000405007c0c */ /* 0x000fda000c726670 */
[----:B------:R-:W0:Y:S02]  /*172f0*/  @!P1 LDC.64 R2, c[0x0][0xc80] ;  /* 0x00032000ff029b82 */ /* 0x000e240000000a00 */
[----:B0-----:R-:W-:-:S06]  /*17300*/  @!P1 IMAD.WIDE R2, R5, 0x4, R2 ;  /* 0x0000000405029825 */ /* 0x001fcc00078e0202 */
        /* <DEDUP_REMOVED lines=25> */
[----:B------:R0:W1:Y:S02]  /*174a0*/  SHFL.IDX PT, R14, R6, 0x1f, 0x1f ;  /* 0x03e01f00060e7f89 */ /* 0x00006400000e0000 */
.L_x_2647:
[----:B------:R-:W-:Y:S02]  /*174b0*/  ULDC UR4, c[0x0][0xc38] ;  /* 0x00030e0000047ab9 */ /* 0x000fe40000000800 */
[----:B------:R-:W-:-:S04]  /*174c0*/  IMAD.U32 R7, RZ, RZ, UR4 ;  /* 0x00000004ff077e24 */ /* 0x000fc8000f8e00ff */
[----:B-1----:R-:W-:-:S04]  /*174d0*/  IMAD R14, R14, R7, RZ ;  /* 0x000000070e0e7224 */ /* 0x002fc800078e02ff */
[----:B------:R-:W-:-:S05]  /*174e0*/  IMAD.IADD R9, R4, 0x1, R14 ;  /* 0x0000000104097824 */ /* 0x000fca00078e020e */
[----:B------:R-:W-:-:S13]  /*174f0*/  ISETP.GT.AND P6, PT, R9, R0, PT ;  /* 0x000000000900720c */ /* 0x000fda0003fc4270 */
[----:B------:R-:W-:Y:S05]  /*17500*/  @P6 BRA `(.L_x_2540) ;  /* 0x00000000009c6947 */ /* 0x000fea0003800000 */
.L_x_2545:
        /* <DEDUP_REMOVED lines=14> */
.L_x_2543:
[----:B------:R-:W-:Y:S05]  /*175f0*/  BSYNC B0 ;  /* 0x0000000000007941 */ /* 0x000fea0003800000 */
.L_x_2542:
[----:B------:R-:W-:-:S03]  /*17600*/  UMOV UR4, 0xffffffff ;  /* 0xffffffff00047882 */ /* 0x000fc60000000000 */
[----:B------:R-:W-:Y:S05]  /*17610*/  BRA.DIV UR4, `(.L_x_2544) ;  /* 0x0000003e04747947 */ /* 0x000fea000b800000 */
[----:B-----5:R-:W2:Y:S02]  /*17620*/  SHFL.UP PT, R14, R5, 0x1, RZ ;  /* 0x04200000050e7989 */ /* 0x020ea400000e00ff */
        /* <DEDUP_REMOVED lines=13> */
[----:B0-----:R-:W-:-:S05]  /*17700*/  IMAD.IADD R6, R4, 0x1, R7 ;  /* 0x0000000104067824 */ /* 0x001fca00078e0207 */
[----:B------:R0:W1:Y:S02]  /*17710*/  SHFL.IDX PT, R14, R6, 0x1f, 0x1f ;  /* 0x03e01f00060e7f89 */ /* 0x00006400000e0000 */
.L_x_2655:
[----:B------:R-:W-:Y:S02]  /*17720*/  ULDC UR4, c[0x0][0xc38] ;  /* 0x00030e0000047ab9 */ /* 0x000fe40000000800 */
[----:B------:R-:W-:-:S04]  /*17730*/  IMAD.U32 R7, RZ, RZ, UR4 ;  /* 0x00000004ff077e24 */ /* 0x000fc8000f8e00ff */
[----:B-1----:R-:W-:-:S04]  /*17740*/  IMAD R14, R14, R7, RZ ;  /* 0x000000070e0e7224 */ /* 0x002fc800078e02ff */
[----:B------:R-:W-:-:S05]  /*17750*/  IMAD.IADD R9, R14, 0x1, R9 ;  /* 0x000000010e097824 */ /* 0x000fca00078e0209 */
[----:B------:R-:W-:-:S13]  /*17760*/  ISETP.GT.AND P6, PT, R9, R0, PT ;  /* 0x000000000900720c */ /* 0x000fda0003fc4270 */
[----:B------:R-:W-:Y:S05]  /*17770*/  @!P6 BRA `(.L_x_2545) ;  /* 0xfffffffc0064e947 */ /* 0x000fea000383ffff */
.L_x_2540:
        /* <DEDUP_REMOVED lines=8> */
.L_x_2659:
[----:B------:R-:W-:Y:S01]  /*17800*/  ISETP.NE.AND P0, PT, R2, RZ, PT ;  /* 0x000000ff0200720c */ /* 0x000fe20003f05270 */
[----:B------:R-:W-:-:S12]  /*17810*/  IMAD.MOV.U32 R14, RZ, RZ, RZ ;  /* 0x000000ffff0e7224 */ /* 0x000fd800078e00ff */
[----:B------:R-:W-:Y:S05]  /*17820*/  @!P0 BRA `(.L_x_2547) ;  /* 0x0000000000108947 */ /* 0x000fea0003800000 */
[----:B------:R-:W-:Y:S01]  /*17830*/  UMOV UR4, 0xffffffff ;  /* 0xffffffff00047882 */ /* 0x000fe20000000000 */
[----:B------:R-:W-:Y:S02]  /*17840*/  VIADD R12, R4, 0xffffffff ;  /* 0xffffffff040c7836 */ /* 0x000fe40000000000 */
[----:B------:R-:W-:Y:S05]  /*17850*/  BRA.DIV UR4, `(.L_x_2548) ;  /* 0x0000003e04e87947 */ /* 0x000fea000b800000 */
[----:B------:R3:W4:Y:S02]  /*17860*/  SHFL.IDX PT, R14, R6, R12, 0x1f ;  /* 0x00001f0c060e7589 */ /* 0x00072400000e0000 */
.L_x_2547:
[----:B------:R-:W5:Y:S01]  /*17870*/  LDC.64 R2, c[0x0][0xc90] ;  /* 0x00032400ff027b82 */ /* 0x000f620000000a00 */
[----:B------:R-:W-:-:S04]  /*17880*/  IMAD.IADD R19, R4, 0x1, R19 ;  /* 0x0000000104137824 */ /* 0x000fc800078e0213 */
[----:B-----5:R-:W-:-:S05]  /*17890*/  IMAD.WIDE R2, R19, 0x4, R2 ;  /* 0x0000000413027825 */ /* 0x020fca00078e0202 */
[----:B0--3--:R0:W1:Y:S01]  /*178a0*/  LDG.E R6, desc[UR38][R2.64] ;  /* 0x0000002602067981 */ /* 0x009062000c1e1900 */
[----:B----4-:R-:W-:Y:S02]  /*178b0*/  IMAD R16, R14, R7, R16 ;  /* 0x000000070e107224 */ /* 0x010fe400078e0210 */
[----:B0-----:R-:W-:Y:S02]  /*178c0*/  IMAD.MOV.U32 R2, RZ, RZ, RZ ;  /* 0x000000ffff027224 */ /* 0x001fe400078e00ff */
[----:B-12---:R-:W-:-:S05]  /*178d0*/  IMAD R4, R5, R6, RZ ;  /* 0x0000000605047224 */ /* 0x006fca00078e02ff */
[----:B------:R-:W-:-:S04]  /*178e0*/  IABS R8, R4 ;  /* 0x0000000400087213 */ /* 0x000fc80000000000 */
[----:B------:R-:W0:Y:S08]  /*178f0*/  I2F.RP R10, R8 ;  /* 0x00000008000a7306 */ /* 0x000e300000209400 */
[----:B0-----:R-:W0:Y:S02]  /*17900*/  MUFU.RCP R10, R10 ;  /* 0x0000000a000a7308 */ /* 0x001e240000001000 */
[----:B0-----:R-:W-:-:S06]  /*17910*/  VIADD R11, R10, 0xffffffe ;  /* 0x0ffffffe0a0b7836 */ /* 0x001fcc0000000000 */
[----:B------:R-:W0:Y:S02]  /*17920*/  F2I.FTZ.U32.TRUNC.NTZ R3, R11 ;  /* 0x0000000b00037305 */ /* 0x000e24000021f000 */
[----:B0-----:R-:W-:-:S04]  /*17930*/  IMAD.MOV R9, RZ, RZ, -R3 ;  /* 0x000000ffff097224 */ /* 0x001fc800078e0a03 */
        /* <DEDUP_REMOVED lines=28> */
[----:B0-----:R-:W-:-:S06]  /*17b00*/  IADD3 R3, R8, 0xffffffe, RZ ;  /* 0x0ffffffe08037810 */ /* 0x001fcc0007ffe0ff */
        /* <DEDUP_REMOVED lines=16> */
[----:B------:R-:W-:-:S05]  /*17c10*/  @P0 IADD3 R2, R2, 0x1, RZ ;  /* 0x0000000102020810 */ /* 0x000fca0007ffe0ff */
[----:B------:R-:W-:Y:S01]  /*17c20*/  @!P2 IMAD.MOV R2, RZ, RZ, -R2 ;  /* 0x000000ffff02a224 */ /* 0x000fe200078e0a02 */
[----:B------:R-:W-:Y:S01]  /*17c30*/  @!P1 LOP3.LUT R2, RZ, R6, RZ, 0x33, !PT ;  /* 0x00000006ff029212 */ /* 0x000fe200078e33ff */
[----:B------:R-:W-:-:S04]  /*17c40*/  IMAD.MOV R6, RZ, RZ, -R6 ;  /* 0x000000ffff067224 */ /* 0x000fc800078e0a06 */
[----:B------:R-:W-:Y:S01]  /*17c50*/  IMAD R18, R2, R6, R9 ;  /* 0x0000000602127224 */ /* 0x000fe200078e0209 */
[----:B------:R-:W-:-:S05]  /*17c60*/  LOP3.LUT R2, RZ, R2, RZ, 0x33, !PT ;  /* 0x00000002ff027212 */ /* 0x000fca00078e33ff */
[----:B------:R-:W-:Y:S01]  /*17c70*/  IMAD.IADD R17, R5, 0x1, R2 ;  /* 0x0000000105117824 */ /* 0x000fe200078e0202 */
[----:B------:R-:W-:Y:S06]  /*17c80*/  BRA `(.L_x_2549) ;  /* 0x00000000001c7947 */ /* 0x000fec0003800000 */
.L_x_2541:
[----:B------:R-:W-:Y:S01]  /*17c90*/  UMOV UR4, URZ ;  /* 0x0000003f00047c82 */ /* 0x000fe20008000000 */
[----:B------:R-:W-:Y:S01]  /*17ca0*/  UMOV UR5, URZ ;  /* 0x0000003f00057c82 */ /* 0x000fe20008000000 */
[----:B------:R-:W-:Y:S01]  /*17cb0*/  ULDC UR6, c[0x0][0xc3c] ;  /* 0x00030f0000067ab9 */ /* 0x000fe20000000800 */
[----:B------:R-:W-:Y:S01]  /*17cc0*/  IMAD.MOV.U32 R16, RZ, RZ, R0 ;  /* 0x000000ffff107224 */ /* 0x000fe200078e0000 */
[----:B------:R-:W-:Y:S01]  /*17cd0*/  MOV R18, UR5 ;  /* 0x0000000500127c02 */ /* 0x000fe20008000f00 */
[----:B------:R-:W-:Y:S02]  /*17ce0*/  IMAD.U32 R17, RZ, RZ, UR4 ;  /* 0x00000004ff117e24 */ /* 0x000fe4000f8e00ff */
[----:B------:R-:W-:-:S07]  /*17cf0*/  IMAD.U32 R19, RZ, RZ, UR6 ;  /* 0x00000006ff137e24 */ /* 0x000fce000f8e00ff */
.L_x_2549:
[----:B------:R-:W1:Y:S01]  /*17d00*/  S2R R0, SR_TID.X ;  /* 0x0000000000007919 */ /* 0x000e620000002100 */
        /* <DEDUP_REMOVED lines=9> */
.L_x_2538:
[----:B------:R-:W-:Y:S02]  /*17da0*/  ULDC UR4, c[0x0][0xc3c] ;  /* 0x00030f0000047ab9 */ /* 0x000fe40000000800 */
[----:B-1----:R-:W-:-:S13]  /*17db0*/  ISETP.GE.AND P0, PT, R19, UR4, PT ;  /* 0x0000000413007c0c */ /* 0x002fda000bf06270 */
[----:B------:R-:W-:Y:S05]  /*17dc0*/  @!P0 BRA `(.L_x_2550) ;  /* 0xffffffb400808947 */ /* 0x000fea000383ffff */
[----:B------:R-:W-:Y:S05]  /*17dd0*/  BSYNC B8 ;  /* 0x0000000000087941 */ /* 0x000fea0003800000 */
.L_x_2485:
[----:B-1----:R-:W3:Y:S01]  /*17de0*/  LDL.LU R0, [R1+0x28] ;  /* 0x0000280001007983 */ /* 0x002ee20000300800 */
[----:B------:R-:W-:Y:S01]  /*17df0*/  BSSY B0, `(.L_x_2551) ;  /* 0x000000b000007945 */ /* 0x000fe20003800000 */
[----:B------:R-:W1:Y:S01]  /*17e00*/  S2R R5, SR_CgaCtaId ;  /* 0x0000000000057919 */ /* 0x000e620000008800 */
[----:B---3--:R-:W-:-:S05]  /*17e10*/  VIADD R0, R0, 0x1 ;  /* 0x0000000100007836 */ /* 0x008fca0000000000 */
        /* <DEDUP_REMOVED lines=8> */
.L_x_2662:
[----:B------:R-:W-:Y:S05]  /*17ea0*/  BSYNC B0 ;  /* 0x0000000000007941 */ /* 0x000fea0003800000 */
.L_x_2551:
[----:B------:R-:W-:-:S03]  /*17eb0*/  UMOV UR4, 0xffffffff ;  /* 0xffffffff00047882 */ /* 0x000fc60000000000 */
[----:B------:R-:W-:Y:S05]  /*17ec0*/  BRA.DIV UR4, `(.L_x_2553) ;  /* 0x0000003a04847947 */ /* 0x000fea000b800000 */
[----:B-1----:R-:W1:Y:S02]  /*17ed0*/  S2R R0, SR_TID.X ;  /* 0x0000000000007919 */ /* 0x002e640000002100 */
[----:B-1----:R-:W-:-:S04]  /*17ee0*/  SHF.R.U32.HI R0, RZ, 0x5, R0 ;  /* 0x00000005ff007819 */ /* 0x002fc80000011600 */
[----:B------:R-:W-:-:S05]  /*17ef0*/  LOP3.LUT R0, R0, 0x3, RZ, 0xc0, !PT ;  /* 0x0000000300007812 */ /* 0x000fca00078ec0ff */
[----:B------:R1:W3:Y:S02]  /*17f00*/  SHFL.IDX PT, R14, R0, RZ, 0x1f ;  /* 0x00001fff000e7589 */ /* 0x0002e400000e0000 */
.L_x_2665:
[----:B---3--:R-:W-:Y:S01]  /*17f10*/  ISETP.NE.AND P0, PT, R14, RZ, PT ;  /* 0x000000ff0e00720c */ /* 0x008fe20003f05270 */
[----:B------:R-:W-:-:S12]  /*17f20*/  BSSY B0, `(.L_x_2554) ;  /* 0x0000026000007945 */ /* 0x000fd80003800000 */
[----:B------:R-:W-:Y:S05]  /*17f30*/  @P0 BRA `(.L_x_2555) ;  /* 0x0000000000900947 */ /* 0x000fea0003800000 */
[----:B------:R-:W-:-:S03]  /*17f40*/  UMOV UR4, 0xffffffff ;  /* 0xffffffff00047882 */ /* 0x000fc60000000000 */
[----:B------:R-:W-:Y:S05]  /*17f50*/  BRA.DIV UR4, `(.L_x_2556) ;  /* 0x0000003a04947947 */ /* 0x000fea000b800000 */
[----:B------:R-:W-:-:S13]  /*17f60*/  ELECT P6, URZ, PT ;  /* 0x00000000003f782f */ /* 0x000fda00038c0000 */
.L_x_2668:
[----:B------:R-:W-:Y:S05]  /*17f70*/  @!P6 BRA `(.L_x_2555) ;  /* 0x000000000080e947 */ /* 0x000fea0003800000 */
[----:B-1----:R-:W3:Y:S02]  /*17f80*/  LDL R0, [R1+0x2c] ;  /* 0x00002c0001007983 */ /* 0x002ee40000100800 */
[----:B---3--:R-:W-:-:S13]  /*17f90*/  R2UR UR4, R0 ;  /* 0x00000000000472ca */ /* 0x008fda00000e0000 */
[----:B------:R-:W-:-:S06]  /*17fa0*/  ULOP3.LUT UR4, UR4, 0x2, URZ, 0xfc, !UPT ;  /* 0x0000000204047892 */ /* 0x000fcc000f8efc3f */
[----:B------:R-:W-:-:S05]  /*17fb0*/  IMAD.U32 R0, RZ, RZ, UR4 ;  /* 0x00000004ff007e24 */ /* 0x000fca000f8e00ff */
[----:B------:R-:W-:-:S13]  /*17fc0*/  ISETP.NE.AND P0, PT, R0, 0x3, PT ;  /* 0x000000030000780c */ /* 0x000fda0003f05270 */
[----:B------:R-:W-:Y:S05]  /*17fd0*/  @!P0 BRA `(.L_x_2557) ;  /* 0x0000000000048947 */ /* 0x000fea0003800000 */
[----:B------:R-:W-:Y:S01]  /*17fe0*/  BPT.TRAP 0x1 ;  /* 0x000000040000795c */ /* 0x000fe20000300000 */
.L_x_2557:
[C---:B------:R-:W-:Y:S01]  /*17ff0*/  IMAD R5, R27.reuse, 0x8, R4 ;  /* 0x000000081b057824 */ /* 0x040fe200078e0204 */
[----:B------:R-:W-:Y:S01]  /*18000*/  SHF.L.U32 R0, R28, 0x1f, RZ ;  /* 0x0000001f1c007819 */ /* 0x000fe200000006ff */
[----:B------:R-:W-:-:S03]  /*18010*/  VIADD R27, R27, 0x1 ;  /* 0x000000011b1b7836 */ /* 0x000fc60000000000 */
[----:B------:R-:W1:Y:S02]  /*18020*/  SYNCS.PHASECHK.TRANS64.TRYWAIT P1, [R5+URZ+0x38840], R0 ;  /* 0x03884000050075a7 */ /* 0x000e64000802017f */
[----:B------:R-:W-:-:S04]  /*18030*/  ISETP.NE.AND P2, PT, R27, 0x2, PT ;  /* 0x000000021b00780c */ /* 0x000fc80003f45270 */
[----:B------:R-:W-:Y:S01]  /*18040*/  SEL R3, RZ, 0x1, P2 ;  /* 0x00000001ff037807 */ /* 0x000fe20001000000 */
[----:B-1----:R-:W-:Y:S08]  /*18050*/  @!P1 BRA `(.L_x_2558) ;  /* 0x0000003800749947 */ /* 0x002ff00003800000 */
.L_x_2669:
[----:B------:R-:W-:Y:S02]  /*18060*/  SEL R27, R27, RZ, P2 ;  /* 0x000000ff1b1b7207 */ /* 0x000fe40001000000 */
[----:B------:R-:W-:Y:S01]  /*18070*/  LOP3.LUT R2, R28, R3, RZ, 0x3c, !PT ;  /* 0x000000031c027212 */ /* 0x000fe200078e3cff */
[----:B------:R-:W-:Y:S06]  /*18080*/  @!P0 BRA `(.L_x_2559) ;  /* 0x0000000000048947 */ /* 0x000fec0003800000 */
[----:B------:R-:W-:Y:S01]  /*18090*/  BPT.TRAP 0x1 ;  /* 0x000000040000795c */ /* 0x000fe20000300000 */
.L_x_2559:
[----:B------:R-:W-:Y:S02]  /*180a0*/  LEA R27, R27, R4, 0x3 ;  /* 0x000000041b1b7211 */ /* 0x000fe400078e18ff */
[----:B------:R-:W-:-:S04]  /*180b0*/  SHF.L.U32 R2, R2, 0x1f, RZ ;  /* 0x0000001f02027819 */ /* 0x000fc800000006ff */
[----:B------:R-:W3:Y:S02]  /*180c0*/  SYNCS.PHASECHK.TRANS64.TRYWAIT P1, [R27+URZ+0x38840], R2 ;  /* 0x038840021b0075a7 */ /* 0x000ee4000802017f */
[----:B---3--:R-:W-:Y:S05]  /*180d0*/  @!P1 BRA `(.L_x_2560) ;  /* 0x0000003800689947 */ /* 0x008fea0003800000 */
.L_x_2670:
[----:B------:R-:W-:Y:S05]  /*180e0*/  @!P0 BRA `(.L_x_2561) ;  /* 0x0000000000048947 */ /* 0x000fea0003800000 */
[----:B------:R-:W-:Y:S01]  /*180f0*/  BPT.TRAP 0x1 ;  /* 0x000000040000795c */ /* 0x000fe20000300000 */
.L_x_2561:
[----:B------:R-:W4:Y:S02]  /*18100*/  SYNCS.PHASECHK.TRANS64.TRYWAIT P1, [R5+URZ+0x38860], R0 ;  /* 0x03886000050075a7 */ /* 0x000f24000802017f */
[----:B----4-:R-:W-:Y:S05]  /*18110*/  @!P1 BRA `(.L_x_2562) ;  /* 0x00000038006c9947 */ /* 0x010fea0003800000 */
.L_x_2671:
[----:B------:R-:W-:Y:S05]  /*18120*/  @!P0 BRA `(.L_x_2563) ;  /* 0x0000000000048947 */ /* 0x000fea0003800000 */
[----:B------:R-:W-:Y:S01]  /*18130*/  BPT.TRAP 0x1 ;  /* 0x000000040000795c */ /* 0x000fe20000300000 */
.L_x_2563:
[----:B------:R0:W0:Y:S02]  /*18140*/  SYNCS.PHASECHK.TRANS64.TRYWAIT P0, [R27+URZ+0x38860], R2 ;  /* 0x038860021b0075a7 */ /* 0x000024000800017f */
[----:B0-----:R-:W-:Y:S05]  /*18150*/  @!P0 NANOSLEEP.SYNCS 0x989680 ;  /* 0x009896800000895d */ /* 0x001fea0003900000 */
[----:B------:R-:W0:Y:S02]  /*18160*/  @!P0 SYNCS.PHASECHK.TRANS64 P0, [R27+URZ+0x38860], R2 ;  /* 0x038860021b0085a7 */ /* 0x000e24000800007f */
[----:B0-----:R-:W-:Y:S05]  /*18170*/  @!P0 BRA `(.L_x_2563) ;  /* 0xfffffffc00f08947 */ /* 0x001fea000383ffff */
.L_x_2555:
[----:B------:R-:W-:Y:S05]  /*18180*/  BSYNC B0 ;  /* 0x0000000000007941 */ /* 0x000fea0003800000 */
.L_x_2554:
[----:B------:R-:W-:Y:S05]  /*18190*/  EXIT ;  /* 0x000000000000794d */ /* 0x000fea0003800000 */
.L_x_2421:
[----:B------:R-:W-:-:S13]  /*181a0*/  R2UR UR4, R16 ;  /* 0x00000000100472ca */ /* 0x000fda00000e0000 */
[----:B0-----:R-:W-:-:S04]  /*181b0*/  IMAD.U32 R3, RZ, RZ, UR4 ;  /* 0x00000004ff037e24 */ /* 0x001fc8000f8e00ff */
[----:B------:R0:W1:Y:S03]  /*181c0*/  SYNCS.PHASECHK.TRANS64.TRYWAIT P1, [R3+URZ+0x38800], R0 ;  /* 0x03880000030075a7 */ /* 0x000066000802017f */
[----:B-1----:R-:W-:Y:S05]  /*181d0*/  @!P1 NANOSLEEP.SYNCS 0x989680 ;  /* 0x009896800000995d */ /* 0x002fea0003900000 */
[----:B------:R-:W1:Y:S02]  /*181e0*/  @!P1 SYNCS.PHASECHK.TRANS64 P1, [R3+URZ+0x38800], R0 ;  /* 0x03880000030095a7 */ /* 0x000e64000802007f */
[----:B-1----:R-:W-:Y:S05]  /*181f0*/  @!P1 BRA `(.L_x_2421) ;  /* 0xfffffffc00e89947 */ /* 0x002fea000383ffff */
[----:B------:R-:W-:Y:S05]  /*18200*/  BRA `(.L_x_2564) ;  /* 0xfffffe98006c7947 */ /* 0x000fea000383ffff */
.L_x_2425:
[----:B-1----:R1:W2:Y:S02]  /*18210*/  SYNCS.PHASECHK.TRANS64.TRYWAIT P1, [R0+URZ+0x38830], R3 ;  /* 0x03883003000075a7 */ /* 0x0022a4000802017f */
[----:B--2---:R-:W-:Y:S05]  /*18220*/  @!P1 NANOSLEEP.SYNCS 0x989680 ;  /* 0x009896800000995d */ /* 0x004fea0003900000 */
[----:B------:R-:W2:Y:S02]  /*18230*/  @!P1 SYNCS.PHASECHK.TRANS64 P1, [R0+URZ+0x38830], R3 ;  /* 0x03883003000095a7 */ /* 0x000ea4000802007f */
[----:B--2---:R-:W-:Y:S05]  /*18240*/  @!P1 BRA `(.L_x_2425) ;  /* 0xfffffffc00f09947 */ /* 0x004fea000383ffff */
[----:B------:R-:W-:Y:S05]  /*18250*/  BRA `(.L_x_2424) ;  /* 0xfffffe9800907947 */ /* 0x000fea000383ffff */
.L_x_2431:
[----:B------:R-:W-:-:S13]  /*18260*/  R2UR UR4, R3 ;  /* 0x00000000030472ca */ /* 0x000fda00000e0000 */
[----:B-1----:R-:W-:-:S04]  /*18270*/  IMAD.U32 R153, RZ, RZ, UR4 ;  /* 0x00000004ff997e24 */ /* 0x002fc8000f8e00ff */
[----:B------:R1:W2:Y:S03]  /*18280*/  SYNCS.PHASECHK.TRANS64.TRYWAIT P1, [R153+URZ+0x38830], R4 ;  /* 0x03883004990075a7 */ /* 0x0002a6000802017f */
[----:B--2---:R-:W-:Y:S05]  /*18290*/  @!P1 NANOSLEEP.SYNCS 0x989680 ;  /* 0x009896800000995d */ /* 0x004fea0003900000 */
[----:B------:R-:W2:Y:S02]  /*182a0*/  @!P1 SYNCS.PHASECHK.TRANS64 P1, [R153+URZ+0x38830], R4 ;  /* 0x03883004990095a7 */ /* 0x000ea4000802007f */
[----:B--2---:R-:W-:Y:S05]  /*182b0*/  @!P1 BRA `(.L_x_2431) ;  /* 0xfffffffc00e89947 */ /* 0x004fea000383ffff */
[----:B------:R-:W-:Y:S05]  /*182c0*/  BRA `(.L_x_2430) ;  /* 0xfffffedc003c7947 */ /* 0x000fea000383ffff */
.L_x_2435:
[----:B--2---:R-:W-:-:S04]  /*182d0*/  IMAD.U32 R2, RZ, RZ, UR4 ;  /* 0x00000004ff027e24 */ /* 0x004fc8000f8e00ff */
[----:B------:R2:W3:Y:S03]  /*182e0*/  SYNCS.PHASECHK.TRANS64.TRYWAIT P1, [R2+URZ+0x38850], R0 ;  /* 0x03885000020075a7 */ /* 0x0004e6000802017f */
[----:B---3--:R-:W-:Y:S05]  /*182f0*/  @!P1 NANOSLEEP.SYNCS 0x989680 ;  /* 0x009896800000995d */ /* 0x008fea0003900000 */
[----:B------:R-:W3:Y:S02]  /*18300*/  @!P1 SYNCS.PHASECHK.TRANS64 P1, [R2+URZ+0x38850], R0 ;  /* 0x03885000020095a7 */ /* 0x000ee4000802007f */
[----:B---3--:R-:W-:Y:S05]  /*18310*/  @!P1 BRA `(.L_x_2435) ;  /* 0xfffffffc00ec9947 */ /* 0x008fea000383ffff */
[----:B------:R-:W-:Y:S05]  /*18320*/  BRA `(.L_x_2434) ;  /* 0xffffff0000907947 */ /* 0x000fea000383ffff */
.L_x_2443:
[----:B-1----:R-:W-:-:S04]  /*18330*/  IMAD.U32 R4, RZ, RZ, UR4 ;  /* 0x00000004ff047e24 */ /* 0x002fc8000f8e00ff */
[----:B------:R1:W2:Y:S03]  /*18340*/  SYNCS.PHASECHK.TRANS64.TRYWAIT P1, [R4+URZ+0x38830], R3 ;  /* 0x03883003040075a7 */ /* 0x0002a6000802017f */
[----:B--2---:R-:W-:Y:S05]  /*18350*/  @!P1 NANOSLEEP.SYNCS 0x989680 ;  /* 0x009896800000995d */ /* 0x004fea0003900000 */
[----:B------:R-:W2:Y:S02]  /*18360*/  @!P1 SYNCS.PHASECHK.TRANS64 P1, [R4+URZ+0x38830], R3 ;  /* 0x03883003040095a7 */ /* 0x000ea4000802007f */
[----:B--2---:R-:W-:Y:S05]  /*18370*/  @!P1 BRA `(.L_x_2443) ;  /* 0xfffffffc00ec9947 */ /* 0x004fea000383ffff */
[----:B------:R-:W-:Y:S05]  /*18380*/  BRA `(.L_x_2442) ;  /* 0xffffff1c00d47947 */ /* 0x000fea000383ffff */
.L_x_2447:
[----:B---3--:R-:W-:-:S04]  /*18390*/  IMAD.U32 R2, RZ, RZ, UR4 ;  /* 0x00000004ff027e24 */ /* 0x008fc8000f8e00ff */
[----:B------:R3:W4:Y:S03]  /*183a0*/  SYNCS.PHASECHK.TRANS64.TRYWAIT P1, [R2+URZ+0x38850], R0 ;  /* 0x03885000020075a7 */ /* 0x000726000802017f */
[----:B----4-:R-:W-:Y:S05]  /*183b0*/  @!P1 NANOSLEEP.SYNCS 0x989680 ;  /* 0x009896800000995d */ /* 0x010fea0003900000 */
[----:B------:R-:W4:Y:S02]  /*183c0*/  @!P1 SYNCS.PHASECHK.TRANS64 P1, [R2+URZ+0x38850], R0 ;  /* 0x03885000020095a7 */ /* 0x000f24000802007f */
[----:B----4-:R-:W-:Y:S05]  /*183d0*/  @!P1 BRA `(.L_x_2447) ;  /* 0xfffffffc00ec9947 */ /* 0x010fea000383ffff */
[----:B------:R-:W-:Y:S05]  /*183e0*/  BRA `(.L_x_2446) ;  /* 0xffffff4800247947 */ /* 0x000fea000383ffff */
.L_x_2454:
[----:B-1----:R-:W-:-:S04]  /*183f0*/  IMAD.U32 R7, RZ, RZ, UR8 ;  /* 0x00000008ff077e24 */ /* 0x002fc8000f8e00ff */
[----:B------:R1:W2:Y:S03]  /*18400*/  SYNCS.PHASECHK.TRANS64.TRYWAIT P1, [R7+URZ+0x38850], R0 ;  /* 0x03885000070075a7 */ /* 0x0002a6000802017f */
[----:B--2---:R-:W-:Y:S05]  /*18410*/  @!P1 NANOSLEEP.SYNCS 0x989680 ;  /* 0x009896800000995d */ /* 0x004fea0003900000 */
[----:B------:R-:W2:Y:S02]  /*18420*/  @!P1 SYNCS.PHASECHK.TRANS64 P1, [R7+URZ+0x38850], R0 ;  /* 0x03885000070095a7 */ /* 0x000ea4000802007f */
[----:B--2---:R-:W-:Y:S05]  /*18430*/  @!P1 BRA `(.L_x_2454) ;  /* 0xfffffffc00ec9947 */ /* 0x004fea000383ffff */
[----:B------:R-:W-:Y:S05]  /*18440*/  BRA `(.L_x_2453) ;  /* 0xffffff64007c7947 */ /* 0x000fea000383ffff */
.L_x_2497:
[----:B------:R-:W0:Y:S01]  /*18450*/  S2R R2, SR_TID.X ;  /* 0x0000000000027919 */ /* 0x000e220000002100 */
[----:B------:R-:W-:Y:S01]  /*18460*/  BSSY B0, `(.L_x_2565) ;  /* 0x000000a000007945 */ /* 0x000fe20003800000 */
[----:B------:R-:W-:Y:S02]  /*18470*/  IMAD.MOV.U32 R12, RZ, RZ, RZ ;  /* 0x000000ffff0c7224 */ /* 0x000fe400078e00ff */
[----:B------:R-:W-:Y:S02]  /*18480*/  IMAD.MOV.U32 R11, RZ, RZ, 0x1f ;  /* 0x0000001fff0b7424 */ /* 0x000fe400078e00ff */
[----:B------:R-:W-:Y:S01]  /*18490*/  IMAD.MOV.U32 R15, RZ, RZ, -0x1 ;  /* 0xffffffffff0f7424 */ /* 0x000fe200078e00ff */
[----:B0-----:R-:W-:-:S04]  /*184a0*/  SHF.R.U32.HI R2, RZ, 0x5, R2 ;  /* 0x00000005ff027819 */ /* 0x001fc80000011602 */
[----:B------:R-:W-:-:S04]  /*184b0*/  LOP3.LUT R2, R2, 0x3, RZ, 0xc0, !PT ;  /* 0x0000000302027812 */ /* 0x000fc800078ec0ff */
[----:B------:R-:W-:-:S07]  /*184c0*/  MOV R13, R2 ;  /* 0x00000002000d7202 */ /* 0x000fce0000000f00 */
[----:B-----5:R-:W-:Y:S05]  /*184d0*/  WARPSYNC.COLLECTIVE R15, `(.L_x_2566) ;  /* 0x000000000f087348 */ /* 0x020fea0003c00000 */
[----:B------:R0:W1:Y:S02]  /*184e0*/  SHFL.IDX P6, R14, R13, R12, R11 ;  /* 0x0000000c0d0e7389 */ /* 0x00006400000c000b */
[----:B01---5:R-:W-:Y:S01]  /*184f0*/  ENDCOLLECTIVE ;  /* 0x000000000000791b */ /* 0x023fe20003800000 */
.L_x_2566:
[----:B------:R-:W-:Y:S05]  /*18500*/  BSYNC B0 ;  /* 0x0000000000007941 */ /* 0x000fea0003800000 */
.L_x_2565:
[----:B------:R-:W-:Y:S05]  /*18510*/  BRA `(.L_x_2567) ;  /* 0xffffffb800b07947 */ /* 0x000fea000383ffff */
.L_x_2500:
[----:B0-----:R0:W1:Y:S02]  /*18520*/  SYNCS.PHASECHK.TRANS64.TRYWAIT P0, [R5+URZ+0x38840], R2 ;  /* 0x03884002050075a7 */ /* 0x001064000800017f */
[----:B-1----:R-:W-:Y:S05]  /*18530*/  @!P0 NANOSLEEP.SYNCS 0x989680 ;  /* 0x009896800000895d */ /* 0x002fea0003900000 */
[----:B------:R-:W1:Y:S02]  /*18540*/  @!P0 SYNCS.PHASECHK.TRANS64 P0, [R5+URZ+0x38840], R2 ;  /* 0x03884002050085a7 */ /* 0x000e64000800007f */
[----:B-1----:R-:W-:Y:S05]  /*18550*/  @!P0 BRA `(.L_x_2500) ;  /* 0xfffffffc00f08947 */ /* 0x002fea000383ffff */
[----:B------:R-:W-:Y:S05]  /*18560*/  BRA `(.L_x_2568) ;  /* 0xffffffbc00b47947 */ /* 0x000fea000383ffff */
.L_x_2501:
        /* <DEDUP_REMOVED lines=8> */
.L_x_2570:
[----:B------:R-:W-:Y:S05]  /*185f0*/  BSYNC B0 ;  /* 0x0000000000007941 */ /* 0x000fea0003800000 */
.L_x_2569:
        /* <DEDUP_REMOVED lines=13> */
.L_x_2571:
[----:B------:R-:W-:Y:S02]  /*186d0*/  IMAD.MOV.U32 R13, RZ, RZ, R6 ;  /* 0x000000ffff0d7224 */ /* 0x000fe400078e0006 */
[----:B------:R-:W-:Y:S02]  /*186e0*/  IMAD.MOV.U32 R12, RZ, RZ, 0x1 ;  /* 0x00000001ff0c7424 */ /* 0x000fe400078e00ff */
[----:B------:R-:W-:-:S07]  /*186f0*/  IMAD.MOV.U32 R3, RZ, RZ, R14 ;  /* 0x000000ffff037224 */ /* 0x000fce00078e000e */
[----:B------:R-:W-:Y:S05]  /*18700*/  WARPSYNC.COLLECTIVE R15, `(.L_x_2572) ;  /* 0x000000000f087348 */ /* 0x000fea0003c00000 */
[----:B------:R0:W1:Y:S02]  /*18710*/  SHFL.IDX P6, R14, R13, R12, R11 ;  /* 0x0000000c0d0e7389 */ /* 0x00006400000c000b */
[----:B01----:R-:W-:Y:S01]  /*18720*/  ENDCOLLECTIVE ;  /* 0x000000000000791b */ /* 0x003fe20003800000 */
.L_x_2572:
[----:B------:R-:W-:-:S04]  /*18730*/  @P0 LEA R3, P1, R33, R3, 0x1 ;  /* 0x0000000321030211 */ /* 0x000fc800078208ff */
[----:B------:R-:W-:-:S04]  /*18740*/  @P0 IADD3.X R2, RZ, R2, RZ, P1, !PT ;  /* 0x00000002ff020210 */ /* 0x000fc80000ffe4ff */
[----:B------:R-:W-:Y:S01]  /*18750*/  @P0 LOP3.LUT R3, R3, R2, RZ, 0x3c, !PT ;  /* 0x0000000203030212 */ /* 0x000fe200078e3cff */
[----:B------:R-:W-:-:S03]  /*18760*/  IMAD.MOV.U32 R13, RZ, RZ, R0 ;  /* 0x000000ffff0d7224 */ /* 0x000fc600078e0000 */
[----:B------:R-:W-:-:S04]  /*18770*/  @P0 LOP3.LUT R2, R3, R2, RZ, 0x3c, !PT ;  /* 0x0000000203020212 */ /* 0x000fc800078e3cff */
[----:B------:R-:W-:Y:S01]  /*18780*/  @P0 LOP3.LUT R3, R3, R2, RZ, 0x3c, !PT ;  /* 0x0000000203030212 */ /* 0x000fe200078e3cff */
[----:B------:R-:W-:-:S04]  /*18790*/  IMAD.MOV.U32 R8, RZ, RZ, R14 ;  /* 0x000000ffff087224 */ /* 0x000fc800078e000e */
[----:B------:R-:W-:Y:S01]  /*187a0*/  @!PT LDS RZ, [RZ] ;  /* 0x00000000fffff984 */ /* 0x000fe20000000800 */
[----:B------:R-:W-:Y:S01]  /*187b0*/  @!PT LDS RZ, [RZ] ;  /* 0x00000000fffff984 */ /* 0x000fe20000000800 */
[----:B------:R-:W-:Y:S01]  /*187c0*/  @!PT LDS RZ, [RZ] ;  /* 0x00000000fffff984 */ /* 0x000fe20000000800 */
[----:B------:R0:W-:Y:S03]  /*187d0*/  @P0 LDGSTS.E.BYPASS.LTC128B.128 [R9+0x24400], desc[UR38][R2.64], !P5 ;  /* 0x2440000002090fae */ /* 0x0001e6000e901d66 */
[----:B0-----:R-:W-:Y:S05]  /*187e0*/  WARPSYNC.COLLECTIVE R15, `(.L_x_2573) ;  /* 0x000000000f087348 */ /* 0x001fea0003c00000 */
[----:B------:R1:W2:Y:S02]  /*187f0*/  SHFL.IDX P6, R14, R13, R12, R11 ;  /* 0x0000000c0d0e7389 */ /* 0x0002a400000c000b */
[----:B012---:R-:W-:Y:S01]  /*18800*/  ENDCOLLECTIVE ;  /* 0x000000000000791b */ /* 0x007fe20003800000 */
.L_x_2573:
[----:B------:R-:W-:Y:S01]  /*18810*/  @!PT LDS RZ, [RZ] ;  /* 0x00000000fffff984 */ /* 0x000fe20000000800 */
[----:B------:R-:W-:Y:S01]  /*18820*/  @!PT LDS RZ, [RZ] ;  /* 0x00000000fffff984 */ /* 0x000fe20000000800 */
[----:B------:R-:W-:Y:S01]  /*18830*/  @!PT LDS RZ, [RZ] ;  /* 0x00000000fffff984 */ /* 0x000fe20000000800 */
[----:B------:R-:W-:Y:S04]  /*18840*/  @P0 LDGSTS.E.BYPASS.LTC128B.128 [R9+0x26c00], desc[UR38][R2.64+0x80], !P4 ;  /* 0x26c0008002090fae */ /* 0x000fe8000e101d66 */
[----:B------:R-:W-:Y:S04]  /*18850*/  @P0 LDGSTS.E.BYPASS.LTC128B.128 [R9+0x29400], desc[UR38][R2.64+0x100], !P3 ;  /* 0x2940010002090fae */ /* 0x000fe8000d901d66 */
[----:B------:R0:W-:Y:S01]  /*18860*/  @P0 LDGSTS.E.BYPASS.LTC128B.128 [R9+0x2bc00], desc[UR38][R2.64+0x180], !P2 ;  /* 0x2bc0018002090fae */ /* 0x0001e2000d101d66 */
[----:B------:R-:W-:Y:S01]  /*18870*/  ISETP.GE.AND P0, PT, R4, 0x11, PT ;  /* 0x000000110400780c */ /* 0x000fe20003f06270 */
[----:B------:R-:W-:-:S02]  /*18880*/  IMAD.MOV.U32 R13, RZ, RZ, R6 ;  /* 0x000000ffff0d7224 */ /* 0x000fc400078e0006 */
[----:B------:R-:W-:Y:S01]  /*18890*/  IMAD.MOV.U32 R12, RZ, RZ, 0x2 ;  /* 0x00000002ff0c7424 */ /* 0x000fe200078e00ff */
[----:B0-----:R-:W-:-:S09]  /*188a0*/  MOV R2, R14 ;  /* 0x0000000e00027202 */ /* 0x001fd20000000f00 */
[----:B------:R-:W-:Y:S05]  /*188b0*/  WARPSYNC.COLLECTIVE R15, `(.L_x_2574) ;  /* 0x000000000f087348 */ /* 0x000fea0003c00000 */
[----:B------:R0:W1:Y:S02]  /*188c0*/  SHFL.IDX P6, R14, R13, R12, R11 ;  /* 0x0000000c0d0e7389 */ /* 0x00006400000c000b */
[----:B01----:R-:W-:Y:S01]  /*188d0*/  ENDCOLLECTIVE ;  /* 0x000000000000791b */ /* 0x003fe20003800000 */
.L_x_2574:
[----:B------:R-:W-:Y:S01]  /*188e0*/  @P0 IMAD R21, R7, 0x2, R22 ;  /* 0x0000000207150824 */ /* 0x000fe200078e0216 */
[----:B------:R-:W-:-:S05]  /*188f0*/  @P0 LEA R2, P1, R33, R2, 0x1 ;  /* 0x0000000221020211 */ /* 0x000fca00078208ff */
[----:B------:R-:W-:-:S05]  /*18900*/  @P0 IMAD.X R3, RZ, RZ, R8, P1 ;  /* 0x000000ffff030224 */ /* 0x000fca00008e0608 */
[----:B------:R-:W-:Y:S01]  /*18910*/  @!PT LDS RZ, [RZ] ;  /* 0x00000000fffff984 */ /* 0x000fe20000000800 */
[----:B------:R-:W-:Y:S01]  /*18920*/  @!PT LDS RZ, [RZ] ;  /* 0x00000000fffff984 */ /* 0x000fe20000000800 */
[----:B------:R-:W-:Y:S01]  /*18930*/  @!PT LDS RZ, [RZ] ;  /* 0x00000000fffff984 */ /* 0x000fe20000000800 */
[----:B------:R0:W-:Y:S01]  /*18940*/  @P0 LDGSTS.E.BYPASS.LTC128B.128 [R21+0x24c00], desc[UR38][R2.64], !P5 ;  /* 0x24c0000002150fae */ /* 0x0001e2000e901d66 */
[----:B------:R-:W-:-:S03]  /*18950*/  MOV R13, R0 ;  /* 0x00000000000d7202 */ /* 0x000fc60000000f00 */
        /* <DEDUP_REMOVED lines=8> */
.L_x_2575:
[----:B------:R-:W-:Y:S02]  /*189e0*/  @P0 IMAD R9, R7, 0x2, R22 ;  /* 0x0000000207090824 */ /* 0x000fe400078e0216 */
[----:B------:R-:W-:Y:S02]  /*189f0*/  IMAD.MOV.U32 R13, RZ, RZ, R6 ;  /* 0x000000ffff0d7224 */ /* 0x000fe400078e0006 */
[----:B------:R-:W-:Y:S02]  /*18a00*/  IMAD.MOV.U32 R12, RZ, RZ, 0x3 ;  /* 0x00000003ff0c7424 */ /* 0x000fe400078e00ff */
[----:B------:R-:W-:-:S07]  /*18a10*/  IMAD.MOV.U32 R2, RZ, RZ, R14 ;  /* 0x000000ffff027224 */ /* 0x000fce00078e000e */
[----:B------:R-:W-:Y:S05]  /*18a20*/  WARPSYNC.COLLECTIVE R15, `(.L_x_2576) ;  /* 0x000000000f087348 */ /* 0x000fea0003c00000 */
[----:B------:R0:W1:Y:S02]  /*18a30*/  SHFL.IDX P6, R14, R13, R12, R11 ;  /* 0x0000000c0d0e7389 */ /* 0x00006400000c000b */
[----:B01----:R-:W-:Y:S01]  /*18a40*/  ENDCOLLECTIVE ;  /* 0x000000000000791b */ /* 0x003fe20003800000 */
.L_x_2576:
        /* <DEDUP_REMOVED lines=15> */
.L_x_2577:
[----:B------:R-:W-:Y:S02]  /*18b40*/  @P0 IMAD R21, R7, 0x2, R22 ;  /* 0x0000000207150824 */ /* 0x000fe400078e0216 */
[----:B------:R-:W-:Y:S01]  /*18b50*/  IMAD.MOV.U32 R13, RZ, RZ, R6 ;  /* 0x000000ffff0d7224 */ /* 0x000fe200078e0006 */
[----:B------:R-:W-:Y:S01]  /*18b60*/  MOV R12, 0x4 ;  /* 0x00000004000c7802 */ /* 0x000fe20000000f00 */
[----:B------:R-:W-:-:S07]  /*18b70*/  IMAD.MOV.U32 R2, RZ, RZ, R14 ;  /* 0x000000ffff027224 */ /* 0x000fce00078e000e */
[----:B------:R-:W-:Y:S05]  /*18b80*/  WARPSYNC.COLLECTIVE R15, `(.L_x_2578) ;  /* 0x000000000f087348 */ /* 0x000fea0003c00000 */
[----:B------:R0:W1:Y:S02]  /*18b90*/  SHFL.IDX P6, R14, R13, R12, R11 ;  /* 0x0000000c0d0e7389 */ /* 0x00006400000c000b */
[----:B01----:R-:W-:Y:S01]  /*18ba0*/  ENDCOLLECTIVE ;  /* 0x000000000000791b */ /* 0x003fe20003800000 */
.L_x_2578:
        /* <DEDUP_REMOVED lines=14> */
.L_x_2579:
[----:B------:R-:W-:Y:S01]  /*18c90*/  IMAD.MOV.U32 R0, RZ, RZ, R14 ;  /* 0x000000ffff007224 */ /* 0x000fe200078e000e */
[----:B------:R-:W-:Y:S06]  /*18ca0*/  BRA `(.L_x_2580) ;  /* 0xffffffbc00187947 */ /* 0x000fec000383ffff */
.L_x_2508:
[----:B------:R-:W-:Y:S01]  /*18cb0*/  IMAD.MOV.U32 R13, RZ, RZ, R0 ;  /* 0x000000ffff0d7224 */ /* 0x000fe200078e0000 */
[----:B------:R-:W-:Y:S01]  /*18cc0*/  MOV R11, 0x181f ;  /* 0x0000181f000b7802 */ /* 0x000fe20000000f00 */
[----:B------:R-:W-:Y:S02]  /*18cd0*/  IMAD.MOV.U32 R12, RZ, RZ, RZ ;  /* 0x000000ffff0c7224 */ /* 0x000fe400078e00ff */
[----:B------:R-:W-:Y:S02]  /*18ce0*/  IMAD.MOV.U32 R15, RZ, RZ, -0x1 ;  /* 0xffffffffff0f7424 */ /* 0x000fe400078e00ff */
[----:B-----5:R-:W-:Y:S02]  /*18cf0*/  IMAD R5, R9, R5, RZ ;  /* 0x0000000509057224 */ /* 0x020fe400078e02ff */
[----:B------:R-:W-:-:S07]  /*18d00*/  IMAD R17, R17, 0x80, R8 ;  /* 0x0000008011117824 */ /* 0x000fce00078e0208 */
[----:B------:R-:W-:Y:S05]  /*18d10*/  WARPSYNC.COLLECTIVE R15, `(.L_x_2581) ;  /* 0x000000000f087348 */ /* 0x000fea0003c00000 */
[----:B------:R0:W1:Y:S02]  /*18d20*/  SHFL.IDX P6, R14, R13, R12, R11 ;  /* 0x0000000c0d0e7389 */ /* 0x00006400000c000b */
[----:B01----:R-:W-:Y:S01]  /*18d30*/  ENDCOLLECTIVE ;  /* 0x000000000000791b */ /* 0x003fe20003800000 */
.L_x_2581:
[C---:B------:R-:W-:Y:S01]  /*18d40*/  VIADD R6, R17.reuse, 0x10 ;  /* 0x0000001011067836 */ /* 0x040fe20000000000 */
[----:B------:R-:W-:Y:S01]  /*18d50*/  ISETP.GE.AND P0, PT, R17, R5, PT ;  /* 0x000000051100720c */ /* 0x000fe20003f06270 */
[----:B------:R-:W-:Y:S02]  /*18d60*/  IMAD.MOV.U32 R13, RZ, RZ, R4 ;  /* 0x000000ffff0d7224 */ /* 0x000fe400078e0004 */
[----:B------:R-:W-:-:S10]  /*18d70*/  IMAD.MOV.U32 R2, RZ, RZ, R14 ;  /* 0x000000ffff027224 */ /* 0x000fd400078e000e */
[----:B------:R-:W-:Y:S05]  /*18d80*/  WARPSYNC.COLLECTIVE R15, `(.L_x_2582) ;  /* 0x000000000f087348 */ /* 0x000fea0003c00000 */
[----:B------:R0:W1:Y:S02]  /*18d90*/  SHFL.IDX P6, R14, R13, R12, R11 ;  /* 0x0000000c0d0e7389 */ /* 0x00006400000c000b */
[----:B01----:R-:W-:Y:S01]  /*18da0*/  ENDCOLLECTIVE ;  /* 0x000000000000791b */ /* 0x003fe20003800000 */
.L_x_2582:
        /* <DEDUP_REMOVED lines=8> */
.L_x_2583:
        /* <DEDUP_REMOVED lines=9> */
[----:B------:R-:W-:Y:S02]  /*18ec0*/  VIADD R6, R17, 0x20 ;  /* 0x0000002011067836 */ /* 0x000fe40000000000 */
[----:B0-----:R-:W-:-:S10]  /*18ed0*/  IMAD.MOV.U32 R2, RZ, RZ, R14 ;  /* 0x000000ffff027224 */ /* 0x001fd400078e000e */
[----:B------:R-:W-:Y:S05]  /*18ee0*/  WARPSYNC.COLLECTIVE R15, `(.L_x_2584) ;  /* 0x000000000f087348 */ /* 0x000fea0003c00000 */
[----:B------:R0:W1:Y:S02]  /*18ef0*/  SHFL.IDX P6, R14, R13, R12, R11 ;  /* 0x0000000c0d0e7389 */ /* 0x00006400000c000b */
[----:B01----:R-:W-:Y:S01]  /*18f00*/  ENDCOLLECTIVE ;  /* 0x000000000000791b */ /* 0x003fe20003800000 */
.L_x_2584:
        /* <DEDUP_REMOVED lines=8> */
.L_x_2585:
[----:B------:R-:W-:-:S05]  /*18f90*/  @!P0 IMAD.MOV.U32 R3, RZ, RZ, R7 ;  /* 0x000000ffff038224 */ /* 0x000fca00078e0007 */
        /* <DEDUP_REMOVED lines=9> */
[----:B------:R-:W-:Y:S01]  /*19030*/  VIADD R6, R17, 0x30 ;  /* 0x0000003011067836 */ /* 0x000fe20000000000 */
[----:B0-----:R-:W-:-:S11]  /*19040*/  MOV R2, R14 ;  /* 0x0000000e00027202 */ /* 0x001fd60000000f00 */
[----:B------:R-:W-:Y:S05]  /*19050*/  WARPSYNC.COLLECTIVE R15, `(.L_x_2586) ;  /* 0x000000000f087348 */ /* 0x000fea0003c00000 */
[----:B------:R0:W1:Y:S02]  /*19060*/  SHFL.IDX P6, R14, R13, R12, R11 ;  /* 0x0000000c0d0e7389 */ /* 0x00006400000c000b */
[----:B01----:R-:W-:Y:S01]  /*19070*/  ENDCOLLECTIVE ;  /* 0x000000000000791b */ /* 0x003fe20003800000 */
.L_x_2586:
        /* <DEDUP_REMOVED lines=8> */
.L_x_2587:
        /* <DEDUP_REMOVED lines=10> */
[----:B------:R-:W-:Y:S02]  /*191a0*/  VIADD R6, R17, 0x40 ;  /* 0x0000004011067836 */ /* 0x000fe40000000000 */
[----:B0-----:R-:W-:-:S10]  /*191b0*/  IMAD.MOV.U32 R2, RZ, RZ, R14 ;  /* 0x000000ffff027224 */ /* 0x001fd400078e000e */
[----:B------:R-:W-:Y:S05]  /*191c0*/  WARPSYNC.COLLECTIVE R15, `(.L_x_2588) ;  /* 0x000000000f087348 */ /* 0x000fea0003c00000 */
[----:B------:R0:W1:Y:S02]  /*191d0*/  SHFL.IDX P6, R14, R13, R12, R11 ;  /* 0x0000000c0d0e7389 */ /* 0x00006400000c000b */
[----:B01----:R-:W-:Y:S01]  /*191e0*/  ENDCOLLECTIVE ;  /* 0x000000000000791b */ /* 0x003fe20003800000 */
.L_x_2588:
        /* <DEDUP_REMOVED lines=8> */
.L_x_2589:
[----:B------:R-:W-:-:S05]  /*19270*/  @!P0 MOV R3, R7 ;  /* 0x0000000700038202 */ /* 0x000fca0000000f00 */
        /* <DEDUP_REMOVED lines=14> */
.L_x_2590:
        /* <DEDUP_REMOVED lines=8> */
.L_x_2591:
        /* <DEDUP_REMOVED lines=15> */
.L_x_2592:
        /* <DEDUP_REMOVED lines=8> */
.L_x_2593:
        /* <DEDUP_REMOVED lines=14> */
.L_x_2594:
        /* <DEDUP_REMOVED lines=8> */
.L_x_2595:
[----:B------:R-:W-:-:S05]  /*196b0*/  @!P0 MOV R3, R7 ;  /* 0x0000000700038202 */ /* 0x000fca0000000f00 */
        /* <DEDUP_REMOVED lines=12> */
.L_x_2596:
[----:B------:R-:W-:Y:S05]  /*19780*/  BRA `(.L_x_2597) ;  /* 0xffffffbc00ac7947 */ /* 0x000fea000383ffff */
.L_x_2513:
[----:B0-----:R0:W2:Y:S02]  /*19790*/  SYNCS.PHASECHK.TRANS64.TRYWAIT P0, [R22+URZ+0x38820], R3 ;  /* 0x03882003160075a7 */ /* 0x0010a4000800017f */
[----:B--2---:R-:W-:Y:S05]  /*197a0*/  @!P0 NANOSLEEP.SYNCS 0x989680 ;  /* 0x009896800000895d */ /* 0x004fea0003900000 */
[----:B------:R-:W2:Y:S02]  /*197b0*/  @!P0 SYNCS.PHASECHK.TRANS64 P0, [R22+URZ+0x38820], R3 ;  /* 0x03882003160085a7 */ /* 0x000ea4000800007f */
[----:B--2---:R-:W-:Y:S05]  /*197c0*/  @!P0 BRA `(.L_x_2513) ;  /* 0xfffffffc00f08947 */ /* 0x004fea000383ffff */
[----:B------:R-:W-:Y:S05]  /*197d0*/  BRA `(.L_x_2598) ;  /* 0xffffffc000207947 */ /* 0x000fea000383ffff */
.L_x_2518:
[----:B0-----:R0:W1:Y:S02]  /*197e0*/  SYNCS.PHASECHK.TRANS64.TRYWAIT P0, [R6+URZ+0x38840], R3 ;  /* 0x03884003060075a7 */ /* 0x001064000800017f */
[----:B-1----:R-:W-:Y:S05]  /*197f0*/  @!P0 NANOSLEEP.SYNCS 0x989680 ;  /* 0x009896800000895d */ /* 0x002fea0003900000 */
[----:B------:R-:W1:Y:S02]  /*19800*/  @!P0 SYNCS.PHASECHK.TRANS64 P0, [R6+URZ+0x38840], R3 ;  /* 0x03884003060085a7 */ /* 0x000e64000800007f */
[----:B-1----:R-:W-:Y:S05]  /*19810*/  @!P0 BRA `(.L_x_2518) ;  /* 0xfffffffc00f08947 */ /* 0x002fea000383ffff */
[----:B------:R-:W-:Y:S05]  /*19820*/  BRA `(.L_x_2599) ;  /* 0xffffffc400087947 */ /* 0x000fea000383ffff */
.L_x_2519:
        /* <DEDUP_REMOVED lines=8> */
.L_x_2601:
[----:B------:R-:W-:Y:S05]  /*198b0*/  BSYNC B1 ;  /* 0x0000000000017941 */ /* 0x000fea0003800000 */
.L_x_2600:
[----:B------:R-:W-:Y:S01]  /*198c0*/  IMAD.MOV.U32 R13, RZ, RZ, R8 ;  /* 0x000000ffff0d7224 */ /* 0x000fe200078e0008 */
[----:B------:R-:W-:Y:S01]  /*198d0*/  MOV R11, 0x181f ;  /* 0x0000181f000b7802 */ /* 0x000fe20000000f00 */
[----:B------:R-:W-:Y:S01]  /*198e0*/  IMAD.MOV.U32 R12, RZ, RZ, RZ ;  /* 0x000000ffff0c7224 */ /* 0x000fe200078e00ff */
        /* <DEDUP_REMOVED lines=8> */
.L_x_2602:
        /* <DEDUP_REMOVED lines=14> */
.L_x_2603:
        /* <DEDUP_REMOVED lines=14> */
.L_x_2604:
[----:B------:R-:W-:Y:S01]  /*19b30*/  MOV R13, R10 ;  /* 0x0000000a000d7202 */ /* 0x000fe20000000f00 */
[----:B------:R-:W-:Y:S02]  /*19b40*/  IMAD.MOV.U32 R12, RZ, RZ, 0x2 ;  /* 0x00000002ff0c7424 */ /* 0x000fe400078e00ff */
[----:B------:R-:W-:-:S07]  /*19b50*/  IMAD.MOV.U32 R2, RZ, RZ, R14 ;  /* 0x000000ffff027224 */ /* 0x000fce00078e000e */
[----:B------:R-:W-:Y:S05]  /*19b60*/  WARPSYNC.COLLECTIVE R15, `(.L_x_2605) ;  /* 0x000000000f087348 */ /* 0x000fea0003c00000 */
[----:B------:R0:W1:Y:S02]  /*19b70*/  SHFL.IDX P6, R14, R13, R12, R11 ;  /* 0x0000000c0d0e7389 */ /* 0x00006400000c000b */
[----:B01----:R-:W-:Y:S01]  /*19b80*/  ENDCOLLECTIVE ;  /* 0x000000000000791b */ /* 0x003fe20003800000 */
.L_x_2605:
        /* <DEDUP_REMOVED lines=14> */
.L_x_2606:
[----:B------:R-:W-:Y:S01]  /*19c70*/  MOV R13, R10 ;  /* 0x0000000a000d7202 */ /* 0x000fe20000000f00 */
[----:B------:R-:W-:Y:S02]  /*19c80*/  IMAD.MOV.U32 R12, RZ, RZ, 0x3 ;  /* 0x00000003ff0c7424 */ /* 0x000fe400078e00ff */
[----:B------:R-:W-:-:S07]  /*19c90*/  IMAD.MOV.U32 R2, RZ, RZ, R14 ;  /* 0x000000ffff027224 */ /* 0x000fce00078e000e */
[----:B------:R-:W-:Y:S05]  /*19ca0*/  WARPSYNC.COLLECTIVE R15, `(.L_x_2607) ;  /* 0x000000000f087348 */ /* 0x000fea0003c00000 */
[----:B------:R0:W1:Y:S02]  /*19cb0*/  SHFL.IDX P6, R14, R13, R12, R11 ;  /* 0x0000000c0d0e7389 */ /* 0x00006400000c000b */
[----:B01----:R-:W-:Y:S01]  /*19cc0*/  ENDCOLLECTIVE ;  /* 0x000000000000791b */ /* 0x003fe20003800000 */
.L_x_2607:
        /* <DEDUP_REMOVED lines=14> */
.L_x_2608:
[----:B------:R-:W-:Y:S01]  /*19db0*/  MOV R13, R10 ;  /* 0x0000000a000d7202 */ /* 0x000fe20000000f00 */
[----:B------:R-:W-:Y:S02]  /*19dc0*/  IMAD.MOV.U32 R12, RZ, RZ, 0x4 ;  /* 0x00000004ff0c7424 */ /* 0x000fe400078e00ff */
[----:B------:R-:W-:-:S07]  /*19dd0*/  IMAD.MOV.U32 R2, RZ, RZ, R14 ;  /* 0x000000ffff027224 */ /* 0x000fce00078e000e */
[----:B------:R-:W-:Y:S05]  /*19de0*/  WARPSYNC.COLLECTIVE R15, `(.L_x_2609) ;  /* 0x000000000f087348 */ /* 0x000fea0003c00000 */
[----:B------:R0:W1:Y:S02]  /*19df0*/  SHFL.IDX P6, R14, R13, R12, R11 ;  /* 0x0000000c0d0e7389 */ /* 0x00006400000c000b */
[----:B01----:R-:W-:Y:S01]  /*19e00*/  ENDCOLLECTIVE ;  /* 0x000000000000791b */ /* 0x003fe20003800000 */
.L_x_2609:
        /* <DEDUP_REMOVED lines=17> */
.L_x_2610:
[----:B------:R-:W-:Y:S01]  /*19f20*/  IMAD.MOV.U32 R2, RZ, RZ, R14 ;  /* 0x000000ffff027224 */ /* 0x000fe200078e000e */
[----:B------:R-:W-:Y:S06]  /*19f30*/  BRA `(.L_x_2611) ;  /* 0xffffffc0005c7947 */ /* 0x000fec000383ffff */
.L_x_2524:
[----:B-1----:R1:W2:Y:S02]  /*19f40*/  SYNCS.PHASECHK.TRANS64.TRYWAIT P0, [R6+URZ+0x38860], R2 ;  /* 0x03886002060075a7 */ /* 0x0022a4000800017f */
[----:B--2---:R-:W-:Y:S05]  /*19f50*/  @!P0 NANOSLEEP.SYNCS 0x989680 ;  /* 0x009896800000895d */ /* 0x004fea0003900000 */
[----:B------:R-:W2:Y:S02]  /*19f60*/  @!P0 SYNCS.PHASECHK.TRANS64 P0, [R6+URZ+0x38860], R2 ;  /* 0x03886002060085a7 */ /* 0x000ea4000800007f */
[----:B--2---:R-:W-:Y:S05]  /*19f70*/  @!P0 BRA `(.L_x_2524) ;  /* 0xfffffffc00f08947 */ /* 0x004fea000383ffff */
[----:B------:R-:W-:Y:S05]  /*19f80*/  BRA `(.L_x_2612) ;  /* 0xffffffc000d47947 */ /* 0x000fea000383ffff */
.L_x_2525:
[----:B------:R-:W-:Y:S01]  /*19f90*/  BSSY B1, `(.L_x_2613) ;  /* 0x0000008000017945 */ /* 0x000fe20003800000 */
[----:B------:R-:W-:Y:S01]  /*19fa0*/  IMAD.MOV.U32 R13, RZ, RZ, R25 ;  /* 0x000000ffff0d7224 */ /* 0x000fe200078e0019 */
[----:B------:R-:W-:Y:S01]  /*19fb0*/  MOV R12, RZ ;  /* 0x000000ff000c7202 */ /* 0x000fe20000000f00 */
[----:B------:R-:W-:Y:S02]  /*19fc0*/  IMAD.MOV.U32 R11, RZ, RZ, 0x181f ;  /* 0x0000181fff0b7424 */ /* 0x000fe400078e00ff */
[----:B------:R-:W-:-:S07]  /*19fd0*/  IMAD.MOV.U32 R15, RZ, RZ, -0x1 ;  /* 0xffffffffff0f7424 */ /* 0x000fce00078e00ff */
[----:B-1----:R-:W-:Y:S05]  /*19fe0*/  WARPSYNC.COLLECTIVE R15, `(.L_x_2614) ;  /* 0x000000000f087348 */ /* 0x002fea0003c00000 */
[----:B------:R0:W2:Y:S02]  /*19ff0*/  SHFL.IDX P6, R14, R13, R12, R11 ;  /* 0x0000000c0d0e7389 */ /* 0x0000a400000c000b */
[----:B012---:R-:W-:Y:S01]  /*1a000*/  ENDCOLLECTIVE ;  /* 0x000000000000791b */ /* 0x007fe20003800000 */
.L_x_2614:
[----:B------:R-:W-:Y:S05]  /*1a010*/  BSYNC B1 ;  /* 0x0000000000017941 */ /* 0x000fea0003800000 */
.L_x_2613:
        /* <DEDUP_REMOVED lines=9> */
.L_x_2615:
[----:B------:R-:W-:Y:S01]  /*1a0b0*/  IMAD.MOV.U32 R13, RZ, RZ, R25 ;  /* 0x000000ffff0d7224 */ /* 0x000fe200078e0019 */
[----:B------:R-:W-:Y:S01]  /*1a0c0*/  MOV R12, 0x1 ;  /* 0x00000001000c7802 */ /* 0x000fe20000000f00 */
[----:B------:R-:W-:-:S07]  /*1a0d0*/  IMAD.MOV.U32 R2, RZ, RZ, R14 ;  /* 0x000000ffff027224 */ /* 0x000fce00078e000e */
[----:B------:R-:W-:Y:S05]  /*1a0e0*/  WARPSYNC.COLLECTIVE R15, `(.L_x_2616) ;  /* 0x000000000f087348 */ /* 0x000fea0003c00000 */
[----:B------:R0:W1:Y:S02]  /*1a0f0*/  SHFL.IDX P6, R14, R13, R12, R11 ;  /* 0x0000000c0d0e7389 */ /* 0x00006400000c000b */
[----:B01----:R-:W-:Y:S01]  /*1a100*/  ENDCOLLECTIVE ;  /* 0x000000000000791b */ /* 0x003fe20003800000 */
.L_x_2616:
        /* <DEDUP_REMOVED lines=18> */
.L_x_2617:
[----:B------:R-:W-:Y:S01]  /*1a230*/  IMAD.MOV.U32 R13, RZ, RZ, R25 ;  /* 0x000000ffff0d7224 */ /* 0x000fe200078e0019 */
[----:B------:R-:W-:Y:S01]  /*1a240*/  MOV R12, 0x2 ;  /* 0x00000002000c7802 */ /* 0x000fe20000000f00 */
[----:B------:R-:W-:-:S07]  /*1a250*/  IMAD.MOV.U32 R2, RZ, RZ, R14 ;  /* 0x000000ffff027224 */ /* 0x000fce00078e000e */
[----:B------:R-:W-:Y:S05]  /*1a260*/  WARPSYNC.COLLECTIVE R15, `(.L_x_2618) ;  /* 0x000000000f087348 */ /* 0x000fea0003c00000 */
[----:B------:R0:W1:Y:S02]  /*1a270*/  SHFL.IDX P6, R14, R13, R12, R11 ;  /* 0x0000000c0d0e7389 */ /* 0x00006400000c000b */
[----:B01----:R-:W-:Y:S01]  /*1a280*/  ENDCOLLECTIVE ;  /* 0x000000000000791b */ /* 0x003fe20003800000 */
.L_x_2618:
        /* <DEDUP_REMOVED lines=18> */
.L_x_2619:
[----:B------:R-:W-:Y:S01]  /*1a3b0*/  IMAD.MOV.U32 R13, RZ, RZ, R25 ;  /* 0x000000ffff0d7224 */ /* 0x000fe200078e0019 */
[----:B------:R-:W-:Y:S01]  /*1a3c0*/  MOV R12, 0x3 ;  /* 0x00000003000c7802 */ /* 0x000fe20000000f00 */
[----:B------:R-:W-:-:S07]  /*1a3d0*/  IMAD.MOV.U32 R2, RZ, RZ, R14 ;  /* 0x000000ffff027224 */ /* 0x000fce00078e000e */
[----:B------:R-:W-:Y:S05]  /*1a3e0*/  WARPSYNC.COLLECTIVE R15, `(.L_x_2620) ;  /* 0x000000000f087348 */ /* 0x000fea0003c00000 */
[----:B------:R0:W1:Y:S02]  /*1a3f0*/  SHFL.IDX P6, R14, R13, R12, R11 ;  /* 0x0000000c0d0e7389 */ /* 0x00006400000c000b */
[----:B01----:R-:W-:Y:S01]  /*1a400*/  ENDCOLLECTIVE ;  /* 0x000000000000791b */ /* 0x003fe20003800000 */
.L_x_2620:
        /* <DEDUP_REMOVED lines=18> */
.L_x_2621:
[----:B------:R-:W-:Y:S01]  /*1a530*/  IMAD.MOV.U32 R13, RZ, RZ, R25 ;  /* 0x000000ffff0d7224 */ /* 0x000fe200078e0019 */
[----:B------:R-:W-:Y:S01]  /*1a540*/  MOV R12, 0x4 ;  /* 0x00000004000c7802 */ /* 0x000fe20000000f00 */
[----:B------:R-:W-:-:S07]  /*1a550*/  IMAD.MOV.U32 R2, RZ, RZ, R14 ;  /* 0x000000ffff027224 */ /* 0x000fce00078e000e */
[----:B------:R-:W-:Y:S05]  /*1a560*/  WARPSYNC.COLLECTIVE R15, `(.L_x_2622) ;  /* 0x000000000f087348 */ /* 0x000fea0003c00000 */
[----:B------:R0:W1:Y:S02]  /*1a570*/  SHFL.IDX P6, R14, R13, R12, R11 ;  /* 0x0000000c0d0e7389 */ /* 0x00006400000c000b */
[----:B01----:R-:W-:Y:S01]  /*1a580*/  ENDCOLLECTIVE ;  /* 0x000000000000791b */ /* 0x003fe20003800000 */
.L_x_2622:
        /* <DEDUP_REMOVED lines=13> */
.L_x_2623:
        /* <DEDUP_REMOVED lines=9> */
.L_x_2533:
[----:B0-----:R0:W2:Y:S02]  /*1a6f0*/  SYNCS.PHASECHK.TRANS64.TRYWAIT P0, [R4+URZ+0x38860], R3 ;  /* 0x03886003040075a7 */ /* 0x0010a4000800017f */
[----:B--2---:R-:W-:Y:S05]  /*1a700*/  @!P0 NANOSLEEP.SYNCS 0x989680 ;  /* 0x009896800000895d */ /* 0x004fea0003900000 */
[----:B------:R-:W2:Y:S02]  /*1a710*/  @!P0 SYNCS.PHASECHK.TRANS64 P0, [R4+URZ+0x38860], R3 ;  /* 0x03886003040085a7 */ /* 0x000ea4000800007f */
[----:B--2---:R-:W-:Y:S05]  /*1a720*/  @!P0 BRA `(.L_x_2533) ;  /* 0xfffffffc00f08947 */ /* 0x004fea000383ffff */
[----:B------:R-:W-:Y:S05]  /*1a730*/  BRA `(.L_x_2625) ;  /* 0xffffffc400187947 */ /* 0x000fea000383ffff */
.L_x_2534:
[----:B------:R-:W-:Y:S01]  /*1a740*/  BSSY B0, `(.L_x_2626) ;  /* 0x0000008000007945 */ /* 0x000fe20003800000 */
[----:B------:R-:W-:Y:S01]  /*1a750*/  IMAD.MOV.U32 R13, RZ, RZ, R25 ;  /* 0x000000ffff0d7224 */ /* 0x000fe200078e0019 */
[----:B------:R-:W-:Y:S01]  /*1a760*/  MOV R15, 0xffffffff ;  /* 0xffffffff000f7802 */ /* 0x000fe20000000f00 */
[----:B------:R-:W-:Y:S02]  /*1a770*/  IMAD.MOV.U32 R12, RZ, RZ, RZ ;  /* 0x000000ffff0c7224 */ /* 0x000fe400078e00ff */
[----:B------:R-:W-:-:S07]  /*1a780*/  IMAD.MOV.U32 R11, RZ, RZ, 0x181f ;  /* 0x0000181fff0b7424 */ /* 0x000fce00078e00ff */
[----:B01----:R-:W-:Y:S05]  /*1a790*/  WARPSYNC.COLLECTIVE R15, `(.L_x_2627) ;  /* 0x000000000f087348 */ /* 0x003fea0003c00000 */
[----:B-1----:R1:W2:Y:S02]  /*1a7a0*/  SHFL.IDX P6, R14, R13, R12, R11 ;  /* 0x0000000c0d0e7389 */ /* 0x0022a400000c000b */
[----:B012---:R-:W-:Y:S01]  /*1a7b0*/  ENDCOLLECTIVE ;  /* 0x000000000000791b */ /* 0x007fe20003800000 */
.L_x_2627:
[----:B------:R-:W-:Y:S05]  /*1a7c0*/  BSYNC B0 ;  /* 0x0000000000007941 */ /* 0x000fea0003800000 */
.L_x_2626:
[----:B------:R-:W-:Y:S01]  /*1a7d0*/  IMAD.MOV.U32 R13, RZ, RZ, R24 ;  /* 0x000000ffff0d7224 */ /* 0x000fe200078e0018 */
[C---:B------:R-:W-:Y:S01]  /*1a7e0*/  SHF.L.U32 R8, R33.reuse, 0x1, RZ ;  /* 0x0000000121087819 */ /* 0x040fe200000006ff */
[----:B------:R-:W-:Y:S01]  /*1a7f0*/  IMAD.MOV.U32 R12, RZ, RZ, RZ ;  /* 0x000000ffff0c7224 */ /* 0x000fe200078e00ff */
[----:B------:R-:W-:Y:S01]  /*1a800*/  LOP3.LUT R0, R33, 0x40, RZ, 0xfc, !PT ;  /* 0x0000004021007812 */ /* 0x000fe200078efcff */
[----:B------:R-:W-:Y:S02]  /*1a810*/  IMAD.MOV.U32 R11, RZ, RZ, 0x181f ;  /* 0x0000181fff0b7424 */ /* 0x000fe400078e00ff */
[----:B------:R-:W-:Y:S02]  /*1a820*/  IMAD.MOV.U32 R15, RZ, RZ, -0x1 ;  /* 0xffffffffff0f7424 */ /* 0x000fe400078e00ff */
[----:B------:R-:W-:-:S07]  /*1a830*/  IMAD.MOV.U32 R3, RZ, RZ, R14 ;  /* 0x000000ffff037224 */ /* 0x000fce00078e000e */
[----:B------:R-:W-:Y:S05]  /*1a840*/  WARPSYNC.COLLECTIVE R15, `(.L_x_2628) ;  /* 0x000000000f087348 */ /* 0x000fea0003c00000 */
[----:B------:R0:W1:Y:S02]  /*1a850*/  SHFL.IDX P6, R14, R13, R12, R11 ;  /* 0x0000000c0d0e7389 */ /* 0x00006400000c000b */
[----:B01----:R-:W-:Y:S01]  /*1a860*/  ENDCOLLECTIVE ;  /* 0x000000000000791b */ /* 0x003fe20003800000 */
.L_x_2628:
        /* <DEDUP_REMOVED lines=21> */
.L_x_2629:
[----:B------:R-:W-:Y:S01]  /*1a9c0*/  @!PT LDS RZ, [RZ] ;  /* 0x00000000fffff984 */ /* 0x000fe20000000800 */
[----:B------:R-:W-:Y:S01]  /*1a9d0*/  @!PT LDS RZ, [RZ] ;  /* 0x00000000fffff984 */ /* 0x000fe20000000800 */
[----:B------:R-:W-:Y:S01]  /*1a9e0*/  @!PT LDS RZ, [RZ] ;  /* 0x00000000fffff984 */ /* 0x000fe20000000800 */
[----:B------:R0:W-:Y:S01]  /*1a9f0*/  LDGSTS.E.BYPASS.LTC128B.128 [R0+0x5400], desc[UR38][R2.64+0x100], !P4 ;  /* 0x0540010002007fae */ /* 0x0001e2000e101d66 */
[----:B------:R-:W-:Y:S02]  /*1aa00*/  ISETP.LT.OR P4, PT, R5, 0x1, P0 ;  /* 0x000000010500780c */ /* 0x000fe40000781670 */
[----:B------:R-:W-:-:S11]  /*1aa10*/  MOV R13, R24 ;  /* 0x00000018000d7202 */ /* 0x000fd60000000f00 */
[----:B------:R0:W-:Y:S01]  /*1aa20*/  LDGSTS.E.BYPASS.LTC128B.128 [R0+0x7c00], desc[UR38][R2.64+0x180], !P4 ;  /* 0x07c0018002007fae */ /* 0x0001e2000e101d66 */
[----:B------:R-:W-:-:S07]  /*1aa30*/  IMAD.MOV.U32 R7, RZ, RZ, R14 ;  /* 0x000000ffff077224 */ /* 0x000fce00078e000e */
[----:B0-----:R-:W-:Y:S05]  /*1aa40*/  WARPSYNC.COLLECTIVE R15, `(.L_x_2630) ;  /* 0x000000000f087348 */ /* 0x001fea0003c00000 */
[----:B------:R1:W2:Y:S02]  /*1aa50*/  SHFL.IDX P6, R14, R13, R12, R11 ;  /* 0x0000000c0d0e7389 */ /* 0x0002a400000c000b */
[----:B012---:R-:W-:Y:S01]  /*1aa60*/  ENDCOLLECTIVE ;  /* 0x000000000000791b */ /* 0x007fe20003800000 */
.L_x_2630:
[----:B------:R-:W-:Y:S02]  /*1aa70*/  IMAD.MOV.U32 R13, RZ, RZ, R25 ;  /* 0x000000ffff0d7224 */ /* 0x000fe400078e0019 */
[----:B------:R-:W-:Y:S01]  /*1aa80*/  IMAD.MOV.U32 R12, RZ, RZ, 0x2 ;  /* 0x00000002ff0c7424 */ /* 0x000fe200078e00ff */
[----:B------:R-:W-:-:S13]  /*1aa90*/  IADD3 R2, P4, R14, R8, RZ ;  /* 0x000000080e027210 */ /* 0x000fda0007f9e0ff */
[----:B------:R-:W-:Y:S05]  /*1aaa0*/  WARPSYNC.COLLECTIVE R15, `(.L_x_2631) ;  /* 0x000000000f087348 */ /* 0x000fea0003c00000 */
[----:B------:R0:W1:Y:S02]  /*1aab0*/  SHFL.IDX P6, R14, R13, R12, R11 ;  /* 0x0000000c0d0e7389 */ /* 0x00006400000c000b */
[----:B01----:R-:W-:Y:S01]  /*1aac0*/  ENDCOLLECTIVE ;  /* 0x000000000000791b */ /* 0x003fe20003800000 */
.L_x_2631:
        /* <DEDUP_REMOVED lines=12> */
.L_x_2632:
        /* <DEDUP_REMOVED lines=14> */
.L_x_2633:
        /* <DEDUP_REMOVED lines=12> */
.L_x_2634:
        /* <DEDUP_REMOVED lines=14> */
.L_x_2635:
        /* <DEDUP_REMOVED lines=12> */
.L_x_2636:
        /* <DEDUP_REMOVED lines=9> */
.L_x_2539:
        /* <DEDUP_REMOVED lines=8> */
.L_x_2639:
[----:B------:R-:W-:Y:S05]  /*1afe0*/  BSYNC B0 ;  /* 0x0000000000007941 */ /* 0x000fea0003800000 */
.L_x_2638:
        /* <DEDUP_REMOVED lines=9> */
.L_x_2640:
[----:B------:R-:W-:Y:S02]  /*1b080*/  ULDC UR4, c[0x0][0xc3c] ;  /* 0x00030f0000047ab9 */ /* 0x000fe40000000800 */
[----:B------:R-:W-:-:S13]  /*1b090*/  ISETP.GE.OR P1, PT, R5, UR4, !P0 ;  /* 0x0000000405007c0c */ /* 0x000fda000c726670 */
[----:B------:R-:W0:Y:S01]  /*1b0a0*/  @!P1 LDC.64 R2, c[0x0][0xc80] ;  /* 0x00032000ff029b82 */ /* 0x000e220000000a00 */
[----:B------:R-:W-:Y:S01]  /*1b0b0*/  MOV R11, RZ ;  /* 0x000000ff000b7202 */ /* 0x000fe20000000f00 */
[----:B------:R-:W-:Y:S02]  /*1b0c0*/  IMAD.MOV.U32 R4, RZ, RZ, R14 ;  /* 0x000000ffff047224 */ /* 0x000fe400078e000e */
[----:B0-----:R-:W-:-:S06]  /*1b0d0*/  @!P1 IMAD.WIDE R2, R5, 0x4, R2 ;  /* 0x0000000405029825 */ /* 0x001fcc00078e0202 */
[----:B------:R-:W2:Y:S01]  /*1b0e0*/  @!P1 LDG.E R2, desc[UR38][R2.64] ;  /* 0x0000002602029981 */ /* 0x000ea2000c1e1900 */
[----:B------:R-:W-:Y:S01]  /*1b0f0*/  IMAD.MOV.U32 R5, RZ, RZ, RZ ;  /* 0x000000ffff057224 */ /* 0x000fe200078e00ff */
        /* <DEDUP_REMOVED lines=10> */
.L_x_2641:
[----:B------:R-:W-:Y:S01]  /*1b1a0*/  IMAD.MOV.U32 R12, RZ, RZ, 0x2 ;  /* 0x00000002ff0c7424 */ /* 0x000fe200078e00ff */
[----:B------:R-:W-:-:S05]  /*1b1b0*/  SEL R6, R14, RZ, P1 ;  /* 0x000000ff0e067207 */ /* 0x000fca0000800000 */
[----:B------:R-:W-:-:S04]  /*1b1c0*/  IMAD.IADD R6, R5, 0x1, R6 ;  /* 0x0000000105067824 */ /* 0x000fc800078e0206 */
[----:B------:R-:W-:-:S07]  /*1b1d0*/  IMAD.MOV.U32 R13, RZ, RZ, R6 ;  /* 0x000000ffff0d7224 */ /* 0x000fce00078e0006 */
[----:B------:R-:W-:Y:S05]  /*1b1e0*/  WARPSYNC.COLLECTIVE R15, `(.L_x_2642) ;  /* 0x000000000f087348 */ /* 0x000fea0003c00000 */
[----:B------:R0:W1:Y:S02]  /*1b1f0*/  SHFL.UP P6, R14, R13, R12, R11 ;  /* 0x0400000c0d0e7389 */ /* 0x00006400000c000b */
[----:B01----:R-:W-:Y:S01]  /*1b200*/  ENDCOLLECTIVE ;  /* 0x000000000000791b */ /* 0x003fe20003800000 */
.L_x_2642:
[----:B------:R-:W-:Y:S02]  /*1b210*/  MOV R12, 0x4 ;  /* 0x00000004000c7802 */ /* 0x000fe40000000f00 */
[----:B------:R-:W-:-:S05]  /*1b220*/  SEL R7, R14, RZ, P2 ;  /* 0x000000ff0e077207 */ /* 0x000fca0001000000 */
[----:B------:R-:W-:-:S04]  /*1b230*/  IMAD.IADD R7, R6, 0x1, R7 ;  /* 0x0000000106077824 */ /* 0x000fc800078e0207 */
[----:B------:R-:W-:-:S07]  /*1b240*/  IMAD.MOV.U32 R13, RZ, RZ, R7 ;  /* 0x000000ffff0d7224 */ /* 0x000fce00078e0007 */
[----:B------:R-:W-:Y:S05]  /*1b250*/  WARPSYNC.COLLECTIVE R15, `(.L_x_2643) ;  /* 0x000000000f087348 */ /* 0x000fea0003c00000 */
[----:B------:R0:W1:Y:S02]  /*1b260*/  SHFL.UP P6, R14, R13, R12, R11 ;  /* 0x0400000c0d0e7389 */ /* 0x00006400000c000b */
[----:B01----:R-:W-:Y:S01]  /*1b270*/  ENDCOLLECTIVE ;  /* 0x000000000000791b */ /* 0x003fe20003800000 */
.L_x_2643:
[----:B------:R-:W-:Y:S01]  /*1b280*/  IMAD.MOV.U32 R12, RZ, RZ, 0x8 ;  /* 0x00000008ff0c7424 */ /* 0x000fe200078e00ff */
[----:B------:R-:W-:-:S05]  /*1b290*/  SEL R2, R14, RZ, P3 ;  /* 0x000000ff0e027207 */ /* 0x000fca0001800000 */
[----:B------:R-:W-:-:S04]  /*1b2a0*/  IMAD.IADD R2, R7, 0x1, R2 ;  /* 0x0000000107027824 */ /* 0x000fc800078e0202 */
[----:B------:R-:W-:-:S07]  /*1b2b0*/  IMAD.MOV.U32 R13, RZ, RZ, R2 ;  /* 0x000000ffff0d7224 */ /* 0x000fce00078e0002 */
[----:B------:R-:W-:Y:S05]  /*1b2c0*/  WARPSYNC.COLLECTIVE R15, `(.L_x_2644) ;  /* 0x000000000f087348 */ /* 0x000fea0003c00000 */
[----:B------:R0:W1:Y:S02]  /*1b2d0*/  SHFL.UP P6, R14, R13, R12, R11 ;  /* 0x0400000c0d0e7389 */ /* 0x00006400000c000b */
[----:B01----:R-:W-:Y:S01]  /*1b2e0*/  ENDCOLLECTIVE ;  /* 0x000000000000791b */ /* 0x003fe20003800000 */
.L_x_2644:
[----:B------:R-:W-:Y:S02]  /*1b2f0*/  MOV R12, 0x10 ;  /* 0x00000010000c7802 */ /* 0x000fe40000000f00 */
[----:B------:R-:W-:-:S05]  /*1b300*/  SEL R3, R14, RZ, P4 ;  /* 0x000000ff0e037207 */ /* 0x000fca0002000000 */
[----:B------:R-:W-:-:S04]  /*1b310*/  IMAD.IADD R3, R2, 0x1, R3 ;  /* 0x0000000102037824 */ /* 0x000fc800078e0203 */
[----:B------:R-:W-:-:S07]  /*1b320*/  IMAD.MOV.U32 R13, RZ, RZ, R3 ;  /* 0x000000ffff0d7224 */ /* 0x000fce00078e0003 */
[----:B------:R-:W-:Y:S05]  /*1b330*/  WARPSYNC.COLLECTIVE R15, `(.L_x_2645) ;  /* 0x000000000f087348 */ /* 0x000fea0003c00000 */
[----:B------:R0:W1:Y:S02]  /*1b340*/  SHFL.UP P6, R14, R13, R12, R11 ;  /* 0x0400000c0d0e7389 */ /* 0x00006400000c000b */
[----:B01----:R-:W-:Y:S01]  /*1b350*/  ENDCOLLECTIVE ;  /* 0x000000000000791b */ /* 0x003fe20003800000 */
.L_x_2645:
        /* <DEDUP_REMOVED lines=8> */
.L_x_2646:
[----:B------:R-:W-:Y:S05]  /*1b3e0*/  BRA `(.L_x_2647) ;  /* 0xffffffc000307947 */ /* 0x000fea000383ffff */
.L_x_2544:
[----:B------:R-:W-:Y:S01]  /*1b3f0*/  BSSY B0, `(.L_x_2648) ;  /* 0x0000008000007945 */ /* 0x000fe20003800000 */
[----:B-----5:R-:W-:Y:S01]  /*1b400*/  IMAD.MOV.U32 R13, RZ, RZ, R5 ;  /* 0x000000ffff0d7224 */ /* 0x020fe200078e0005 */
[----:B------:R-:W-:Y:S01]  /*1b410*/  MOV R12, 0x1 ;  /* 0x00000001000c7802 */ /* 0x000fe20000000f00 */
[----:B------:R-:W-:Y:S02]  /*1b420*/  IMAD.MOV.U32 R11, RZ, RZ, RZ ;  /* 0x000000ffff0b7224 */ /* 0x000fe400078e00ff */
[----:B------:R-:W-:-:S07]  /*1b430*/  IMAD.MOV.U32 R15, RZ, RZ, -0x1 ;  /* 0xffffffffff0f7424 */ /* 0x000fce00078e00ff */
[----:B01----:R-:W-:Y:S05]  /*1b440*/  WARPSYNC.COLLECTIVE R15, `(.L_x_2649) ;  /* 0x000000000f087348 */ /* 0x003fea0003c00000 */
[----:B------:R2:W3:Y:S02]  /*1b450*/  SHFL.UP P6, R14, R13, R12, R11 ;  /* 0x0400000c0d0e7389 */ /* 0x0004e400000c000b */
[----:B0123--:R-:W-:Y:S01]  /*1b460*/  ENDCOLLECTIVE ;  /* 0x000000000000791b */ /* 0x00ffe20003800000 */
.L_x_2649:
[----:B------:R-:W-:Y:S05]  /*1b470*/  BSYNC B0 ;  /* 0x0000000000007941 */ /* 0x000fea0003800000 */
.L_x_2648:
        /* <DEDUP_REMOVED lines=8> */
.L_x_2650:
[----:B------:R-:W-:Y:S01]  /*1b500*/  IMAD.MOV.U32 R12, RZ, RZ, 0x4 ;  /* 0x00000004ff0c7424 */ /* 0x000fe200078e00ff */
[----:B------:R-:W-:-:S05]  /*1b510*/  SEL R2, R14, RZ, P2 ;  /* 0x000000ff0e027207 */ /* 0x000fca0001000000 */
[----:B------:R-:W-:-:S04]  /*1b520*/  IMAD.IADD R2, R13, 0x1, R2 ;  /* 0x000000010d027824 */ /* 0x000fc800078e0202 */
[----:B------:R-:W-:-:S07]  /*1b530*/  IMAD.MOV.U32 R13, RZ, RZ, R2 ;  /* 0x000000ffff0d7224 */ /* 0x000fce00078e0002 */
[----:B------:R-:W-:Y:S05]  /*1b540*/  WARPSYNC.COLLECTIVE R15, `(.L_x_2651) ;  /* 0x000000000f087348 */ /* 0x000fea0003c00000 */
[----:B------:R0:W1:Y:S02]  /*1b550*/  SHFL.UP P6, R14, R13, R12, R11 ;  /* 0x0400000c0d0e7389 */ /* 0x00006400000c000b */
[----:B01----:R-:W-:Y:S01]  /*1b560*/  ENDCOLLECTIVE ;  /* 0x000000000000791b */ /* 0x003fe20003800000 */
.L_x_2651:
[----:B------:R-:W-:Y:S02]  /*1b570*/  MOV R12, 0x8 ;  /* 0x00000008000c7802 */ /* 0x000fe40000000f00 */
[----:B------:R-:W-:-:S05]  /*1b580*/  SEL R3, R14, RZ, P3 ;  /* 0x000000ff0e037207 */ /* 0x000fca0001800000 */
[----:B------:R-:W-:-:S04]  /*1b590*/  IMAD.IADD R3, R2, 0x1, R3 ;  /* 0x0000000102037824 */ /* 0x000fc800078e0203 */
[----:B------:R-:W-:-:S07]  /*1b5a0*/  IMAD.MOV.U32 R13, RZ, RZ, R3 ;  /* 0x000000ffff0d7224 */ /* 0x000fce00078e0003 */
[----:B------:R-:W-:Y:S05]  /*1b5b0*/  WARPSYNC.COLLECTIVE R15, `(.L_x_2652) ;  /* 0x000000000f087348 */ /* 0x000fea0003c00000 */
[----:B------:R0:W1:Y:S02]  /*1b5c0*/  SHFL.UP P6, R14, R13, R12, R11 ;  /* 0x0400000c0d0e7389 */ /* 0x00006400000c000b */
[----:B01----:R-:W-:Y:S01]  /*1b5d0*/  ENDCOLLECTIVE ;  /* 0x000000000000791b */ /* 0x003fe20003800000 */
.L_x_2652:
[----:B------:R-:W-:Y:S01]  /*1b5e0*/  IMAD.MOV.U32 R12, RZ, RZ, 0x10 ;  /* 0x00000010ff0c7424 */ /* 0x000fe200078e00ff */
[----:B------:R-:W-:-:S05]  /*1b5f0*/  SEL R4, R14, RZ, P4 ;  /* 0x000000ff0e047207 */ /* 0x000fca0002000000 */
[----:B------:R-:W-:-:S04]  /*1b600*/  IMAD.IADD R4, R3, 0x1, R4 ;  /* 0x0000000103047824 */ /* 0x000fc800078e0204 */
[----:B------:R-:W-:-:S07]  /*1b610*/  IMAD.MOV.U32 R13, RZ, RZ, R4 ;  /* 0x000000ffff0d7224 */ /* 0x000fce00078e0004 */
[----:B------:R-:W-:Y:S05]  /*1b620*/  WARPSYNC.COLLECTIVE R15, `(.L_x_2653) ;  /* 0x000000000f087348 */ /* 0x000fea0003c00000 */
[----:B------:R0:W1:Y:S02]  /*1b630*/  SHFL.UP P6, R14, R13, R12, R11 ;  /* 0x0400000c0d0e7389 */ /* 0x00006400000c000b */
[----:B01----:R-:W-:Y:S01]  /*1b640*/  ENDCOLLECTIVE ;  /* 0x000000000000791b */ /* 0x003fe20003800000 */
.L_x_2653:
[----:B------:R-:W-:Y:S01]  /*1b650*/  MOV R12, 0x1f ;  /* 0x0000001f000c7802 */ /* 0x000fe20000000f00 */
[----:B------:R-:W-:Y:S01]  /*1b660*/  IMAD.MOV.U32 R11, RZ, RZ, 0x1f ;  /* 0x0000001fff0b7424 */ /* 0x000fe200078e00ff */
[----:B------:R-:W-:-:S05]  /*1b670*/  SEL R3, R14, RZ, P5 ;  /* 0x000000ff0e037207 */ /* 0x000fca0002800000 */
[----:B------:R-:W-:-:S04]  /*1b680*/  IMAD.IADD R6, R4, 0x1, R3 ;  /* 0x0000000104067824 */ /* 0x000fc800078e0203 */
[----:B------:R-:W-:-:S07]  /*1b690*/  IMAD.MOV.U32 R13, RZ, RZ, R6 ;  /* 0x000000ffff0d7224 */ /* 0x000fce00078e0006 */
[----:B------:R-:W-:Y:S05]  /*1b6a0*/  WARPSYNC.COLLECTIVE R15, `(.L_x_2654) ;  /* 0x000000000f087348 */ /* 0x000fea0003c00000 */
[----:B------:R0:W1:Y:S02]  /*1b6b0*/  SHFL.IDX P6, R14, R13, R12, R11 ;  /* 0x0000000c0d0e7389 */ /* 0x00006400000c000b */
[----:B01----:R-:W-:Y:S01]  /*1b6c0*/  ENDCOLLECTIVE ;  /* 0x000000000000791b */ /* 0x003fe20003800000 */
.L_x_2654:
[----:B------:R-:W-:Y:S05]  /*1b6d0*/  BRA `(.L_x_2655) ;  /* 0xffffffc000107947 */ /* 0x000fea000383ffff */
.L_x_2546:
[----:B------:R-:W-:Y:S01]  /*1b6e0*/  BSSY B0, `(.L_x_2656) ;  /* 0x0000006000007945 */ /* 0x000fe20003800000 */
[----:B------:R-:W-:Y:S01]  /*1b6f0*/  PLOP3.LUT P6, PT, P6, PT, PT, 0x8, 0x0 ;  /* 0x000000000000781c */ /* 0x000fe200037ce170 */
[----:B------:R-:W-:-:S12]  /*1b700*/  IMAD.MOV.U32 R15, RZ, RZ, -0x1 ;  /* 0xffffffffff0f7424 */ /* 0x000fd800078e00ff */
[----:B0-----:R-:W-:Y:S05]  /*1b710*/  WARPSYNC.COLLECTIVE R15, `(.L_x_2657) ;  /* 0x000000000f087348 */ /* 0x001fea0003c00000 */
[----:B------:R-:W-:Y:S01]  /*1b720*/  VOTE.ANY R14, PT, P6 ;  /* 0x00000000000e7806 */ /* 0x000fe200030e0100 */
[----:B0-----:R-:W-:Y:S06]  /*1b730*/  ENDCOLLECTIVE ;  /* 0x000000000000791b */ /* 0x001fec0003800000 */
.L_x_2657:
[----:B------:R-:W-:Y:S05]  /*1b740*/  BSYNC B0 ;  /* 0x0000000000007941 */ /* 0x000fea0003800000 */
.L_x_2656:
        /* <DEDUP_REMOVED lines=9> */
.L_x_2658:
[----:B------:R-:W-:Y:S01]  /*1b7e0*/  IMAD.MOV.U32 R5, RZ, RZ, R14 ;  /* 0x000000ffff057224 */ /* 0x000fe200078e000e */
[----:B------:R-:W-:Y:S06]  /*1b7f0*/  BRA `(.L_x_2659) ;  /* 0xffffffc000007947 */ /* 0x000fec000383ffff */
.L_x_2548:
[----:B------:R-:W-:Y:S01]  /*1b800*/  BSSY B0, `(.L_x_2660) ;  /* 0x0000007000007945 */ /* 0x000fe20003800000 */
[----:B------:R-:W-:Y:S02]  /*1b810*/  IMAD.MOV.U32 R13, RZ, RZ, R6 ;  /* 0x000000ffff0d7224 */ /* 0x000fe400078e0006 */
[----:B------:R-:W-:Y:S02]  /*1b820*/  IMAD.MOV.U32 R11, RZ, RZ, 0x1f ;  /* 0x0000001fff0b7424 */ /* 0x000fe400078e00ff */
[----:B------:R-:W-:-:S07]  /*1b830*/  IMAD.MOV.U32 R15, RZ, RZ, -0x1 ;  /* 0xffffffffff0f7424 */ /* 0x000fce00078e00ff */
[----:B012---:R-:W-:Y:S05]  /*1b840*/  WARPSYNC.COLLECTIVE R15, `(.L_x_2661) ;  /* 0x000000000f087348 */ /* 0x007fea0003c00000 */
[----:B------:R3:W4:Y:S02]  /*1b850*/  SHFL.IDX P6, R14, R13, R12, R11 ;  /* 0x0000000c0d0e7389 */ /* 0x00072400000c000b */
[----:B01234-:R-:W-:Y:S01]  /*1b860*/  ENDCOLLECTIVE ;  /* 0x000000000000791b */ /* 0x01ffe20003800000 */
.L_x_2661:
[----:B------:R-:W-:Y:S05]  /*1b870*/  BSYNC B0 ;  /* 0x0000000000007941 */ /* 0x000fea0003800000 */
.L_x_2660:
[----:B------:R-:W-:Y:S05]  /*1b880*/  BRA `(.L_x_2547) ;  /* 0xffffffbc00f87947 */ /* 0x000fea000383ffff */
.L_x_2552:
[----:B-1----:R1:W3:Y:S02]  /*1b890*/  SYNCS.PHASECHK.TRANS64.TRYWAIT P0, [R4+URZ+0x38820], R0 ;  /* 0x03882000040075a7 */ /* 0x0022e4000800017f */
[----:B---3--:R-:W-:Y:S05]  /*1b8a0*/  @!P0 NANOSLEEP.SYNCS 0x989680 ;  /* 0x009896800000895d */ /* 0x008fea0003900000 */
[----:B------:R-:W3:Y:S02]  /*1b8b0*/  @!P0 SYNCS.PHASECHK.TRANS64 P0, [R4+URZ+0x38820], R0 ;  /* 0x03882000040085a7 */ /* 0x000ee4000800007f */
[----:B---3--:R-:W-:Y:S05]  /*1b8c0*/  @!P0 BRA `(.L_x_2552) ;  /* 0xfffffffc00f08947 */ /* 0x008fea000383ffff */
[----:B------:R-:W-:Y:S05]  /*1b8d0*/  BRA `(.L_x_2662) ;  /* 0xffffffc400707947 */ /* 0x000fea000383ffff */
.L_x_2553:
[----:B------:R-:W3:Y:S01]  /*1b8e0*/  S2R R2, SR_TID.X ;  /* 0x0000000000027919 */ /* 0x000ee20000002100 */
[----:B------:R-:W-:Y:S01]  /*1b8f0*/  BSSY B0, `(.L_x_2663) ;  /* 0x000000a000007945 */ /* 0x000fe20003800000 */
[----:B------:R-:W-:Y:S02]  /*1b900*/  IMAD.MOV.U32 R12, RZ, RZ, RZ ;  /* 0x000000ffff0c7224 */ /* 0x000fe400078e00ff */
[----:B------:R-:W-:Y:S02]  /*1b910*/  IMAD.MOV.U32 R11, RZ, RZ, 0x1f ;  /* 0x0000001fff0b7424 */ /* 0x000fe400078e00ff */
[----:B------:R-:W-:Y:S01]  /*1b920*/  IMAD.MOV.U32 R15, RZ, RZ, -0x1 ;  /* 0xffffffffff0f7424 */ /* 0x000fe200078e00ff */
[----:B---3--:R-:W-:-:S04]  /*1b930*/  SHF.R.U32.HI R2, RZ, 0x5, R2 ;  /* 0x00000005ff027819 */ /* 0x008fc80000011602 */
[----:B------:R-:W-:-:S04]  /*1b940*/  LOP3.LUT R2, R2, 0x3, RZ, 0xc0, !PT ;  /* 0x0000000302027812 */ /* 0x000fc800078ec0ff */
[----:B------:R-:W-:-:S07]  /*1b950*/  MOV R13, R2 ;  /* 0x00000002000d7202 */ /* 0x000fce0000000f00 */
[----:B012---:R-:W-:Y:S05]  /*1b960*/  WARPSYNC.COLLECTIVE R15, `(.L_x_2664) ;  /* 0x000000000f087348 */ /* 0x007fea0003c00000 */
[----:B------:R3:W4:Y:S02]  /*1b970*/  SHFL.IDX P6, R14, R13, R12, R11 ;  /* 0x0000000c0d0e7389 */ /* 0x00072400000c000b */
[----:B01234-:R-:W-:Y:S01]  /*1b980*/  ENDCOLLECTIVE ;  /* 0x000000000000791b */ /* 0x01ffe20003800000 */
.L_x_2664:
[----:B------:R-:W-:Y:S05]  /*1b990*/  BSYNC B0 ;  /* 0x0000000000007941 */ /* 0x000fea0003800000 */
.L_x_2663:
[----:B------:R-:W-:Y:S05]  /*1b9a0*/  BRA `(.L_x_2665) ;  /* 0xffffffc400587947 */ /* 0x000fea000383ffff */
.L_x_2556:
[----:B------:R-:W-:Y:S01]  /*1b9b0*/  BSSY B1, `(.L_x_2666) ;  /* 0x0000006000017945 */ /* 0x000fe20003800000 */
[----:B------:R-:W-:-:S07]  /*1b9c0*/  IMAD.MOV.U32 R15, RZ, RZ, -0x1 ;  /* 0xffffffffff0f7424 */ /* 0x000fce00078e00ff */
[----:B012---:R-:W-:Y:S05]  /*1b9d0*/  WARPSYNC.COLLECTIVE R15, `(.L_x_2667) ;  /* 0x000000000f0c7348 */ /* 0x007fea0003c00000 */
[----:B------:R-:W-:Y:S02]  /*1b9e0*/  ELECT P6, UR62, PT ;  /* 0x00000000003e782f */ /* 0x000fe400038c0000 */
[----:B------:R-:W-:Y:S01]  /*1b9f0*/  MOV R14, UR62 ;  /* 0x0000003e000e7c02 */ /* 0x000fe20008000f00 */
[----:B012---:R-:W-:Y:S10]  /*1ba00*/  ENDCOLLECTIVE ;  /* 0x000000000000791b */ /* 0x007ff40003800000 */
.L_x_2667:
[----:B------:R-:W-:Y:S05]  /*1ba10*/  BSYNC B1 ;  /* 0x0000000000017941 */ /* 0x000fea0003800000 */
.L_x_2666:
[----:B------:R-:W-:Y:S05]  /*1ba20*/  BRA `(.L_x_2668) ;  /* 0xffffffc400507947 */ /* 0x000fea000383ffff */
.L_x_2558:
[----:B-1----:R1:W3:Y:S02]  /*1ba30*/  SYNCS.PHASECHK.TRANS64.TRYWAIT P1, [R5+URZ+0x38840], R0 ;  /* 0x03884000050075a7 */ /* 0x0022e4000802017f */
[----:B---3--:R-:W-:Y:S05]  /*1ba40*/  @!P1 NANOSLEEP.SYNCS 0x989680 ;  /* 0x009896800000995d */ /* 0x008fea0003900000 */
[----:B------:R-:W3:Y:S02]  /*1ba50*/  @!P1 SYNCS.PHASECHK.TRANS64 P1, [R5+URZ+0x38840], R0 ;  /* 0x03884000050095a7 */ /* 0x000ee4000802007f */
[----:B---3--:R-:W-:Y:S05]  /*1ba60*/  @!P1 BRA `(.L_x_2558) ;  /* 0xfffffffc00f09947 */ /* 0x008fea000383ffff */
[----:B------:R-:W-:Y:S05]  /*1ba70*/  BRA `(.L_x_2669) ;  /* 0xffffffc400787947 */ /* 0x000fea000383ffff */
.L_x_2560:
[----:B---3--:R3:W4:Y:S02]  /*1ba80*/  SYNCS.PHASECHK.TRANS64.TRYWAIT P1, [R27+URZ+0x38840], R2 ;  /* 0x038840021b0075a7 */ /* 0x008724000802017f */
[----:B----4-:R-:W-:Y:S05]  /*1ba90*/  @!P1 NANOSLEEP.SYNCS 0x989680 ;  /* 0x009896800000995d */ /* 0x010fea0003900000 */
[----:B------:R-:W4:Y:S02]  /*1baa0*/  @!P1 SYNCS.PHASECHK.TRANS64 P1, [R27+URZ+0x38840], R2 ;  /* 0x038840021b0095a7 */ /* 0x000f24000802007f */
[----:B----4-:R-:W-:Y:S05]  /*1bab0*/  @!P1 BRA `(.L_x_2560) ;  /* 0xfffffffc00f09947 */ /* 0x010fea000383ffff */
[----:B------:R-:W-:Y:S05]  /*1bac0*/  BRA `(.L_x_2670) ;  /* 0xffffffc400847947 */ /* 0x000fea000383ffff */
.L_x_2562:
[----:B----4-:R4:W0:Y:S02]  /*1bad0*/  SYNCS.PHASECHK.TRANS64.TRYWAIT P1, [R5+URZ+0x38860], R0 ;  /* 0x03886000050075a7 */ /* 0x010824000802017f */
[----:B0-----:R-:W-:Y:S05]  /*1bae0*/  @!P1 NANOSLEEP.SYNCS 0x989680 ;  /* 0x009896800000995d */ /* 0x001fea0003900000 */
[----:B------:R-:W0:Y:S02]  /*1baf0*/  @!P1 SYNCS.PHASECHK.TRANS64 P1, [R5+URZ+0x38860], R0 ;  /* 0x03886000050095a7 */ /* 0x000e24000802007f */
[----:B0-----:R-:W-:Y:S05]  /*1bb00*/  @!P1 BRA `(.L_x_2562) ;  /* 0xfffffffc00f09947 */ /* 0x001fea000383ffff */
[----:B------:R-:W-:Y:S05]  /*1bb10*/  BRA `(.L_x_2671) ;  /* 0xffffffc400807947 */ /* 0x000fea000383ffff */
.L_x_2672:
        /* <DEDUP_REMOVED lines=14> */
.L_x_3301:


//--------------------- .text._ZN7cutlass13device_kernelIN5flash11enable_sm90INS1_16FlashAttnFwdSm90INS1_25CollectiveMainloopFwdSm90ILi2EN4cute5tupleIJNS5_1CILi1EEES8_S8_EEENS6_IJNS7_ILi128EEENS7_ILi80EEENS7_ILi256EEEEEELi256ENS_10bfloat16_tEfNS_4arch4Sm90ELb1ELb0ELb1ELb1ELb1ELb1ELb0ELb1ELb1ELb1ELb0ELb0EEENS1_21CollectiveEpilogueFwdINS6_IJSA_SC_SB_EEES9_SE_SG_Li256ELb1ELb1ELb0ELb0EEENS1_36VarlenDynamicPersistentTileSchedulerILi128ELi80ELi256ELi128ELb0ELb1ELb1ELb1ELb1ELb1EEEEEEEEEvNT_6ParamsE --------------------------
	.section	.text._ZN7cutlass13device_kernelIN5flash11enable_sm90INS1_16FlashAttnFwdSm90INS1_25CollectiveMainloopFwdSm90ILi2EN4cute5tupleIJNS5_1CILi1EEES8_S8_EEENS6_IJNS7_ILi128EEENS7_ILi80EEENS7_ILi256EEEEEELi256ENS_10bfloat16_tEfNS_4arch4Sm90ELb1ELb0ELb1ELb1ELb1ELb1ELb0ELb1ELb1ELb1ELb0ELb0EEENS1_21CollectiveEpilogueFwdINS6_IJSA_SC_SB_EEES9_SE_SG_Li256ELb1ELb1ELb0ELb0EEENS1_36VarlenDynamicPersistentTileSchedulerILi128ELi80ELi256ELi128ELb0ELb1ELb1ELb1ELb1ELb1EEEEEEEEEvNT_6ParamsE,"ax",@progbits
	.align	128
.text._ZN7cutlass13device_kernelIN5flash11enable_sm90INS1_16FlashAttnFwdSm90INS1_25CollectiveMainloopFwdSm90ILi2EN4cute5tupleIJNS5_1CILi1EEES8_S8_EEENS6_IJNS7_ILi128EEENS7_ILi80EEENS7_ILi256EEEEEELi256ENS_10bfloat16_tEfNS_4arch4Sm90ELb1ELb0ELb1ELb1ELb1ELb1ELb0ELb1ELb1ELb1ELb0ELb0EEENS1_21CollectiveEpilogueFwdINS6_IJSA_SC_SB_EEES9_SE_SG_Li256ELb1ELb1ELb0ELb0EEENS1_36VarlenDynamicPersistentTileSchedulerILi128ELi80ELi256ELi128ELb0ELb1ELb1ELb1ELb1ELb1EEEEEEEEEvNT_6ParamsE:
        .type           _ZN7cutlass13device_kernelIN5flash11enable_sm90INS1_16FlashAttnFwdSm90INS1_25CollectiveMainloopFwdSm90ILi2EN4cute5tupleIJNS5_1CILi1EEES8_S8_EEENS6_IJNS7_ILi128EEENS7_ILi80EEENS7_ILi256EEEEEELi256ENS_10bfloat16_tEfNS_4arch4Sm90ELb1ELb0ELb1ELb1ELb1ELb1ELb0ELb1ELb1ELb1ELb0ELb0EEENS1_21CollectiveEpilogueFwdINS6_IJSA_SC_SB_EEES9_SE_SG_Li256ELb1ELb1ELb0ELb0EEENS1_36VarlenDynamicPersistentTileSchedulerILi128ELi80ELi256ELi128ELb0ELb1ELb1ELb1ELb1ELb1EEEEEEEEEvNT_6ParamsE,@function
        .size           _ZN7cutlass13device_kernelIN5flash11enable_sm90INS1_16FlashAttnFwdSm90INS1_25CollectiveMainloopFwdSm90ILi2EN4cute5tupleIJNS5_1CILi1EEES8_S8_EEENS6_IJNS7_ILi128EEENS7_ILi80EEENS7_ILi256EEEEEELi256ENS_10bfloat16_tEfNS_4arch4Sm90ELb1ELb0ELb1ELb1ELb1ELb1ELb0ELb1ELb1ELb1ELb0ELb0EEENS1_21CollectiveEpilogueFwdINS6_IJSA_SC_SB_EEES9_SE_SG_Li256ELb1ELb1ELb0ELb0EEENS1_36VarlenDynamicPersistentTileSchedulerILi128ELi80ELi256ELi128ELb0ELb1ELb1ELb1ELb1ELb1EEEEEEEEEvNT_6ParamsE,(.L_x_3302 - _ZN7cutlass13device_kernelIN5flash11enable_sm90INS1_16FlashAttnFwdSm90INS1_25CollectiveMainloopFwdSm90ILi2EN4cute5tupleIJNS5_1CILi1EEES8_S8_EEENS6_IJNS7_ILi128EEENS7_ILi80EEENS7_ILi256EEEEEELi256ENS_10bfloat16_tEfNS_4arch4Sm90ELb1ELb0ELb1ELb1ELb1ELb1ELb0ELb1ELb1ELb1ELb0ELb0EEENS1_21CollectiveEpilogueFwdINS6_IJSA_SC_SB_EEES9_SE_SG_Li256ELb1ELb1ELb0ELb0EEENS1_36VarlenDynamicPersistentTileSchedulerILi128ELi80ELi256ELi128ELb0ELb1ELb1ELb1ELb1ELb1EEEEEEEEEvNT_6ParamsE)
        .other          _ZN7cutlass13device_kernelIN5flash11enable_sm90INS1_16FlashAttnFwdSm90INS1_25CollectiveMainloopFwdSm90ILi2EN4cute5tupleIJNS5_1CILi1EEES8_S8_EEENS6_IJNS7_ILi128EEENS7_ILi80EEENS7_ILi256EEEEEELi256ENS_10bfloat16_tEfNS_4arch4Sm90ELb1ELb0ELb1ELb1ELb1ELb1ELb0ELb1ELb1ELb1ELb0ELb0EEENS1_21CollectiveEpilogueFwdINS6_IJSA_SC_SB_EEES9_SE_SG_Li256ELb1ELb1ELb0ELb0EEENS1_36VarlenDynamicPersistentTileSchedulerILi128ELi80ELi256ELi128ELb0ELb1ELb1ELb1ELb1ELb1EEEEEEEEEvNT_6ParamsE,@"STO_CUDA_ENTRY STV_DEFAULT"
_ZN7cutlass13device_kernelIN5flash11enable_sm90INS1_16FlashAttnFwdSm90INS1_25CollectiveMainloopFwdSm90ILi2EN4cute5tupleIJNS5_1CILi1EEES8_S8_EEENS6_IJNS7_ILi128EEENS7_ILi80EEENS7_ILi256EEEEEELi256ENS_10bfloat16_tEfNS_4arch4Sm90ELb1ELb0ELb1ELb1ELb1ELb1ELb0ELb1ELb1ELb1ELb0ELb0EEENS1_21CollectiveEpilogueFwdINS6_IJSA_SC_SB_EEES9_SE_SG_Li256ELb1ELb1ELb0ELb0EEENS1_36VarlenDynamicPersistentTileSchedulerILi128ELi80ELi256ELi128ELb0ELb1ELb1ELb1ELb1ELb1EEEEEEEEEvNT_6ParamsE:
        /* <DEDUP_REMOVED lines=18> */
.L_x_2674:
[----:B------:R-:W-:Y:S05]  /*0120*/  BSYNC B0 ;  /* 0x0000000000007941 */ /* 0x000fea0003800000 */
.L_x_2673:
        /* <DEDUP_REMOVED lines=41> */
.L_x_2675:
        /* <DEDUP_REMOVED lines=22> */
.L_x_2676:
        /* <DEDUP_REMOVED lines=18> */
.L_x_2677:
        /* <DEDUP_REMOVED lines=22> */
.L_x_2678:
        /* <DEDUP_REMOVED lines=22> */
.L_x_2679:
[----:B0-----:R-:W-:Y:S01]  /*0900*/  UMOV UR4, 0x1 ;  /* 0x0000000100047882 */ /* 0x001fe20000000000 */
[----:B------:R-:W-:Y:S01]  /*0910*/  PLOP3.LUT P0, PT, PT, PT, UP0, 0x80, 0x0 ;  /* 0x000000000000781c */ /* 0x000fe20003f0f008 */
[----:B------:R-:W-:Y:S01]  /*0920*/  USEL UR4, UR4, 0x2, !UP0 ;  /* 0x0000000204047887 */ /* 0x000fe2000c000000 */
[----:B------:R-:W-:Y:S01]  /*0930*/  NOP ;  /* 0x0000000000007918 */ /* 0x000fe20000000000 */
[----:B------:R-:W-:Y:S01]  /*0940*/  ULDC.64 UR60, c[0x0][0x208] ;  /* 0x00008200003c7ab9 */ /* 0x000fe20000000a00 */
[----:B------:R-:W-:Y:S03]  /*0950*/  BSSY B9, `(.L_x_2680) ;  /* 0x0002fdc000097945 */ /* 0x000fe60003800000 */
[----:B------:R-:W-:-:S05]  /*0960*/  IMAD.U32 R3, RZ, RZ, UR4 ;  /* 0x00000004ff037e24 */ /* 0x000fca000f8e00ff */
[----:B------:R0:W-:Y:S01]  /*0970*/  STL [R1+0x90], R3 ;  /* 0x0000900301007387 */ /* 0x0001e20000100800 */
[----:B-12-4-:R-:W-:Y:S06]  /*0980*/  BAR.SYNC.DEFER_BLOCKING 0x0 ;  /* 0x0000000000007b1d */ /* 0x016fec0000010000 */
[----:B------:R-:W-:Y:S05]  /*0990*/  @!P0 BRA `(.L_x_2681) ;  /* 0x0000028400f88947 */ /* 0x000fea0003800000 */
.L_x_2682:
        /* <DEDUP_REMOVED lines=10> */
[----:B------:R-:W-:-:S05]  /*0a40*/  LEA R22, R229, R22, 0x18 ;  /* 0x00000016e5167211 */ /* 0x000fca00078ec0ff */
[----:B------:R-:W1:Y:S01]  /*0a50*/  LDS.128 R28, [R22+0x388d0] ;  /* 0x0388d000161c7984 */ /* 0x000e620000000c00 */
[----:B------:R-:W-:Y:S06]  /*0a60*/  BAR.ARV 0x4, 0x180 ;  /* 0x0106000000007b1d */ /* 0x000fec0000002000 */
[----:B-1----:R-:W-:-:S13]  /*0a70*/  ISETP.GE.AND P0, PT, R31, UR4, PT ;  /* 0x000000041f007c0c */ /* 0x002fda000bf06270 */
[----:B------:R-:W-:Y:S05]  /*0a80*/  @P0 BRA `(.L_x_2683) ;  /* 0x000002fc00200947 */ /* 0x000fea0003800000 */
[----:B------:R-:W2:Y:S01]  /*0a90*/  LDL R2, [R1+0x90] ;  /* 0x0000900001027983 */ /* 0x000ea20000100800 */
[----:B------:R-:W-:Y:S01]  /*0aa0*/  VIADD R0, R0, 0xffffff80 ;  /* 0xffffff8000007836 */ /* 0x000fe20000000000 */
[----:B------:R-:W-:Y:S01]  /*0ab0*/  R2UR UR4, R22 ;  /* 0x00000000160472ca */ /* 0x000fe200000e0000 */
[----:B------:R-:W-:Y:S02]  /*0ac0*/  IMAD.MOV.U32 R212, RZ, RZ, RZ ;  /* 0x000000ffffd47224 */ /* 0x000fe400078e00ff */
[----:B------:R-:W-:Y:S01]  /*0ad0*/  IMAD.MOV.U32 R227, RZ, RZ, RZ ;  /* 0x000000ffffe37224 */ /* 0x000fe200078e00ff */
[----:B0-----:R-:W-:Y:S01]  /*0ae0*/  SHF.R.S32.HI R3, RZ, 0x1f, R0 ;  /* 0x0000001fff037819 */ /* 0x001fe20000011400 */
[----:B------:R-:W-:Y:S02]  /*0af0*/  IMAD.MOV.U32 R224, RZ, RZ, RZ ;  /* 0x000000ffffe07224 */ /* 0x000fe400078e00ff */
[----:B------:R-:W-:Y:S01]  /*0b00*/  IMAD.MOV.U32 R219, RZ, RZ, RZ ;  /* 0x000000ffffdb7224 */ /* 0x000fe200078e00ff */
[----:B------:R-:W-:-:S02]  /*0b10*/  LEA.HI R6, R3, R0, RZ, 0x5 ;  /* 0x0000000003067211 */ /* 0x000fc400078f28ff */
[CC--:B------:R-:W-:Y:S02]  /*0b20*/  LEA.HI R4, R3.reuse, R0.reuse, RZ, 0x4 ;  /* 0x0000000003047211 */ /* 0x0c0fe400078f20ff */
[-C--:B------:R-:W-:Y:S01]  /*0b30*/  LEA.HI R13, R3, R0.reuse, RZ, 0x2 ;  /* 0x00000000030d7211 */ /* 0x080fe200078f10ff */
[----:B------:R-:W-:Y:S01]  /*0b40*/  IMAD.SHL.U32 R6, R6, 0x20, RZ ;  /* 0x0000002006067824 */ /* 0x000fe200078e00ff */
[----:B------:R-:W-:Y:S01]  /*0b50*/  LOP3.LUT R7, R4, 0x3fffff0, RZ, 0xc0, !PT ;  /* 0x03fffff004077812 */ /* 0x000fe200078ec0ff */
[----:B------:R-:W-:Y:S01]  /*0b60*/  UIADD3 UR4, UR4, 0x14400, URZ ;  /* 0x0001440004047890 */ /* 0x000fe2000fffe03f */
[----:B------:R-:W-:Y:S02]  /*0b70*/  LOP3.LUT R13, R13, 0xfffffffc, RZ, 0xc0, !PT ;  /* 0xfffffffc0d0d7812 */ /* 0x000fe400078ec0ff */
[----:B------:R-:W-:Y:S01]  /*0b80*/  LOP3.LUT R6, R6, 0xfffffc00, RZ, 0xc0, !PT ;  /* 0xfffffc0006067812 */ /* 0x000fe200078ec0ff */
[C---:B------:R-:W-:Y:S01]  /*0b90*/  IMAD.IADD R7, R0.reuse, 0x1, -R7 ;  /* 0x0000000100077824 */ /* 0x040fe200078e0a07 */
[----:B------:R-:W-:Y:S01]  /*0ba0*/  LEA.HI R220, R3, R0, RZ, 0x3 ;  /* 0x0000000003dc7211 */ /* 0x000fe200078f18ff */
[----:B------:R-:W-:-:S02]  /*0bb0*/  IMAD.IADD R13, R0, 0x1, -R13 ;  /* 0x00000001000d7824 */ /* 0x000fc400078e0a0d */
[----:B------:R-:W-:-:S03]  /*0bc0*/  IMAD R7, R7, 0x40, R6 ;  /* 0x0000004007077824 */ /* 0x000fc600078e0206 */
[----:B------:R-:W-:-:S04]  /*0bd0*/  LEA.HI R6, R13, R13, RZ, 0x1 ;  /* 0x0000000d0d067211 */ /* 0x000fc800078f08ff */
[----:B------:R-:W-:-:S05]  /*0be0*/  LOP3.LUT R6, R6, 0x1ffffffe, RZ, 0xc0, !PT ;  /* 0x1ffffffe06067812 */ /* 0x000fca00078ec0ff */
[----:B------:R-:W-:Y:S01]  /*0bf0*/  IMAD.IADD R13, R13, 0x1, -R6 ;  /* 0x000000010d0d7824 */ /* 0x000fe200078e0a06 */
[----:B--2---:R-:W-:Y:S02]  /*0c00*/  R2UR UR5, R2 ;  /* 0x00000000020572ca */ /* 0x004fe400000e0000 */
[CC--:B------:R-:W-:Y:S02]  /*0c10*/  LEA.HI R2, R3.reuse, R0.reuse, RZ, 0x7 ;  /* 0x0000000003027211 */ /* 0x0c0fe400078f38ff */
[----:B------:R-:W-:Y:S02]  /*0c20*/  LEA.HI R3, R3, R0, RZ, 0x6 ;  /* 0x0000000003037211 */ /* 0x000fe400078f30ff */
[----:B------:R-:W-:-:S03]  /*0c30*/  LOP3.LUT R5, R2, 0xffffff80, RZ, 0xc0, !PT ;  /* 0xffffff8002057812 */ /* 0x000fc600078ec0ff */
[----:B------:R-:W-:Y:S02]  /*0c40*/  IMAD.SHL.U32 R3, R3, 0x8, RZ ;  /* 0x0000000803037824 */ /* 0x000fe400078e00ff */
[----:B------:R-:W-:Y:S01]  /*0c50*/  IMAD.IADD R8, R0, 0x1, -R5 ;  /* 0x0000000100087824 */ /* 0x000fe200078e0a05 */
[----:B------:R-:W-:Y:S01]  /*0c60*/  SHF.R.S32.HI R5, RZ, 0x7, R2 ;  /* 0x00000007ff057819 */ /* 0x000fe20000011402 */
[----:B------:R-:W-:Y:S01]  /*0c70*/  ULOP3.LUT UR5, UR5, 0x1, URZ, 0xfc, !UPT ;  /* 0x0000000105057892 */ /* 0x000fe2000f8efc3f */
[----:B------:R-:W-:Y:S02]  /*0c80*/  LOP3.LUT R3, R3, 0xfffffe00, RZ, 0xc0, !PT ;  /* 0xfffffe0003037812 */ /* 0x000fe400078ec0ff */
[----:B------:R-:W-:Y:S02]  /*0c90*/  SHF.R.S32.HI R9, RZ, 0x1f, R8 ;  /* 0x0000001fff097819 */ /* 0x000fe40000011408 */
[----:B------:R-:W-:Y:S02]  /*0ca0*/  LEA.HI R2, R2, R5, RZ, 0x1 ;  /* 0x0000000502027211 */ /* 0x000fe400078f08ff */
[----:B------:R-:W-:-:S02]  /*0cb0*/  LEA.HI R10, R9, R8, RZ, 0x2 ;  /* 0x00000008090a7211 */ /* 0x000fc400078f10ff */
[----:B------:R-:W-:Y:S02]  /*0cc0*/  LOP3.LUT R2, R2, 0x3fffffe, RZ, 0xc0, !PT ;  /* 0x03fffffe02027812 */ /* 0x000fe400078ec0ff */
[--C-:B------:R-:W-:Y:S02]  /*0cd0*/  SHF.R.S32.HI R11, RZ, 0x2, R10.reuse ;  /* 0x00000002ff0b7819 */ /* 0x100fe4000001140a */
[----:B------:R-:W-:Y:S01]  /*0ce0*/  SHF.R.S32.HI R12, RZ, 0x1f, R10 ;  /* 0x0000001fff0c7819 */ /* 0x000fe2000001140a */
[----:B------:R-:W-:Y:S01]  /*0cf0*/  IMAD.IADD R2, R5, 0x1, -R2 ;  /* 0x0000000105027824 */ /* 0x000fe200078e0a02 */
[----:B------:R-:W-:Y:S02]  /*0d00*/  SHF.R.S32.HI R5, RZ, 0x4, R4 ;  /* 0x00000004ff057819 */ /* 0x000fe40000011404 */
[----:B------:R-:W-:Y:S02]  /*0d10*/  LEA.HI R12, R12, R11, RZ, 0x3 ;  /* 0x0000000b0c0c7211 */ /* 0x000fe400078f18ff */
[----:B------:R-:W-:-:S02]  /*0d20*/  LEA.HI R9, R9, R8, RZ, 0x5 ;  /* 0x0000000809097211 */ /* 0x000fc400078f28ff */
[----:B------:R-:W-:Y:S02]  /*0d30*/  LOP3.LUT R12, R12, 0xfffffff8, RZ, 0xc0, !PT ;  /* 0xfffffff80c0c7812 */ /* 0x000fe400078ec0ff */
[----:B------:R-:W-:Y:S02]  /*0d40*/  LEA.HI R4, R4, R5, RZ, 0x1 ;  /* 0x0000000504047211 */ /* 0x000fe400078f08ff */
[----:B------:R-:W-:Y:S01]  /*0d50*/  SHF.R.S32.HI R9, RZ, 0x5, R9 ;  /* 0x00000005ff097819 */ /* 0x000fe20000011409 */
[----:B------:R-:W-:Y:S01]  /*0d60*/  IMAD.IADD R12, R11, 0x1, -R12 ;  /* 0x000000010b0c7824 */ /* 0x000fe200078e0a0c */
[----:B------:R-:W-:-:S03]  /*0d70*/  LOP3.LUT R4, R4, 0x1ffffffe, RZ, 0xc0, !PT ;  /* 0x1ffffffe04047812 */ /* 0x000fc600078ec0ff */
[----:B------:R-:W-:Y:S02]  /*0d80*/  IMAD R9, R9, 0x10, R12 ;  /* 0x0000001009097824 */ /* 0x000fe400078e020c */
[----:B------:R-:W-:Y:S01]  /*0d90*/  IMAD.IADD R4, R5, 0x1, -R4 ;  /* 0x0000000105047824 */ /* 0x000fe200078e0a04 */
[----:B------:R-:W-:Y:S01]  /*0da0*/  LOP3.LUT R5, R220, 0xfffffff8, RZ, 0xc0, !PT ;  /* 0xfffffff8dc057812 */ /* 0x000fe200078ec0ff */
[----:B------:R-:W-:Y:S01]  /*0db0*/  IMAD R2, R2, 0x40, R9 ;  /* 0x0000004002027824 */ /* 0x000fe200078e0209 */
[----:B------:R-:W-:Y:S01]  /*0dc0*/  LOP3.LUT R9, R10, 0x7ffffffc, RZ, 0xc0, !PT ;  /* 0x7ffffffc0a097812 */ /* 0x000fe200078ec0ff */
[----:B------:R-:W-:Y:S01]  /*0dd0*/  IMAD R6, R4, 0x8, R7 ;  /* 0x0000000804067824 */ /* 0x000fe200078e0207 */
[----:B------:R-:W-:Y:S01]  /*0de0*/  SHF.R.S32.HI R220, RZ, 0x3, R220 ;  /* 0x00000003ffdc7819 */ /* 0x000fe200000114dc */
[----:B------:R-:W-:Y:S02]  /*0df0*/  IMAD.IADD R5, R0, 0x1, -R5 ;  /* 0x0000000100057824 */ /* 0x000fe400078e0a05 */
[----:B------:R-:W-:Y:S01]  /*0e00*/  IMAD.IADD R4, R8, 0x1, -R9 ;  /* 0x0000000108047824 */ /* 0x000fe200078e0a09 */
[----:B------:R-:W-:Y:S01]  /*0e10*/  STL [R1+0x8c], R6 ;  /* 0x00008c0601007387 */ /* 0x000fe20000100800 */
[----:B------:R-:W-:-:S02]  /*0e20*/  IMAD R0, R13, 0x8, R2 ;  /* 0x000000080d007824 */ /* 0x000fc400078e0202 */
[C---:B------:R-:W-:Y:S01]  /*0e30*/  IMAD.SHL.U32 R214, R5.reuse, 0x4, RZ ;  /* 0x0000000405d67824 */ /* 0x040fe200078e00ff */
[----:B------:R0:W-:Y:S01]  /*0e40*/  STL [R1+0x74], R4 ;  /* 0x0000740401007387 */ /* 0x0001e20000100800 */
[----:B------:R-:W-:Y:S02]  /*0e50*/  IMAD.U32 R2, RZ, RZ, UR4 ;  /* 0x00000004ff027e24 */ /* 0x000fe4000f8e00ff */
[----:B------:R-:W-:Y:S01]  /*0e60*/  IMAD.SHL.U32 R228, R220, 0x40, RZ ;  /* 0x00000040dce47824 */ /* 0x000fe200078e00ff */
[----:B------:R1:W-:Y:S01]  /*0e70*/  STL [R1+0x78], R0 ;  /* 0x0000780001007387 */ /* 0x0003e20000100800 */
[----:B------:R-:W-:Y:S02]  /*0e80*/  VIADD R221, R214, 0x40 ;  /* 0x00000040d6dd7836 */ /* 0x000fe40000000000 */
[----:B------:R-:W-:Y:S01]  /*0e90*/  IMAD.SHL.U32 R16, R5, 0x8, RZ ;  /* 0x0000000805107824 */ /* 0x000fe200078e00ff */
[----:B------:R-:W-:Y:S01]  /*0ea0*/  STL [R1+0x88], RZ ;  /* 0x000088ff01007387 */ /* 0x000fe20000100800 */
[----:B------:R-:W-:Y:S01]  /*0eb0*/  LOP3.LUT R228, R228, 0x1c0, RZ, 0xc0, !PT ;  /* 0x000001c0e4e47812 */ /* 0x000fe200078ec0ff */
[----:B0-----:R-:W-:-:S02]  /*0ec0*/  VIADD R4, R220, 0x40 ;  /* 0x00000040dc047836 */ /* 0x001fc40000000000 */
[----:B------:R-:W-:Y:S01]  /*0ed0*/  IMAD.IADD R213, R214, 0x1, R221 ;  /* 0x00000001d6d57824 */ /* 0x000fe200078e02dd */
[----:B------:R-:W-:Y:S01]  /*0ee0*/  SHF.R.S32.HI R17, RZ, 0x1f, R16 ;  /* 0x0000001fff117819 */ /* 0x000fe20000011410 */
[----:B-1----:R-:W-:Y:S02]  /*0ef0*/  IMAD.U32 R0, RZ, RZ, UR5 ;  /* 0x00000005ff007e24 */ /* 0x002fe4000f8e00ff */
[C---:B------:R-:W-:Y:S02]  /*0f00*/  VIADD R18, R16.reuse, 0x80 ;  /* 0x0000008010127836 */ /* 0x040fe40000000000 */
[----:B------:R-:W-:Y:S01]  /*0f10*/  VIADD R19, R16, 0xc0 ;  /* 0x000000c010137836 */ /* 0x000fe20000000000 */
[----:B------:R0:W-:Y:S01]  /*0f20*/  STL [R1+0x5c], R0 ;  /* 0x00005c0001007387 */ /* 0x0001e20000100800 */
[C---:B------:R-:W-:Y:S01]  /*0f30*/  VIADD R222, R214.reuse, 0x20 ;  /* 0x00000020d6de7836 */ /* 0x040fe20000000000 */
[----:B------:R-:W-:Y:S01]  /*0f40*/  SHF.R.S32.HI R218, RZ, 0x1f, R18 ;  /* 0x0000001fffda7819 */ /* 0x000fe20000011412 */
[----:B------:R-:W-:Y:S01]  /*0f50*/  VIADD R223, R214, 0x60 ;  /* 0x00000060d6df7836 */ /* 0x000fe20000000000 */
[----:B------:R-:W-:Y:S01]  /*0f60*/  STL [R1+0x50], R3 ;  /* 0x0000500301007387 */ /* 0x000fe20000100800 */
[----:B------:R-:W-:-:S03]  /*0f70*/  SHF.R.S32.HI R217, RZ, 0x1f, R19 ;  /* 0x0000001fffd97819 */ /* 0x000fc60000011413 */
[----:B------:R1:W-:Y:S01]  /*0f80*/  STL [R1+0x84], R2 ;  /* 0x0000840201007387 */ /* 0x0003e20000100800 */
[----:B0-----:R-:W-:-:S05]  /*0f90*/  VIADD R0, R220, 0x20 ;  /* 0x00000020dc007836 */ /* 0x001fca0000000000 */
[----:B------:R-:W-:Y:S02]  /*0fa0*/  SHF.R.S32.HI R7, RZ, 0x1f, R0 ;  /* 0x0000001fff077819 */ /* 0x000fe40000011400 */
[----:B-1----:R-:W-:Y:S02]  /*0fb0*/  SHF.R.S32.HI R2, RZ, 0x1f, R4 ;  /* 0x0000001fff027819 */ /* 0x002fe40000011404 */
[----:B------:R-:W-:Y:S01]  /*0fc0*/  LEA.HI R7, R7, R0, RZ, 0x3 ;  /* 0x0000000007077211 */ /* 0x000fe200078f18ff */
[----:B------:R-:W-:Y:S01]  /*0fd0*/  IMAD.SHL.U32 R0, R0, 0x40, RZ ;  /* 0x0000004000007824 */ /* 0x000fe200078e00ff */
[----:B------:R-:W-:-:S03]  /*0fe0*/  LEA.HI R2, R2, R4, RZ, 0x3 ;  /* 0x0000000402027211 */ /* 0x000fc600078f18ff */
[----:B------:R-:W-:Y:S01]  /*0ff0*/  IMAD.SHL.U32 R7, R7, 0x40, RZ ;  /* 0x0000004007077824 */ /* 0x000fe200078e00ff */
[----:B------:R-:W-:Y:S01]  /*1000*/  LOP3.LUT R3, R0, 0x1c0, RZ, 0xc0, !PT ;  /* 0x000001c000037812 */ /* 0x000fe200078ec0ff */
[----:B------:R-:W-:Y:S01]  /*1010*/  IMAD.SHL.U32 R2, R2, 0x40, RZ ;  /* 0x0000004002027824 */ /* 0x000fe200078e00ff */
[----:B------:R-:W-:Y:S02]  /*1020*/  SHF.R.U32.HI R0, RZ, 0x3, R228 ;  /* 0x00000003ff007819 */ /* 0x000fe400000116e4 */
[----:B------:R-:W-:Y:S02]  /*1030*/  SHF.R.S32.HI R0, RZ, 0x1f, R213 ;  /* 0x0000001fff007819 */ /* 0x000fe400000114d5 */
[----:B------:R-:W-:Y:S02]  /*1040*/  SHF.R.U32.HI R4, RZ, 0x3, R3 ;  /* 0x00000003ff047819 */ /* 0x000fe40000011603 */
[----:B------:R-:W-:Y:S02]  /*1050*/  LEA.HI R0, R0, R213, RZ, 0x3 ;  /* 0x000000d500007211 */ /* 0x000fe400078f18ff */
[----:B------:R-:W-:-:S02]  /*1060*/  LOP3.LUT R3, R7, 0xfffffe00, RZ, 0xc0, !PT ;  /* 0xfffffe0007037812 */ /* 0x000fc400078ec0ff */
[----:B------:R-:W-:Y:S02]  /*1070*/  LOP3.LUT R23, R0, 0xfffffff8, RZ, 0xc0, !PT ;  /* 0xfffffff800177812 */ /* 0x000fe400078ec0ff */
[----:B------:R-:W-:Y:S01]  /*1080*/  LOP3.LUT R0, R2, 0xfffffe00, RZ, 0xc0, !PT ;  /* 0xfffffe0002007812 */ /* 0x000fe200078ec0ff */
[----:B------:R0:W-:Y:S01]  /*1090*/  STL [R1+0x64], R3 ;  /* 0x0000640301007387 */ /* 0x0001e20000100800 */
[----:B------:R-:W-:-:S03]  /*10a0*/  SHF.R.S32.HI R216, RZ, 0x1f, R23 ;  /* 0x0000001fffd87819 */ /* 0x000fc60000011417 */
[----:B------:R0:W-:Y:S04]  /*10b0*/  STL [R1+0x60], R0 ;  /* 0x0000600001007387 */ /* 0x0001e80000100800 */
.L_x_2955:
[----:B0-234-:R-:W0:Y:S01]  /*10c0*/  LDC.64 R2, c[0x0][0xc88] ;  /* 0x00032200ff027b82 */ /* 0x01de220000000a00 */
        /* <DEDUP_REMOVED lines=13> */
[C---:B------:R-:W-:Y:S02]  /*11a0*/  IMAD.SHL.U32 R26, R8.reuse, 0x4, RZ ;  /* 0x00000004081a7824 */ /* 0x040fe400078e00ff */
[C---:B------:R-:W-:Y:S01]  /*11b0*/  @P2 LEA R2, P3, R8.reuse, UR4, 0x2 ;  /* 0x0000000408022c11 */ /* 0x040fe2000f8610ff */
[----:B------:R0:W-:Y:S01]  /*11c0*/  STL [R1+0x7c], R8 ;  /* 0x00007c0801007387 */ /* 0x0001e20000100800 */
[C-C-:B------:R-:W-:Y:S02]  /*11d0*/  SHF.L.U64.HI R27, R8.reuse, 0x2, R0.reuse ;  /* 0x00000002081b7819 */ /* 0x140fe40000010200 */
[----:B------:R-:W-:Y:S01]  /*11e0*/  @P2 LEA.HI.X R3, R8, UR5, R0, 0x2, P3 ;  /* 0x0000000508032c11 */ /* 0x000fe200098f1400 */
[----:B------:R-:W-:Y:S01]  /*11f0*/  IMAD.MOV.U32 R0, RZ, RZ, RZ ;  /* 0x000000ffff007224 */ /* 0x000fe200078e00ff */
[----:B------:R-:W-:Y:S01]  /*1200*/  ULDC UR4, c[0x0][0x288] ;  /* 0x0000a20000047ab9 */ /* 0x000fe20000000800 */
[----:B------:R-:W-:-:S04]  /*1210*/  IADD3 R6, P4, R26, UR6, RZ ;  /* 0x000000061a067c10 */ /* 0x000fc8000ff9e0ff */
[----:B------:R0:W5:Y:S01]  /*1220*/  @P2 LDG.E R0, desc[UR60][R2.64] ;  /* 0x0000003c02002981 */ /* 0x000162000c1e1900 */
[----:B------:R-:W-:Y:S01]  /*1230*/  @P1 IADD3 R4, P2, R26, UR8, RZ ;  /* 0x000000081a041c10 */ /* 0x000fe2000ff5e0ff */
[----:B------:R-:W-:Y:S01]  /*1240*/  IMAD.U32 R9, RZ, RZ, UR4 ;  /* 0x00000004ff097e24 */ /* 0x000fe2000f8e00ff */
[C---:B------:R-:W-:Y:S01]  /*1250*/  IADD3.X R7, R27.reuse, UR7, RZ, P4, !PT ;  /* 0x000000071b077c10 */ /* 0x040fe2000a7fe4ff */
[----:B------:R-:W-:Y:S01]  /*1260*/  ULDC.64 UR4, c[0x0][0x418] ;  /* 0x0001060000047ab9 */ /* 0x000fe20000000a00 */
[----:B------:R-:W-:Y:S01]  /*1270*/  @P1 IADD3.X R5, R27, UR9, RZ, P2, !PT ;  /* 0x000000091b051c10 */ /* 0x000fe200097fe4ff */
[----:B------:R-:W-:Y:S02]  /*1280*/  ULDC.64 UR6, c[0x0][0xa20] ;  /* 0x0002880000067ab9 */ /* 0x000fe40000000a00 */
[----:B------:R0:W5:Y:S04]  /*1290*/  @P0 LDG.E R118, desc[UR60][R6.64] ;  /* 0x0000003c06760981 */ /* 0x000168000c1e1900 */
[----:B------:R-:W2:Y:S01]  /*12a0*/  @P1 LDG.E R9, desc[UR60][R4.64] ;  /* 0x0000003c04091981 */ /* 0x000ea2000c1e1900 */
        /* <DEDUP_REMOVED lines=9> */
[----:B------:R-:W-:Y:S01]  /*1340*/  IMAD.MOV.U32 R91, RZ, RZ, R8 ;  /* 0x000000ffff5b7224 */ /* 0x000fe200078e0008 */
[----:B--2---:R0:W-:Y:S04]  /*1350*/  STL [R1+0x6c], R9 ;  /* 0x00006c0901007387 */ /* 0x0041e80000100800 */
[----:B------:R0:W-:Y:S01]  /*1360*/  STL [R1+0x80], R30 ;  /* 0x0000801e01007387 */ /* 0x0001e20000100800 */
[----:B------:R-:W-:Y:S01]  /*1370*/  IMAD.MOV.U32 R10, RZ, RZ, R9 ;  /* 0x000000ffff0a7224 */ /* 0x000fe200078e0009 */
[----:B------:R-:W-:Y:S06]  /*1380*/  @P1 BRA `(.L_x_2684) ;  /* 0x0000000000281947 */ /* 0x000fec0003800000 */
        /* <DEDUP_REMOVED lines=8> */
[----:B--2---:R-:W-:-:S05]  /*1410*/  IMAD.IADD R10, R5, 0x1, -R4 ;  /* 0x00000001050a7824 */ /* 0x004fca00078e0a04 */
[----:B------:R1:W-:Y:S02]  /*1420*/  STL [R1+0x6c], R10 ;  /* 0x00006c0a01007387 */ /* 0x0003e40000100800 */
.L_x_2684:
[----:B0-----:R-:W-:Y:S02]  /*1430*/  IMAD.U32 R2, RZ, RZ, UR5 ;  /* 0x00000005ff027e24 */ /* 0x001fe4000f8e00ff */
[----:B------:R-:W-:Y:S01]  /*1440*/  IMAD.U32 R25, RZ, RZ, UR4 ;  /* 0x00000004ff197e24 */ /* 0x000fe2000f8e00ff */
[----:B------:R-:W-:Y:S06]  /*1450*/  @!P2 BRA `(.L_x_2685) ;  /* 0x000000000010a947 */ /* 0x000fec0003800000 */
[----:B------:R-:W-:-:S04]  /*1460*/  IADD3 R4, P0, R26, UR6, RZ ;  /* 0x000000061a047c10 */ /* 0x000fc8000ff1e0ff */
[----:B------:R-:W-:-:S05]  /*1470*/  IADD3.X R5, R27, UR7, RZ, P0, !PT ;  /* 0x000000071b057c10 */ /* 0x000fca00087fe4ff */
[----:B------:R0:W5:Y:S01]  /*1480*/  LDG.E R25, desc[UR60][R4.64] ;  /* 0x0000003c04197981 */ /* 0x000162000c1e1900 */
[----:B------:R-:W-:Y:S05]  /*1490*/  BRA `(.L_x_2686) ;  /* 0x0000000000107947 */ /* 0x000fea0003800000 */
.L_x_2685:
[----:B------:R-:W-:Y:S05]  /*14a0*/  @!P0 BRA `(.L_x_2686) ;  /* 0x00000000000c8947 */ /* 0x000fea0003800000 */
[----:B------:R-:W2:Y:S04]  /*14b0*/  LDG.E R4, desc[UR60][R6.64] ;  /* 0x0000003c06047981 */ /* 0x000ea8000c1e1900 */
[----:B------:R-:W2:Y:S02]  /*14c0*/  LDG.E R25, desc[UR60][R6.64+0x4] ;  /* 0x0000043c06197981 */ /* 0x000ea4000c1e1900 */
[----:B--2---:R-:W-:-:S07]  /*14d0*/  IMAD.IADD R25, R25, 0x1, -R4 ;  /* 0x0000000119197824 */ /* 0x004fce00078e0a04 */
.L_x_2686:
[----:B------:R-:W-:Y:S01]  /*14e0*/  ULDC.64 UR4, c[0x0][0xa10] ;  /* 0x0002840000047ab9 */ /* 0x000fe20000000a00 */
[----:B------:R-:W2:Y:S01]  /*14f0*/  LDC R9, c[0x0][0x448] ;  /* 0x00011200ff097b82 */ /* 0x000ea20000000800 */
[----:B------:R-:W-:-:S04]  /*1500*/  ISETP.NE.U32.AND P0, PT, RZ, UR4, PT ;  /* 0x00000004ff007c0c */ /* 0x000fc8000bf05070 */
[----:B------:R-:W-:Y:S01]  /*1510*/  ISETP.NE.AND.EX P0, PT, RZ, UR5, PT, P0 ;  /* 0x00000005ff007c0c */ /* 0x000fe2000bf05300 */
[----:B------:R-:W-:-:S12]  /*1520*/  ULDC.64 UR4, c[0x0][0xa30] ;  /* 0x00028c0000047ab9 */ /* 0x000fd80000000a00 */
[----:B0-----:R-:W0:Y:S02]  /*1530*/  @P0 LDC.64 R4, c[0x0][0xa10] ;  /* 0x00028400ff040b82 */ /* 0x001e240000000a00 */
[----:B0-----:R-:W-:-:S05]  /*1540*/  @P0 IMAD.WIDE R4, R91, 0x4, R4 ;  /* 0x000000045b040825 */ /* 0x001fca00078e0204 */
[----:B------:R-:W3:Y:S04]  /*1550*/  @P0 LDG.E R3, desc[UR60][R4.64] ;  /* 0x0000003c04030981 */ /* 0x000ee8000c1e1900 */
[----:B------:R0:W3:Y:S01]  /*1560*/  @P0 LDG.E R8, desc[UR60][R4.64+0x4] ;  /* 0x0000043c04080981 */ /* 0x0000e2000c1e1900 */
[----:B------:R-:W-:Y:S01]  /*1570*/  ISETP.NE.U32.AND P1, PT, RZ, UR4, PT ;  /* 0x00000004ff007c0c */ /* 0x000fe2000bf25070 */
[----:B-----5:R-:W-:-:S03]  /*1580*/  IMAD.MOV.U32 R135, RZ, RZ, R25 ;  /* 0x000000ffff877224 */ /* 0x020fc600078e0019 */
[----:B------:R-:W-:-:S13]  /*1590*/  ISETP.NE.AND.EX P1, PT, RZ, UR5, PT, P1 ;  /* 0x00000005ff007c0c */ /* 0x000fda000bf25310 */
[----:B------:R-:W-:-:S04]  /*15a0*/  @P1 IADD3 R6, P2, R26, UR4, RZ ;  /* 0x000000041a061c10 */ /* 0x000fc8000ff5e0ff */
[----:B------:R-:W-:-:S05]  /*15b0*/  @P1 IADD3.X R7, R27, UR5, RZ, P2, !PT ;  /* 0x000000051b071c10 */ /* 0x000fca00097fe4ff */
[----:B------:R4:W5:Y:S01]  /*15c0*/  @P1 LDG.E R135, desc[UR60][R6.64] ;  /* 0x0000003c06871981 */ /* 0x000962000c1e1900 */
[----:B--2---:R-:W-:Y:S01]  /*15d0*/  ISETP.NE.AND P1, PT, R9, 0x1, PT ;  /* 0x000000010900780c */ /* 0x004fe20003f25270 */
[----:B------:R-:W-:-:S04]  /*15e0*/  IMAD.SHL.U32 R11, R29, 0x80, RZ ;  /* 0x000000801d0b7824 */ /* 0x000fc800078e00ff */
[----:B0-----:R-:W-:Y:S01]  /*15f0*/  VIADD R4, R11, 0x7f ;  /* 0x0000007f0b047836 */ /* 0x001fe20000000000 */
[----:B------:R0:W-:Y:S07]  /*1600*/  STL [R1+0x68], R11 ;  /* 0x0000680b01007387 */ /* 0x0001ee0000100800 */
[----:B------:R-:W2:Y:S08]  /*1610*/  @P1 LDC R9, c[0x0][0x44c] ;  /* 0x00011300ff091b82 */ /* 0x000eb00000000800 */
[----:B------:R-:W1:Y:S01]  /*1620*/  @P1 LDC R5, c[0x0][0x450] ;  /* 0x00011400ff051b82 */ /* 0x000e620000000800 */
[----:B---3--:R-:W-:-:S02]  /*1630*/  @P0 IMAD.IADD R2, R8, 0x1, -R3 ;  /* 0x0000000108020824 */ /* 0x008fc400078e0a03 */
[----:B------:R-:W-:Y:S02]  /*1640*/  IMAD.IADD R8, R25, 0x1, -R0 ;  /* 0x0000000119087824 */ /* 0x000fe400078e0a00 */
[----:B--2---:R-:W-:-:S04]  /*1650*/  @P1 IMAD.HI.U32 R0, R4, R9, RZ ;  /* 0x0000000904001227 */ /* 0x004fc800078e00ff */
[----:B----4-:R-:W-:Y:S01]  /*1660*/  IMAD.IADD R6, R8, 0x1, R2 ;  /* 0x0000000108067824 */ /* 0x010fe200078e0202 */
[----:B-1----:R-:W-:Y:S01]  /*1670*/  @P1 SHF.R.U32.HI R4, RZ, R5, R0 ;  /* 0x00000005ff041219 */ /* 0x002fe20000011600 */
[----:B------:R-:W-:Y:S02]  /*1680*/  IMAD.MOV R116, RZ, RZ, -R8 ;  /* 0x000000ffff747224 */ /* 0x000fe400078e0a08 */
[C---:B------:R-:W-:Y:S01]  /*1690*/  VIADD R0, R6.reuse, 0x4f ;  /* 0x0000004f06007836 */ /* 0x040fe20000000000 */
[----:B------:R-:W-:Y:S01]  /*16a0*/  IADD3 R139, R6, 0x50, -R10 ;  /* 0x00000050068b7810 */ /* 0x000fe20007ffe80a */
[----:B------:R0:W-:Y:S01]  /*16b0*/  STL [R1+0x70], R6 ;  /* 0x0000700601007387 */ /* 0x0001e20000100800 */
[----:B------:R-:W-:Y:S01]  /*16c0*/  VIMNMX R116, RZ, R116, !PT ;  /* 0x00000074ff747248 */ /* 0x000fe20007fe0100 */
[----:B------:R-:W-:-:S04]  /*16d0*/  IMAD.HI R0, R0, 0x66666667, RZ ;  /* 0x6666666700007827 */ /* 0x000fc800078e02ff */
[----:B------:R-:W-:Y:S01]  /*16e0*/  IMAD.IADD R4, R139, 0x1, R4 ;  /* 0x000000018b047824 */ /* 0x000fe200078e0204 */
[----:B------:R-:W-:-:S03]  /*16f0*/  SHF.R.U32.HI R3, RZ, 0x1f, R0 ;  /* 0x0000001fff037819 */ /* 0x000fc60000011600 */
[----:B------:R-:W-:Y:S01]  /*1700*/  IMAD.HI R4, R4, 0x66666667, RZ ;  /* 0x6666666704047827 */ /* 0x000fe200078e02ff */
[----:B------:R-:W-:-:S04]  /*1710*/  LEA.HI.SX32 R140, R0, R3, 0x1b ;  /* 0x00000003008c7211 */ /* 0x000fc800078fdaff */
[----:B------:R-:W-:-:S04]  /*1720*/  SHF.R.U32.HI R5, RZ, 0x1f, R4 ;  /* 0x0000001fff057819 */ /* 0x000fc80000011604 */
[----:B------:R-:W-:-:S04]  /*1730*/  LEA.HI.SX32 R5, R4, R5, 0x1b ;  /* 0x0000000504057211 */ /* 0x000fc800078fdaff */
[----:B------:R-:W-:-:S05]  /*1740*/  VIMNMX R5, R140, R5, PT ;  /* 0x000000058c057248 */ /* 0x000fca0003fe0100 */
        /* <DEDUP_REMOVED lines=33> */
.L_x_2689:
[----:B------:R-:W-:Y:S05]  /*1960*/  BSYNC B6 ;  /* 0x0000000000067941 */ /* 0x000fea0003800000 */
.L_x_2688:
        /* <DEDUP_REMOVED lines=20> */
.L_x_2691:
[----:B------:R-:W-:Y:S05]  /*1ab0*/  BSYNC B6 ;  /* 0x0000000000067941 */ /* 0x000fea0003800000 */
.L_x_2690:
[----:B------:R-:W2:Y:S01]  /*1ac0*/  LDL R29, [R1+0x64] ;  /* 0x00006400011d7983 */ /* 0x000ea20000100800 */
[----:B------:R-:W-:Y:S01]  /*1ad0*/  ULDC.64 UR4, c[0x0][0x9f8] ;  /* 0x00027e0000047ab9 */ /* 0x000fe20000000a00 */
[----:B------:R-:W0:Y:S01]  /*1ae0*/  LDC R115, c[0x0][0x3f4] ;  /* 0x0000fd00ff737b82 */ /* 0x000e220000000800 */
[----:B------:R-:W-:Y:S01]  /*1af0*/  ISETP.NE.U32.AND P0, PT, RZ, UR4, PT ;  /* 0x00000004ff007c0c */ /* 0x000fe2000bf05070 */
[----:B------:R-:W3:Y:S04]  /*1b00*/  LDL R31, [R1+0x50] ;  /* 0x00005000011f7983 */ /* 0x000ee80000100800 */
[----:B------:R-:W4:Y:S01]  /*1b10*/  LDL R20, [R1+0x60] ;  /* 0x0000600001147983 */ /* 0x000f220000100800 */
[----:B------:R-:W-:Y:S01]  /*1b20*/  ISETP.NE.AND.EX P0, PT, RZ, UR5, PT, P0 ;  /* 0x00000005ff007c0c */ /* 0x000fe2000bf05300 */
[----:B------:R-:W1:Y:S01]  /*1b30*/  LDC.64 R92, c[0x0][0x408] ;  /* 0x00010200ff5c7b82 */ /* 0x000e620000000a00 */
[----:B------:R-:W0:Y:S07]  /*1b40*/  S2R R0, SR_TID.X ;  /* 0x0000000000007919 */ /* 0x000e2e0000002100 */
[----:B------:R-:W1:Y:S04]  /*1b50*/  LDC.64 R98, c[0x0][0x3f8] ;  /* 0x0000fe00ff627b82 */ /* 0x000e680000000a00 */
[----:B------:R-:W-:Y:S01]  /*1b60*/  @P0 IADD3 R4, P1, R26, UR4, RZ ;  /* 0x000000041a040c10 */ /* 0x000fe2000ff3e0ff */
[----:B------:R-:W-:-:S03]  /*1b70*/  ULDC UR4, c[0x0][0x2f4] ;  /* 0x0000bd0000047ab9 */ /* 0x000fc60000000800 */
[----:B------:R-:W-:-:S05]  /*1b80*/  @P0 IADD3.X R5, R27, UR5, RZ, P1, !PT ;  /* 0x000000051b050c10 */ /* 0x000fca0008ffe4ff */
[----:B------:R0:W4:Y:S01]  /*1b90*/  @P0 LDG.E R91, desc[UR60][R4.64] ;  /* 0x0000003c045b0981 */ /* 0x000122000c1e1900 */
[----:B------:R-:W-:Y:S02]  /*1ba0*/  ISETP.GE.AND P1, PT, R213, UR4, PT ;  /* 0x00000004d5007c0c */ /* 0x000fe4000bf26270 */
[----:B------:R-:W-:Y:S02]  /*1bb0*/  ISETP.GE.AND P0, PT, R16, UR4, PT ;  /* 0x0000000410007c0c */ /* 0x000fe4000bf06270 */
[----:B------:R-:W-:-:S05]  /*1bc0*/  SEL R3, RZ, 0xffffffff, P1 ;  /* 0xffffffffff037807 */ /* 0x000fca0000800000 */
[----:B------:R-:W-:Y:S02]  /*1bd0*/  IMAD.SHL.U32 R3, R3, 0x2, RZ ;  /* 0x0000000203037824 */ /* 0x000fe400078e00ff */
[----:B0-----:R-:W-:Y:S01]  /*1be0*/  VIADD R6, R0, 0xffffff80 ;  /* 0xffffff8000067836 */ /* 0x001fe20000000000 */
[----:B------:R-:W-:Y:S02]  /*1bf0*/  SEL R0, RZ, 0x1, P0 ;  /* 0x00000001ff007807 */ /* 0x000fe40000000000 */
[----:B------:R-:W-:Y:S02]  /*1c00*/  ISETP.GE.AND P0, PT, R18, UR4, PT ;  /* 0x0000000412007c0c */ /* 0x000fe4000bf06270 */
[----:B------:R-:W-:Y:S02]  /*1c10*/  SHF.R.S32.HI R7, RZ, 0x1f, R6 ;  /* 0x0000001fff077819 */ /* 0x000fe40000011406 */
[----:B------:R-:W-:Y:S02]  /*1c20*/  LOP3.LUT R0, R3, 0x2, R0, 0xe2, !PT ;  /* 0x0000000203007812 */ /* 0x000fe400078ee200 */
[----:B------:R-:W-:-:S02]  /*1c30*/  SEL R3, RZ, 0x4, P0 ;  /* 0x00000004ff037807 */ /* 0x000fc40000000000 */
[----:B------:R-:W-:Y:S02]  /*1c40*/  ISETP.GE.AND P2, PT, R16, R115, PT ;  /* 0x000000731000720c */ /* 0x000fe40003f46270 */
[----:B------:R-:W-:Y:S02]  /*1c50*/  SHF.R.S32.HI R9, RZ, 0x1f, R220 ;  /* 0x0000001fff097819 */ /* 0x000fe400000114dc */
[----:B------:R-:W-:Y:S02]  /*1c60*/  LEA.HI R7, R7, R6, RZ, 0x3 ;  /* 0x0000000607077211 */ /* 0x000fe400078f18ff */
[----:B------:R-:W-:Y:S02]  /*1c70*/  LOP3.LUT R5, R0, R3, RZ, 0xfc, !PT ;  /* 0x0000000300057212 */ /* 0x000fe400078efcff */
[----:B------:R-:W-:Y:S01]  /*1c80*/  SEL R3, R115, RZ, P2 ;  /* 0x000000ff73037207 */ /* 0x000fe20001000000 */
[----:B-1----:R-:W-:Y:S01]  /*1c90*/  IMAD R0, R9, R92, RZ ;  /* 0x0000005c09007224 */ /* 0x002fe200078e02ff */
[----:B------:R-:W-:Y:S01]  /*1ca0*/  LOP3.LUT R7, R7, 0xfffffff8, RZ, 0xc0, !PT ;  /* 0xfffffff807077812 */ /* 0x000fe200078ec0ff */
[----:B------:R-:W-:Y:S01]  /*1cb0*/  IMAD R4, R9, R98, RZ ;  /* 0x0000006209047224 */ /* 0x000fe200078e02ff */
[----:B------:R-:W-:Y:S01]  /*1cc0*/  SHF.R.S32.HI R215, RZ, 0x1f, R214 ;  /* 0x0000001fffd77819 */ /* 0x000fe200000114d6 */
[----:B------:R-:W-:Y:S01]  /*1cd0*/  VIADD R21, R220, 0x40 ;  /* 0x00000040dc157836 */ /* 0x000fe20000000000 */
[----:B------:R-:W-:Y:S01]  /*1ce0*/  ISETP.GE.AND P1, PT, R213, R115, PT ;  /* 0x00000073d500720c */ /* 0x000fe20003f26270 */
[----:B------:R-:W-:-:S02]  /*1cf0*/  IMAD.IADD R3, R16, 0x1, R3 ;  /* 0x0000000110037824 */ /* 0x000fc400078e0203 */
[C---:B------:R-:W-:Y:S02]  /*1d00*/  VIADD R33, R220.reuse, 0x20 ;  /* 0x00000020dc217836 */ /* 0x040fe40000000000 */
[----:B------:R-:W-:Y:S02]  /*1d10*/  VIADD R28, R220, 0x20 ;  /* 0x00000020dc1c7836 */ /* 0x000fe40000000000 */
[----:B------:R-:W-:Y:S02]  /*1d20*/  IMAD.IADD R15, R6, 0x1, -R7 ;  /* 0x00000001060f7824 */ /* 0x000fe400078e0a07 */
[C---:B------:R-:W-:Y:S01]  /*1d30*/  IMAD R9, R220.reuse, R93, R0 ;  /* 0x0000005ddc097224 */ /* 0x040fe200078e0200 */
[----:B------:R-:W-:Y:S01]  /*1d40*/  SEL R0, R115, RZ, P1 ;  /* 0x000000ff73007207 */ /* 0x000fe20000800000 */
[C---:B------:R-:W-:Y:S02]  /*1d50*/  IMAD R7, R220.reuse, R99, R4 ;  /* 0x00000063dc077224 */ /* 0x040fe400078e0204 */
[----:B------:R-:W-:Y:S01]  /*1d60*/  IMAD.WIDE.U32 R102, R220, R98, R214 ;  /* 0x00000062dc667225 */ /* 0x000fe200078e00d6 */
[----:B------:R-:W-:-:S03]  /*1d70*/  SHF.R.S32.HI R4, RZ, 0x1f, R3 ;  /* 0x0000001fff047819 */ /* 0x000fc60000011403 */
[----:B------:R-:W-:-:S04]  /*1d80*/  IMAD.WIDE.U32 R100, R220, R98, R16 ;  /* 0x00000062dc647225 */ /* 0x000fc800078e0010 */
[----:B------:R-:W-:Y:S02]  /*1d90*/  IMAD.SHL.U32 R6, R21, 0x40, RZ ;  /* 0x0000004015067824 */ /* 0x000fe400078e00ff */
[----:B------:R-:W-:Y:S02]  /*1da0*/  IMAD.SHL.U32 R33, R33, 0x40, RZ ;  /* 0x0000004021217824 */ /* 0x000fe400078e00ff */
[----:B------:R-:W-:Y:S02]  /*1db0*/  IMAD.SHL.U32 R28, R28, 0x40, RZ ;  /* 0x000000401c1c7824 */ /* 0x000fe400078e00ff */
[----:B------:R-:W-:Y:S02]  /*1dc0*/  IMAD.IADD R103, R103, 0x1, R7 ;  /* 0x0000000167677824 */ /* 0x000fe400078e0207 */
[----:B------:R-:W-:Y:S02]  /*1dd0*/  IMAD.IADD R101, R7, 0x1, R101 ;  /* 0x0000000107657824 */ /* 0x000fe400078e0265 */
[----:B------:R-:W-:Y:S01]  /*1de0*/  IMAD.IADD R7, R213, 0x1, R0 ;  /* 0x00000001d5077824 */ /* 0x000fe200078e0200 */
[----:B------:R-:W-:-:S02]  /*1df0*/  LOP3.LUT R0, R6, 0x1c0, RZ, 0xc0, !PT ;  /* 0x000001c006007812 */ /* 0x000fc400078ec0ff */
[CC--:B------:R-:W-:Y:S02]  /*1e00*/  LEA.HI R6, R4.reuse, R3.reuse, RZ, 0x6 ;  /* 0x0000000304067211 */ /* 0x0c0fe400078f30ff */
[----:B------:R-:W-:Y:S02]  /*1e10*/  LEA.HI R11, R4, R3, RZ, 0x3 ;  /* 0x00000003040b7211 */ /* 0x000fe400078f18ff */
[----:B------:R-:W-:Y:S02]  /*1e20*/  LOP3.LUT R33, R33, 0x1c0, RZ, 0xc0, !PT ;  /* 0x000001c021217812 */ /* 0x000fe400078ec0ff */
[----:B------:R-:W-:Y:S01]  /*1e30*/  LOP3.LUT R28, R28, 0x1c0, RZ, 0xc0, !PT ;  /* 0x000001c01c1c7812 */ /* 0x000fe200078ec0ff */
[CC--:B------:R-:W-:Y:S01]  /*1e40*/  IMAD.WIDE.U32 R96, R220.reuse, R92.reuse, R214 ;  /* 0x0000005cdc607225 */ /* 0x0c0fe200078e00d6 */
[----:B------:R-:W-:Y:S02]  /*1e50*/  SHF.R.S32.HI R4, RZ, 0x1f, R7 ;  /* 0x0000001fff047819 */ /* 0x000fe40000011407 */
[----:B------:R-:W-:Y:S01]  /*1e60*/  SHF.R.S32.HI R6, RZ, 0x6, R6 ;  /* 0x00000006ff067819 */ /* 0x000fe20000011406 */
[----:B------:R-:W-:Y:S01]  /*1e70*/  IMAD.WIDE.U32 R94, R220, R92, R16 ;  /* 0x0000005cdc5e7225 */ /* 0x000fe200078e0010 */
[----:B------:R-:W-:-:S02]  /*1e80*/  LOP3.LUT R8, R33, 0x38, R11, 0xf8, !PT ;  /* 0x0000003821087812 */ /* 0x000fc400078ef80b */
[----:B------:R-:W-:Y:S01]  /*1e90*/  SHF.R.U32.HI R28, RZ, 0x3, R28 ;  /* 0x00000003ff1c7819 */ /* 0x000fe2000001161c */
[----:B------:R-:W0:Y:S01]  /*1ea0*/  S2R R141, SR_TID.X ;  /* 0x00000000008d7919 */ /* 0x000e220000002100 */
[----:B------:R-:W-:Y:S01]  /*1eb0*/  IMAD.IADD R97, R97, 0x1, R9 ;  /* 0x0000000161617824 */ /* 0x000fe200078e0209 */
[----:B------:R-:W-:Y:S01]  /*1ec0*/  LOP3.LUT R3, R228, 0x38, R11, 0xf8, !PT ;  /* 0x00000038e4037812 */ /* 0x000fe200078ef80b */
[----:B------:R-:W-:Y:S01]  /*1ed0*/  IMAD.IADD R95, R9, 0x1, R95 ;  /* 0x00000001095f7824 */ /* 0x000fe200078e025f */
[----:B------:R-:W-:Y:S02]  /*1ee0*/  SHF.R.U32.HI R32, RZ, 0x3, R228 ;  /* 0x00000003ff207819 */ /* 0x000fe400000116e4 */
[-C--:B------:R-:W-:Y:S02]  /*1ef0*/  LEA.HI R21, R4, R7.reuse, RZ, 0x3 ;  /* 0x0000000704157211 */ /* 0x080fe400078f18ff */
[----:B------:R-:W-:Y:S02]  /*1f00*/  LOP3.LUT R9, R8, R28, RZ, 0x3c, !PT ;  /* 0x0000001c08097212 */ /* 0x000fe400078e3cff */
[----:B------:R-:W-:-:S02]  /*1f10*/  LEA.HI R4, R4, R7, RZ, 0x6 ;  /* 0x0000000704047211 */ /* 0x000fc400078f30ff */
[----:B------:R-:W-:Y:S02]  /*1f20*/  SHF.R.U32.HI R138, RZ, 0x3, R0 ;  /* 0x00000003ff8a7819 */ /* 0x000fe40000011600 */
[----:B------:R-:W-:Y:S02]  /*1f30*/  LOP3.LUT R13, R0, 0x38, R11, 0xf8, !PT ;  /* 0x00000038000d7812 */ /* 0x000fe400078ef80b */
[----:B------:R-:W-:Y:S02]  /*1f40*/  LOP3.LUT R3, R3, R32, RZ, 0x3c, !PT ;  /* 0x0000002003037212 */ /* 0x000fe400078e3cff */
[----:B------:R-:W-:Y:S02]  /*1f50*/  SHF.R.S32.HI R4, RZ, 0x6, R4 ;  /* 0x00000006ff047819 */ /* 0x000fe40000011404 */
[----:B------:R-:W-:Y:S02]  /*1f60*/  LOP3.LUT R13, R13, R138, RZ, 0x3c, !PT ;  /* 0x0000008a0d0d7212 */ /* 0x000fe400078e3cff */
[----:B------:R-:W-:-:S02]  /*1f70*/  ISETP.GE.AND P0, PT, R19, UR4, PT ;  /* 0x0000000413007c0c */ /* 0x000fc4000bf06270 */
[----:B------:R-:W-:Y:S01]  /*1f80*/  LOP3.LUT R7, R33, 0x38, R21, 0xf8, !PT ;  /* 0x0000003821077812 */ /* 0x000fe200078ef815 */
[C---:B------:R-:W-:Y:S01]  /*1f90*/  IMAD.SHL.U32 R107, R92.reuse, 0x20, RZ ;  /* 0x000000205c6b7824 */ /* 0x040fe200078e00ff */
[C-C-:B------:R-:W-:Y:S01]  /*1fa0*/  SHF.L.U64.HI R106, R92.reuse, 0x5, R93.reuse ;  /* 0x000000055c6a7819 */ /* 0x140fe2000001025d */
[C---:B------:R-:W-:Y:S01]  /*1fb0*/  IMAD.SHL.U32 R111, R92.reuse, 0x40, RZ ;  /* 0x000000405c6f7824 */ /* 0x040fe200078e00ff */
[----:B------:R-:W-:Y:S01]  /*1fc0*/  LOP3.LUT R8, R7, R28, RZ, 0x3c, !PT ;  /* 0x0000001c07087212 */ /* 0x000fe200078e3cff */
[----:B------:R-:W-:Y:S01]  /*1fd0*/  IMAD R7, R93, 0x50, RZ ;  /* 0x000000505d077824 */ /* 0x000fe200078e02ff */
[----:B------:R-:W-:Y:S01]  /*1fe0*/  SHF.L.U64.HI R110, R92, 0x6, R93 ;  /* 0x000000065c6e7819 */ /* 0x000fe2000001025d */
[CC--:B-----5:R-:W-:Y:S01]  /*1ff0*/  IMAD.WIDE.U32 R96, R135.reuse, R92.reuse, R96 ;  /* 0x0000005c87607225 */ /* 0x0e0fe200078e0060 */
[C-C-:B------:R-:W-:Y:S02]  /*2000*/  SHF.L.U64.HI R104, R98.reuse, 0x5, R99.reuse ;  /* 0x0000000562687819 */ /* 0x140fe40000010263 */
[----:B------:R-:W-:Y:S01]  /*2010*/  SHF.L.U64.HI R108, R98, 0x6, R99 ;  /* 0x00000006626c7819 */ /* 0x000fe20000010263 */
[----:B------:R-:W-:Y:S01]  /*2020*/  IMAD.WIDE.U32 R94, R135, R92, R94 ;  /* 0x0000005c875e7225 */ /* 0x000fe200078e005e */
[----:B------:R-:W-:-:S03]  /*2030*/  LOP3.LUT R10, R11, 0xfffffff8, RZ, 0xc0, !PT ;  /* 0xfffffff80b0a7812 */ /* 0x000fc600078ec0ff */
[----:B------:R-:W-:Y:S02]  /*2040*/  IMAD R121, R99, 0x50, RZ ;  /* 0x0000005063797824 */ /* 0x000fe400078e02ff */
[C---:B------:R-:W-:Y:S02]  /*2050*/  IMAD.SHL.U32 R105, R98.reuse, 0x20, RZ ;  /* 0x0000002062697824 */ /* 0x040fe400078e00ff */
[----:B------:R-:W-:Y:S02]  /*2060*/  IMAD.SHL.U32 R109, R98, 0x40, RZ ;  /* 0x00000040626d7824 */ /* 0x000fe400078e00ff */
[----:B------:R-:W-:-:S04]  /*2070*/  IMAD.WIDE.U32 R102, R135, R98, R102 ;  /* 0x0000006287667225 */ /* 0x000fc800078e0066 */
[----:B------:R-:W-:Y:S01]  /*2080*/  IMAD.WIDE.U32 R100, R135, R98, R100 ;  /* 0x0000006287647225 */ /* 0x000fe200078e0064 */
[----:B0-----:R-:W-:-:S03]  /*2090*/  LEA.HI R141, R141, 0x8, RZ, 0x19 ;  /* 0x000000088d8d7811 */ /* 0x001fc600078fc8ff */
[----:B------:R-:W-:Y:S01]  /*20a0*/  IMAD.IADD R118, R118, 0x1, R25 ;  /* 0x0000000176767824 */ /* 0x000fe200078e0219 */
[----:B------:R-:W-:Y:S01]  /*20b0*/  SHF.R.S32.HI R28, RZ, 0x1f, R10 ;  /* 0x0000001fff1c7819 */ /* 0x000fe2000001140a */
[----:B------:R-:W-:Y:S02]  /*20c0*/  IMAD.SHL.U32 R115, R115, 0x2, RZ ;  /* 0x0000000273737824 */ /* 0x000fe400078e00ff */
[----:B------:R-:W-:Y:S02]  /*20d0*/  IMAD R112, R15, 0x20, R220 ;  /* 0x000000200f707824 */ /* 0x000fe400078e02dc */
[C---:B--2---:R-:W-:Y:S02]  /*20e0*/  IMAD R132, R6.reuse, 0x1400, R29 ;  /* 0x0000140006847824 */ /* 0x044fe400078e021d */
[----:B---3--:R-:W-:Y:S02]  /*20f0*/  IMAD R134, R6, 0x1400, R31 ;  /* 0x0000140006867824 */ /* 0x008fe400078e021f */
[----:B------:R-:W-:Y:S01]  /*2100*/  IMAD.IADD R132, R132, 0x1, R9 ;  /* 0x0000000184847824 */ /* 0x000fe200078e0209 */
[----:B------:R-:W-:Y:S01]  /*2110*/  LOP3.LUT R9, R0, 0x38, R21, 0xf8, !PT ;  /* 0x0000003800097812 */ /* 0x000fe200078ef815 */
[----:B----4-:R-:W-:-:S02]  /*2120*/  IMAD R130, R6, 0x1400, R20 ;  /* 0x0000140006827824 */ /* 0x010fc400078e0214 */
[----:B------:R-:W-:Y:S01]  /*2130*/  IMAD.IADD R134, R134, 0x1, R3 ;  /* 0x0000000186867824 */ /* 0x000fe200078e0203 */
[----:B------:R-:W-:Y:S01]  /*2140*/  LOP3.LUT R3, R228, 0x38, R21, 0xf8, !PT ;  /* 0x00000038e4037812 */ /* 0x000fe200078ef815 */
[C---:B------:R-:W-:Y:S02]  /*2150*/  IMAD R133, R4.reuse, 0x1400, R31 ;  /* 0x0000140004857824 */ /* 0x040fe400078e021f */
[C---:B------:R-:W-:Y:S02]  /*2160*/  IMAD R131, R4.reuse, 0x1400, R29 ;  /* 0x0000140004837824 */ /* 0x040fe400078e021d */
[----:B------:R-:W-:Y:S01]  /*2170*/  IMAD R123, R4, 0x1400, R20 ;  /* 0x00001400047b7824 */ /* 0x000fe200078e0214 */
[----:B------:R-:W-:Y:S01]  /*2180*/  LOP3.LUT R4, R9, R138, RZ, 0x3c, !PT ;  /* 0x0000008a09047212 */ /* 0x000fe200078e3cff */
[----:B------:R-:W-:Y:S01]  /*2190*/  IMAD.IADD R130, R130, 0x1, R13 ;  /* 0x0000000182827824 */ /* 0x000fe200078e020d */
[----:B------:R-:W-:Y:S02]  /*21a0*/  SHF.R.S32.HI R13, RZ, 0x1f, R135 ;  /* 0x0000001fff0d7819 */ /* 0x000fe40000011487 */
[----:B------:R-:W-:Y:S01]  /*21b0*/  LOP3.LUT R6, R3, R32, RZ, 0x3c, !PT ;  /* 0x0000002003067212 */ /* 0x000fe200078e3cff */
[----:B------:R-:W-:-:S02]  /*21c0*/  IMAD.IADD R123, R123, 0x1, R4 ;  /* 0x000000017b7b7824 */ /* 0x000fc400078e0204 */
[----:B------:R-:W-:Y:S02]  /*21d0*/  IMAD R4, R13, R92, RZ ;  /* 0x0000005c0d047224 */ /* 0x000fe400078e02ff */
[----:B------:R-:W-:Y:S02]  /*21e0*/  IMAD.IADD R133, R133, 0x1, R6 ;  /* 0x0000000185857824 */ /* 0x000fe400078e0206 */
[----:B------:R-:W-:Y:S02]  /*21f0*/  IMAD R6, R13, R98, RZ ;  /* 0x000000620d067224 */ /* 0x000fe400078e02ff */
[C---:B------:R-:W-:Y:S01]  /*2200*/  IMAD R13, R135.reuse, R93, R4 ;  /* 0x0000005d870d7224 */ /* 0x040fe200078e0204 */
[----:B------:R-:W-:Y:S01]  /*2210*/  SEL R4, RZ, 0x8, P0 ;  /* 0x00000008ff047807 */ /* 0x000fe20000000000 */
[----:B------:R-:W-:Y:S01]  /*2220*/  IMAD R9, R135, R99, R6 ;  /* 0x0000006387097224 */ /* 0x000fe200078e0206 */
[----:B------:R-:W-:Y:S01]  /*2230*/  SHF.R.S32.HI R20, RZ, 0x3, R21 ;  /* 0x00000003ff147819 */ /* 0x000fe20000011415 */
[----:B------:R-:W-:Y:S01]  /*2240*/  IMAD.WIDE.U32 R92, R92, 0x50, RZ ;  /* 0x000000505c5c7825 */ /* 0x000fe200078e00ff */
[----:B------:R-:W-:-:S02]  /*2250*/  LOP3.LUT R27, R5, R4, RZ, 0xfc, !PT ;  /* 0x00000004051b7212 */ /* 0x000fc400078efcff */
[----:B------:R-:W-:Y:S01]  /*2260*/  LOP3.LUT R21, R21, 0xfffffff8, RZ, 0xc0, !PT ;  /* 0xfffffff815157812 */ /* 0x000fe200078ec0ff */
[----:B------:R-:W-:Y:S01]  /*2270*/  IMAD.WIDE.U32 R98, R98, 0x50, RZ ;  /* 0x0000005062627825 */ /* 0x000fe200078e00ff */
[----:B------:R-:W-:Y:S02]  /*2280*/  LOP3.LUT R4, R5, 0x1, RZ, 0xc0, !PT ;  /* 0x0000000105047812 */ /* 0x000fe400078ec0ff */
[----:B------:R-:W-:Y:S01]  /*2290*/  LOP3.LUT R25, R27, 0x2, RZ, 0xc0, !PT ;  /* 0x000000021b197812 */ /* 0x000fe200078ec0ff */
[----:B------:R-:W-:Y:S01]  /*22a0*/  IMAD.IADD R131, R131, 0x1, R8 ;  /* 0x0000000183837824 */ /* 0x000fe200078e0208 */
[----:B------:R-:W-:Y:S01]  /*22b0*/  LOP3.LUT R26, R27, 0x4, RZ, 0xc0, !PT ;  /* 0x000000041b1a7812 */ /* 0x000fe200078ec0ff */
        /* <DEDUP_REMOVED lines=10> */
[----:B------:R-:W-:-:S07]  /*2360*/  IMAD.IADD R8, R13, 0x1, R95 ;  /* 0x000000010d087824 */ /* 0x000fce00078e025f */
.L_x_2808:
[----:B--2---:R-:W2:Y:S01]  /*2370*/  LDL R34, [R1+0x50] ;  /* 0x0000500001227983 */ /* 0x004ea20000100800 */
[----:B------:R-:W0:Y:S01]  /*2380*/  LDC R84, c[0x0][0x430] ;  /* 0x00010c00ff547b82 */ /* 0x000e220000000800 */
[----:B------:R-:W-:Y:S01]  /*2390*/  VIADD R24, R24, 0xffffffff ;  /* 0xffffffff18187836 */ /* 0x000fe20000000000 */
[----:B------:R-:W-:-:S03]  /*23a0*/  SHF.R.U32.HI R36, RZ, 0x3, R228 ;  /* 0x00000003ff247819 */ /* 0x000fc600000116e4 */
[----:B------:R-:W-:-:S03]  /*23b0*/  IMAD R11, R24, 0x50, R112 ;  /* 0x00000050180b7824 */ /* 0x000fc600078e0270 */
[----:B------:R-:W1:Y:S01]  /*23c0*/  LDC R114, c[0x0][0x3f4] ;  /* 0x0000fd00ff727b82 */ /* 0x000e620000000800 */
        /* <DEDUP_REMOVED lines=17> */
[----:B---3--:R-:W-:Y:S01]  /*24e0*/  @!P0 LEA R12, P3, R14, R12, 0x2 ;  /* 0x0000000c0e0c8211 */ /* 0x008fe200078610ff */
[----:B------:R-:W-:-:S03]  /*24f0*/  IMAD.MOV.U32 R31, RZ, RZ, RZ ;  /* 0x000000ffff1f7224 */ /* 0x000fc600078e00ff */
[----:B------:R-:W-:Y:S02]  /*2500*/  @!P0 LEA.HI.X R13, R14, R13, R15, 0x2, P3 ;  /* 0x0000000d0e0d8211 */ /* 0x000fe400018f140f */
[----:B------:R-:W-:-:S03]  /*2510*/  LOP3.LUT R14, R228, 0x38, R16, 0xf8, !PT ;  /* 0x00000038e40e7812 */ /* 0x000fc600078ef810 */
[----:B------:R0:W5:Y:S01]  /*2520*/  @!P0 LDG.E R31, desc[UR60][R12.64] ;  /* 0x0000003c0c1f8981 */ /* 0x000162000c1e1900 */
[----:B------:R-:W-:Y:S01]  /*2530*/  ISETP.GE.AND P0, PT, R114, 0x1, PT ;  /* 0x000000017200780c */ /* 0x000fe20003f06270 */
[----:B------:R-:W-:Y:S01]  /*2540*/  IMAD.MOV R11, RZ, RZ, -R11 ;  /* 0x000000ffff0b7224 */ /* 0x000fe200078e0a0b */
[----:B------:R-:W-:Y:S01]  /*2550*/  ISETP.GT.AND P3, PT, R24, R116, PT ;  /* 0x000000741800720c */ /* 0x000fe20003f64270 */
[----:B------:R-:W-:Y:S05]  /*2560*/  YIELD ;  /* 0x0000000000007946 */ /* 0x000fea0003800000 */
[----:B------:R-:W-:Y:S01]  /*2570*/  BSSY B0, `(.L_x_2692) ;  /* 0x0000834000007945 */ /* 0x000fe20003800000 */
[----:B------:R-:W-:Y:S01]  /*2580*/  IMAD R84, R84, R11, R35 ;  /* 0x0000000b54547224 */ /* 0x000fe200078e0223 */
[----:B------:R-:W-:-:S02]  /*2590*/  P2R R113, PR, RZ, 0x8 ;  /* 0x00000008ff717803 */ /* 0x000fc40000000000 */
[----:B--2---:R-:W-:-:S05]  /*25a0*/  LOP3.LUT R85, R34, R14, R36, 0xf6, !PT ;  /* 0x0000000e22557212 */ /* 0x004fca00078ef624 */
[----:B------:R-:W-:-:S04]  /*25b0*/  IMAD R85, R212, 0x5000, R85 ;  /* 0x00005000d4557824 */ /* 0x000fc800078e0255 */
[----:B------:R-:W-:Y:S01]  /*25c0*/  IMAD R85, R85, 0x2, R22 ;  /* 0x0000000255557824 */ /* 0x000fe200078e0216 */
[----:B0-----:R-:W-:Y:S06]  /*25d0*/  @!P0 BRA `(.L_x_2693) ;  /* 0x0000007800d48947 */ /* 0x001fec0003800000 */
        /* <DEDUP_REMOVED lines=77> */
.L_x_2696:
[----:B------:R-:W-:Y:S05]  /*2ab0*/  BSYNC B1 ;  /* 0x0000000000017941 */ /* 0x000fea0003800000 */
.L_x_2695:
        /* <DEDUP_REMOVED lines=37> */
[----:B------:R-:W-:-:S02]  /*2d10*/  CS2R R50, SRZ ;  /* 0x0000000000327805 */ /* 0x000fc4000001ff00 */
        /* <DEDUP_REMOVED lines=34> */
.L_x_2698:
[----:B------:R-:W-:Y:S05]  /*2f40*/  BSYNC B1 ;  /* 0x0000000000017941 */ /* 0x000fea0003800000 */
.L_x_2697:
        /* <DEDUP_REMOVED lines=43> */
.L_x_2700:
[----:B------:R-:W-:Y:S05]  /*3200*/  BSYNC B1 ;  /* 0x0000000000017941 */ /* 0x000fea0003800000 */
.L_x_2699:
[----:B------:R-:W2:Y:S01]  /*3210*/  LDL R11, [R1+0x5c] ;  /* 0x00005c00010b7983 */ /* 0x000ea20000100800 */
[----:B0-----:R-:W-:Y:S01]  /*3220*/  IMAD.MOV.U32 R12, RZ, RZ, R52 ;  /* 0x000000ffff0c7224 */ /* 0x001fe200078e0034 */
[----:B------:R-:W-:Y:S01]  /*3230*/  PRMT R150, R81, 0x7610, R150 ;  /* 0x0000761051967816 */ /* 0x000fe20000000096 */
[----:B------:R-:W-:Y:S02]  /*3240*/  IMAD.MOV.U32 R13, RZ, RZ, R53 ;  /* 0x000000ffff0d7224 */ /* 0x000fe400078e0035 */
        /* <DEDUP_REMOVED lines=12> */
[----:B------:R-:W-:Y:S01]  /*3310*/  PRMT R156, R12, 0x7610, R156 ;  /* 0x000076100c9c7816 */ /* 0x000fe2000000009c */
[----:B------:R-:W-:Y:S01]  /*3320*/  IMAD.MOV.U32 R12, RZ, RZ, R62 ;  /* 0x000000ffff0c7224 */ /* 0x000fe200078e003e */
[----:B------:R-:W-:Y:S01]  /*3330*/  PRMT R157, R13, 0x7610, R157 ;  /* 0x000076100d9d7816 */ /* 0x000fe2000000009d */
[----:B------:R-:W-:Y:S01]  /*3340*/  IMAD.MOV.U32 R13, RZ, RZ, R63 ;  /* 0x000000ffff0d7224 */ /* 0x000fe200078e003f */
[----:B------:R-:W-:Y:S02]  /*3350*/  MOV R14, R58 ;  /* 0x0000003a000e7202 */ /* 0x000fe40000000f00 */
        /* <DEDUP_REMOVED lines=27> */
[----:B--2---:R-:W-:Y:S01]  /*3510*/  R2UR UR4, R11 ;  /* 0x000000000b0472ca */ /* 0x004fe200000e0000 */
[----:B------:R-:W-:-:S05]  /*3520*/  IMAD.MOV.U32 R11, RZ, RZ, R49 ;  /* 0x000000ffff0b7224 */ /* 0x000fca00078e0031 */
[----:B------:R-:W-:Y:S01]  /*3530*/  PRMT R151, R11, 0x7610, R151 ;  /* 0x000076100b977816 */ /* 0x000fe20000000097 */
[----:B------:R-:W-:-:S05]  /*3540*/  IMAD.MOV.U32 R11, RZ, RZ, R57 ;  /* 0x000000ffff0b7224 */ /* 0x000fca00078e0039 */
[----:B------:R-:W-:Y:S01]  /*3550*/  PRMT R159, R11, 0x7610, R159 ;  /* 0x000076100b9f7816 */ /* 0x000fe2000000009f */
[----:B------:R-:W-:Y:S01]  /*3560*/  IMAD.MOV.U32 R11, RZ, RZ, R51 ;  /* 0x000000ffff0b7224 */ /* 0x000fe200078e0033 */
[----:B------:R-:W-:-:S04]  /*3570*/  UISETP.NE.AND UP0, UPT, UR4, 0x3, UPT ;  /* 0x000000030400788c */ /* 0x000fc8000bf05270 */
[----:B------:R-:W-:Y:S01]  /*3580*/  PRMT R153, R11, 0x7610, R153 ;  /* 0x000076100b997816 */ /* 0x000fe20000000099 */
[----:B------:R-:W-:Y:S01]  /*3590*/  IMAD.MOV.U32 R11, RZ, RZ, R59 ;  /* 0x000000ffff0b7224 */ /* 0x000fe200078e003b */
[----:B------:R-:W-:-:S04]  /*35a0*/  PLOP3.LUT P0, PT, PT, PT, UP0, 0x80, 0x0 ;  /* 0x000000000000781c */ /* 0x000fc80003f0f008 */
[----:B------:R-:W-:Y:S01]  /*35b0*/  PRMT R161, R11, 0x7610, R161 ;  /* 0x000076100ba17816 */ /* 0x000fe200000000a1 */
[----:B------:R-:W-:-:S05]  /*35c0*/  IMAD.MOV.U32 R11, RZ, RZ, R33 ;  /* 0x000000ffff0b7224 */ /* 0x000fca00078e0021 */
[----:B------:R-:W-:Y:S01]  /*35d0*/  PRMT R126, R11, 0x7610, R126 ;  /* 0x000076100b7e7816 */ /* 0x000fe2000000007e */
[----:B------:R-:W-:-:S05]  /*35e0*/  IMAD.MOV.U32 R11, RZ, RZ, R41 ;  /* 0x000000ffff0b7224 */ /* 0x000fca00078e0029 */
[----:B------:R-:W-:Y:S01]  /*35f0*/  PRMT R144, R11, 0x7610, R144 ;  /* 0x000076100b907816 */ /* 0x000fe20000000090 */
[----:B------:R-:W-:-:S05]  /*3600*/  IMAD.MOV.U32 R11, RZ, RZ, R35 ;  /* 0x000000ffff0b7224 */ /* 0x000fca00078e0023 */
[----:B------:R-:W-:Y:S01]  /*3610*/  PRMT R124, R11, 0x7610, R124 ;  /* 0x000076100b7c7816 */ /* 0x000fe2000000007c */
[----:B------:R-:W-:-:S05]  /*3620*/  IMAD.MOV.U32 R11, RZ, RZ, R42 ;  /* 0x000000ffff0b7224 */ /* 0x000fca00078e002a */
[----:B------:R-:W-:Y:S01]  /*3630*/  PRMT R143, R11, 0x7610, R143 ;  /* 0x000076100b8f7816 */ /* 0x000fe2000000008f */
[----:B------:R-:W-:Y:S06]  /*3640*/  @!P0 BRA `(.L_x_2701) ;  /* 0x0000000000048947 */ /* 0x000fec0003800000 */
[----:B------:R-:W-:Y:S01]  /*3650*/  BPT.TRAP 0x1 ;  /* 0x000000040000795c */ /* 0x000fe20000300000 */
.L_x_2701:
[----:B------:R-:W-:Y:S01]  /*3660*/  IMAD R89, R212, 0x8, R22 ;  /* 0x00000008d4597824 */ /* 0x000fe200078e0216 */
[----:B------:R-:W-:Y:S01]  /*3670*/  SHF.L.U32 R90, R227, 0x1f, RZ ;  /* 0x0000001fe35a7819 */ /* 0x000fe200000006ff */
[----:B------:R-:W-:Y:S03]  /*3680*/  BSSY B1, `(.L_x_2702) ;  /* 0x0000003000017945 */ /* 0x000fe60003800000 */
[----:B------:R-:W0:Y:S02]  /*3690*/  SYNCS.PHASECHK.TRANS64.TRYWAIT P6, [R89+URZ+0x38890], R90 ;  /* 0x0388905a590075a7 */ /* 0x000e2400080c017f */
[----:B0-----:R-:W-:Y:S05]  /*36a0*/  @!P6 BRA `(.L_x_2703) ;  /* 0x000002d00020e947 */ /* 0x001fea0003800000 */
.L_x_3086:
[----:B------:R-:W-:Y:S05]  /*36b0*/  BSYNC B1 ;  /* 0x0000000000017941 */ /* 0x000fea0003800000 */
.L_x_2702:
[----:B------:R-:W-:-:S03]  /*36c0*/  UMOV UR4, 0xffffffff ;  /* 0xffffffff00047882 */ /* 0x000fc60000000000 */
[----:B------:R-:W-:Y:S05]  /*36d0*/  BRA.DIV UR4, `(.L_x_2704) ;  /* 0x000002d204287947 */ /* 0x000fea000b800000 */
[----:B------:R1:W2:Y:S04]  /*36e0*/  SHFL.IDX PT, R83, R119, RZ, 0x181f ;  /* 0x00181fff77537589 */ /* 0x0002a800000e0000 */
[----:B------:R1:W3:Y:S02]  /*36f0*/  SHFL.IDX PT, R82, R120, RZ, 0x181f ;  /* 0x00181fff78527589 */ /* 0x0002e400000e0000 */
.L_x_3090:
        /* <DEDUP_REMOVED lines=13> */
[----:B------:R-:W-:Y:S01]  /*37d0*/  SHF.R.U64 R165, R76, 0x10, R77 ;  /* 0x000000104ca57819 */ /* 0x000fe2000000124d */
[----:B------:R-:W-:Y:S01]  /*37e0*/  IMAD.U32 R76, R14, 0x10000, RZ ;  /* 0x000100000e4c7824 */ /* 0x000fe200078e00ff */
        /* <DEDUP_REMOVED lines=12> */
[----:B------:R-:W-:Y:S01]  /*38b0*/  LOP3.LUT R11, R14, 0xffff0000, RZ, 0xc0, !PT ;  /* 0xffff00000e0b7812 */ /* 0x000fe200078ec0ff */
[----:B------:R-:W-:Y:S01]  /*38c0*/  FMUL.FTZ R171, R171, R170 ;  /* 0x000000aaabab7220 */ /* 0x000fe20000410000 */
[----:B------:R-:W-:Y:S01]  /*38d0*/  LOP3.LUT R14, R15, 0xffff0000, RZ, 0xc0, !PT ;  /* 0xffff00000f0e7812 */ /* 0x000fe200078ec0ff */
[----:B------:R-:W-:-:S02]  /*38e0*/  IMAD.U32 R15, R13, 0x10000, RZ ;  /* 0x000100000d0f7824 */ /* 0x000fc400078e00ff */
[----:B------:R-:W-:Y:S02]  /*38f0*/  IMAD.U32 R169, R77, 0x10000, RZ ;  /* 0x000100004da97824 */ /* 0x000fe400078e00ff */
[----:B------:R-:W-:Y:S01]  /*3900*/  FMUL.FTZ R173, R11, R167 ;  /* 0x000000a70bad7220 */ /* 0x000fe20000410000 */
[C---:B------:R-:W-:Y:S01]  /*3910*/  FFMA.FTZ R172, R15.reuse, R170, -R172 ;  /* 0x000000aa0fac7223 */ /* 0x040fe200000108ac */
[----:B------:R-:W-:Y:S01]  /*3920*/  FFMA.FTZ R171, R15, R168, R171 ;  /* 0x000000a80fab7223 */ /* 0x000fe200000100ab */
[----:B------:R-:W-:Y:S02]  /*3930*/  IMAD.U32 R13, R12, 0x10000, RZ ;  /* 0x000100000c0d7824 */ /* 0x000fe400078e00ff */
[-C--:B------:R-:W-:Y:S01]  /*3940*/  FMUL.FTZ R11, R11, R169.reuse ;  /* 0x000000a90b0b7220 */ /* 0x080fe20000410000 */
[----:B------:R-:W-:Y:S01]  /*3950*/  LOP3.LUT R15, R78, 0xffff0000, RZ, 0xc0, !PT ;  /* 0xffff00004e0f7812 */ /* 0x000fe200078ec0ff */
[----:B------:R-:W-:Y:S01]  /*3960*/  FFMA.FTZ R173, R76, R169, -R173 ;  /* 0x000000a94cad7223 */ /* 0x000fe200000108ad */
[----:B------:R-:W-:Y:S01]  /*3970*/  LOP3.LUT R77, R77, 0xffff0000, RZ, 0xc0, !PT ;  /* 0xffff00004d4d7812 */ /* 0x000fe200078ec0ff */
[----:B------:R-:W-:Y:S01]  /*3980*/  IMAD.U32 R165, R165, 0x10000, RZ ;  /* 0x00010000a5a57824 */ /* 0x000fe200078e00ff */
[----:B------:R-:W-:Y:S01]  /*3990*/  LOP3.LUT R12, R12, 0xffff0000, RZ, 0xc0, !PT ;  /* 0xffff00000c0c7812 */ /* 0x000fe200078ec0ff */
[----:B------:R-:W-:Y:S01]  /*39a0*/  FFMA.FTZ R76, R76, R167, R11 ;  /* 0x000000a74c4c7223 */ /* 0x000fe2000001000b */
[C---:B------:R-:W-:Y:S01]  /*39b0*/  FMUL.FTZ R11, R14.reuse, R15 ;  /* 0x0000000f0e0b7220 */ /* 0x040fe20000410000 */
[----:B------:R-:W-:Y:S01]  /*39c0*/  FMUL.FTZ R78, R14, R77 ;  /* 0x0000004d0e4e7220 */ /* 0x000fe20000410000 */
[----:B------:R-:W-:Y:S01]  /*39d0*/  F2FP.BF16.F32.PACK_AB R171, R171, R172 ;  /* 0x000000acabab723e */ /* 0x000fe200000010ff */
        /* <DEDUP_REMOVED lines=9> */
[----:B------:R-:W-:Y:S02]  /*3a70*/  IMAD.MOV.U32 R14, RZ, RZ, R76 ;  /* 0x000000ffff0e7224 */ /* 0x000fe400078e004c */
[----:B------:R-:W-:-:S07]  /*3a80*/  IMAD.MOV.U32 R13, RZ, RZ, R171 ;  /* 0x000000ffff0d7224 */ /* 0x000fce00078e00ab */
.L_x_2710:
[----:B------:R-:W-:Y:S05]  /*3a90*/  BSYNC B3 ;  /* 0x0000000000037941 */ /* 0x000fea0003800000 */
.L_x_2709:
[----:B0-----:R4:W-:Y:S02]  /*3aa0*/  ST.E.128 desc[UR60][R80.64], R12 ;  /* 0x0000000c50007985 */ /* 0x0019e4000c101d3c */
.L_x_2708:
[----:B------:R-:W-:Y:S05]  /*3ab0*/  BSYNC B2 ;  /* 0x0000000000027941 */ /* 0x000fea0003800000 */
.L_x_2707:
        /* <DEDUP_REMOVED lines=30> */
[----:B------:R-:W-:Y:S02]  /*3ca0*/  IMAD.U32 R13, R12, 0x10000, RZ ;  /* 0x000100000c0d7824 */ /* 0x000fe400078e00ff */
        /* <DEDUP_REMOVED lines=24> */
.L_x_2714:
[----:B------:R-:W-:Y:S05]  /*3e30*/  BSYNC B3 ;  /* 0x0000000000037941 */ /* 0x000fea0003800000 */
.L_x_2713:
[----:B0-----:R0:W-:Y:S02]  /*3e40*/  ST.E.128 desc[UR60][R76.64], R12 ;  /* 0x0000000c4c007985 */ /* 0x0011e4000c101d3c */
.L_x_2712:
[----:B------:R-:W-:Y:S05]  /*3e50*/  BSYNC B2 ;  /* 0x0000000000027941 */ /* 0x000fea0003800000 */
.L_x_2711:
        /* <DEDUP_REMOVED lines=9> */
[--C-:B------:R-:W-:Y:S01]  /*3ef0*/  SHF.R.U64 R74, R68, 0x10, R69.reuse ;  /* 0x00000010444a7819 */ /* 0x100fe20000001245 */
[----:B----4-:R-:W-:Y:S01]  /*3f00*/  IMAD.U32 R68, R14, 0x10000, RZ ;  /* 0x000100000e447824 */ /* 0x010fe200078e00ff */
[----:B------:R-:W-:Y:S02]  /*3f10*/  SHF.R.U32.HI R75, RZ, 0x10, R69 ;  /* 0x00000010ff4b7819 */ /* 0x000fe40000011645 */
[--C-:B------:R-:W-:Y:S02]  /*3f20*/  SHF.R.U64 R69, R70, 0x10, R71.reuse ;  /* 0x0000001046457819 */ /* 0x100fe40000001247 */
[----:B------:R-:W-:Y:S01]  /*3f30*/  SHF.R.U32.HI R70, RZ, 0x10, R71 ;  /* 0x00000010ff467819 */ /* 0x000fe20000011647 */
[----:B------:R-:W-:Y:S01]  /*3f40*/  IMAD.U32 R71, R13, 0x10000, RZ ;  /* 0x000100000d477824 */ /* 0x000fe200078e00ff */
[----:B------:R-:W-:Y:S02]  /*3f50*/  PRMT R182, R182, 0x5410, R69 ;  /* 0x00005410b6b67816 */ /* 0x000fe40000000045 */
[----:B------:R-:W-:-:S02]  /*3f60*/  PRMT R179, R179, 0x5410, R74 ;  /* 0x00005410b3b37816 */ /* 0x000fc4000000004a */
[----:B------:R-:W-:Y:S02]  /*3f70*/  PRMT R183, R183, 0x5410, R70 ;  /* 0x00005410b7b77816 */ /* 0x000fe40000000046 */
[----:B------:R-:W-:Y:S01]  /*3f80*/  LOP3.LUT R77, R13, 0xffff0000, RZ, 0xc0, !PT ;  /* 0xffff00000d4d7812 */ /* 0x000fe200078ec0ff */
[----:B------:R-:W-:Y:S01]  /*3f90*/  IMAD.U32 R13, R12, 0x10000, RZ ;  /* 0x000100000c0d7824 */ /* 0x000fe200078e00ff */
[C---:B------:R-:W-:Y:S01]  /*3fa0*/  LOP3.LUT R74, R182.reuse, 0xffff0000, RZ, 0xc0, !PT ;  /* 0xffff0000b64a7812 */ /* 0x040fe200078ec0ff */
        /* <DEDUP_REMOVED lines=9> */
[C---:B------:R-:W-:Y:S01]  /*4040*/  FFMA.FTZ R70, R71.reuse, R70, -R76 ;  /* 0x0000004647467223 */ /* 0x040fe2000001084c */
[----:B------:R-:W-:Y:S01]  /*4050*/  FFMA.FTZ R71, R71, R74, R77 ;  /* 0x0000004a47477223 */ /* 0x000fe2000001004d */
[C---:B------:R-:W-:Y:S01]  /*4060*/  FMUL.FTZ R79, R14.reuse, R69 ;  /* 0x000000450e4f7220 */ /* 0x040fe20000410000 */
[----:B------:R-:W-:Y:S01]  /*4070*/  LOP3.LUT R74, R183, 0xffff0000, RZ, 0xc0, !PT ;  /* 0xffff0000b74a7812 */ /* 0x000fe200078ec0ff */
[-C--:B------:R-:W-:Y:S01]  /*4080*/  FMUL.FTZ R77, R14, R75.reuse ;  /* 0x0000004b0e4d7220 */ /* 0x080fe20000410000 */
[----:B------:R-:W-:Y:S01]  /*4090*/  LOP3.LUT R180, R180, 0xffff0000, RZ, 0xc0, !PT ;  /* 0xffff0000b4b47812 */ /* 0x000fe200078ec0ff */
[----:B------:R-:W-:Y:S01]  /*40a0*/  IMAD.U32 R179, R179, 0x10000, RZ ;  /* 0x00010000b3b37824 */ /* 0x000fe200078e00ff */
[----:B------:R-:W-:Y:S01]  /*40b0*/  LOP3.LUT R12, R12, 0xffff0000, RZ, 0xc0, !PT ;  /* 0xffff00000c0c7812 */ /* 0x000fe200078ec0ff */
[C---:B------:R-:W-:Y:S01]  /*40c0*/  FFMA.FTZ R14, R68.reuse, R75, -R79 ;  /* 0x0000004b440e7223 */ /* 0x040fe2000001084f */
[----:B------:R-:W-:Y:S01]  /*40d0*/  FFMA.FTZ R69, R68, R69, R77 ;  /* 0x0000004544457223 */ /* 0x000fe2000001004d */
[C---:B------:R-:W-:Y:S01]  /*40e0*/  FMUL.FTZ R76, R11.reuse, R74 ;  /* 0x0000004a0b4c7220 */ /* 0x040fe20000410000 */
[----:B------:R-:W-:Y:S01]  /*40f0*/  FMUL.FTZ R75, R11, R180 ;  /* 0x000000b40b4b7220 */ /* 0x000fe20000410000 */
[----:B------:R-:W-:-:S02]  /*4100*/  IMAD.U32 R15, R15, 0x10000, RZ ;  /* 0x000100000f0f7824 */ /* 0x000fc400078e00ff */
[C---:B------:R-:W-:Y:S01]  /*4110*/  FMUL.FTZ R68, R12.reuse, R182 ;  /* 0x000000b60c447220 */ /* 0x040fe20000410000 */
[-C--:B------:R-:W-:Y:S01]  /*4120*/  FMUL.FTZ R11, R12, R179.reuse ;  /* 0x000000b30c0b7220 */ /* 0x080fe20000410000 */
[----:B------:R-:W-:Y:S01]  /*4130*/  F2FP.BF16.F32.PACK_AB R14, R69, R14 ;  /* 0x0000000e450e723e */ /* 0x000fe200000010ff */
[C---:B------:R-:W-:Y:S01]  /*4140*/  FFMA.FTZ R76, R15.reuse, R180, -R76 ;  /* 0x000000b40f4c7223 */ /* 0x040fe2000001084c */
[----:B------:R-:W-:Y:S01]  /*4150*/  FFMA.FTZ R75, R15, R74, R75 ;  /* 0x0000004a0f4b7223 */ /* 0x000fe2000001004b */
[C---:B------:R-:W-:Y:S01]  /*4160*/  FFMA.FTZ R68, R13.reuse, R179, -R68 ;  /* 0x000000b30d447223 */ /* 0x040fe20000010844 */
[----:B------:R-:W-:Y:S01]  /*4170*/  FFMA.FTZ R11, R13, R182, R11 ;  /* 0x000000b60d0b7223 */ /* 0x000fe2000001000b */
[----:B------:R-:W-:Y:S02]  /*4180*/  F2FP.BF16.F32.PACK_AB R13, R71, R70 ;  /* 0x00000046470d723e */ /* 0x000fe400000010ff */
[----:B------:R-:W-:Y:S02]  /*4190*/  F2FP.BF16.F32.PACK_AB R15, R75, R76 ;  /* 0x0000004c4b0f723e */ /* 0x000fe400000010ff */
[----:B------:R-:W-:-:S07]  /*41a0*/  F2FP.BF16.F32.PACK_AB R12, R11, R68 ;  /* 0x000000440b0c723e */ /* 0x000fce00000010ff */
.L_x_2718:
[----:B------:R-:W-:Y:S05]  /*41b0*/  BSYNC B3 ;  /* 0x0000000000037941 */ /* 0x000fea0003800000 */
.L_x_2717:
[----:B----4-:R0:W-:Y:S02]  /*41c0*/  ST.E.128 desc[UR60][R72.64], R12 ;  /* 0x0000000c48007985 */ /* 0x0101e4000c101d3c */
.L_x_2716:
[----:B------:R-:W-:Y:S05]  /*41d0*/  BSYNC B2 ;  /* 0x0000000000027941 */ /* 0x000fea0003800000 */
.L_x_2715:
        /* <DEDUP_REMOVED lines=8> */
[--C-:B------:R-:W-:Y:S02]  /*4260*/  SHF.R.U64 R66, R66, 0x10, R67.reuse ;  /* 0x0000001042427819 */ /* 0x100fe40000001243 */
[----:B------:R-:W-:Y:S02]  /*4270*/  SHF.R.U32.HI R67, RZ, 0x10, R67 ;  /* 0x00000010ff437819 */ /* 0x000fe40000011643 */
[--C-:B------:R-:W-:Y:S02]  /*4280*/  SHF.R.U32.HI R71, RZ, 0x10, R65.reuse ;  /* 0x00000010ff477819 */ /* 0x100fe40000011641 */
[----:B------:R-:W-:Y:S01]  /*4290*/  SHF.R.U64 R70, R64, 0x10, R65 ;  /* 0x0000001040467819 */ /* 0x000fe20000001241 */
[----:B----4-:R-:W-:Y:S01]  /*42a0*/  IMAD.U32 R64, R14, 0x10000, RZ ;  /* 0x000100000e407824 */ /* 0x010fe200078e00ff */
[----:B------:R-:W-:Y:S02]  /*42b0*/  PRMT R178, R178, 0x5410, R67 ;  /* 0x00005410b2b27816 */ /* 0x000fe40000000043 */
[----:B------:R-:W-:-:S02]  /*42c0*/  PRMT R176, R176, 0x5410, R71 ;  /* 0x00005410b0b07816 */ /* 0x000fc40000000047 */
[----:B------:R-:W-:Y:S01]  /*42d0*/  PRMT R175, R175, 0x5410, R70 ;  /* 0x00005410afaf7816 */ /* 0x000fe20000000046 */
[----:B------:R-:W-:Y:S01]  /*42e0*/  IMAD.U32 R72, R178, 0x10000, RZ ;  /* 0x00010000b2487824 */ /* 0x000fe200078e00ff */
[----:B------:R-:W-:Y:S01]  /*42f0*/  PRMT R177, R177, 0x5410, R66 ;  /* 0x00005410b1b17816 */ /* 0x000fe20000000042 */
[----:B------:R-:W-:Y:S01]  /*4300*/  IMAD.U32 R70, R176, 0x10000, RZ ;  /* 0x00010000b0467824 */ /* 0x000fe200078e00ff */
[----:B------:R-:W-:Y:S01]  /*4310*/  LOP3.LUT R65, R14, 0xffff0000, RZ, 0xc0, !PT ;  /* 0xffff00000e417812 */ /* 0x000fe200078ec0ff */
[C---:B------:R-:W-:Y:S01]  /*4320*/  IMAD.U32 R14, R15.reuse, 0x10000, RZ ;  /* 0x000100000f0e7824 */ /* 0x040fe200078e00ff */
[----:B------:R-:W-:Y:S01]  /*4330*/  LOP3.LUT R11, R15, 0xffff0000, RZ, 0xc0, !PT ;  /* 0xffff00000f0b7812 */ /* 0x000fe200078ec0ff */
[C---:B------:R-:W-:Y:S01]  /*4340*/  IMAD.U32 R66, R13.reuse, 0x10000, RZ ;  /* 0x000100000d427824 */ /* 0x040fe200078e00ff */
[----:B------:R-:W-:Y:S01]  /*4350*/  LOP3.LUT R15, R13, 0xffff0000, RZ, 0xc0, !PT ;  /* 0xffff00000d0f7812 */ /* 0x000fe200078ec0ff */
[----:B------:R-:W-:Y:S01]  /*4360*/  FMUL.FTZ R75, R65, R72 ;  /* 0x00000048414b7220 */ /* 0x000fe20000410000 */
[----:B------:R-:W-:Y:S01]  /*4370*/  LOP3.LUT R71, R177, 0xffff0000, RZ, 0xc0, !PT ;  /* 0xffff0000b1477812 */ /* 0x000fe200078ec0ff */
[-C--:B------:R-:W-:Y:S01]  /*4380*/  FMUL.FTZ R65, R65, R70.reuse ;  /* 0x0000004641417220 */ /* 0x080fe20000410000 */
[----:B------:R-:W-:Y:S01]  /*4390*/  LOP3.LUT R67, R175, 0xffff0000, RZ, 0xc0, !PT ;  /* 0xffff0000af437812 */ /* 0x000fe200078ec0ff */
[----:B------:R-:W-:Y:S01]  /*43a0*/  IMAD.U32 R13, R12, 0x10000, RZ ;  /* 0x000100000c0d7824 */ /* 0x000fe200078e00ff */
[----:B------:R-:W-:Y:S01]  /*43b0*/  LOP3.LUT R178, R178, 0xffff0000, RZ, 0xc0, !PT ;  /* 0xffff0000b2b27812 */ /* 0x000fe200078ec0ff */
[C---:B------:R-:W-:Y:S01]  /*43c0*/  FMUL.FTZ R73, R15.reuse, R71 ;  /* 0x000000470f497220 */ /* 0x040fe20000410000 */
[----:B------:R-:W-:Y:S01]  /*43d0*/  LOP3.LUT R176, R176, 0xffff0000, RZ, 0xc0, !PT ;  /* 0xffff0000b0b07812 */ /* 0x000fe200078ec0ff */
[-C--:B------:R-:W-:Y:S01]  /*43e0*/  FMUL.FTZ R74, R15, R67.reuse ;  /* 0x000000430f4a7220 */ /* 0x080fe20000410000 */
[----:B------:R-:W-:Y:S01]  /*43f0*/  LOP3.LUT R15, R12, 0xffff0000, RZ, 0xc0, !PT ;  /* 0xffff00000c0f7812 */ /* 0x000fe200078ec0ff */
[C---:B------:R-:W-:Y:S01]  /*4400*/  FFMA.FTZ R75, R64.reuse, R70, -R75 ;  /* 0x00000046404b7223 */ /* 0x040fe2000001084b */
[----:B------:R-:W-:Y:S01]  /*4410*/  FFMA.FTZ R72, R64, R72, R65 ;  /* 0x0000004840487223 */ /* 0x000fe20000010041 */
[C---:B------:R-:W-:Y:S01]  /*4420*/  FFMA.FTZ R12, R66.reuse, R67, -R73 ;  /* 0x00000043420c7223 */ /* 0x040fe20000010849 */
[----:B------:R-:W-:Y:S01]  /*4430*/  FFMA.FTZ R71, R66, R71, R74 ;  /* 0x0000004742477223 */ /* 0x000fe2000001004a */
[----:B------:R-:W-:-:S02]  /*4440*/  IMAD.U32 R70, R177, 0x10000, RZ ;  /* 0x00010000b1467824 */ /* 0x000fc400078e00ff */
[----:B------:R-:W-:Y:S01]  /*4450*/  FMUL.FTZ R65, R11, R178 ;  /* 0x000000b20b417220 */ /* 0x000fe20000410000 */
[----:B------:R-:W-:Y:S02]  /*4460*/  IMAD.U32 R66, R175, 0x10000, RZ ;  /* 0x00010000af427824 */ /* 0x000fe400078e00ff */
[----:B------:R-:W-:Y:S01]  /*4470*/  FMUL.FTZ R11, R11, R176 ;  /* 0x000000b00b0b7220 */ /* 0x000fe20000410000 */
[C---:B------:R-:W-:Y:S01]  /*4480*/  FMUL.FTZ R64, R15.reuse, R70 ;  /* 0x000000460f407220 */ /* 0x040fe20000410000 */
[C---:B------:R-:W-:Y:S01]  /*4490*/  FFMA.FTZ R65, R14.reuse, R176, -R65 ;  /* 0x000000b00e417223 */ /* 0x040fe20000010841 */
[----:B------:R-:W-:Y:S01]  /*44a0*/  FMUL.FTZ R15, R15, R66 ;  /* 0x000000420f0f7220 */ /* 0x000fe20000410000 */
[----:B------:R-:W-:Y:S01]  /*44b0*/  FFMA.FTZ R14, R14, R178, R11 ;  /* 0x000000b20e0e7223 */ /* 0x000fe2000001000b */
[C---:B------:R-:W-:Y:S02]  /*44c0*/  FFMA.FTZ R64, R13.reuse, R66, -R64 ;  /* 0x000000420d407223 */ /* 0x040fe40000010840 */
[----:B------:R-:W-:Y:S01]  /*44d0*/  FFMA.FTZ R15, R13, R70, R15 ;  /* 0x000000460d0f7223 */ /* 0x000fe2000001000f */
[----:B------:R-:W-:-:S02]  /*44e0*/  F2FP.BF16.F32.PACK_AB R13, R71, R12 ;  /* 0x0000000c470d723e */ /* 0x000fc400000010ff */
[----:B------:R-:W-:Y:S02]  /*44f0*/  F2FP.BF16.F32.PACK_AB R65, R14, R65 ;  /* 0x000000410e41723e */ /* 0x000fe400000010ff */
[----:B------:R-:W-:Y:S02]  /*4500*/  F2FP.BF16.F32.PACK_AB R12, R15, R64 ;  /* 0x000000400f0c723e */ /* 0x000fe400000010ff */
[----:B------:R-:W-:Y:S01]  /*4510*/  F2FP.BF16.F32.PACK_AB R14, R72, R75 ;  /* 0x0000004b480e723e */ /* 0x000fe200000010ff */
[----:B------:R-:W-:-:S07]  /*4520*/  IMAD.MOV.U32 R15, RZ, RZ, R65 ;  /* 0x000000ffff0f7224 */ /* 0x000fce00078e0041 */
.L_x_2720:
[----:B------:R-:W-:Y:S05]  /*4530*/  BSYNC B2 ;  /* 0x0000000000027941 */ /* 0x000fea0003800000 */
.L_x_2719:
[----:B----4-:R0:W-:Y:S02]  /*4540*/  ST.E.128 desc[UR60][R68.64], R12 ;  /* 0x0000000c44007985 */ /* 0x0101e4000c101d3c */
.L_x_2706:
[----:B------:R-:W-:Y:S05]  /*4550*/  BSYNC B1 ;  /* 0x0000000000017941 */ /* 0x000fea0003800000 */
.L_x_2705:
[----:B------:R-:W-:-:S03]  /*4560*/  UMOV UR4, 0xffffffff ;  /* 0xffffffff00047882 */ /* 0x000fc60000000000 */
[----:B------:R-:W-:Y:S05]  /*4570*/  BRA.DIV UR4, `(.L_x_2721) ;  /* 0x000002c204cc7947 */ /* 0x000fea000b800000 */
[----:B------:R0:W0:Y:S04]  /*4580*/  SHFL.IDX PT, R67, R119, 0x1, 0x181f ;  /* 0x00381f0077437f89 */ /* 0x00002800000e0000 */
[----:B------:R0:W0:Y:S02]  /*4590*/  SHFL.IDX PT, R66, R120, 0x1, 0x181f ;  /* 0x00381f0078427f89 */ /* 0x00002400000e0000 */
.L_x_3094:
        /* <DEDUP_REMOVED lines=11> */
[--C-:B------:R-:W-:Y:S01]  /*4650*/  SHF.R.U64 R69, R60, 0x10, R61.reuse ;  /* 0x000000103c457819 */ /* 0x100fe2000000123d */
[----:B----4-:R-:W-:Y:S01]  /*4660*/  IMAD.U32 R60, R14, 0x10000, RZ ;  /* 0x000100000e3c7824 */ /* 0x010fe200078e00ff */
[----:B------:R-:W-:Y:S02]  /*4670*/  SHF.R.U32.HI R68, RZ, 0x10, R61 ;  /* 0x00000010ff447819 */ /* 0x000fe4000001163d */
[----:B------:R-:W-:Y:S02]  /*4680*/  SHF.R.U64 R61, R62, 0x10, R63 ;  /* 0x000000103e3d7819 */ /* 0x000fe4000000123f */
        /* <DEDUP_REMOVED lines=20> */
[----:B------:R-:W-:Y:S01]  /*47d0*/  FFMA.FTZ R61, R15, R70, R61 ;  /* 0x000000460f3d7223 */ /* 0x000fe2000001003d */
[----:B------:R-:W-:Y:S01]  /*47e0*/  FMUL.FTZ R15, R62, R63 ;  /* 0x0000003f3e0f7220 */ /* 0x000fe20000410000 */
[----:B------:R-:W-:Y:S01]  /*47f0*/  LOP3.LUT R174, R174, 0xffff0000, RZ, 0xc0, !PT ;  /* 0xffff0000aeae7812 */ /* 0x000fe200078ec0ff */
[----:B------:R-:W-:Y:S02]  /*4800*/  IMAD.U32 R13, R12, 0x10000, RZ ;  /* 0x000100000c0d7824 */ /* 0x000fe400078e00ff */
[-C--:B------:R-:W-:Y:S01]  /*4810*/  FMUL.FTZ R71, R62, R69.reuse ;  /* 0x000000453e477220 */ /* 0x080fe20000410000 */
[----:B------:R-:W-:Y:S01]  /*4820*/  LOP3.LUT R12, R12, 0xffff0000, RZ, 0xc0, !PT ;  /* 0xffff00000c0c7812 */ /* 0x000fe200078ec0ff */
[C---:B------:R-:W-:Y:S01]  /*4830*/  FFMA.FTZ R62, R60.reuse, R69, R15 ;  /* 0x000000453c3e7223 */ /* 0x040fe2000001000f */
[C---:B------:R-:W-:Y:S01]  /*4840*/  FMUL.FTZ R15, R11.reuse, R174 ;  /* 0x000000ae0b0f7220 */ /* 0x040fe20000410000 */
[----:B------:R-:W-:Y:S01]  /*4850*/  FFMA.FTZ R71, R60, R63, -R71 ;  /* 0x0000003f3c477223 */ /* 0x000fe20000010847 */
        /* <DEDUP_REMOVED lines=10> */
[----:B------:R-:W-:-:S07]  /*4900*/  F2FP.BF16.F32.PACK_AB R12, R11, R60 ;  /* 0x0000003c0b0c723e */ /* 0x000fce00000010ff */
.L_x_2727:
[----:B------:R-:W-:Y:S05]  /*4910*/  BSYNC B3 ;  /* 0x0000000000037941 */ /* 0x000fea0003800000 */
.L_x_2726:
[----:B----4-:R0:W-:Y:S02]  /*4920*/  ST.E.128 desc[UR60][R64.64], R12 ;  /* 0x0000000c40007985 */ /* 0x0101e4000c101d3c */
.L_x_2725:
[----:B------:R-:W-:Y:S05]  /*4930*/  BSYNC B2 ;  /* 0x0000000000027941 */ /* 0x000fea0003800000 */
.L_x_2724:
        /* <DEDUP_REMOVED lines=55> */
.L_x_2731:
[----:B------:R-:W-:Y:S05]  /*4cb0*/  BSYNC B3 ;  /* 0x0000000000037941 */ /* 0x000fea0003800000 */
.L_x_2730:
[----:B----4-:R0:W-:Y:S02]  /*4cc0*/  ST.E.128 desc[UR60][R60.64], R12 ;  /* 0x0000000c3c007985 */ /* 0x0101e4000c101d3c */
.L_x_2729:
[----:B------:R-:W-:Y:S05]  /*4cd0*/  BSYNC B2 ;  /* 0x0000000000027941 */ /* 0x000fea0003800000 */
.L_x_2728:
        /* <DEDUP_REMOVED lines=55> */
.L_x_2735:
[----:B------:R-:W-:Y:S05]  /*5050*/  BSYNC B3 ;  /* 0x0000000000037941 */ /* 0x000fea0003800000 */
.L_x_2734:
[----:B----4-:R0:W-:Y:S02]  /*5060*/  ST.E.128 desc[UR60][R56.64], R12 ;  /* 0x0000000c38007985 */ /* 0x0101e4000c101d3c */
.L_x_2733:
[----:B------:R-:W-:Y:S05]  /*5070*/  BSYNC B2 ;  /* 0x0000000000027941 */ /* 0x000fea0003800000 */
.L_x_2732:
        /* <DEDUP_REMOVED lines=54> */
.L_x_2737:
[----:B------:R-:W-:Y:S05]  /*53e0*/  BSYNC B2 ;  /* 0x0000000000027941 */ /* 0x000fea0003800000 */
.L_x_2736:
[----:B----4-:R0:W-:Y:S02]  /*53f0*/  ST.E.128 desc[UR60][R52.64], R12 ;  /* 0x0000000c34007985 */ /* 0x0101e4000c101d3c */
.L_x_2723:
[----:B------:R-:W-:Y:S05]  /*5400*/  BSYNC B1 ;  /* 0x0000000000017941 */ /* 0x000fea0003800000 */
.L_x_2722:
[----:B------:R-:W-:-:S03]  /*5410*/  UMOV UR4, 0xffffffff ;  /* 0xffffffff00047882 */ /* 0x000fc60000000000 */
[----:B------:R-:W-:Y:S05]  /*5420*/  BRA.DIV UR4, `(.L_x_2738) ;  /* 0x000002b6046c7947 */ /* 0x000fea000b800000 */
[----:B01----:R-:W0:Y:S04]  /*5430*/  SHFL.IDX PT, R119, R119, 0x2, 0x181f ;  /* 0x00581f0077777f89 */ /* 0x003e2800000e0000 */
[----:B------:R-:W1:Y:S02]  /*5440*/  SHFL.IDX PT, R120, R120, 0x2, 0x181f ;  /* 0x00581f0078787f89 */ /* 0x000e6400000e0000 */
.L_x_3098:
        /* <DEDUP_REMOVED lines=10> */
[----:B------:R-:W-:Y:S01]  /*54f0*/  SHF.R.U64 R51, R44, 0x10, R45 ;  /* 0x000000102c337819 */ /* 0x000fe2000000122d */
[----:B--2---:R-:W-:Y:S01]  /*5500*/  IMAD.U32 R44, R14, 0x10000, RZ ;  /* 0x000100000e2c7824 */ /* 0x004fe200078e00ff */
        /* <DEDUP_REMOVED lines=44> */
.L_x_2743:
[----:B------:R-:W-:Y:S05]  /*57d0*/  BSYNC B2 ;  /* 0x0000000000027941 */ /* 0x000fea0003800000 */
.L_x_2742:
[----:B--2---:R0:W-:Y:S02]  /*57e0*/  ST.E.128 desc[UR60][R48.64], R12 ;  /* 0x0000000c30007985 */ /* 0x0041e4000c101d3c */
.L_x_2741:
[----:B------:R-:W-:Y:S05]  /*57f0*/  BSYNC B1 ;  /* 0x0000000000017941 */ /* 0x000fea0003800000 */
.L_x_2740:
        /* <DEDUP_REMOVED lines=55> */
.L_x_2747:
[----:B------:R-:W-:Y:S05]  /*5b70*/  BSYNC B2 ;  /* 0x0000000000027941 */ /* 0x000fea0003800000 */
.L_x_2746:
[----:B----4-:R0:W-:Y:S02]  /*5b80*/  ST.E.128 desc[UR60][R44.64], R12 ;  /* 0x0000000c2c007985 */ /* 0x0101e4000c101d3c */
.L_x_2745:
[----:B------:R-:W-:Y:S05]  /*5b90*/  BSYNC B1 ;  /* 0x0000000000017941 */ /* 0x000fea0003800000 */
.L_x_2744:
        /* <DEDUP_REMOVED lines=55> */
.L_x_2751:
[----:B------:R-:W-:Y:S05]  /*5f10*/  BSYNC B2 ;  /* 0x0000000000027941 */ /* 0x000fea0003800000 */
.L_x_2750:
[----:B----4-:R0:W-:Y:S02]  /*5f20*/  ST.E.128 desc[UR60][R40.64], R12 ;  /* 0x0000000c28007985 */ /* 0x0101e4000c101d3c */
.L_x_2749:
[----:B------:R-:W-:Y:S05]  /*5f30*/  BSYNC B1 ;  /* 0x0000000000017941 */ /* 0x000fea0003800000 */
.L_x_2748:
        /* <DEDUP_REMOVED lines=54> */
.L_x_2753:
[----:B------:R-:W-:Y:S05]  /*62a0*/  BSYNC B1 ;  /* 0x0000000000017941 */ /* 0x000fea0003800000 */
.L_x_2752:
[----:B----4-:R0:W-:Y:S01]  /*62b0*/  ST.E.128 desc[UR60][R36.64], R12 ;  /* 0x0000000c24007985 */ /* 0x0101e2000c101d3c */
[----:B------:R-:W-:Y:S05]  /*62c0*/  BRA `(.L_x_2739) ;  /* 0x0000004400787947 */ /* 0x000fea0003800000 */
.L_x_2694:
        /* <DEDUP_REMOVED lines=37> */
.L_x_2755:
[----:B------:R-:W-:Y:S05]  /*6520*/  BSYNC B1 ;  /* 0x0000000000017941 */ /* 0x000fea0003800000 */
.L_x_2754:
        /* <DEDUP_REMOVED lines=31> */
[----:B------:R-:W-:Y:S02]  /*6720*/  PRMT R147, R147, 0x5410, R49 ;  /* 0x0000541093937816 */ /* 0x000fe40000000031 */
[----:B------:R-:W-:Y:S02]  /*6730*/  CS2R R58, SRZ ;  /* 0x00000000003a7805 */ /* 0x000fe4000001ff00 */
[----:B------:R-:W-:Y:S02]  /*6740*/  PRMT R172, R48, 0x7610, R172 ;  /* 0x0000761030ac7816 */ /* 0x000fe400000000ac */
[----:B------:R-:W-:Y:S02]  /*6750*/  CS2R R48, SRZ ;  /* 0x0000000000307805 */ /* 0x000fe4000001ff00 */
[----:B------:R-:W-:-:S02]  /*6760*/  PRMT R148, R148, 0x5410, R52 ;  /* 0x0000541094947816 */ /* 0x000fc40000000034 */
[----:B------:R-:W-:Y:S02]  /*6770*/  CS2R R56, SRZ ;  /* 0x0000000000387805 */ /* 0x000fe4000001ff00 */
[----:B------:R-:W-:Y:S02]  /*6780*/  PRMT R149, R149, 0x5410, R53 ;  /* 0x0000541095957816 */ /* 0x000fe40000000035 */
        /* <DEDUP_REMOVED lines=28> */
.L_x_2757:
[----:B------:R-:W-:Y:S05]  /*6950*/  BSYNC B1 ;  /* 0x0000000000017941 */ /* 0x000fea0003800000 */
.L_x_2756:
        /* <DEDUP_REMOVED lines=15> */
[----:B------:R-:W-:Y:S02]  /*6a50*/  ULDC.64 UR6, c[0x0][0x400] ;  /* 0x0001000000067ab9 */ /* 0x000fe40000000a00 */
        /* <DEDUP_REMOVED lines=17> */
.L_x_2759:
[----:B------:R-:W-:Y:S05]  /*6b70*/  BSYNC B1 ;  /* 0x0000000000017941 */ /* 0x000fea0003800000 */
.L_x_2758:
        /* <DEDUP_REMOVED lines=69> */
.L_x_2760:
[----:B------:R-:W-:Y:S01]  /*6fd0*/  IMAD R89, R212, 0x8, R22 ;  /* 0x00000008d4597824 */ /* 0x000fe200078e0216 */
[----:B------:R-:W-:Y:S01]  /*6fe0*/  SHF.L.U32 R90, R227, 0x1f, RZ ;  /* 0x0000001fe35a7819 */ /* 0x000fe200000006ff */
[----:B------:R-:W0:Y:S01]  /*6ff0*/  LDC R136, c[0x0][0x2f4] ;  /* 0x0000bd00ff887b82 */ /* 0x000e220000000800 */
[----:B------:R-:W-:Y:S02]  /*7000*/  BSSY B1, `(.L_x_2761) ;  /* 0x0000003000017945 */ /* 0x000fe40003800000 */
[----:B------:R-:W1:Y:S02]  /*7010*/  SYNCS.PHASECHK.TRANS64.TRYWAIT P6, [R89+URZ+0x38890], R90 ;  /* 0x0388905a590075a7 */ /* 0x000e6400080c017f */
[----:B-1----:R-:W-:Y:S05]  /*7020*/  @!P6 BRA `(.L_x_2762) ;  /* 0x0000029800b8e947 */ /* 0x002fea0003800000 */
.L_x_3099:
[----:B------:R-:W-:Y:S05]  /*7030*/  BSYNC B1 ;  /* 0x0000000000017941 */ /* 0x000fea0003800000 */
.L_x_2761:
[----:B------:R-:W-:Y:S01]  /*7040*/  UMOV UR4, 0xffffffff ;  /* 0xffffffff00047882 */ /* 0x000fe20000000000 */
[----:B0-----:R-:W-:Y:S02]  /*7050*/  IMAD.IADD R137, R136, 0x1, -R115 ;  /* 0x0000000188897824 */ /* 0x001fe400078e0a73 */
[----:B------:R-:W-:Y:S05]  /*7060*/  BRA.DIV UR4, `(.L_x_2763) ;  /* 0x0000029a04bc7947 */ /* 0x000fea000b800000 */
[----:B------:R0:W2:Y:S04]  /*7070*/  SHFL.IDX PT, R125, R119, RZ, 0x181f ;  /* 0x00181fff777d7589 */ /* 0x0000a800000e0000 */
[----:B------:R0:W3:Y:S02]  /*7080*/  SHFL.IDX PT, R124, R120, RZ, 0x181f ;  /* 0x00181fff787c7589 */ /* 0x0000e400000e0000 */
.L_x_3103:
[----:B------:R-:W-:Y:S04]  /*7090*/  BSSY B1, `(.L_x_2764) ;  /* 0x00000fe000017945 */ /* 0x000fe80003800000 */
[----:B------:R-:W-:Y:S05]  /*70a0*/  @P3 BRA `(.L_x_2765) ;  /* 0x0000000c00f03947 */ /* 0x000fea0003800000 */
[----:B------:R-:W-:Y:S01]  /*70b0*/  ISETP.NE.AND P3, PT, R4, RZ, PT ;  /* 0x000000ff0400720c */ /* 0x000fe20003f65270 */
[----:B------:R-:W-:-:S12]  /*70c0*/  BSSY B2, `(.L_x_2766) ;  /* 0x000007d000027945 */ /* 0x000fd80003800000 */
[----:B------:R-:W-:Y:S05]  /*70d0*/  @!P3 BRA `(.L_x_2767) ;  /* 0x0000000400ecb947 */ /* 0x000fea0003800000 */
[----:B------:R-:W4:Y:S01]  /*70e0*/  LDL R14, [R1+0x50] ;  /* 0x00005000010e7983 */ /* 0x000f220000100800 */
        /* <DEDUP_REMOVED lines=14> */
[----:B------:R-:W-:Y:S02]  /*71d0*/  ISETP.GE.AND P3, PT, R129, R136, PT ;  /* 0x000000888100720c */ /* 0x000fe40003f66270 */
[----:B------:R-:W-:Y:S01]  /*71e0*/  LOP3.LUT R11, R11, R13, RZ, 0x3c, !PT ;  /* 0x0000000d0b0b7212 */ /* 0x000fe200078e3cff */
[----:B------:R-:W-:-:S10]  /*71f0*/  IMAD R13, R212, 0x5000, R134 ;  /* 0x00005000d40d7824 */ /* 0x000fd400078e0286 */
[----:B------:R-:W-:-:S04]  /*7200*/  @!P3 IMAD.WIDE R128, R129, 0x2, R124 ;  /* 0x000000028180b825 */ /* 0x000fc800078e027c */
[----:B----4-:R-:W-:-:S04]  /*7210*/  IMAD R12, R12, 0x1400, R14 ;  /* 0x000014000c0c7824 */ /* 0x010fc800078e020e */
[----:B------:R-:W-:Y:S02]  /*7220*/  IMAD.IADD R11, R12, 0x1, R11 ;  /* 0x000000010c0b7824 */ /* 0x000fe400078e020b */
[----:B------:R-:W-:Y:S02]  /*7230*/  IMAD R12, R13, 0x2, R22 ;  /* 0x000000020d0c7824 */ /* 0x000fe400078e0216 */
[----:B------:R-:W-:-:S04]  /*7240*/  IMAD R11, R212, 0x5000, R11 ;  /* 0x00005000d40b7824 */ /* 0x000fc800078e020b */
[----:B------:R-:W-:Y:S01]  /*7250*/  IMAD R80, R11, 0x2, R22 ;  /* 0x000000020b507824 */ /* 0x000fe200078e0216 */
[----:B------:R-:W2:Y:S05]  /*7260*/  LDS.128 R12, [R12+0x24400] ;  /* 0x024400000c0c7984 */ /* 0x000eaa0000000c00 */
[----:B------:R-:W3:Y:S01]  /*7270*/  LDS.128 R80, [R80+0x24400] ;  /* 0x0244000050507984 */ /* 0x000ee20000000c00 */
[----:B------:R-:W-:Y:S05]  /*7280*/  @P6 BRA `(.L_x_2769) ;  /* 0x0000000400746947 */ /* 0x000fea0003800000 */
[--C-:B------:R-:W-:Y:S01]  /*7290*/  SHF.R.U64 R11, R36, 0x10, R37.reuse ;  /* 0x00000010240b7819 */ /* 0x100fe20000001225 */
[----:B---3--:R-:W-:Y:S01]  /*72a0*/  IMAD.U32 R162, R81, 0x10000, RZ ;  /* 0x0001000051a27824 */ /* 0x008fe200078e00ff */
[----:B------:R-:W-:Y:S01]  /*72b0*/  SHF.R.U32.HI R36, RZ, 0x10, R37 ;  /* 0x00000010ff247819 */ /* 0x000fe20000011625 */
[----:B------:R-:W-:Y:S01]  /*72c0*/  IMAD.U32 R167, R83, 0x10000, RZ ;  /* 0x0001000053a77824 */ /* 0x000fe200078e00ff */
[----:B------:R-:W-:Y:S01]  /*72d0*/  SHF.R.U64 R37, R38, 0x10, R39 ;  /* 0x0000001026257819 */ /* 0x000fe20000001227 */
[----:B--2---:R-:W-:Y:S01]  /*72e0*/  IMAD.U32 R165, R15, 0x10000, RZ ;  /* 0x000100000fa57824 */ /* 0x004fe200078e00ff */
[--C-:B------:R-:W-:Y:S01]  /*72f0*/  SHF.R.U64 R38, R44, 0x10, R45.reuse ;  /* 0x000000102c267819 */ /* 0x100fe2000000122d */
[----:B------:R-:W-:Y:S01]  /*7300*/  IMAD.U32 R164, R14, 0x10000, RZ ;  /* 0x000100000ea47824 */ /* 0x000fe200078e00ff */
        /* <DEDUP_REMOVED lines=23> */
[----:B------:R-:W-:Y:S01]  /*7480*/  PRMT R45, R172, 0x5410, R45 ;  /* 0x00005410ac2d7816 */ /* 0x000fe2000000002d */
[----:B------:R-:W-:-:S02]  /*7490*/  IMAD.U32 R172, R46, 0x10000, RZ ;  /* 0x000100002eac7824 */ /* 0x000fc400078e00ff */
[-C--:B------:R-:W-:Y:S01]  /*74a0*/  FMUL.FTZ R176, R163, R36.reuse ;  /* 0x00000024a3b07220 */ /* 0x080fe20000410000 */
[----:B------:R-:W-:Y:S02]  /*74b0*/  IMAD.U32 R168, R39, 0x10000, RZ ;  /* 0x0001000027a87824 */ /* 0x000fe400078e00ff */
[----:B------:R-:W-:Y:S01]  /*74c0*/  FFMA.FTZ R47, R161, R36, -R174 ;  /* 0x00000024a12f7223 */ /* 0x000fe200000108ae */
[----:B------:R-:W-:Y:S01]  /*74d0*/  FMUL.FTZ R36, R167, R172 ;  /* 0x000000aca7247220 */ /* 0x000fe20000410000 */
[----:B------:R-:W-:Y:S01]  /*74e0*/  FFMA.FTZ R161, R161, R44, R176 ;  /* 0x0000002ca1a17223 */ /* 0x000fe200000100b0 */
        /* <DEDUP_REMOVED lines=55> */
.L_x_2769:
[----:B------:R-:W-:Y:S05]  /*7860*/  BSYNC B3 ;  /* 0x0000000000037941 */ /* 0x000fea0003800000 */
.L_x_2768:
[----:B--2---:R4:W-:Y:S04]  /*7870*/  ST.E.128 desc[UR60][R126.64], R12 ;  /* 0x0000000c7e007985 */ /* 0x0049e8000c101d3c */
[----:B---3--:R4:W-:Y:S02]  /*7880*/  @!P3 ST.E.128 desc[UR60][R128.64], R80 ;  /* 0x000000508000b985 */ /* 0x0089e4000c101d3c */
.L_x_2767:
[----:B------:R-:W-:Y:S05]  /*7890*/  BSYNC B2 ;  /* 0x0000000000027941 */ /* 0x000fea0003800000 */
.L_x_2766:
[----:B------:R-:W-:-:S13]  /*78a0*/  ISETP.NE.AND P3, PT, R25, RZ, PT ;  /* 0x000000ff1900720c */ /* 0x000fda0003f65270 */
[----:B------:R-:W-:Y:S05]  /*78b0*/  @!P3 BRA `(.L_x_2765) ;  /* 0x0000000400ecb947 */ /* 0x000fea0003800000 */
[----:B----4-:R-:W4:Y:S01]  /*78c0*/  LDL R15, [R1+0x50] ;  /* 0x00005000010f7983 */ /* 0x010f220000100800 */
        /* <DEDUP_REMOVED lines=15> */
[----:B------:R-:W-:-:S11]  /*79c0*/  LOP3.LUT R12, R12, R14, RZ, 0x3c, !PT ;  /* 0x0000000e0c0c7212 */ /* 0x000fd600078e3cff */
[----:B------:R-:W-:-:S04]  /*79d0*/  @!P3 IMAD.WIDE R124, R11, 0x2, R124 ;  /* 0x000000020b7cb825 */ /* 0x000fc800078e027c */
[----:B----4-:R-:W-:-:S04]  /*79e0*/  IMAD R13, R13, 0x1400, R15 ;  /* 0x000014000d0d7824 */ /* 0x010fc800078e020f */
[----:B------:R-:W-:Y:S02]  /*79f0*/  IMAD.IADD R15, R13, 0x1, R12 ;  /* 0x000000010d0f7824 */ /* 0x000fe400078e020c */
[C---:B------:R-:W-:Y:S02]  /*7a00*/  IMAD R13, R212.reuse, 0x5000, R133 ;  /* 0x00005000d40d7824 */ /* 0x040fe400078e0285 */
[----:B------:R-:W-:Y:S02]  /*7a10*/  IMAD R15, R212, 0x5000, R15 ;  /* 0x00005000d40f7824 */ /* 0x000fe400078e020f */
[--C-:B------:R-:W-:Y:S02]  /*7a20*/  IMAD R13, R13, 0x2, R22.reuse ;  /* 0x000000020d0d7824 */ /* 0x100fe400078e0216 */
[----:B------:R-:W-:-:S04]  /*7a30*/  IMAD R36, R15, 0x2, R22 ;  /* 0x000000020f247824 */ /* 0x000fc800078e0216 */
[----:B------:R-:W2:Y:S04]  /*7a40*/  LDS.128 R12, [R13+0x24400] ;  /* 0x024400000d0c7984 */ /* 0x000ea80000000c00 */
        /* <DEDUP_REMOVED lines=11> */
[----:B------:R-:W-:-:S02]  /*7b00*/  PRMT R32, R143, 0x5432, R32 ;  /* 0x000054328f207816 */ /* 0x000fc40000000020 */
[----:B------:R-:W-:Y:S02]  /*7b10*/  PRMT R40, R145, 0x5432, R40 ;  /* 0x0000543291287816 */ /* 0x000fe40000000028 */
[--C-:B------:R-:W-:Y:S01]  /*7b20*/  SHF.R.U64 R41, R42, 0x10, R43.reuse ;  /* 0x000000102a297819 */ /* 0x100fe2000000122b */
[----:B------:R-:W-:Y:S01]  /*7b30*/  IMAD.U32 R162, R32, 0x10000, RZ ;  /* 0x0001000020a27824 */ /* 0x000fe200078e00ff */
[C---:B------:R-:W-:Y:S01]  /*7b40*/  LOP3.LUT R127, R40.reuse, 0xffff0000, RZ, 0xc0, !PT ;  /* 0xffff0000287f7812 */ /* 0x040fe200078ec0ff */
[----:B------:R-:W-:Y:S01]  /*7b50*/  IMAD.U32 R128, R40, 0x10000, RZ ;  /* 0x0001000028807824 */ /* 0x000fe200078e00ff */
[----:B------:R-:W-:Y:S01]  /*7b60*/  SHF.R.U32.HI R42, RZ, 0x10, R43 ;  /* 0x00000010ff2a7819 */ /* 0x000fe2000001162b */
[C---:B------:R-:W-:Y:S01]  /*7b70*/  FMUL.FTZ R40, R47.reuse, R162 ;  /* 0x000000a22f287220 */ /* 0x040fe20000410000 */
[----:B------:R-:W-:Y:S01]  /*7b80*/  SHF.R.U32.HI R35, RZ, 0x10, R35 ;  /* 0x00000010ff237819 */ /* 0x000fe20000011623 */
[----:B------:R-:W-:Y:S01]  /*7b90*/  FMUL.FTZ R164, R47, R128 ;  /* 0x000000802fa47220 */ /* 0x000fe20000410000 */
[----:B------:R-:W-:Y:S01]  /*7ba0*/  LOP3.LUT R80, R37, 0xffff0000, RZ, 0xc0, !PT ;  /* 0xffff000025507812 */ /* 0x000fe200078ec0ff */
[C---:B------:R-:W-:Y:S01]  /*7bb0*/  IMAD.U32 R43, R13.reuse, 0x10000, RZ ;  /* 0x000100000d2b7824 */ /* 0x040fe200078e00ff */
[----:B------:R-:W-:Y:S01]  /*7bc0*/  LOP3.LUT R47, R32, 0xffff0000, RZ, 0xc0, !PT ;  /* 0xffff0000202f7812 */ /* 0x000fe200078ec0ff */
[----:B------:R-:W-:Y:S01]  /*7bd0*/  IMAD.U32 R37, R36, 0x10000, RZ ;  /* 0x0001000024257824 */ /* 0x000fe200078e00ff */
[----:B------:R-:W-:Y:S01]  /*7be0*/  PRMT R42, R142, 0x5432, R42 ;  /* 0x000054328e2a7816 */ /* 0x000fe2000000002a */
[C---:B------:R-:W-:Y:S01]  /*7bf0*/  FMUL.FTZ R161, R80.reuse, R127 ;  /* 0x0000007f50a17220 */ /* 0x040fe20000410000 */
[----:B------:R-:W-:Y:S01]  /*7c00*/  LOP3.LUT R46, R13, 0xffff0000, RZ, 0xc0, !PT ;  /* 0xffff00000d2e7812 */ /* 0x000fe200078ec0ff */
[----:B------:R-:W-:Y:S01]  /*7c10*/  FMUL.FTZ R163, R80, R47 ;  /* 0x0000002f50a37220 */ /* 0x000fe20000410000 */
[----:B------:R-:W-:Y:S01]  /*7c20*/  PRMT R35, R187, 0x5410, R35 ;  /* 0x00005410bb237816 */ /* 0x000fe20000000023 */
[C---:B------:R-:W-:Y:S01]  /*7c30*/  FFMA.FTZ R164, R43.reuse, R162, -R164 ;  /* 0x000000a22ba47223 */ /* 0x040fe200000108a4 */
[----:B------:R-:W-:Y:S01]  /*7c40*/  PRMT R34, R144, 0x5432, R34 ;  /* 0x0000543290227816 */ /* 0x000fe20000000022 */
[----:B------:R-:W-:Y:S01]  /*7c50*/  IMAD.U32 R129, R42, 0x10000, RZ ;  /* 0x000100002a817824 */ /* 0x000fe200078e00ff */
[----:B------:R-:W-:Y:S01]  /*7c60*/  PRMT R11, R190, 0x5410, R11 ;  /* 0x00005410be0b7816 */ /* 0x000fe2000000000b */
[----:B------:R-:W-:Y:S01]  /*7c70*/  FFMA.FTZ R40, R43, R128, R40 ;  /* 0x000000802b287223 */ /* 0x000fe20000010028 */
[----:B------:R-:W-:-:S02]  /*7c80*/  IMAD.U32 R43, R35, 0x10000, RZ ;  /* 0x00010000232b7824 */ /* 0x000fc400078e00ff */
[C---:B------:R-:W-:Y:S01]  /*7c90*/  FFMA.FTZ R161, R46.reuse, R47, -R161 ;  /* 0x0000002f2ea17223 */ /* 0x040fe200000108a1 */
[----:B------:R-:W-:Y:S01]  /*7ca0*/  FFMA.FTZ R163, R46, R127, R163 ;  /* 0x0000007f2ea37223 */ /* 0x000fe200000100a3 */
[----:B------:R-:W-:Y:S02]  /*7cb0*/  IMAD.U32 R46, R34, 0x10000, RZ ;  /* 0x00010000222e7824 */ /* 0x000fe400078e00ff */
[C---:B------:R-:W-:Y:S01]  /*7cc0*/  FMUL.FTZ R47, R126.reuse, R129 ;  /* 0x000000817e2f7220 */ /* 0x040fe20000410000 */
        /* <DEDUP_REMOVED lines=8> */
[C---:B------:R-:W-:Y:S01]  /*7d50*/  FMUL.FTZ R34, R37.reuse, R46 ;  /* 0x0000002e25227220 */ /* 0x040fe20000410000 */
[----:B------:R-:W-:Y:S01]  /*7d60*/  LOP3.LUT R36, R36, 0xffff0000, RZ, 0xc0, !PT ;  /* 0xffff000024247812 */ /* 0x000fe200078ec0ff */
[----:B------:R-:W-:Y:S01]  /*7d70*/  FMUL.FTZ R37, R37, R32 ;  /* 0x0000002025257220 */ /* 0x000fe20000410000 */
[----:B------:R-:W-:Y:S01]  /*7d80*/  PRMT R41, R189, 0x5410, R41 ;  /* 0x00005410bd297816 */ /* 0x000fe20000000029 */
[----:B------:R-:W-:Y:S01]  /*7d90*/  FFMA.FTZ R126, R82, R129, R126 ;  /* 0x00000081527e7223 */ /* 0x000fe2000001007e */
[----:B------:R-:W-:Y:S01]  /*7da0*/  LOP3.LUT R11, R11, 0xffff0000, RZ, 0xc0, !PT ;  /* 0xffff00000b0b7812 */ /* 0x000fe200078ec0ff */
[C---:B------:R-:W-:Y:S01]  /*7db0*/  FMUL.FTZ R128, R39.reuse, R42 ;  /* 0x0000002a27807220 */ /* 0x040fe20000410000 */
[----:B------:R-:W-:Y:S01]  /*7dc0*/  PRMT R33, R188, 0x5410, R33 ;  /* 0x00005410bc217816 */ /* 0x000fe20000000021 */
[----:B------:R-:W-:Y:S01]  /*7dd0*/  FMUL.FTZ R82, R39, R80 ;  /* 0x0000005027527220 */ /* 0x000fe20000410000 */
[----:B------:R-:W-:Y:S01]  /*7de0*/  LOP3.LUT R12, R12, 0xffff0000, RZ, 0xc0, !PT ;  /* 0xffff00000c0c7812 */ /* 0x000fe200078ec0ff */
[----:B------:R-:W-:Y:S01]  /*7df0*/  FFMA.FTZ R32, R13, R32, -R34 ;  /* 0x000000200d207223 */ /* 0x000fe20000010822 */
[----:B------:R-:W-:Y:S01]  /*7e00*/  LOP3.LUT R15, R15, 0xffff0000, RZ, 0xc0, !PT ;  /* 0xffff00000f0f7812 */ /* 0x000fe200078ec0ff */
[----:B------:R-:W-:Y:S01]  /*7e10*/  FMUL.FTZ R39, R36, R35 ;  /* 0x0000002324277220 */ /* 0x000fe20000410000 */
[----:B------:R-:W-:Y:S01]  /*7e20*/  LOP3.LUT R83, R14, 0xffff0000, RZ, 0xc0, !PT ;  /* 0xffff00000e537812 */ /* 0x000fe200078ec0ff */
[----:B------:R-:W-:Y:S01]  /*7e30*/  FFMA.FTZ R13, R13, R46, R37 ;  /* 0x0000002e0d0d7223 */ /* 0x000fe20000010025 */
[----:B------:R-:W-:-:S02]  /*7e40*/  IMAD.U32 R14, R38, 0x10000, RZ ;  /* 0x00010000260e7824 */ /* 0x000fc400078e00ff */
[-C--:B------:R-:W-:Y:S01]  /*7e50*/  FMUL.FTZ R37, R36, R11.reuse ;  /* 0x0000000b24257220 */ /* 0x080fe20000410000 */
[----:B------:R-:W-:Y:S01]  /*7e60*/  IMAD.U32 R34, R41, 0x10000, RZ ;  /* 0x0001000029227824 */ /* 0x000fe200078e00ff */
[----:B------:R-:W-:Y:S01]  /*7e70*/  LOP3.LUT R38, R38, 0xffff0000, RZ, 0xc0, !PT ;  /* 0xffff000026267812 */ /* 0x000fe200078ec0ff */
[----:B------:R-:W-:Y:S01]  /*7e80*/  IMAD.U32 R36, R33, 0x10000, RZ ;  /* 0x0001000021247824 */ /* 0x000fe200078e00ff */
[----:B------:R-:W-:Y:S01]  /*7e90*/  LOP3.LUT R41, R41, 0xffff0000, RZ, 0xc0, !PT ;  /* 0xffff000029297812 */ /* 0x000fe200078ec0ff */
[----:B------:R-:W-:Y:S01]  /*7ea0*/  FFMA.FTZ R80, R15, R80, -R128 ;  /* 0x000000500f507223 */ /* 0x000fe20000010880 */
[----:B------:R-:W-:Y:S01]  /*7eb0*/  LOP3.LUT R33, R33, 0xffff0000, RZ, 0xc0, !PT ;  /* 0xffff000021217812 */ /* 0x000fe200078ec0ff */
[C---:B------:R-:W-:Y:S01]  /*7ec0*/  FFMA.FTZ R11, R12.reuse, R11, -R39 ;  /* 0x0000000b0c0b7223 */ /* 0x040fe20000010827 */
[----:B------:R-:W-:Y:S01]  /*7ed0*/  FFMA.FTZ R15, R15, R42, R82 ;  /* 0x0000002a0f0f7223 */ /* 0x000fe20000010052 */
        /* <DEDUP_REMOVED lines=19> */
[----:B------:R-:W-:Y:S01]  /*8010*/  F2FP.BF16.F32.PACK_AB R37, R163, R40 ;  /* 0x00000028a325723e */ /* 0x000fe200000010ff */
[----:B------:R-:W-:-:S02]  /*8020*/  IMAD.MOV.U32 R15, RZ, RZ, R47 ;  /* 0x000000ffff0f7224 */ /* 0x000fc400078e002f */
[----:B------:R-:W-:-:S07]  /*8030*/  IMAD.MOV.U32 R38, RZ, RZ, R34 ;  /* 0x000000ffff267224 */ /* 0x000fce00078e0022 */
.L_x_2771:
[----:B------:R-:W-:Y:S05]  /*8040*/  BSYNC B2 ;  /* 0x0000000000027941 */ /* 0x000fea0003800000 */
.L_x_2770:
[----:B--2---:R2:W-:Y:S04]  /*8050*/  ST.E.128 desc[UR60][R44.64], R12 ;  /* 0x0000000c2c007985 */ /* 0x0045e8000c101d3c */
[----:B---3--:R2:W-:Y:S02]  /*8060*/  @!P3 ST.E.128 desc[UR60][R124.64], R36 ;  /* 0x000000247c00b985 */ /* 0x0085e4000c101d3c */
.L_x_2765:
[----:B------:R-:W-:Y:S05]  /*8070*/  BSYNC B1 ;  /* 0x0000000000017941 */ /* 0x000fea0003800000 */
.L_x_2764:
[----:B------:R-:W-:-:S03]  /*8080*/  UMOV UR4, 0xffffffff ;  /* 0xffffffff00047882 */ /* 0x000fc60000000000 */
[----:B------:R-:W-:Y:S05]  /*8090*/  BRA.DIV UR4, `(.L_x_2772) ;  /* 0x0000028a04fc7947 */ /* 0x000fea000b800000 */
[----:B--2---:R2:W0:Y:S04]  /*80a0*/  SHFL.IDX PT, R37, R119, 0x1, 0x181f ;  /* 0x00381f0077257f89 */ /* 0x00442800000e0000 */
[----:B------:R2:W0:Y:S02]  /*80b0*/  SHFL.IDX PT, R36, R120, 0x1, 0x181f ;  /* 0x00381f0078247f89 */ /* 0x00042400000e0000 */
.L_x_3107:
[----:B------:R-:W-:Y:S04]  /*80c0*/  BSSY B1, `(.L_x_2773) ;  /* 0x000010a000017945 */ /* 0x000fe80003800000 */
[----:B------:R-:W-:Y:S05]  /*80d0*/  @P4 BRA `(.L_x_2774) ;  /* 0x0000001000204947 */ /* 0x000fea0003800000 */
[----:B------:R-:W-:Y:S01]  /*80e0*/  ISETP.NE.AND P3, PT, R4, RZ, PT ;  /* 0x000000ff0400720c */ /* 0x000fe20003f65270 */
[----:B------:R-:W-:-:S12]  /*80f0*/  BSSY B2, `(.L_x_2775) ;  /* 0x0000084000027945 */ /* 0x000fd80003800000 */
[----:B------:R-:W-:Y:S05]  /*8100*/  @!P3 BRA `(.L_x_2776) ;  /* 0x000000080008b947 */ /* 0x000fea0003800000 */
[----:B----4-:R-:W4:Y:S01]  /*8110*/  LDL R14, [R1+0x64] ;  /* 0x00006400010e7983 */ /* 0x010f220000100800 */
[----:B------:R-:W-:Y:S01]  /*8120*/  SEL R11, R115, R137, !P2 ;  /* 0x00000089730b7207 */ /* 0x000fe20005000000 */
[----:B------:R-:W-:Y:S01]  /*8130*/  VIADD R13, R220, 0x20 ;  /* 0x00000020dc0d7836 */ /* 0x000fe20000000000 */
[----:B0-----:R-:W-:Y:S01]  /*8140*/  LEA R38, P4, R10, R36, 0x1 ;  /* 0x000000240a267211 */ /* 0x001fe200078808ff */
        /* <DEDUP_REMOVED lines=14> */
[----:B------:R-:W-:-:S02]  /*8230*/  ISETP.GE.AND P4, PT, R16, R114, PT ;  /* 0x000000721000720c */ /* 0x000fc40003f86270 */
        /* <DEDUP_REMOVED lines=10> */
[----:B------:R-:W-:-:S03]  /*82e0*/  IMAD R32, R13, 0x2, R22 ;  /* 0x000000020d207824 */ /* 0x000fc600078e0216 */
[----:B------:R0:W4:Y:S04]  /*82f0*/  LDS.128 R12, [R11+0x24400] ;  /* 0x024400000b0c7984 */ /* 0x0001280000000c00 */
[----:B------:R-:W0:Y:S01]  /*8300*/  LDS.128 R32, [R32+0x24400] ;  /* 0x0244000020207984 */ /* 0x000e220000000c00 */
[----:B------:R-:W-:Y:S05]  /*8310*/  @P4 BRA `(.L_x_2778) ;  /* 0x0000000400784947 */ /* 0x000fea0003800000 */
[--C-:B------:R-:W-:Y:S01]  /*8320*/  SHF.R.U64 R43, R60, 0x10, R61.reuse ;  /* 0x000000103c2b7819 */ /* 0x100fe2000000123d */
[----:B0-----:R-:W-:Y:S01]  /*8330*/  IMAD.U32 R47, R33, 0x10000, RZ ;  /* 0x00010000212f7824 */ /* 0x001fe200078e00ff */
[----:B------:R-:W-:Y:S01]  /*8340*/  SHF.R.U32.HI R61, RZ, 0x10, R61 ;  /* 0x00000010ff3d7819 */ /* 0x000fe2000001163d */
[----:B----4-:R-:W-:Y:S01]  /*8350*/  IMAD.U32 R44, R13, 0x10000, RZ ;  /* 0x000100000d2c7824 */ /* 0x010fe200078e00ff */
[--C-:B------:R-:W-:Y:S01]  /*8360*/  SHF.R.U64 R42, R52, 0x10, R53.reuse ;  /* 0x00000010342a7819 */ /* 0x100fe20000001235 */
[----:B------:R-:W-:Y:S01]  /*8370*/  IMAD.U32 R80, R35, 0x10000, RZ ;  /* 0x0001000023507824 */ /* 0x000fe200078e00ff */
[----:B------:R-:W-:Y:S01]  /*8380*/  SHF.R.U32.HI R52, RZ, 0x10, R53 ;  /* 0x00000010ff347819 */ /* 0x000fe20000011635 */
[----:B------:R-:W-:Y:S01]  /*8390*/  IMAD.U32 R60, R15, 0x10000, RZ ;  /* 0x000100000f3c7824 */ /* 0x000fe200078e00ff */
[----:B------:R-:W-:Y:S02]  /*83a0*/  PRMT R182, R182, 0x5410, R61 ;  /* 0x00005410b6b67816 */ /* 0x000fe4000000003d */
[----:B------:R-:W-:-:S02]  /*83b0*/  SHF.R.U64 R11, R54, 0x10, R55 ;  /* 0x00000010360b7819 */ /* 0x000fc40000001237 */
[--C-:B------:R-:W-:Y:S02]  /*83c0*/  SHF.R.U64 R45, R62, 0x10, R63.reuse ;  /* 0x000000103e2d7819 */ /* 0x100fe4000000123f */
[----:B------:R-:W-:Y:S02]  /*83d0*/  PRMT R185, R185, 0x5410, R52 ;  /* 0x00005410b9b97816 */ /* 0x000fe40000000034 */
[----:B------:R-:W-:Y:S02]  /*83e0*/  SHF.R.U32.HI R62, RZ, 0x10, R63 ;  /* 0x00000010ff3e7819 */ /* 0x000fe4000001163f */
[----:B------:R-:W-:Y:S01]  /*83f0*/  PRMT R183, R183, 0x5410, R42 ;  /* 0x00005410b7b77816 */ /* 0x000fe2000000002a */
[----:B------:R-:W-:Y:S01]  /*8400*/  IMAD.U32 R42, R182, 0x10000, RZ ;  /* 0x00010000b62a7824 */ /* 0x000fe200078e00ff */
[----:B------:R-:W-:Y:S01]  /*8410*/  SHF.R.U32.HI R54, RZ, 0x10, R55 ;  /* 0x00000010ff367819 */ /* 0x000fe20000011637 */
[----:B------:R-:W-:Y:S01]  /*8420*/  IMAD.U32 R55, R14, 0x10000, RZ ;  /* 0x000100000e377824 */ /* 0x000fe200078e00ff */
[----:B------:R-:W-:Y:S01]  /*8430*/  PRMT R184, R184, 0x5410, R11 ;  /* 0x00005410b8b87816 */ /* 0x000fe2000000000b */
[----:B------:R-:W-:Y:S01]  /*8440*/  IMAD.U32 R11, R185, 0x10000, RZ ;  /* 0x00010000b90b7824 */ /* 0x000fe200078e00ff */
[----:B------:R-:W-:Y:S01]  /*8450*/  PRMT R180, R180, 0x5410, R45 ;  /* 0x00005410b4b47816 */ /* 0x000fe2000000002d */
[-C--:B------:R-:W-:Y:S01]  /*8460*/  FMUL.FTZ R45, R47, R42.reuse ;  /* 0x0000002a2f2d7220 */ /* 0x080fe20000410000 */
[----:B------:R-:W-:Y:S01]  /*8470*/  PRMT R181, R181, 0x5410, R62 ;  /* 0x00005410b5b57816 */ /* 0x000fe2000000003e */
[-C--:B------:R-:W-:Y:S01]  /*8480*/  FMUL.FTZ R61, R47, R11.reuse ;  /* 0x0000000b2f3d7220 */ /* 0x080fe20000410000 */
[----:B------:R-:W-:Y:S01]  /*8490*/  PRMT R179, R179, 0x5410, R54 ;  /* 0x00005410b3b37816 */ /* 0x000fe20000000036 */
[----:B------:R-:W-:Y:S01]  /*84a0*/  FFMA.FTZ R11, R44, R11, -R45 ;  /* 0x0000000b2c0b7223 */ /* 0x000fe2000001082d */
[----:B------:R-:W-:Y:S01]  /*84b0*/  PRMT R186, R186, 0x5410, R43 ;  /* 0x00005410baba7816 */ /* 0x000fe2000000002b */
[----:B------:R-:W-:Y:S01]  /*84c0*/  IMAD.U32 R47, R181, 0x10000, RZ ;  /* 0x00010000b52f7824 */ /* 0x000fe200078e00ff */
[----:B------:R-:W-:Y:S01]  /*84d0*/  LOP3.LUT R53, R33, 0xffff0000, RZ, 0xc0, !PT ;  /* 0xffff000021357812 */ /* 0x000fe200078ec0ff */
[----:B------:R-:W-:Y:S01]  /*84e0*/  IMAD.U32 R45, R179, 0x10000, RZ ;  /* 0x00010000b32d7824 */ /* 0x000fe200078e00ff */
[----:B------:R-:W-:Y:S01]  /*84f0*/  LOP3.LUT R43, R182, 0xffff0000, RZ, 0xc0, !PT ;  /* 0xffff0000b62b7812 */ /* 0x000fe200078ec0ff */
[----:B------:R-:W-:Y:S01]  /*8500*/  FFMA.FTZ R44, R44, R42, R61 ;  /* 0x0000002a2c2c7223 */ /* 0x000fe2000001003d */
[----:B------:R-:W-:Y:S01]  /*8510*/  LOP3.LUT R185, R185, 0xffff0000, RZ, 0xc0, !PT ;  /* 0xffff0000b9b97812 */ /* 0x000fe200078ec0ff */
[C---:B------:R-:W-:Y:S01]  /*8520*/  FMUL.FTZ R61, R80.reuse, R47 ;  /* 0x0000002f503d7220 */ /* 0x040fe20000410000 */
[----:B------:R-:W-:Y:S01]  /*8530*/  LOP3.LUT R46, R13, 0xffff0000, RZ, 0xc0, !PT ;  /* 0xffff00000d2e7812 */ /* 0x000fe200078ec0ff */
[----:B------:R-:W-:Y:S01]  /*8540*/  FMUL.FTZ R81, R53, R43 ;  /* 0x0000002b35517220 */ /* 0x000fe20000410000 */
[----:B------:R-:W-:Y:S01]  /*8550*/  LOP3.LUT R35, R35, 0xffff0000, RZ, 0xc0, !PT ;  /* 0xffff000023237812 */ /* 0x000fe200078ec0ff */
[----:B------:R-:W-:Y:S01]  /*8560*/  FMUL.FTZ R53, R53, R185 ;  /* 0x000000b935357220 */ /* 0x000fe20000410000 */
        /* <DEDUP_REMOVED lines=13> */
[----:B------:R-:W-:Y:S01]  /*8640*/  IMAD.U32 R54, R183, 0x10000, RZ ;  /* 0x00010000b7367824 */ /* 0x000fe200078e00ff */
[----:B------:R-:W-:Y:S01]  /*8650*/  LOP3.LUT R32, R32, 0xffff0000, RZ, 0xc0, !PT ;  /* 0xffff000020207812 */ /* 0x000fe200078ec0ff */
[----:B------:R-:W-:Y:S02]  /*8660*/  IMAD.U32 R13, R12, 0x10000, RZ ;  /* 0x000100000c0d7824 */ /* 0x000fe400078e00ff */
[C---:B------:R-:W-:Y:S01]  /*8670*/  FMUL.FTZ R80, R33.reuse, R62 ;  /* 0x0000003e21507220 */ /* 0x040fe20000410000 */
[----:B------:R-:W-:Y:S01]  /*8680*/  FMUL.FTZ R47, R33, R54 ;  /* 0x00000036212f7220 */ /* 0x000fe20000410000 */
[----:B------:R-:W-:Y:S01]  /*8690*/  LOP3.LUT R35, R186, 0xffff0000, RZ, 0xc0, !PT ;  /* 0xffff0000ba237812 */ /* 0x000fe200078ec0ff */
[----:B------:R-:W-:Y:S01]  /*86a0*/  FFMA.FTZ R15, R15, R52, R82 ;  /* 0x000000340f0f7223 */ /* 0x000fe20000010052 */
[----:B------:R-:W-:Y:S01]  /*86b0*/  LOP3.LUT R183, R183, 0xffff0000, RZ, 0xc0, !PT ;  /* 0xffff0000b7b77812 */ /* 0x000fe200078ec0ff */
[C---:B------:R-:W-:Y:S01]  /*86c0*/  FFMA.FTZ R33, R13.reuse, R54, -R80 ;  /* 0x000000360d217223 */ /* 0x040fe20000010850 */
[----:B------:R-:W-:Y:S01]  /*86d0*/  LOP3.LUT R63, R14, 0xffff0000, RZ, 0xc0, !PT ;  /* 0xffff00000e3f7812 */ /* 0x000fe200078ec0ff */
[----:B------:R-:W-:Y:S01]  /*86e0*/  FFMA.FTZ R13, R13, R62, R47 ;  /* 0x0000003e0d0d7223 */ /* 0x000fe2000001002f */
[C---:B------:R-:W-:Y:S01]  /*86f0*/  IMAD.U32 R14, R34.reuse, 0x10000, RZ ;  /* 0x00010000220e7824 */ /* 0x040fe200078e00ff */
[----:B------:R-:W-:Y:S01]  /*8700*/  LOP3.LUT R34, R34, 0xffff0000, RZ, 0xc0, !PT ;  /* 0xffff000022227812 */ /* 0x000fe200078ec0ff */
[C---:B------:R-:W-:Y:S01]  /*8710*/  IMAD.U32 R47, R180.reuse, 0x10000, RZ ;  /* 0x00010000b42f7824 */ /* 0x040fe200078e00ff */
[----:B------:R-:W-:Y:S01]  /*8720*/  LOP3.LUT R180, R180, 0xffff0000, RZ, 0xc0, !PT ;  /* 0xffff0000b4b47812 */ /* 0x000fe200078ec0ff */
[----:B------:R-:W-:Y:S01]  /*8730*/  FMUL.FTZ R53, R32, R35 ;  /* 0x0000002320357220 */ /* 0x000fe20000410000 */
[----:B------:R-:W-:Y:S01]  /*8740*/  LOP3.LUT R12, R12, 0xffff0000, RZ, 0xc0, !PT ;  /* 0xffff00000c0c7812 */ /* 0x000fe200078ec0ff */
[----:B------:R-:W-:Y:S01]  /*8750*/  FMUL.FTZ R61, R32, R183 ;  /* 0x000000b7203d7220 */ /* 0x000fe20000410000 */
[C---:B------:R-:W-:Y:S01]  /*8760*/  IMAD.U32 R32, R184.reuse, 0x10000, RZ ;  /* 0x00010000b8207824 */ /* 0x040fe200078e00ff */
[----:B------:R-:W-:Y:S01]  /*8770*/  LOP3.LUT R184, R184, 0xffff0000, RZ, 0xc0, !PT ;  /* 0xffff0000b8b87812 */ /* 0x000fe200078ec0ff */
[----:B------:R-:W-:Y:S01]  /*8780*/  FMUL.FTZ R54, R14, R47 ;  /* 0x0000002f0e367220 */ /* 0x000fe20000410000 */
[----:B------:R-:W-:Y:S01]  /*8790*/  FMUL.FTZ R62, R34, R180 ;  /* 0x000000b4223e7220 */ /* 0x000fe20000410000 */
[C---:B------:R-:W-:Y:S01]  /*87a0*/  FFMA.FTZ R52, R12.reuse, R183, -R53 ;  /* 0x000000b70c347223 */ /* 0x040fe20000010835 */
        /* <DEDUP_REMOVED lines=21> */
.L_x_2778:
[----:B------:R-:W-:Y:S05]  /*8900*/  BSYNC B3 ;  /* 0x0000000000037941 */ /* 0x000fea0003800000 */
.L_x_2777:
[----:B----4-:R4:W-:Y:S04]  /*8910*/  ST.E.128 desc[UR60][R38.64], R12 ;  /* 0x0000000c26007985 */ /* 0x0109e8000c101d3c */
[----:B0-----:R4:W-:Y:S02]  /*8920*/  @!P3 ST.E.128 desc[UR60][R40.64], R32 ;  /* 0x000000202800b985 */ /* 0x0019e4000c101d3c */
.L_x_2776:
[----:B------:R-:W-:Y:S05]  /*8930*/  BSYNC B2 ;  /* 0x0000000000027941 */ /* 0x000fea0003800000 */
.L_x_2775:
[----:B------:R-:W-:-:S13]  /*8940*/  ISETP.NE.AND P3, PT, R25, RZ, PT ;  /* 0x000000ff1900720c */ /* 0x000fda0003f65270 */
[----:B------:R-:W-:Y:S05]  /*8950*/  @!P3 BRA `(.L_x_2774) ;  /* 0x000000080000b947 */ /* 0x000fea0003800000 */
[----:B----4-:R-:W4:Y:S01]  /*8960*/  LDL R14, [R1+0x64] ;  /* 0x00006400010e7983 */ /* 0x010f220000100800 */
[----:B------:R-:W-:Y:S01]  /*8970*/  SEL R11, R115, R137, !P1 ;  /* 0x00000089730b7207 */ /* 0x000fe20004800000 */
[C---:B------:R-:W-:Y:S01]  /*8980*/  VIADD R13, R220.reuse, 0x20 ;  /* 0x00000020dc0d7836 */ /* 0x040fe20000000000 */
        /* <DEDUP_REMOVED lines=34> */
[----:B------:R-:W-:Y:S01]  /*8bb0*/  SHF.R.U32.HI R60, RZ, 0x10, R49 ;  /* 0x00000010ff3c7819 */ /* 0x000fe20000011631 */
[----:B------:R-:W-:Y:S01]  /*8bc0*/  IMAD.U32 R42, R13, 0x10000, RZ ;  /* 0x000100000d2a7824 */ /* 0x000fe200078e00ff */
[----:B------:R-:W-:Y:S01]  /*8bd0*/  PRMT R178, R178, 0x5410, R57 ;  /* 0x00005410b2b27816 */ /* 0x000fe20000000039 */
[----:B------:R-:W-:Y:S01]  /*8be0*/  IMAD.U32 R40, R12, 0x10000, RZ ;  /* 0x000100000c287824 */ /* 0x000fe200078e00ff */
[----:B------:R-:W-:Y:S01]  /*8bf0*/  SHF.R.U64 R53, R48, 0x10, R49 ;  /* 0x0000001030357819 */ /* 0x000fe20000001231 */
[----:B------:R-:W-:Y:S01]  /*8c00*/  IMAD.U32 R48, R35, 0x10000, RZ ;  /* 0x0001000023307824 */ /* 0x000fe200078e00ff */
[----:B------:R-:W-:Y:S01]  /*8c10*/  SHF.R.U64 R49, R50, 0x10, R51 ;  /* 0x0000001032317819 */ /* 0x000fe20000001233 */
[----:B------:R-:W-:Y:S01]  /*8c20*/  IMAD.U32 R11, R14, 0x10000, RZ ;  /* 0x000100000e0b7824 */ /* 0x000fe200078e00ff */
[----:B------:R-:W-:-:S02]  /*8c30*/  PRMT R171, R171, 0x5410, R60 ;  /* 0x00005410abab7816 */ /* 0x000fc4000000003c */
[--C-:B------:R-:W-:Y:S02]  /*8c40*/  SHF.R.U64 R50, R58, 0x10, R59.reuse ;  /* 0x000000103a327819 */ /* 0x100fe4000000123b */
[----:B------:R-:W-:Y:S01]  /*8c50*/  LOP3.LUT R43, R35, 0xffff0000, RZ, 0xc0, !PT ;  /* 0xffff0000232b7812 */ /* 0x000fe200078ec0ff */
[----:B------:R-:W-:Y:S01]  /*8c60*/  IMAD.U32 R35, R178, 0x10000, RZ ;  /* 0x00010000b2237824 */ /* 0x000fe200078e00ff */
[----:B------:R-:W-:Y:S02]  /*8c70*/  SHF.R.U32.HI R58, RZ, 0x10, R59 ;  /* 0x00000010ff3a7819 */ /* 0x000fe4000001163b */
[----:B------:R-:W-:Y:S02]  /*8c80*/  SHF.R.U32.HI R54, RZ, 0x10, R51 ;  /* 0x00000010ff367819 */ /* 0x000fe40000011633 */
[----:B------:R-:W-:Y:S01]  /*8c90*/  LOP3.LUT R41, R15, 0xffff0000, RZ, 0xc0, !PT ;  /* 0xffff00000f297812 */ /* 0x000fe200078ec0ff */
[----:B------:R-:W-:Y:S01]  /*8ca0*/  IMAD.U32 R15, R171, 0x10000, RZ ;  /* 0x00010000ab0f7824 */ /* 0x000fe200078e00ff */
[----:B------:R-:W-:Y:S01]  /*8cb0*/  PRMT R158, R158, 0x5410, R49 ;  /* 0x000054109e9e7816 */ /* 0x000fe20000000031 */
[C---:B------:R-:W-:Y:S01]  /*8cc0*/  FMUL.FTZ R49, R46.reuse, R35 ;  /* 0x000000232e317220 */ /* 0x040fe20000410000 */
[----:B------:R-:W-:Y:S01]  /*8cd0*/  PRMT R175, R175, 0x5410, R58 ;  /* 0x00005410afaf7816 */ /* 0x000fe2000000003a */
[-C--:B------:R-:W-:Y:S01]  /*8ce0*/  FMUL.FTZ R51, R46, R15.reuse ;  /* 0x0000000f2e337220 */ /* 0x080fe20000410000 */
[----:B------:R-:W-:Y:S01]  /*8cf0*/  PRMT R159, R159, 0x5410, R54 ;  /* 0x000054109f9f7816 */ /* 0x000fe20000000036 */
[----:B------:R-:W-:Y:S01]  /*8d00*/  FFMA.FTZ R15, R42, R15, -R49 ;  /* 0x0000000f2a0f7223 */ /* 0x000fe20000010831 */
[----:B------:R-:W-:Y:S01]  /*8d10*/  LOP3.LUT R47, R33, 0xffff0000, RZ, 0xc0, !PT ;  /* 0xffff0000212f7812 */ /* 0x000fe200078ec0ff */
[----:B------:R-:W-:Y:S01]  /*8d20*/  IMAD.U32 R49, R175, 0x10000, RZ ;  /* 0x00010000af317824 */ /* 0x000fe200078e00ff */
[----:B------:R-:W-:Y:S01]  /*8d30*/  LOP3.LUT R178, R178, 0xffff0000, RZ, 0xc0, !PT ;  /* 0xffff0000b2b27812 */ /* 0x000fe200078ec0ff */
[----:B------:R-:W-:Y:S01]  /*8d40*/  IMAD.U32 R46, R159, 0x10000, RZ ;  /* 0x000100009f2e7824 */ /* 0x000fe200078e00ff */
[----:B------:R-:W-:Y:S01]  /*8d50*/  LOP3.LUT R171, R171, 0xffff0000, RZ, 0xc0, !PT ;  /* 0xffff0000abab7812 */ /* 0x000fe200078ec0ff */
[----:B------:R-:W-:Y:S01]  /*8d60*/  FFMA.FTZ R35, R42, R35, R51 ;  /* 0x000000232a237223 */ /* 0x000fe20000010033 */
[----:B------:R-:W-:Y:S01]  /*8d70*/  PRMT R177, R177, 0x5410, R52 ;  /* 0x00005410b1b17816 */ /* 0x000fe20000000034 */
[----:B------:R-:W-:Y:S01]  /*8d80*/  FMUL.FTZ R52, R48, R49 ;  /* 0x0000003130347220 */ /* 0x000fe20000410000 */
[----:B------:R-:W-:Y:S01]  /*8d90*/  PRMT R160, R160, 0x5410, R53 ;  /* 0x00005410a0a07816 */ /* 0x000fe20000000035 */
[----:B------:R-:W-:Y:S01]  /*8da0*/  FMUL.FTZ R53, R47, R178 ;  /* 0x000000b22f357220 */ /* 0x000fe20000410000 */
[----:B------:R-:W-:Y:S01]  /*8db0*/  PRMT R173, R173, 0x5410, R50 ;  /* 0x00005410adad7816 */ /* 0x000fe20000000032 */
[-C--:B------:R-:W-:Y:S01]  /*8dc0*/  FMUL.FTZ R47, R47, R171.reuse ;  /* 0x000000ab2f2f7220 */ /* 0x080fe20000410000 */
[----:B------:R-:W-:Y:S01]  /*8dd0*/  LOP3.LUT R44, R13, 0xffff0000, RZ, 0xc0, !PT ;  /* 0xffff00000d2c7812 */ /* 0x000fe200078ec0ff */
[-C--:B------:R-:W-:Y:S01]  /*8de0*/  FMUL.FTZ R48, R48, R46.reuse ;  /* 0x0000002e30307220 */ /* 0x080fe20000410000 */
[----:B------:R-:W-:Y:S01]  /*8df0*/  LOP3.LUT R50, R175, 0xffff0000, RZ, 0xc0, !PT ;  /* 0xffff0000af327812 */ /* 0x000fe200078ec0ff */
[----:B------:R-:W-:Y:S01]  /*8e00*/  FFMA.FTZ R52, R45, R46, -R52 ;  /* 0x0000002e2d347223 */ /* 0x000fe20000010834 */
[----:B------:R-:W-:Y:S01]  /*8e10*/  LOP3.LUT R46, R159, 0xffff0000, RZ, 0xc0, !PT ;  /* 0xffff00009f2e7812 */ /* 0x000fe200078ec0ff */
[C---:B------:R-:W-:Y:S01]  /*8e20*/  FFMA.FTZ R42, R44.reuse, R171, -R53 ;  /* 0x000000ab2c2a7223 */ /* 0x040fe20000010835 */
[----:B------:R-:W-:Y:S01]  /*8e30*/  FFMA.FTZ R178, R44, R178, R47 ;  /* 0x000000b22cb27223 */ /* 0x000fe2000001002f */
[----:B------:R-:W-:Y:S01]  /*8e40*/  FFMA.FTZ R48, R45, R49, R48 ;  /* 0x000000312d307223 */ /* 0x000fe20000010030 */
[----:B------:R-:W-:Y:S01]  /*8e50*/  FMUL.FTZ R54, R43, R50 ;  /* 0x000000322b367220 */ /* 0x000fe20000410000 */
[C---:B------:R-:W-:Y:S01]  /*8e60*/  IMAD.U32 R33, R32.reuse, 0x10000, RZ ;  /* 0x0001000020217824 */ /* 0x040fe200078e00ff */
[----:B------:R-:W-:Y:S01]  /*8e70*/  LOP3.LUT R32, R32, 0xffff0000, RZ, 0xc0, !PT ;  /* 0xffff000020207812 */ /* 0x000fe200078ec0ff */
[----:B------:R-:W-:-:S02]  /*8e80*/  IMAD.U32 R44, R160, 0x10000, RZ ;  /* 0x00010000a02c7824 */ /* 0x000fc400078e00ff */
[-C--:B------:R-:W-:Y:S01]  /*8e90*/  FMUL.FTZ R56, R43, R46.reuse ;  /* 0x0000002e2b387220 */ /* 0x080fe20000410000 */
[----:B------:R-:W-:Y:S02]  /*8ea0*/  IMAD.U32 R45, R177, 0x10000, RZ ;  /* 0x00010000b12d7824 */ /* 0x000fe400078e00ff */
[----:B------:R-:W-:Y:S01]  /*8eb0*/  FFMA.FTZ R49, R41, R46, -R54 ;  /* 0x0000002e29317223 */ /* 0x000fe20000010836 */
[----:B------:R-:W-:Y:S01]  /*8ec0*/  LOP3.LUT R177, R177, 0xffff0000, RZ, 0xc0, !PT ;  /* 0xffff0000b1b17812 */ /* 0x000fe200078ec0ff */
[CC--:B------:R-:W-:Y:S01]  /*8ed0*/  FMUL.FTZ R46, R33.reuse, R44.reuse ;  /* 0x0000002c212e7220 */ /* 0x0c0fe20000410000 */
[----:B------:R-:W-:Y:S01]  /*8ee0*/  FMUL.FTZ R47, R33, R45 ;  /* 0x0000002d212f7220 */ /* 0x000fe20000410000 */
[----:B------:R-:W-:Y:S01]  /*8ef0*/  LOP3.LUT R43, R160, 0xffff0000, RZ, 0xc0, !PT ;  /* 0xffff0000a02b7812 */ /* 0x000fe200078ec0ff */
[----:B------:R-:W-:Y:S01]  /*8f00*/  IMAD.U32 R13, R34, 0x10000, RZ ;  /* 0x00010000220d7824 */ /* 0x000fe200078e00ff */
[----:B------:R-:W-:Y:S01]  /*8f10*/  LOP3.LUT R12, R12, 0xffff0000, RZ, 0xc0, !PT ;  /* 0xffff00000c0c7812 */ /* 0x000fe200078ec0ff */
[----:B------:R-:W-:Y:S01]  /*8f20*/  FMUL.FTZ R33, R32, R177 ;  /* 0x000000b120217220 */ /* 0x000fe20000410000 */
[C---:B------:R-:W-:Y:S01]  /*8f30*/  FFMA.FTZ R47, R40.reuse, R44, -R47 ;  /* 0x0000002c282f7223 */ /* 0x040fe2000001082f */
[----:B------:R-:W-:Y:S01]  /*8f40*/  FFMA.FTZ R46, R40, R45, R46 ;  /* 0x0000002d282e7223 */ /* 0x000fe2000001002e */
[----:B------:R-:W-:Y:S01]  /*8f50*/  FFMA.FTZ R51, R41, R50, R56 ;  /* 0x0000003229337223 */ /* 0x000fe20000010038 */
[C---:B------:R-:W-:Y:S01]  /*8f60*/  IMAD.U32 R40, R173.reuse, 0x10000, RZ ;  /* 0x00010000ad287824 */ /* 0x040fe200078e00ff */
[----:B------:R-:W-:Y:S01]  /*8f70*/  LOP3.LUT R34, R34, 0xffff0000, RZ, 0xc0, !PT ;  /* 0xffff000022227812 */ /* 0x000fe200078ec0ff */
[-C--:B------:R-:W-:Y:S01]  /*8f80*/  FMUL.FTZ R41, R32, R43.reuse ;  /* 0x0000002b20297220 */ /* 0x080fe20000410000 */
[----:B------:R-:W-:Y:S01]  /*8f90*/  LOP3.LUT R173, R173, 0xffff0000, RZ, 0xc0, !PT ;  /* 0xffff0000adad7812 */ /* 0x000fe200078ec0ff */
[----:B------:R-:W-:Y:S01]  /*8fa0*/  FFMA.FTZ R44, R12, R43, -R33 ;  /* 0x0000002b0c2c7223 */ /* 0x000fe20000010821 */
        /* <DEDUP_REMOVED lines=24> */
.L_x_2780:
[----:B------:R-:W-:Y:S05]  /*9130*/  BSYNC B2 ;  /* 0x0000000000027941 */ /* 0x000fea0003800000 */
.L_x_2779:
[----:B----4-:R4:W-:Y:S04]  /*9140*/  ST.E.128 desc[UR60][R38.64], R12 ;  /* 0x0000000c26007985 */ /* 0x0109e8000c101d3c */
[----:B0-----:R4:W-:Y:S02]  /*9150*/  @!P3 ST.E.128 desc[UR60][R36.64], R32 ;  /* 0x000000202400b985 */ /* 0x0019e4000c101d3c */
.L_x_2774:
[----:B------:R-:W-:Y:S05]  /*9160*/  BSYNC B1 ;  /* 0x0000000000017941 */ /* 0x000fea0003800000 */
.L_x_2773:
[----:B------:R-:W-:-:S03]  /*9170*/  UMOV UR4, 0xffffffff ;  /* 0xffffffff00047882 */ /* 0x000fc60000000000 */
[----:B------:R-:W-:Y:S05]  /*9180*/  BRA.DIV UR4, `(.L_x_2781) ;  /* 0x0000027e040c7947 */ /* 0x000fea000b800000 */
[----:B0---4-:R0:W4:Y:S04]  /*9190*/  SHFL.IDX PT, R37, R119, 0x2, 0x181f ;  /* 0x00581f0077257f89 */ /* 0x01112800000e0000 */
[----:B------:R0:W0:Y:S02]  /*91a0*/  SHFL.IDX PT, R36, R120, 0x2, 0x181f ;  /* 0x00581f0078247f89 */ /* 0x00002400000e0000 */
.L_x_3111:
[----:B------:R-:W-:Y:S05]  /*91b0*/  @P5 BRA `(.L_x_2739) ;  /* 0x0000001400bc5947 */ /* 0x000fea0003800000 */
[----:B------:R-:W-:Y:S01]  /*91c0*/  ISETP.NE.AND P3, PT, R4, RZ, PT ;  /* 0x000000ff0400720c */ /* 0x000fe20003f65270 */
[----:B------:R-:W-:-:S12]  /*91d0*/  BSSY B1, `(.L_x_2782) ;  /* 0x000007a000017945 */ /* 0x000fd80003800000 */
[----:B------:R-:W-:Y:S05]  /*91e0*/  @!P3 BRA `(.L_x_2783) ;  /* 0x0000000400e0b947 */ /* 0x000fea0003800000 */
[----:B------:R-:W5:Y:S01]  /*91f0*/  LDL R13, [R1+0x60] ;  /* 0x00006000010d7983 */ /* 0x000f620000100800 */
[----:B------:R-:W-:Y:S01]  /*9200*/  SEL R11, R115, R137, !P2 ;  /* 0x00000089730b7207 */ /* 0x000fe20005000000 */
[----:B------:R-:W-:Y:S01]  /*9210*/  BSSY B2, `(.L_x_2784) ;  /* 0x0000073000027945 */ /* 0x000fe20003800000 */
[----:B------:R-:W-:Y:S02]  /*9220*/  ISETP.GE.AND P4, PT, R16, R114, PT ;  /* 0x000000721000720c */ /* 0x000fe40003f86270 */
[----:B------:R-:W-:Y:S02]  /*9230*/  SHF.R.S32.HI R12, RZ, 0x1f, R11 ;  /* 0x0000001fff0c7819 */ /* 0x000fe4000001140b */
[----:B0-----:R-:W-:Y:S02]  /*9240*/  LEA R38, P3, R10, R36, 0x1 ;  /* 0x000000240a267211 */ /* 0x001fe400078608ff */
[----:B------:R-:W-:Y:S02]  /*9250*/  LEA.HI R12, R12, R11, RZ, 0x4 ;  /* 0x0000000b0c0c7211 */ /* 0x000fe400078f20ff */
[----:B----4-:R-:W-:-:S02]  /*9260*/  LEA.HI.X R39, R10, R37, R28, 0x1, P3 ;  /* 0x000000250a277211 */ /* 0x010fc400018f0c1c */
[----:B------:R-:W-:-:S04]  /*9270*/  LEA.HI.SX32 R12, R12, R9, 0x1c ;  /* 0x000000090c0c7211 */ /* 0x000fc800078fe2ff */
[----:B------:R-:W-:Y:S01]  /*9280*/  SHF.R.S32.HI R11, RZ, 0x1f, R12 ;  /* 0x0000001fff0b7819 */ /* 0x000fe2000001140c */
[----:B------:R-:W-:-:S03]  /*9290*/  IMAD.SHL.U32 R41, R12, 0x8, RZ ;  /* 0x000000080c297824 */ /* 0x000fc600078e00ff */
[----:B------:R-:W-:Y:S02]  /*92a0*/  LEA.HI R11, R11, R12, RZ, 0x3 ;  /* 0x0000000c0b0b7211 */ /* 0x000fe400078f18ff */
[----:B------:R-:W-:Y:S02]  /*92b0*/  ISETP.GE.AND P5, PT, R41, R136, PT ;  /* 0x000000882900720c */ /* 0x000fe40003fa6270 */
[----:B------:R-:W-:Y:S02]  /*92c0*/  SHF.R.S32.HI R12, RZ, 0x3, R11 ;  /* 0x00000003ff0c7819 */ /* 0x000fe4000001140b */
[----:B------:R-:W-:-:S04]  /*92d0*/  LOP3.LUT R11, R0, 0x38, R41, 0xf8, !PT ;  /* 0x00000038000b7812 */ /* 0x000fc800078ef829 */
[----:B------:R-:W-:-:S05]  /*92e0*/  LOP3.LUT R11, R11, R138, RZ, 0x3c, !PT ;  /* 0x0000008a0b0b7212 */ /* 0x000fca00078e3cff */
[----:B------:R-:W-:-:S04]  /*92f0*/  @!P5 IMAD.WIDE R40, R41, 0x2, R36 ;  /* 0x000000022928d825 */ /* 0x000fc800078e0224 */
[----:B-----5:R-:W-:-:S04]  /*9300*/  IMAD R12, R12, 0x1400, R13 ;  /* 0x000014000c0c7824 */ /* 0x020fc800078e020d */
        /* <DEDUP_REMOVED lines=11> */
[----:B------:R-:W-:Y:S01]  /*93c0*/  IMAD.U32 R48, R35, 0x10000, RZ ;  /* 0x0001000023307824 */ /* 0x000fe200078e00ff */
[--C-:B------:R-:W-:Y:S01]  /*93d0*/  SHF.R.U64 R55, R68, 0x10, R69.reuse ;  /* 0x0000001044377819 */ /* 0x100fe20000001245 */
[----:B----4-:R-:W-:Y:S01]  /*93e0*/  IMAD.U32 R45, R15, 0x10000, RZ ;  /* 0x000100000f2d7824 */ /* 0x010fe200078e00ff */
[----:B------:R-:W-:Y:S01]  /*93f0*/  SHF.R.U32.HI R68, RZ, 0x10, R69 ;  /* 0x00000010ff447819 */ /* 0x000fe20000011645 */
[----:B------:R-:W-:Y:S01]  /*9400*/  IMAD.U32 R42, R12, 0x10000, RZ ;  /* 0x000100000c2a7824 */ /* 0x000fe200078e00ff */
[----:B------:R-:W-:Y:S01]  /*9410*/  PRMT R157, R157, 0x5410, R76 ;  /* 0x000054109d9d7816 */ /* 0x000fe2000000004c */
[----:B------:R-:W-:Y:S01]  /*9420*/  IMAD.U32 R11, R14, 0x10000, RZ ;  /* 0x000100000e0b7824 */ /* 0x000fe200078e00ff */
[----:B------:R-:W-:-:S02]  /*9430*/  PRMT R153, R153, 0x5410, R68 ;  /* 0x0000541099997816 */ /* 0x000fc40000000044 */
[----:B------:R-:W-:Y:S01]  /*9440*/  SHF.R.U64 R53, R70, 0x10, R71 ;  /* 0x0000001046357819 */ /* 0x000fe20000001247 */
[----:B------:R-:W-:Y:S01]  /*9450*/  IMAD.U32 R50, R157, 0x10000, RZ ;  /* 0x000100009d327824 */ /* 0x000fe200078e00ff */
[----:B------:R-:W-:Y:S02]  /*9460*/  SHF.R.U64 R51, R78, 0x10, R79 ;  /* 0x000000104e337819 */ /* 0x000fe4000000124f */
[----:B------:R-:W-:Y:S01]  /*9470*/  PRMT R156, R156, 0x5410, R49 ;  /* 0x000054109c9c7816 */ /* 0x000fe20000000031 */
[----:B------:R-:W-:Y:S01]  /*9480*/  IMAD.U32 R49, R153, 0x10000, RZ ;  /* 0x0001000099317824 */ /* 0x000fe200078e00ff */
[----:B------:R-:W-:Y:S01]  /*9490*/  SHF.R.U32.HI R70, RZ, 0x10, R71 ;  /* 0x00000010ff467819 */ /* 0x000fe20000011647 */
[C---:B------:R-:W-:Y:S01]  /*94a0*/  FMUL.FTZ R52, R46.reuse, R50 ;  /* 0x000000322e347220 */ /* 0x040fe20000410000 */
[----:B------:R-:W-:Y:S01]  /*94b0*/  SHF.R.U32.HI R78, RZ, 0x10, R79 ;  /* 0x00000010ff4e7819 */ /* 0x000fe2000001164f */
[----:B------:R-:W-:Y:S01]  /*94c0*/  FMUL.FTZ R54, R46, R49 ;  /* 0x000000312e367220 */ /* 0x000fe20000410000 */
[----:B------:R-:W-:-:S02]  /*94d0*/  SHF.L.U32 R43, R13, 0x10, RZ ;  /* 0x000000100d2b7819 */ /* 0x000fc400000006ff */
[----:B------:R-:W-:Y:S01]  /*94e0*/  LOP3.LUT R47, R33, 0xffff0000, RZ, 0xc0, !PT ;  /* 0xffff0000212f7812 */ /* 0x000fe200078ec0ff */
[----:B------:R-:W-:Y:S01]  /*94f0*/  IMAD.U32 R33, R32, 0x10000, RZ ;  /* 0x0001000020217824 */ /* 0x000fe200078e00ff */
[----:B------:R-:W-:Y:S01]  /*9500*/  LOP3.LUT R157, R157, 0xffff0000, RZ, 0xc0, !PT ;  /* 0xffff00009d9d7812 */ /* 0x000fe200078ec0ff */
[----:B------:R-:W-:Y:S01]  /*9510*/  FFMA.FTZ R52, R43, R49, -R52 ;  /* 0x000000312b347223 */ /* 0x000fe20000010834 */
[----:B------:R-:W-:Y:S01]  /*9520*/  LOP3.LUT R153, R153, 0xffff0000, RZ, 0xc0, !PT ;  /* 0xffff000099997812 */ /* 0x000fe200078ec0ff */
[----:B------:R-:W-:Y:S01]  /*9530*/  FFMA.FTZ R54, R43, R50, R54 ;  /* 0x000000322b367223 */ /* 0x000fe20000010036 */
[----:B------:R-:W-:Y:S01]  /*9540*/  PRMT R151, R151, 0x5410, R70 ;  /* 0x0000541097977816 */ /* 0x000fe20000000046 */
[----:B------:R-:W-:Y:S01]  /*9550*/  FMUL.FTZ R49, R47, R157 ;  /* 0x0000009d2f317220 */ /* 0x000fe20000410000 */
[----:B------:R-:W-:Y:S01]  /*9560*/  PRMT R155, R155, 0x5410, R78 ;  /* 0x000054109b9b7816 */ /* 0x000fe2000000004e */
[-C--:B------:R-:W-:Y:S01]  /*9570*/  FMUL.FTZ R47, R47, R153.reuse ;  /* 0x000000992f2f7220 */ /* 0x080fe20000410000 */
[----:B------:R-:W-:Y:S01]  /*9580*/  LOP3.LUT R44, R13, 0xffff0000, RZ, 0xc0, !PT ;  /* 0xffff00000d2c7812 */ /* 0x000fe200078ec0ff */
[----:B------:R-:W-:Y:S01]  /*9590*/  IMAD.U32 R43, R151, 0x10000, RZ ;  /* 0x00010000972b7824 */ /* 0x000fe200078e00ff */
[----:B------:R-:W-:Y:S01]  /*95a0*/  LOP3.LUT R35, R35, 0xffff0000, RZ, 0xc0, !PT ;  /* 0xffff000023237812 */ /* 0x000fe200078ec0ff */
[C---:B------:R-:W-:Y:S01]  /*95b0*/  IMAD.U32 R46, R155.reuse, 0x10000, RZ ;  /* 0x000100009b2e7824 */ /* 0x040fe200078e00ff */
[----:B------:R-:W-:Y:S01]  /*95c0*/  LOP3.LUT R50, R155, 0xffff0000, RZ, 0xc0, !PT ;  /* 0xffff00009b327812 */ /* 0x000fe200078ec0ff */
[C---:B------:R-:W-:Y:S01]  /*95d0*/  FFMA.FTZ R153, R44.reuse, R153, -R49 ;  /* 0x000000992c997223 */ /* 0x040fe20000010831 */
[----:B------:R-:W-:Y:S01]  /*95e0*/  FFMA.FTZ R157, R44, R157, R47 ;  /* 0x0000009d2c9d7223 */ /* 0x000fe2000001002f */
[CC--:B------:R-:W-:Y:S01]  /*95f0*/  FMUL.FTZ R56, R48.reuse, R46.reuse ;  /* 0x0000002e30387220 */ /* 0x0c0fe20000410000 */
[-C--:B------:R-:W-:Y:S01]  /*9600*/  FMUL.FTZ R49, R48, R43.reuse ;  /* 0x0000002b30317220 */ /* 0x080fe20000410000 */
[----:B------:R-:W-:Y:S01]  /*9610*/  LOP3.LUT R44, R151, 0xffff0000, RZ, 0xc0, !PT ;  /* 0xffff0000972c7812 */ /* 0x000fe200078ec0ff */
[----:B------:R-:W-:Y:S01]  /*9620*/  IMAD.U32 R13, R34, 0x10000, RZ ;  /* 0x00010000220d7824 */ /* 0x000fe200078e00ff */
[----:B------:R-:W-:Y:S01]  /*9630*/  PRMT R150, R150, 0x5410, R55 ;  /* 0x0000541096967816 */ /* 0x000fe20000000037 */
[----:B------:R-:W-:Y:S01]  /*9640*/  FFMA.FTZ R56, R45, R43, -R56 ;  /* 0x0000002b2d387223 */ /* 0x000fe20000010838 */
[----:B------:R-:W-:Y:S01]  /*9650*/  LOP3.LUT R15, R15, 0xffff0000, RZ, 0xc0, !PT ;  /* 0xffff00000f0f7812 */ /* 0x000fe200078ec0ff */
[----:B------:R-:W-:Y:S01]  /*9660*/  FFMA.FTZ R48, R45, R46, R49 ;  /* 0x0000002e2d307223 */ /* 0x000fe20000010031 */
[----:B------:R-:W-:Y:S01]  /*9670*/  LOP3.LUT R32, R32, 0xffff0000, RZ, 0xc0, !PT ;  /* 0xffff000020207812 */ /* 0x000fe200078ec0ff */
[----:B------:R-:W-:Y:S01]  /*9680*/  FMUL.FTZ R46, R35, R50 ;  /* 0x00000032232e7220 */ /* 0x000fe20000410000 */
[----:B------:R-:W-:-:S02]  /*9690*/  IMAD.U32 R45, R156, 0x10000, RZ ;  /* 0x000100009c2d7824 */ /* 0x000fc400078e00ff */
[-C--:B------:R-:W-:Y:S01]  /*96a0*/  FMUL.FTZ R58, R35, R44.reuse ;  /* 0x0000002c233a7220 */ /* 0x080fe20000410000 */
[----:B------:R-:W-:Y:S01]  /*96b0*/  LOP3.LUT R47, R156, 0xffff0000, RZ, 0xc0, !PT ;  /* 0xffff00009c2f7812 */ /* 0x000fe200078ec0ff */
[----:B------:R-:W-:Y:S01]  /*96c0*/  IMAD.U32 R43, R150, 0x10000, RZ ;  /* 0x00010000962b7824 */ /* 0x000fe200078e00ff */
[----:B------:R-:W-:Y:S01]  /*96d0*/  PRMT R152, R152, 0x5410, R53 ;  /* 0x0000541098987816 */ /* 0x000fe20000000035 */
[----:B------:R-:W-:Y:S01]  /*96e0*/  FMUL.FTZ R49, R33, R45 ;  /* 0x0000002d21317220 */ /* 0x000fe20000410000 */
[----:B------:R-:W-:Y:S01]  /*96f0*/  PRMT R154, R154, 0x5410, R51 ;  /* 0x000054109a9a7816 */ /* 0x000fe20000000033 */
[C---:B------:R-:W-:Y:S01]  /*9700*/  FFMA.FTZ R51, R15.reuse, R44, -R46 ;  /* 0x0000002c0f337223 */ /* 0x040fe2000001082e */
[----:B------:R-:W-:Y:S01]  /*9710*/  LOP3.LUT R12, R12, 0xffff0000, RZ, 0xc0, !PT ;  /* 0xffff00000c0c7812 */ /* 0x000fe200078ec0ff */
[----:B------:R-:W-:Y:S01]  /*9720*/  FFMA.FTZ R53, R15, R50, R58 ;  /* 0x000000320f357223 */ /* 0x000fe2000001003a */
[----:B------:R-:W-:Y:S01]  /*9730*/  LOP3.LUT R35, R150, 0xffff0000, RZ, 0xc0, !PT ;  /* 0xffff000096237812 */ /* 0x000fe200078ec0ff */
[----:B------:R-:W-:Y:S01]  /*9740*/  FMUL.FTZ R44, R33, R43 ;  /* 0x0000002b212c7220 */ /* 0x000fe20000410000 */
[----:B------:R-:W-:Y:S01]  /*9750*/  FMUL.FTZ R15, R32, R47 ;  /* 0x0000002f200f7220 */ /* 0x000fe20000410000 */
[----:B------:R-:W-:Y:S01]  /*9760*/  FFMA.FTZ R49, R42, R43, -R49 ;  /* 0x0000002b2a317223 */ /* 0x000fe20000010831 */
[----:B------:R-:W-:Y:S01]  /*9770*/  LOP3.LUT R34, R34, 0xffff0000, RZ, 0xc0, !PT ;  /* 0xffff000022227812 */ /* 0x000fe200078ec0ff */
[----:B------:R-:W-:Y:S01]  /*9780*/  FFMA.FTZ R44, R42, R45, R44 ;  /* 0x0000002d2a2c7223 */ /* 0x000fe2000001002c */
[-C--:B------:R-:W-:Y:S01]  /*9790*/  FMUL.FTZ R43, R32, R35.reuse ;  /* 0x00000023202b7220 */ /* 0x080fe20000410000 */
[----:B------:R-:W-:Y:S01]  /*97a0*/  FFMA.FTZ R46, R12, R35, -R15 ;  /* 0x000000230c2e7223 */ /* 0x000fe2000001080f */
[C---:B------:R-:W-:Y:S01]  /*97b0*/  LOP3.LUT R33, R154.reuse, 0xffff0000, RZ, 0xc0, !PT ;  /* 0xffff00009a217812 */ /* 0x040fe200078ec0ff */
[----:B------:R-:W-:Y:S01]  /*97c0*/  IMAD.U32 R42, R154, 0x10000, RZ ;  /* 0x000100009a2a7824 */ /* 0x000fe200078e00ff */
[C---:B------:R-:W-:Y:S01]  /*97d0*/  LOP3.LUT R15, R152.reuse, 0xffff0000, RZ, 0xc0, !PT ;  /* 0xffff0000980f7812 */ /* 0x040fe200078ec0ff */
[----:B------:R-:W-:-:S02]  /*97e0*/  IMAD.U32 R32, R152, 0x10000, RZ ;  /* 0x0001000098207824 */ /* 0x000fc400078e00ff */
        /* <DEDUP_REMOVED lines=19> */
[----:B------:R-:W-:-:S02]  /*9920*/  F2FP.BF16.F32.PACK_AB R33, R157, R54 ;  /* 0x000000369d21723e */ /* 0x000fc400000010ff */
[----:B------:R-:W-:-:S07]  /*9930*/  F2FP.BF16.F32.PACK_AB R32, R43, R44 ;  /* 0x0000002c2b20723e */ /* 0x000fce00000010ff */
.L_x_2785:
[----:B------:R-:W-:Y:S05]  /*9940*/  BSYNC B2 ;  /* 0x0000000000027941 */ /* 0x000fea0003800000 */
.L_x_2784:
[----:B----4-:R4:W-:Y:S04]  /*9950*/  ST.E.128 desc[UR60][R38.64], R12 ;  /* 0x0000000c26007985 */ /* 0x0109e8000c101d3c */
[----:B0-----:R4:W-:Y:S02]  /*9960*/  @!P5 ST.E.128 desc[UR60][R40.64], R32 ;  /* 0x000000202800d985 */ /* 0x0019e4000c101d3c */
.L_x_2783:
[----:B------:R-:W-:Y:S05]  /*9970*/  BSYNC B1 ;  /* 0x0000000000017941 */ /* 0x000fea0003800000 */
.L_x_2782:
[----:B------:R-:W-:-:S13]  /*9980*/  ISETP.NE.AND P3, PT, R25, RZ, PT ;  /* 0x000000ff1900720c */ /* 0x000fda0003f65270 */
[----:B------:R-:W-:Y:S05]  /*9990*/  @!P3 BRA `(.L_x_2739) ;  /* 0x0000000c00c4b947 */ /* 0x000fea0003800000 */
[----:B----4-:R-:W4:Y:S01]  /*99a0*/  LDL R14, [R1+0x60] ;  /* 0x00006000010e7983 */ /* 0x010f220000100800 */
[----:B------:R-:W-:Y:S01]  /*99b0*/  SEL R137, R115, R137, !P1 ;  /* 0x0000008973897207 */ /* 0x000fe20004800000 */
[----:B------:R-:W-:Y:S01]  /*99c0*/  BSSY B1, `(.L_x_2786) ;  /* 0x0000070000017945 */ /* 0x000fe20003800000 */
[----:B------:R-:W-:Y:S02]  /*99d0*/  ISETP.GE.AND P4, PT, R213, R114, PT ;  /* 0x00000072d500720c */ /* 0x000fe40003f86270 */
[----:B------:R-:W-:Y:S02]  /*99e0*/  SHF.R.S32.HI R12, RZ, 0x1f, R137 ;  /* 0x0000001fff0c7819 */ /* 0x000fe40000011489 */
[C---:B0-----:R-:W-:Y:S02]  /*99f0*/  LEA R38, P3, R21.reuse, R36, 0x1 ;  /* 0x0000002415267211 */ /* 0x041fe400078608ff */
[----:B------:R-:W-:Y:S02]  /*9a00*/  LEA.HI R137, R12, R137, RZ, 0x4 ;  /* 0x000000890c897211 */ /* 0x000fe400078f20ff */
[----:B------:R-:W-:-:S02]  /*9a10*/  LEA.HI.X R39, R21, R37, R29, 0x1, P3 ;  /* 0x0000002515277211 */ /* 0x000fc400018f0c1d */
[----:B------:R-:W-:-:S04]  /*9a20*/  LEA.HI.SX32 R137, R137, R20, 0x1c ;  /* 0x0000001489897211 */ /* 0x000fc800078fe2ff */
[----:B------:R-:W-:Y:S01]  /*9a30*/  SHF.R.S32.HI R12, RZ, 0x1f, R137 ;  /* 0x0000001fff0c7819 */ /* 0x000fe20000011489 */
[----:B------:R-:W-:-:S03]  /*9a40*/  IMAD.SHL.U32 R11, R137, 0x8, RZ ;  /* 0x00000008890b7824 */ /* 0x000fc600078e00ff */
[----:B------:R-:W-:Y:S02]  /*9a50*/  LEA.HI R12, R12, R137, RZ, 0x3 ;  /* 0x000000890c0c7211 */ /* 0x000fe400078f18ff */
[----:B------:R-:W-:Y:S02]  /*9a60*/  LOP3.LUT R13, R0, 0x38, R11, 0xf8, !PT ;  /* 0x00000038000d7812 */ /* 0x000fe400078ef80b */
[----:B------:R-:W-:Y:S02]  /*9a70*/  SHF.R.S32.HI R12, RZ, 0x3, R12 ;  /* 0x00000003ff0c7819 */ /* 0x000fe4000001140c */
[----:B------:R-:W-:-:S03]  /*9a80*/  LOP3.LUT R13, R13, R138, RZ, 0x3c, !PT ;  /* 0x0000008a0d0d7212 */ /* 0x000fc600078e3cff */
[----:B----4-:R-:W-:-:S04]  /*9a90*/  IMAD R12, R12, 0x1400, R14 ;  /* 0x000014000c0c7824 */ /* 0x010fc800078e020e */
[----:B------:R-:W-:Y:S02]  /*9aa0*/  IMAD.IADD R15, R12, 0x1, R13 ;  /* 0x000000010c0f7824 */ /* 0x000fe400078e020d */
[C---:B------:R-:W-:Y:S02]  /*9ab0*/  IMAD R13, R212.reuse, 0x5000, R123 ;  /* 0x00005000d40d7824 */ /* 0x040fe400078e027b */
[----:B------:R-:W-:Y:S02]  /*9ac0*/  IMAD R15, R212, 0x5000, R15 ;  /* 0x00005000d40f7824 */ /* 0x000fe400078e020f */
[--C-:B------:R-:W-:Y:S02]  /*9ad0*/  IMAD R13, R13, 0x2, R22.reuse ;  /* 0x000000020d0d7824 */ /* 0x100fe400078e0216 */
[----:B------:R-:W-:-:S04]  /*9ae0*/  IMAD R32, R15, 0x2, R22 ;  /* 0x000000020f207824 */ /* 0x000fc800078e0216 */
[----:B------:R-:W0:Y:S04]  /*9af0*/  LDS.128 R12, [R13+0x24400] ;  /* 0x024400000d0c7984 */ /* 0x000e280000000c00 */
[----:B------:R-:W4:Y:S01]  /*9b00*/  LDS.128 R32, [R32+0x24400] ;  /* 0x0244000020207984 */ /* 0x000f220000000c00 */
[----:B------:R-:W-:Y:S05]  /*9b10*/  @P4 BRA `(.L_x_2787) ;  /* 0x0000000400684947 */ /* 0x000fea0003800000 */
[----:B------:R-:W-:Y:S01]  /*9b20*/  SHF.R.U64 R55, R64, 0x10, R65 ;  /* 0x0000001040377819 */ /* 0x000fe20000001241 */
[----:B----4-:R-:W-:Y:S01]  /*9b30*/  IMAD.U32 R44, R33, 0x10000, RZ ;  /* 0x00010000212c7824 */ /* 0x010fe200078e00ff */
[----:B------:R-:W-:Y:S01]  /*9b40*/  SHF.R.U64 R49, R72, 0x10, R73 ;  /* 0x0000001048317819 */ /* 0x000fe20000001249 */
[----:B0-----:R-:W-:Y:S01]  /*9b50*/  IMAD.U32 R40, R13, 0x10000, RZ ;  /* 0x000100000d287824 */ /* 0x001fe200078e00ff */
[----:B------:R-:W-:Y:S01]  /*9b60*/  SHF.R.U32.HI R64, RZ, 0x10, R65 ;  /* 0x00000010ff407819 */ /* 0x000fe20000011641 */
[----:B------:R-:W-:Y:S01]  /*9b70*/  IMAD.U32 R46, R35, 0x10000, RZ ;  /* 0x00010000232e7824 */ /* 0x000fe200078e00ff */
[----:B------:R-:W-:Y:S01]  /*9b80*/  SHF.R.U32.HI R72, RZ, 0x10, R73 ;  /* 0x00000010ff487819 */ /* 0x000fe20000011649 */
[----:B------:R-:W-:Y:S01]  /*9b90*/  IMAD.U32 R42, R32, 0x10000, RZ ;  /* 0x00010000202a7824 */ /* 0x000fe200078e00ff */
[----:B------:R-:W-:Y:S02]  /*9ba0*/  SHF.R.U64 R51, R66, 0x10, R67 ;  /* 0x0000001042337819 */ /* 0x000fe40000001243 */
[----:B------:R-:W-:-:S02]  /*9bb0*/  PRMT R145, R145, 0x5410, R64 ;  /* 0x0000541091917816 */ /* 0x000fc40000000040 */
[----:B------:R-:W-:Y:S02]  /*9bc0*/  PRMT R149, R149, 0x5410, R72 ;  /* 0x0000541095957816 */ /* 0x000fe40000000048 */
[----:B------:R-:W-:Y:S02]  /*9bd0*/  SHF.R.U64 R53, R74, 0x10, R75 ;  /* 0x000000104a357819 */ /* 0x000fe4000000124b */
[----:B------:R-:W-:Y:S01]  /*9be0*/  PRMT R142, R142, 0x5410, R51 ;  /* 0x000054108e8e7816 */ /* 0x000fe20000000033 */
[----:B------:R-:W-:Y:S01]  /*9bf0*/  IMAD.U32 R51, R149, 0x10000, RZ ;  /* 0x0001000095337824 */ /* 0x000fe200078e00ff */
[----:B------:R-:W-:Y:S01]  /*9c00*/  PRMT R148, R148, 0x5410, R49 ;  /* 0x0000541094947816 */ /* 0x000fe20000000031 */
[----:B------:R-:W-:Y:S01]  /*9c10*/  IMAD.U32 R49, R145, 0x10000, RZ ;  /* 0x0001000091317824 */ /* 0x000fe200078e00ff */
[----:B------:R-:W-:Y:S02]  /*9c20*/  SHF.R.U32.HI R74, RZ, 0x10, R75 ;  /* 0x00000010ff4a7819 */ /* 0x000fe4000001164b */
[----:B------:R-:W-:-:S02]  /*9c30*/  SHF.R.U32.HI R66, RZ, 0x10, R67 ;  /* 0x00000010ff427819 */ /* 0x000fc40000011643 */
[----:B------:R-:W-:Y:S01]  /*9c40*/  PRMT R144, R144, 0x5410, R55 ;  /* 0x0000541090907816 */ /* 0x000fe20000000037 */
[----:B------:R-:W-:Y:S01]  /*9c50*/  FMUL.FTZ R55, R44, R49 ;  /* 0x000000312c377220 */ /* 0x000fe20000410000 */
[----:B------:R-:W-:Y:S01]  /*9c60*/  PRMT R146, R146, 0x5410, R53 ;  /* 0x0000541092927816 */ /* 0x000fe20000000035 */
[-C--:B------:R-:W-:Y:S01]  /*9c70*/  FMUL.FTZ R53, R44, R51.reuse ;  /* 0x000000332c357220 */ /* 0x080fe20000410000 */
[----:B------:R-:W-:Y:S01]  /*9c80*/  LOP3.LUT R45, R33, 0xffff0000, RZ, 0xc0, !PT ;  /* 0xffff0000212d7812 */ /* 0x000fe200078ec0ff */
[C---:B------:R-:W-:Y:S01]  /*9c90*/  FFMA.FTZ R55, R40.reuse, R51, R55 ;  /* 0x0000003328377223 */ /* 0x040fe20000010037 */
[----:B------:R-:W-:Y:S01]  /*9ca0*/  PRMT R147, R147, 0x5410, R74 ;  /* 0x0000541093937816 */ /* 0x000fe2000000004a */
[----:B------:R-:W-:Y:S01]  /*9cb0*/  FFMA.FTZ R50, R40, R49, -R53 ;  /* 0x0000003128327223 */ /* 0x000fe20000010835 */
[----:B------:R-:W-:Y:S02]  /*9cc0*/  LOP3.LUT R48, R149, 0xffff0000, RZ, 0xc0, !PT ;  /* 0xffff000095307812 */ /* 0x000fe400078ec0ff */
[----:B------:R-:W-:Y:S01]  /*9cd0*/  PRMT R143, R143, 0x5410, R66 ;  /* 0x000054108f8f7816 */ /* 0x000fe20000000042 */
[----:B------:R-:W-:Y:S01]  /*9ce0*/  IMAD.U32 R53, R147, 0x10000, RZ ;  /* 0x0001000093357824 */ /* 0x000fe200078e00ff */
[----:B------:R-:W-:Y:S01]  /*9cf0*/  LOP3.LUT R44, R145, 0xffff0000, RZ, 0xc0, !PT ;  /* 0xffff0000912c7812 */ /* 0x000fe200078ec0ff */
[----:B------:R-:W-:Y:S01]  /*9d00*/  FMUL.FTZ R52, R45, R48 ;  /* 0x000000302d347220 */ /* 0x000fe20000410000 */
[----:B------:R-:W-:Y:S01]  /*9d10*/  LOP3.LUT R41, R13, 0xffff0000, RZ, 0xc0, !PT ;  /* 0xffff00000d297812 */ /* 0x000fe200078ec0ff */
[----:B------:R-:W-:Y:S01]  /*9d20*/  IMAD.U32 R49, R143, 0x10000, RZ ;  /* 0x000100008f317824 */ /* 0x000fe200078e00ff */
[----:B------:R-:W-:Y:S01]  /*9d30*/  LOP3.LUT R43, R32, 0xffff0000, RZ, 0xc0, !PT ;  /* 0xffff0000202b7812 */ /* 0x000fe200078ec0ff */
[-C--:B------:R-:W-:Y:S01]  /*9d40*/  FMUL.FTZ R40, R45, R44.reuse ;  /* 0x0000002c2d287220 */ /* 0x080fe20000410000 */
[C---:B------:R-:W-:Y:S01]  /*9d50*/  FMUL.FTZ R51, R46.reuse, R53 ;  /* 0x000000352e337220 */ /* 0x040fe20000410000 */
[----:B------:R-:W-:Y:S01]  /*9d60*/  FFMA.FTZ R45, R41, R44, -R52 ;  /* 0x0000002c292d7223 */ /* 0x000fe20000010834 */
[----:B------:R-:W-:Y:S01]  /*9d70*/  IMAD.U32 R32, R15, 0x10000, RZ ;  /* 0x000100000f207824 */ /* 0x000fe200078e00ff */
[----:B------:R-:W-:Y:S01]  /*9d80*/  LOP3.LUT R47, R35, 0xffff0000, RZ, 0xc0, !PT ;  /* 0xffff0000232f7812 */ /* 0x000fe200078ec0ff */
[----:B------:R-:W-:Y:S01]  /*9d90*/  FMUL.FTZ R46, R46, R49 ;  /* 0x000000312e2e7220 */ /* 0x000fe20000410000 */
[----:B------:R-:W-:Y:S01]  /*9da0*/  LOP3.LUT R44, R147, 0xffff0000, RZ, 0xc0, !PT ;  /* 0xffff0000932c7812 */ /* 0x000fe200078ec0ff */
[----:B------:R-:W-:Y:S01]  /*9db0*/  FFMA.FTZ R48, R41, R48, R40 ;  /* 0x0000003029307223 */ /* 0x000fe20000010028 */
[----:B------:R-:W-:Y:S01]  /*9dc0*/  LOP3.LUT R40, R143, 0xffff0000, RZ, 0xc0, !PT ;  /* 0xffff00008f287812 */ /* 0x000fe200078ec0ff */
[C---:B------:R-:W-:Y:S01]  /*9dd0*/  FFMA.FTZ R53, R32.reuse, R53, R46 ;  /* 0x0000003520357223 */ /* 0x040fe2000001002e */
[----:B------:R-:W-:Y:S01]  /*9de0*/  LOP3.LUT R33, R15, 0xffff0000, RZ, 0xc0, !PT ;  /* 0xffff00000f217812 */ /* 0x000fe200078ec0ff */
[----:B------:R-:W-:Y:S01]  /*9df0*/  FFMA.FTZ R51, R32, R49, -R51 ;  /* 0x0000003120337223 */ /* 0x000fe20000010833 */
[----:B------:R-:W-:Y:S01]  /*9e00*/  FMUL.FTZ R46, R47, R44 ;  /* 0x0000002c2f2e7220 */ /* 0x000fe20000410000 */
[----:B------:R-:W-:-:S02]  /*9e10*/  IMAD.U32 R41, R148, 0x10000, RZ ;  /* 0x0001000094297824 */ /* 0x000fc400078e00ff */
[-C--:B------:R-:W-:Y:S01]  /*9e20*/  FMUL.FTZ R54, R47, R40.reuse ;  /* 0x000000282f367220 */ /* 0x080fe20000410000 */
[----:B------:R-:W-:Y:S01]  /*9e30*/  IMAD.U32 R32, R144, 0x10000, RZ ;  /* 0x0001000090207824 */ /* 0x000fe200078e00ff */
[----:B------:R-:W-:Y:S01]  /*9e40*/  LOP3.LUT R148, R148, 0xffff0000, RZ, 0xc0, !PT ;  /* 0xffff000094947812 */ /* 0x000fe200078ec0ff */
[C---:B------:R-:W-:Y:S02]  /*9e50*/  IMAD.U32 R13, R12.reuse, 0x10000, RZ ;  /* 0x000100000c0d7824 */ /* 0x040fe400078e00ff */
[C---:B------:R-:W-:Y:S01]  /*9e60*/  FFMA.FTZ R52, R33.reuse, R40, -R46 ;  /* 0x0000002821347223 */ /* 0x040fe2000001082e */
[----:B------:R-:W-:Y:S01]  /*9e70*/  LOP3.LUT R12, R12, 0xffff0000, RZ, 0xc0, !PT ;  /* 0xffff00000c0c7812 */ /* 0x000fe200078ec0ff */
[----:B------:R-:W-:Y:S01]  /*9e80*/  FMUL.FTZ R46, R42, R32 ;  /* 0x000000202a2e7220 */ /* 0x000fe20000410000 */
[----:B------:R-:W-:Y:S01]  /*9e90*/  LOP3.LUT R144, R144, 0xffff0000, RZ, 0xc0, !PT ;  /* 0xffff000090907812 */ /* 0x000fe200078ec0ff */
[----:B------:R-:W-:Y:S01]  /*9ea0*/  FFMA.FTZ R54, R33, R44, R54 ;  /* 0x0000002c21367223 */ /* 0x000fe20000010036 */
[----:B------:R-:W-:Y:S01]  /*9eb0*/  FMUL.FTZ R33, R43, R148 ;  /* 0x000000942b217220 */ /* 0x000fe20000410000 */
[-C--:B------:R-:W-:Y:S01]  /*9ec0*/  FMUL.FTZ R40, R42, R41.reuse ;  /* 0x000000292a287220 */ /* 0x080fe20000410000 */
[----:B------:R-:W-:Y:S01]  /*9ed0*/  FFMA.FTZ R46, R13, R41, R46 ;  /* 0x000000290d2e7223 */ /* 0x000fe2000001002e */
[----:B------:R-:W-:-:S02]  /*9ee0*/  IMAD.U32 R35, R34, 0x10000, RZ ;  /* 0x0001000022237824 */ /* 0x000fc400078e00ff */
[----:B------:R-:W-:Y:S01]  /*9ef0*/  FFMA.FTZ R41, R12, R144, -R33 ;  /* 0x000000900c297223 */ /* 0x000fe20000010821 */
[----:B------:R-:W-:Y:S01]  /*9f00*/  LOP3.LUT R34, R34, 0xffff0000, RZ, 0xc0, !PT ;  /* 0xffff000022227812 */ /* 0x000fe200078ec0ff */
[----:B------:R-:W-:Y:S01]  /*9f10*/  FFMA.FTZ R42, R13, R32, -R40 ;  /* 0x000000200d2a7223 */ /* 0x000fe20000010828 */
[----:B------:R-:W-:Y:S01]  /*9f20*/  FMUL.FTZ R43, R43, R144 ;  /* 0x000000902b2b7220 */ /* 0x000fe20000410000 */
[C---:B------:R-:W-:Y:S01]  /*9f30*/  LOP3.LUT R33, R146.reuse, 0xffff0000, RZ, 0xc0, !PT ;  /* 0xffff000092217812 */ /* 0x040fe200078ec0ff */
[----:B------:R-:W-:Y:S01]  /*9f40*/  IMAD.U32 R40, R146, 0x10000, RZ ;  /* 0x0001000092287824 */ /* 0x000fe200078e00ff */
[C---:B------:R-:W-:Y:S01]  /*9f50*/  LOP3.LUT R13, R142.reuse, 0xffff0000, RZ, 0xc0, !PT ;  /* 0xffff00008e0d7812 */ /* 0x040fe200078ec0ff */
[----:B------:R-:W-:Y:S02]  /*9f60*/  IMAD.U32 R32, R142, 0x10000, RZ ;  /* 0x000100008e207824 */ /* 0x000fe400078e00ff */
[----:B------:R-:W-:Y:S01]  /*9f70*/  FFMA.FTZ R43, R12, R148, R43 ;  /* 0x000000940c2b7223 */ /* 0x000fe2000001002b */
[C---:B------:R-:W-:Y:S01]  /*9f80*/  IMAD.U32 R15, R14.reuse, 0x10000, RZ ;  /* 0x000100000e0f7824 */ /* 0x040fe200078e00ff */
        /* <DEDUP_REMOVED lines=16> */
[----:B------:R-:W-:Y:S02]  /*a090*/  F2FP.BF16.F32.PACK_AB R15, R52, R51 ;  /* 0x00000033340f723e */ /* 0x000fe400000010ff */
[----:B------:R-:W-:-:S02]  /*a0a0*/  F2FP.BF16.F32.PACK_AB R33, R48, R55 ;  /* 0x000000373021723e */ /* 0x000fc400000010ff */
[----:B------:R-:W-:-:S07]  /*a0b0*/  F2FP.BF16.F32.PACK_AB R32, R43, R46 ;  /* 0x0000002e2b20723e */ /* 0x000fce00000010ff */
.L_x_2787:
[----:B------:R-:W-:Y:S05]  /*a0c0*/  BSYNC B1 ;  /* 0x0000000000017941 */ /* 0x000fea0003800000 */
.L_x_2786:
[----:B0-----:R0:W-:Y:S01]  /*a0d0*/  ST.E.128 desc[UR60][R38.64], R12 ;  /* 0x0000000c26007985 */ /* 0x0011e2000c101d3c */
[----:B------:R-:W-:-:S13]  /*a0e0*/  ISETP.GE.AND P3, PT, R11, R136, PT ;  /* 0x000000880b00720c */ /* 0x000fda0003f66270 */
[----:B------:R-:W-:Y:S05]  /*a0f0*/  @P3 BRA `(.L_x_2739) ;  /* 0x0000000400ec3947 */ /* 0x000fea0003800000 */
[----:B------:R-:W-:-:S05]  /*a100*/  IMAD.WIDE R36, R11, 0x2, R36 ;  /* 0x000000020b247825 */ /* 0x000fca00078e0224 */
[----:B----4-:R4:W-:Y:S01]  /*a110*/  ST.E.128 desc[UR60][R36.64], R32 ;  /* 0x0000002024007985 */ /* 0x0109e2000c101d3c */
[----:B------:R-:W-:Y:S05]  /*a120*/  BRA `(.L_x_2739) ;  /* 0x0000000400e07947 */ /* 0x000fea0003800000 */
.L_x_2693:
[----:B------:R-:W2:Y:S02]  /*a130*/  LDL R11, [R1+0x5c] ;  /* 0x00005c00010b7983 */ /* 0x000ea40000100800 */
[----:B--2---:R-:W-:-:S13]  /*a140*/  R2UR UR4, R11 ;  /* 0x000000000b0472ca */ /* 0x004fda00000e0000 */
[----:B------:R-:W-:-:S06]  /*a150*/  UISETP.NE.AND UP0, UPT, UR4, 0x3, UPT ;  /* 0x000000030400788c */ /* 0x000fcc000bf05270 */
[----:B------:R-:W-:-:S13]  /*a160*/  PLOP3.LUT P0, PT, PT, PT, UP0, 0x80, 0x0 ;  /* 0x000000000000781c */ /* 0x000fda0003f0f008 */
[----:B------:R-:W-:Y:S05]  /*a170*/  @!P0 BRA `(.L_x_2788) ;  /* 0x0000000000048947 */ /* 0x000fea0003800000 */
[----:B------:R-:W-:Y:S01]  /*a180*/  BPT.TRAP 0x1 ;  /* 0x000000040000795c */ /* 0x000fe20000300000 */
.L_x_2788:
[----:B------:R-:W-:Y:S01]  /*a190*/  IMAD R89, R212, 0x8, R22 ;  /* 0x00000008d4597824 */ /* 0x000fe200078e0216 */
[----:B------:R-:W-:Y:S01]  /*a1a0*/  SHF.L.U32 R90, R227, 0x1f, RZ ;  /* 0x0000001fe35a7819 */ /* 0x000fe200000006ff */
[----:B------:R-:W-:Y:S01]  /*a1b0*/  BSSY B1, `(.L_x_2789) ;  /* 0x0000004000017945 */ /* 0x000fe20003800000 */
[----:B------:R-:W-:Y:S02]  /*a1c0*/  SHF.R.S32.HI R86, RZ, 0x1f, R84 ;  /* 0x0000001fff567819 */ /* 0x000fe40000011454 */
[----:B------:R-:W0:Y:S02]  /*a1d0*/  SYNCS.PHASECHK.TRANS64.TRYWAIT P3, [R89+URZ+0x38890], R90 ;  /* 0x0388905a590075a7 */ /* 0x000e24000806017f */
[----:B0-----:R-:W-:Y:S05]  /*a1e0*/  @!P3 BRA `(.L_x_2790) ;  /* 0x0000026c0040b947 */ /* 0x001fea0003800000 */
.L_x_3112:
[----:B------:R-:W-:Y:S05]  /*a1f0*/  BSYNC B1 ;  /* 0x0000000000017941 */ /* 0x000fea0003800000 */
.L_x_2789:
        /* <DEDUP_REMOVED lines=27> */
.L_x_3116:
        /* <DEDUP_REMOVED lines=23> */
.L_x_2793:
[----:B------:R-:W-:Y:S05]  /*a520*/  BSYNC B1 ;  /* 0x0000000000017941 */ /* 0x000fea0003800000 */
.L_x_2792:
[----:B------:R-:W-:-:S03]  /*a530*/  UMOV UR4, 0xffffffff ;  /* 0xffffffff00047882 */ /* 0x000fc60000000000 */
[----:B------:R-:W-:Y:S05]  /*a540*/  BRA.DIV UR4, `(.L_x_2794) ;  /* 0x0000026a04c87947 */ /* 0x000fea000b800000 */
[----:B--2---:R2:W0:Y:S04]  /*a550*/  SHFL.IDX PT, R39, R41, 0x1, 0x181f ;  /* 0x00381f0029277f89 */ /* 0x00442800000e0000 */
[----:B---3--:R2:W3:Y:S02]  /*a560*/  SHFL.IDX PT, R38, R40, 0x1, 0x181f ;  /* 0x00381f0028267f89 */ /* 0x0084e400000e0000 */
.L_x_3120:
[----:B------:R-:W-:Y:S01]  /*a570*/  ISETP.GE.AND P3, PT, R42, 0x21, PT ;  /* 0x000000212a00780c */ /* 0x000fe20003f66270 */
[----:B------:R-:W-:-:S12]  /*a580*/  BSSY B1, `(.L_x_2795) ;  /* 0x0000017000017945 */ /* 0x000fd80003800000 */
        /* <DEDUP_REMOVED lines=22> */
.L_x_2796:
[----:B------:R-:W-:Y:S05]  /*a6f0*/  BSYNC B1 ;  /* 0x0000000000017941 */ /* 0x000fea0003800000 */
.L_x_2795:
[----:B------:R-:W-:-:S03]  /*a700*/  UMOV UR4, 0xffffffff ;  /* 0xffffffff00047882 */ /* 0x000fc60000000000 */
[----:B------:R-:W-:Y:S05]  /*a710*/  BRA.DIV UR4, `(.L_x_2797) ;  /* 0x0000026a04a07947 */ /* 0x000fea000b800000 */
[----:B0-----:R0:W0:Y:S04]  /*a720*/  SHFL.IDX PT, R39, R41, 0x2, 0x181f ;  /* 0x00581f0029277f89 */ /* 0x00102800000e0000 */
[----:B---3--:R3:W0:Y:S02]  /*a730*/  SHFL.IDX PT, R38, R40, 0x2, 0x181f ;  /* 0x00581f0028267f89 */ /* 0x00862400000e0000 */
.L_x_3124:
[----:B------:R-:W-:-:S13]  /*a740*/  ISETP.GE.AND P3, PT, R42, 0x41, PT ;  /* 0x000000412a00780c */ /* 0x000fda0003f66270 */
[----:B------:R-:W-:Y:S05]  /*a750*/  @!P3 BRA `(.L_x_2739) ;  /* 0x000000000054b947 */ /* 0x000fea0003800000 */
[----:B------:R-:W-:Y:S02]  /*a760*/  ULDC UR4, c[0x0][0x2f4] ;  /* 0x0000bd0000047ab9 */ /* 0x000fe40000000800 */
[----:B------:R-:W-:Y:S02]  /*a770*/  ISETP.GE.AND P5, PT, R16, UR4, PT ;  /* 0x0000000410007c0c */ /* 0x000fe4000bfa6270 */
[----:B------:R-:W-:-:S11]  /*a780*/  ISETP.GE.AND P4, PT, R213, UR4, PT ;  /* 0x00000004d5007c0c */ /* 0x000fd6000bf86270 */
[----:B----4-:R-:W4:Y:S01]  /*a790*/  @!P5 LDS.128 R12, [R85+0x26400] ;  /* 0x02640000550cd984 */ /* 0x010f220000000c00 */
[----:B0-----:R-:W-:-:S04]  /*a7a0*/  @!P5 LEA R32, P3, R16, R38, 0x1 ;  /* 0x000000261020d211 */ /* 0x001fc800078608ff */
[----:B------:R-:W-:Y:S02]  /*a7b0*/  @!P5 LEA.HI.X R33, R16, R39, R17, 0x1, P3 ;  /* 0x000000271021d211 */ /* 0x000fe400018f0c11 */
        /* <DEDUP_REMOVED lines=15> */
.L_x_2739:
[----:B------:R-:W-:Y:S05]  /*a8b0*/  BSYNC B0 ;  /* 0x0000000000007941 */ /* 0x000fea0003800000 */
.L_x_2692:
[----:B------:R-:W5:Y:S01]  /*a8c0*/  S2R R11, SR_TID.X ;  /* 0x00000000000b7919 */ /* 0x000f620000002100 */
        /* <DEDUP_REMOVED lines=8> */
[----:B-----5:R-:W-:Y:S01]  /*a950*/  LOP3.LUT R11, R11, 0x7f, RZ, 0xc0, !PT ;  /* 0x0000007f0b0b7812 */ /* 0x020fe200078ec0ff */
[----:B--2---:R2:W-:Y:S03]  /*a960*/  BAR.SYNC.DEFER_BLOCKING R141, 0x80 ;  /* 0x0002008d0000751d */ /* 0x0045e60000010000 */
[----:B------:R-:W-:-:S13]  /*a970*/  ISETP.NE.AND P3, PT, R11, RZ, PT ;  /* 0x000000ff0b00720c */ /* 0x000fda0003f65270 */
[----:B------:R-:W-:-:S05]  /*a980*/  @!P3 VIADD R11, R89, 0x388a0 ;  /* 0x000388a0590bb836 */ /* 0x000fca0000000000 */
[----:B------:R-:W-:-:S04]  /*a990*/  @!P3 PRMT R11, RZ, 0x654, R11 ;  /* 0x00000654ff0bb816 */ /* 0x000fc8000000000b */
[----:B------:R2:W-:Y:S01]  /*a9a0*/  @!P3 SYNCS.ARRIVE.TRANS64.RED.A1T0 RZ, [R11+URZ], RZ ;  /* 0x000000ff0bffb9a7 */ /* 0x0005e2000810043f */
[----:B------:R-:W-:Y:S05]  /*a9b0*/  @!P0 BRA `(.L_x_2799) ;  /* 0x0000000000048947 */ /* 0x000fea0003800000 */
[----:B------:R-:W-:Y:S01]  /*a9c0*/  BPT.TRAP 0x1 ;  /* 0x000000040000795c */ /* 0x000fe20000300000 */
.L_x_2799:
[----:B------:R-:W-:Y:S05]  /*a9d0*/  BSYNC B0 ;  /* 0x0000000000007941 */ /* 0x000fea0003800000 */
.L_x_2798:
[----:B------:R-:W5:Y:S01]  /*a9e0*/  SYNCS.PHASECHK.TRANS64.TRYWAIT P0, [R89+URZ+0x388b0], R90 ;  /* 0x0388b05a590075a7 */ /* 0x000f62000800017f */
[----:B------:R-:W-:Y:S04]  /*a9f0*/  BSSY B0, `(.L_x_2800) ;  /* 0x0000002000007945 */ /* 0x000fe80003800000 */
[----:B-----5:R-:W-:Y:S05]  /*aa00*/  @!P0 BRA `(.L_x_2801) ;  /* 0x0000026800308947 */ /* 0x020fea0003800000 */
.L_x_3125:
[----:B------:R-:W-:Y:S05]  /*aa10*/  BSYNC B0 ;  /* 0x0000000000007941 */ /* 0x000fea0003800000 */
.L_x_2800:
[----:B------:R-:W-:Y:S01]  /*aa20*/  ULDC.64 UR4, c[0x0][0x328] ;  /* 0x0000ca0000047ab9 */ /* 0x000fe20000000a00 */
[----:B------:R-:W-:Y:S01]  /*aa30*/  IMAD.IADD R88, R88, 0x1, -R220 ;  /* 0x0000000158587824 */ /* 0x000fe200078e0adc */
[----:B------:R-:W-:Y:S01]  /*aa40*/  BSSY B0, `(.L_x_2802) ;  /* 0x000002c000007945 */ /* 0x000fe20003800000 */
[----:B--2---:R-:W-:Y:S02]  /*aa50*/  IMAD R11, R86, UR4, RZ ;  /* 0x00000004560b7c24 */ /* 0x004fe4000f8e02ff */
[----:B0---4-:R-:W-:Y:S01]  /*aa60*/  IMAD.WIDE.U32 R12, R84, UR4, RZ ;  /* 0x00000004540c7c25 */ /* 0x011fe2000f8e00ff */
[C---:B------:R-:W-:Y:S02]  /*aa70*/  ISETP.GE.AND P4, PT, R88.reuse, 0x1, PT ;  /* 0x000000015800780c */ /* 0x040fe40003f86270 */
[----:B------:R-:W-:Y:S01]  /*aa80*/  ISETP.GE.AND P0, PT, R88, 0x21, PT ;  /* 0x000000215800780c */ /* 0x000fe20003f06270 */
[----:B------:R-:W-:Y:S01]  /*aa90*/  IMAD R11, R84, UR5, R11 ;  /* 0x00000005540b7c24 */ /* 0x000fe2000f8e020b */
[----:B------:R-:W-:-:S02]  /*aaa0*/  ULDC.64 UR4, c[0x0][0x338] ;  /* 0x0000ce0000047ab9 */ /* 0x000fc40000000a00 */
[----:B------:R-:W-:Y:S02]  /*aab0*/  IMAD R14, R87, UR4, RZ ;  /* 0x00000004570e7c24 */ /* 0x000fe4000f8e02ff */
[----:B------:R-:W-:Y:S02]  /*aac0*/  IMAD.IADD R13, R13, 0x1, R11 ;  /* 0x000000010d0d7824 */ /* 0x000fe400078e020b */
        /* <DEDUP_REMOVED lines=14> */
[----:B------:R-:W-:Y:S02]  /*abb0*/  ULDC UR4, c[0x0][0x2f4] ;  /* 0x0000bd0000047ab9 */ /* 0x000fe40000000800 */
[----:B------:R-:W-:-:S13]  /*abc0*/  ISETP.GE.AND P5, PT, R16, UR4, PT ;  /* 0x0000000410007c0c */ /* 0x000fda000bfa6270 */
        /* <DEDUP_REMOVED lines=19> */
.L_x_2803:
[----:B------:R-:W-:Y:S05]  /*ad00*/  BSYNC B0 ;  /* 0x0000000000007941 */ /* 0x000fea0003800000 */
.L_x_2802:
[----:B----4-:R4:W0:Y:S01]  /*ad10*/  SHFL.IDX PT, R39, R11, 0x1, 0x181f ;  /* 0x00381f000b277f89 */ /* 0x01082200000e0000 */
[----:B------:R-:W-:Y:S03]  /*ad20*/  BSSY B0, `(.L_x_2804) ;  /* 0x0000018000007945 */ /* 0x000fe60003800000 */
[----:B--2---:R4:W2:Y:S01]  /*ad30*/  SHFL.IDX PT, R38, R31, 0x1, 0x181f ;  /* 0x00381f001f267f89 */ /* 0x0048a200000e0000 */
[----:B------:R-:W-:Y:S05]  /*ad40*/  @!P0 BRA `(.L_x_2805) ;  /* 0x0000000000548947 */ /* 0x000fea0003800000 */
[----:B------:R-:W-:Y:S02]  /*ad50*/  ULDC UR4, c[0x0][0x2f4] ;  /* 0x0000bd0000047ab9 */ /* 0x000fe40000000800 */
[----:B------:R-:W-:Y:S02]  /*ad60*/  ISETP.GE.AND P5, PT, R16, UR4, PT ;  /* 0x0000000410007c0c */ /* 0x000fe4000bfa6270 */
        /* <DEDUP_REMOVED lines=19> */
.L_x_2805:
[----:B------:R-:W-:Y:S05]  /*aea0*/  BSYNC B0 ;  /* 0x0000000000007941 */ /* 0x000fea0003800000 */
.L_x_2804:
[----:B------:R-:W-:Y:S01]  /*aeb0*/  ISETP.GE.AND P0, PT, R88, 0x41, PT ;  /* 0x000000415800780c */ /* 0x000fe20003f06270 */
[----:B0---4-:R-:W0:Y:S01]  /*aec0*/  SHFL.IDX PT, R11, R11, 0x2, 0x181f ;  /* 0x00581f000b0b7f89 */ /* 0x011e2200000e0000 */
[----:B------:R-:W-:Y:S03]  /*aed0*/  BSSY B0, `(.L_x_2806) ;  /* 0x0000018000007945 */ /* 0x000fe60003800000 */
[----:B------:R-:W4:Y:S08]  /*aee0*/  SHFL.IDX PT, R31, R31, 0x2, 0x181f ;  /* 0x00581f001f1f7f89 */ /* 0x000f3000000e0000 */
[----:B------:R-:W-:Y:S05]  /*aef0*/  @!P0 BRA `(.L_x_2807) ;  /* 0x0000000000548947 */ /* 0x000fea0003800000 */
[----:B------:R-:W-:Y:S02]  /*af00*/  ULDC UR4, c[0x0][0x2f4] ;  /* 0x0000bd0000047ab9 */ /* 0x000fe40000000800 */
[----:B------:R-:W-:Y:S02]  /*af10*/  ISETP.GE.AND P5, PT, R16, UR4, PT ;  /* 0x0000000410007c0c */ /* 0x000fe4000bfa6270 */
        /* <DEDUP_REMOVED lines=19> */
.L_x_2807:
[----:B------:R-:W-:Y:S05]  /*b050*/  BSYNC B0 ;  /* 0x0000000000007941 */ /* 0x000fea0003800000 */
.L_x_2806:
        /* <DEDUP_REMOVED lines=18> */
.L_x_2687:
[----:B------:R-:W4:Y:S01]  /*b180*/  LDL R11, [R1+0x68] ;  /* 0x00006800010b7983 */ /* 0x000f220000100800 */
[----:B------:R-:W0:Y:S01]  /*b190*/  LDC R0, c[0x0][0x448] ;  /* 0x00011200ff007b82 */ /* 0x000e220000000800 */
        /* <DEDUP_REMOVED lines=15> */
[----:B---3--:R-:W-:Y:S02]  /*b290*/  CS2R R124, SRZ ;  /* 0x00000000007c7805 */ /* 0x008fe4000001ff00 */
[----:B------:R-:W-:Y:S02]  /*b2a0*/  CS2R R122, SRZ ;  /* 0x00000000007a7805 */ /* 0x000fe4000001ff00 */
[----:B------:R-:W-:Y:S02]  /*b2b0*/  CS2R R120, SRZ ;  /* 0x0000000000787805 */ /* 0x000fe4000001ff00 */
[----:B------:R-:W-:Y:S02]  /*b2c0*/  CS2R R118, SRZ ;  /* 0x0000000000767805 */ /* 0x000fe4000001ff00 */
[----:B------:R-:W-:-:S02]  /*b2d0*/  CS2R R116, SRZ ;  /* 0x0000000000747805 */ /* 0x000fc4000001ff00 */
[----:B------:R-:W-:Y:S02]  /*b2e0*/  CS2R R114, SRZ ;  /* 0x0000000000727805 */ /* 0x000fe4000001ff00 */
[----:B------:R-:W-:Y:S02]  /*b2f0*/  CS2R R112, SRZ ;  /* 0x0000000000707805 */ /* 0x000fe4000001ff00 */
[----:B------:R-:W-:Y:S02]  /*b300*/  CS2R R44, SRZ ;  /* 0x00000000002c7805 */ /* 0x000fe4000001ff00 */
[----:B0-----:R-:W-:Y:S02]  /*b310*/  ISETP.NE.AND P1, PT, R0, 0x1, PT ;  /* 0x000000010000780c */ /* 0x001fe40003f25270 */
        /* <DEDUP_REMOVED lines=12> */
[----:B------:R-:W0:Y:S01]  /*b3e0*/  @P1 LDC R3, c[0x0][0x44c] ;  /* 0x00011300ff031b82 */ /* 0x000e220000000800 */
[----:B------:R-:W-:Y:S02]  /*b3f0*/  CS2R R86, SRZ ;  /* 0x0000000000567805 */ /* 0x000fe4000001ff00 */
[----:B------:R-:W-:-:S02]  /*b400*/  CS2R R60, SRZ ;  /* 0x00000000003c7805 */ /* 0x000fc4000001ff00 */
[----:B------:R-:W-:Y:S02]  /*b410*/  CS2R R82, SRZ ;  /* 0x0000000000527805 */ /* 0x000fe4000001ff00 */
[----:B------:R-:W-:Y:S02]  /*b420*/  CS2R R56, SRZ ;  /* 0x0000000000387805 */ /* 0x000fe4000001ff00 */
[----:B------:R-:W-:Y:S02]  /*b430*/  CS2R R166, SRZ ;  /* 0x0000000000a67805 */ /* 0x000fe4000001ff00 */
[----:B------:R-:W-:Y:S02]  /*b440*/  CS2R R78, SRZ ;  /* 0x00000000004e7805 */ /* 0x000fe4000001ff00 */
[----:B------:R-:W-:Y:S01]  /*b450*/  CS2R R48, SRZ ;  /* 0x0000000000307805 */ /* 0x000fe2000001ff00 */
[----:B------:R-:W1:Y:S01]  /*b460*/  @P1 LDC R2, c[0x0][0x450] ;  /* 0x00011400ff021b82 */ /* 0x000e620000000800 */
        /* <DEDUP_REMOVED lines=15> */
[----:B--2---:R-:W-:Y:S01]  /*b560*/  CS2R R38, SRZ ;  /* 0x0000000000267805 */ /* 0x004fe2000001ff00 */
[----:B------:R-:W-:Y:S01]  /*b570*/  IMAD.MOV.U32 R24, RZ, RZ, RZ ;  /* 0x000000ffff187224 */ /* 0x000fe200078e00ff */
[----:B------:R-:W-:Y:S02]  /*b580*/  CS2R R34, SRZ ;  /* 0x0000000000227805 */ /* 0x000fe4000001ff00 */
[----:B------:R-:W-:Y:S01]  /*b590*/  CS2R R32, SRZ ;  /* 0x0000000000207805 */ /* 0x000fe2000001ff00 */
[----:B------:R-:W-:Y:S02]  /*b5a0*/  IMAD.MOV.U32 R4, RZ, RZ, RZ ;  /* 0x000000ffff047224 */ /* 0x000fe400078e00ff */
[----:B------:R-:W-:-:S02]  /*b5b0*/  IMAD.MOV.U32 R9, RZ, RZ, RZ ;  /* 0x000000ffff097224 */ /* 0x000fc400078e00ff */
[----:B------:R-:W-:Y:S02]  /*b5c0*/  IMAD.MOV.U32 R26, RZ, RZ, RZ ;  /* 0x000000ffff1a7224 */ /* 0x000fe400078e00ff */
[----:B----4-:R-:W-:Y:S01]  /*b5d0*/  VIADD R0, R11, 0x7f ;  /* 0x0000007f0b007836 */ /* 0x010fe20000000000 */
[----:B------:R-:W-:-:S03]  /*b5e0*/  CS2R R10, SRZ ;  /* 0x00000000000a7805 */ /* 0x000fc6000001ff00 */
[----:B0-----:R-:W-:-:S05]  /*b5f0*/  @P1 IMAD.HI.U32 R3, R0, R3, RZ ;  /* 0x0000000300031227 */ /* 0x001fca00078e00ff */
[----:B-1----:R-:W-:Y:S02]  /*b600*/  @P1 SHF.R.U32.HI R0, RZ, R2, R3 ;  /* 0x00000002ff001219 */ /* 0x002fe40000011603 */
[----:B------:R-:W-:-:S03]  /*b610*/  PLOP3.LUT P1, PT, PT, PT, PT, 0x80, 0x0 ;  /* 0x000000000000781c */ /* 0x000fc60003f2f070 */
[----:B------:R-:W-:Y:S01]  /*b620*/  IMAD.IADD R0, R139, 0x1, R0 ;  /* 0x000000018b007824 */ /* 0x000fe200078e0200 */
[----:B------:R-:W-:-:S03]  /*b630*/  CS2R R138, SRZ ;  /* 0x00000000008a7805 */ /* 0x000fc6000001ff00 */
[----:B------:R-:W-:-:S05]  /*b640*/  IMAD.HI R0, R0, 0x66666667, RZ ;  /* 0x6666666700007827 */ /* 0x000fca00078e02ff */
[----:B------:R-:W-:-:S04]  /*b650*/  SHF.R.U32.HI R3, RZ, 0x1f, R0 ;  /* 0x0000001fff037819 */ /* 0x000fc80000011600 */
[----:B------:R-:W-:Y:S01]  /*b660*/  LEA.HI.SX32 R3, R0, R3, 0x1b ;  /* 0x0000000300037211 */ /* 0x000fe200078fdaff */
[----:B------:R-:W-:-:S03]  /*b670*/  IMAD.MOV.U32 R0, RZ, RZ, RZ ;  /* 0x000000ffff007224 */ /* 0x000fc600078e00ff */
[----:B------:R-:W-:Y:S02]  /*b680*/  VIMNMX R2, R140, R3, PT ;  /* 0x000000038c027248 */ /* 0x000fe40003fe0100 */
[----:B------:R-:W-:Y:S01]  /*b690*/  CS2R R140, SRZ ;  /* 0x00000000008c7805 */ /* 0x000fe2000001ff00 */
[----:B------:R-:W-:Y:S01]  /*b6a0*/  IMAD.MOV.U32 R3, RZ, RZ, RZ ;  /* 0x000000ffff037224 */ /* 0x000fe200078e00ff */
[----:B------:R-:W-:Y:S01]  /*b6b0*/  ISETP.GE.AND P2, PT, R2, 0x1, PT ;  /* 0x000000010200780c */ /* 0x000fe20003f46270 */
[----:B------:R-:W-:-:S12]  /*b6c0*/  @P0 BRA `(.L_x_2810) ;  /* 0x0000000000080947 */ /* 0x000fd80003800000 */
[----:B------:R-:W0:Y:S02]  /*b6d0*/  FENCE.VIEW.ASYNC.G ;  /* 0x00000000000073c6 */ /* 0x000e240000000100 */
[----:B0-----:R-:W-:Y:S06]  /*b6e0*/  BAR.ARV 0xc, 0x180 ;  /* 0x0306000000007b1d */ /* 0x001fec0000002000 */
.L_x_2810:
[----:B------:R-:W-:Y:S05]  /*b6f0*/  BSYNC B0 ;  /* 0x0000000000007941 */ /* 0x000fea0003800000 */
.L_x_2809:
        /* <DEDUP_REMOVED lines=36> */
.L_x_2812:
        /* <DEDUP_REMOVED lines=13> */
.L_x_2816:
[----:B-1----:R1:W2:Y:S02]  /*ba10*/  SYNCS.PHASECHK.TRANS64.TRYWAIT P0, [R22+URZ+0x38800], R3 ;  /* 0x03880003160075a7 */ /* 0x0022a4000800017f */
[----:B--2---:R-:W-:Y:S05]  /*ba20*/  @!P0 NANOSLEEP.SYNCS 0x989680 ;  /* 0x009896800000895d */ /* 0x004fea0003900000 */
[----:B------:R-:W2:Y:S02]  /*ba30*/  @!P0 SYNCS.PHASECHK.TRANS64 P0, [R22+URZ+0x38800], R3 ;  /* 0x03880003160085a7 */ /* 0x000ea4000800007f */
[----:B--2---:R-:W-:Y:S05]  /*ba40*/  @!P0 BRA `(.L_x_2816) ;  /* 0xfffffffc00f08947 */ /* 0x004fea000383ffff */
.L_x_2815:
[----:B------:R-:W-:Y:S05]  /*ba50*/  BSYNC B0 ;  /* 0x0000000000007941 */ /* 0x000fea0003800000 */
.L_x_2814:
[----:B------:R-:W-:Y:S05]  /*ba60*/  BRA `(.L_x_2817) ;  /* 0x000000a000447947 */ /* 0x000fea0003800000 */
.L_x_2813:
[----:B------:R-:W2:Y:S01]  /*ba70*/  LDL R30, [R1+0x84] ;  /* 0x00008400011e7983 */ /* 0x000ea20000100800 */
[----:B-----5:R-:W-:Y:S01]  /*ba80*/  SHF.R.S32.HI R0, RZ, 0x1f, R135 ;  /* 0x0000001fff007819 */ /* 0x020fe20000011487 */
[----:B------:R-:W-:Y:S02]  /*ba90*/  ULDC.64 UR6, c[0x0][0x408] ;  /* 0x0001020000067ab9 */ /* 0x000fe40000000a00 */
[----:B------:R-:W-:Y:S01]  /*baa0*/  IMAD.WIDE.U32 R26, R135, UR6, RZ ;  /* 0x00000006871a7c25 */ /* 0x000fe2000f8e00ff */
[----:B--2---:R-:W-:-:S13]  /*bab0*/  R2UR UR4, R30 ;  /* 0x000000001e0472ca */ /* 0x004fda00000e0000 */
[----:B------:R-:W-:-:S03]  /*bac0*/  ULOP3.LUT UP0, URZ, UR4, 0x3ff, URZ, 0xc0, !UPT ;  /* 0x000003ff043f7892 */ /* 0x000fc6000f80c03f */
[----:B------:R-:W-:Y:S02]  /*bad0*/  ULDC.64 UR4, c[0x0][0x3f8] ;  /* 0x0000fe0000047ab9 */ /* 0x000fe40000000a00 */
[C---:B------:R-:W-:Y:S01]  /*bae0*/  IMAD R4, R0.reuse, UR4, RZ ;  /* 0x0000000400047c24 */ /* 0x040fe2000f8e02ff */
[----:B------:R-:W-:Y:S01]  /*baf0*/  PLOP3.LUT P0, PT, PT, PT, UP0, 0x80, 0x0 ;  /* 0x000000000000781c */ /* 0x000fe20003f0f008 */
[----:B------:R-:W-:Y:S02]  /*bb00*/  IMAD R0, R0, UR6, RZ ;  /* 0x0000000600007c24 */ /* 0x000fe4000f8e02ff */
[----:B------:R-:W-:-:S04]  /*bb10*/  IMAD.WIDE.U32 R24, R135, UR4, RZ ;  /* 0x0000000487187c25 */ /* 0x000fc8000f8e00ff */
[C---:B------:R-:W-:Y:S02]  /*bb20*/  IMAD R29, R135.reuse, UR5, R4 ;  /* 0x00000005871d7c24 */ /* 0x040fe4000f8e0204 */
[----:B------:R-:W-:Y:S02]  /*bb30*/  IMAD R31, R135, UR7, R0 ;  /* 0x00000007871f7c24 */ /* 0x000fe4000f8e0200 */
        /* <DEDUP_REMOVED lines=19> */
.L_x_2818:
[----:B------:R-:W2:Y:S01]  /*bc70*/  LDL R20, [R1+0x50] ;  /* 0x0000500001147983 */ /* 0x000ea20000100800 */
[----:B------:R-:W-:-:S03]  /*bc80*/  ULDC.U8 UR4, c[0x0][0x410] ;  /* 0x0001040000047ab9 */ /* 0x000fc60000000000 */
[----:B------:R-:W3:Y:S01]  /*bc90*/  LDL R150, [R1+0x68] ;  /* 0x0000680001967983 */ /* 0x000ee20000100800 */
[----:B------:R-:W-:Y:S01]  /*bca0*/  R2UR UR5, R30 ;  /* 0x000000001e0572ca */ /* 0x000fe200000e0000 */
[----:B------:R-:W-:Y:S01]  /*bcb0*/  BSSY B0, `(.L_x_2819) ;  /* 0x00009e4000007945 */ /* 0x000fe20003800000 */
[----:B------:R-:W-:Y:S01]  /*bcc0*/  ISETP.NE.AND P0, PT, RZ, UR4, PT ;  /* 0x00000004ff007c0c */ /* 0x000fe2000bf05270 */
[C---:B------:R-:W-:Y:S01]  /*bcd0*/  VIADD R3, R220.reuse, 0x60 ;  /* 0x00000060dc037836 */ /* 0x040fe20000000000 */
[----:B------:R-:W-:Y:S01]  /*bce0*/  LEA.HI R33, R33, R28, RZ, 0x3 ;  /* 0x0000001c21217211 */ /* 0x000fe200078f18ff */
[----:B------:R-:W-:Y:S01]  /*bcf0*/  VIADD R89, R220, 0x20 ;  /* 0x00000020dc597836 */ /* 0x000fe20000000000 */
[----:B------:R-:W-:Y:S02]  /*bd00*/  SHF.R.U32.HI R21, RZ, 0x3, R228 ;  /* 0x00000003ff157819 */ /* 0x000fe400000116e4 */
[----:B------:R-:W-:Y:S02]  /*bd10*/  LOP3.LUT R0, R228, 0x38, R16, 0xf8, !PT ;  /* 0x00000038e4007812 */ /* 0x000fe400078ef810 */
[----:B------:R-:W-:-:S02]  /*bd20*/  LOP3.LUT R33, R33, 0xfffffff8, RZ, 0xc0, !PT ;  /* 0xfffffff821217812 */ /* 0x000fc400078ec0ff */
[----:B--2---:R-:W-:-:S03]  /*bd30*/  LOP3.LUT R87, R20, R0, R21, 0xf6, !PT ;  /* 0x0000000014577212 */ /* 0x004fc600078ef615 */
[----:B------:R-:W-:Y:S02]  /*bd40*/  IMAD.IADD R0, R28, 0x1, -R33 ;  /* 0x000000011c007824 */ /* 0x000fe400078e0a21 */
[----:B---3--:R-:W-:Y:S01]  /*bd50*/  IMAD.IADD R83, R220, 0x1, R150 ;  /* 0x00000001dc537824 */ /* 0x008fe200078e0296 */
[----:B------:R-:W-:-:S03]  /*bd60*/  LEA R87, R87, UR5, 0x1 ;  /* 0x0000000557577c11 */ /* 0x000fc6000f8e08ff */
[----:B------:R-:W-:Y:S01]  /*bd70*/  IMAD R7, R0, 0x20, R83 ;  /* 0x0000002000077824 */ /* 0x000fe200078e0253 */
[----:B------:R-:W-:Y:S06]  /*bd80*/  @!P0 BRA `(.L_x_2820) ;  /* 0x0000004c00588947 */ /* 0x000fec0003800000 */
[----:B------:R-:W0:Y:S01]  /*bd90*/  LDC R86, c[0x0][0x448] ;  /* 0x00011200ff567b82 */ /* 0x000e220000000800 */
[----:B------:R-:W-:Y:S01]  /*bda0*/  ULDC.64 UR4, c[0x0][0x3f8] ;  /* 0x0000fe0000047ab9 */ /* 0x000fe20000000a00 */
[----:B------:R-:W-:Y:S01]  /*bdb0*/  ULDC.64 UR6, c[0x0][0x408] ;  /* 0x0001020000067ab9 */ /* 0x000fe20000000a00 */
[----:B------:R-:W-:Y:S01]  /*bdc0*/  IMAD.MOV.U32 R4, RZ, RZ, R24 ;  /* 0x000000ffff047224 */ /* 0x000fe200078e0018 */
[----:B------:R-:W-:Y:S01]  /*bdd0*/  SHF.R.S32.HI R82, RZ, 0x1f, R223 ;  /* 0x0000001fff527819 */ /* 0x000fe200000114df */
[----:B------:R-:W-:Y:S01]  /*bde0*/  IMAD.MOV.U32 R8, RZ, RZ, R26 ;  /* 0x000000ffff087224 */ /* 0x000fe200078e001a */
[----:B------:R-:W-:Y:S01]  /*bdf0*/  SHF.R.S32.HI R77, RZ, 0x1f, R222 ;  /* 0x0000001fff4d7819 */ /* 0x000fe200000114de */
[----:B------:R-:W-:Y:S01]  /*be00*/  IMAD.MOV.U32 R9, RZ, RZ, R31 ;  /* 0x000000ffff097224 */ /* 0x000fe200078e001f */
[----:B------:R-:W-:Y:S02]  /*be10*/  SHF.R.S32.HI R94, RZ, 0x1f, R221 ;  /* 0x0000001fff5e7819 */ /* 0x000fe400000114dd */
[----:B------:R-:W-:-:S02]  /*be20*/  SHF.R.S32.HI R85, RZ, 0x1f, R214 ;  /* 0x0000001fff557819 */ /* 0x000fc400000114d6 */
        /* <DEDUP_REMOVED lines=27> */
.L_x_3131:
[----:B------:R-:W5:Y:S01]  /*bfe0*/  LDL R10, [R1+0x6c] ;  /* 0x00006c00010a7983 */ /* 0x000f620000100800 */
        /* <DEDUP_REMOVED lines=9> */
[----:B-----5:R-:W-:-:S05]  /*c080*/  IMAD R86, R10, R86, RZ ;  /* 0x000000560a567224 */ /* 0x020fca00078e02ff */
[----:B------:R-:W-:-:S13]  /*c090*/  ISETP.GE.AND P0, PT, R83, R86, PT ;  /* 0x000000565300720c */ /* 0x000fda0003f06270 */
        /* <DEDUP_REMOVED lines=14> */
[----:B------:R-:W-:Y:S01]  /*c180*/  @!P0 IMAD.SHL.U32 R15, R223, 0x2, RZ ;  /* 0x00000002df0f8824 */ /* 0x000fe200078e00ff */
[----:B----4-:R-:W-:Y:S02]  /*c190*/  @!P3 IADD3 R12, P4, R14, R12, RZ ;  /* 0x0000000c0e0cb210 */ /* 0x010fe40007f9e0ff */
[-C--:B------:R-:W-:Y:S01]  /*c1a0*/  @!P2 IADD3 R20, P6, R5, R24.reuse, RZ ;  /* 0x000000180514a210 */ /* 0x080fe20007fde0ff */
[--C-:B-1----:R-:W-:Y:S01]  /*c1b0*/  @!P3 IMAD.X R11, R4, 0x1, R13.reuse, P5 ;  /* 0x00000001040bb824 */ /* 0x102fe200028e060d */
[----:B------:R-:W-:Y:S01]  /*c1c0*/  @!P1 SHF.L.U64.HI R29, R221, 0x1, R94 ;  /* 0x00000001dd1d9819 */ /* 0x000fe2000001025e */
[----:B---3--:R-:W-:Y:S01]  /*c1d0*/  @!P3 IMAD.X R13, R9, 0x1, R13, P4 ;  /* 0x00000001090db824 */ /* 0x008fe200020e060d */
[----:B------:R-:W-:Y:S01]  /*c1e0*/  @!P2 IADD3 R24, P5, R14, R24, RZ ;  /* 0x000000180e18a210 */ /* 0x000fe20007fbe0ff */
[----:B------:R-:W-:Y:S01]  /*c1f0*/  @!P2 IMAD.X R21, R4, 0x1, R25, P6 ;  /* 0x000000010415a824 */ /* 0x000fe200030e0619 */
[----:B------:R-:W-:-:S02]  /*c200*/  @!P1 IADD3 R26, P4, R5, R28, RZ ;  /* 0x0000001c051a9210 */ /* 0x000fc40007f9e0ff */
[----:B------:R-:W-:Y:S02]  /*c210*/  CS2R R74, SRZ ;  /* 0x00000000004a7805 */ /* 0x000fe4000001ff00 */
[----:B------:R-:W-:Y:S01]  /*c220*/  @!P1 IADD3 R28, P6, R14, R28, RZ ;  /* 0x0000001c0e1c9210 */ /* 0x000fe20007fde0ff */
[----:B------:R-:W-:Y:S01]  /*c230*/  @!P2 IMAD.X R25, R9, 0x1, R25, P5 ;  /* 0x000000010919a824 */ /* 0x000fe200028e0619 */
[----:B------:R-:W-:Y:S01]  /*c240*/  @!P0 SHF.L.U64.HI R32, R223, 0x1, R82 ;  /* 0x00000001df208819 */ /* 0x000fe20000010252 */
[----:B------:R-:W-:Y:S01]  /*c250*/  @!P1 IMAD.X R27, R4, 0x1, R29, P4 ;  /* 0x00000001041b9824 */ /* 0x000fe200020e061d */
[-C--:B------:R-:W-:Y:S02]  /*c260*/  @!P0 IADD3 R30, P5, R5, R15.reuse, RZ ;  /* 0x0000000f051e8210 */ /* 0x080fe40007fbe0ff */
[----:B------:R-:W-:Y:S02]  /*c270*/  CS2R R72, SRZ ;  /* 0x0000000000487805 */ /* 0x000fe4000001ff00 */
[----:B------:R-:W-:-:S02]  /*c280*/  @!P0 IADD3 R14, P4, R14, R15, RZ ;  /* 0x0000000f0e0e8210 */ /* 0x000fc40007f9e0ff */
[----:B------:R-:W-:Y:S02]  /*c290*/  CS2R R68, SRZ ;  /* 0x0000000000447805 */ /* 0x000fe4000001ff00 */
[----:B------:R-:W-:Y:S02]  /*c2a0*/  CS2R R66, SRZ ;  /* 0x0000000000427805 */ /* 0x000fe4000001ff00 */
[----:B------:R-:W-:Y:S02]  /*c2b0*/  CS2R R64, SRZ ;  /* 0x0000000000407805 */ /* 0x000fe4000001ff00 */
[----:B------:R-:W-:Y:S01]  /*c2c0*/  CS2R R62, SRZ ;  /* 0x00000000003e7805 */ /* 0x000fe2000001ff00 */
[C---:B------:R-:W-:Y:S01]  /*c2d0*/  @!P1 IMAD.X R29, R9.reuse, 0x1, R29, P6 ;  /* 0x00000001091d9824 */ /* 0x040fe200030e061d */
        /* <DEDUP_REMOVED lines=10> */
.L_x_2823:
[----:B------:R-:W-:Y:S05]  /*c380*/  BSYNC B1 ;  /* 0x0000000000017941 */ /* 0x000fea0003800000 */
.L_x_2822:
        /* <DEDUP_REMOVED lines=39> */
.L_x_3137:
        /* <DEDUP_REMOVED lines=24> */
[----:B------:R-:W-:Y:S01]  /*c780*/  @!P0 IMAD.SHL.U32 R31, R223, 0x2, RZ ;  /* 0x00000002df1f8824 */ /* 0x000fe200078e00ff */
[----:B----4-:R-:W-:Y:S02]  /*c790*/  @!P3 IADD3 R12, P4, R14, R12, RZ ;  /* 0x0000000c0e0cb210 */ /* 0x010fe40007f9e0ff */
[-C--:B------:R-:W-:Y:S01]  /*c7a0*/  @!P2 IADD3 R20, P6, R5, R24.reuse, RZ ;  /* 0x000000180514a210 */ /* 0x080fe20007fde0ff */
[--C-:B--2---:R-:W-:Y:S01]  /*c7b0*/  @!P3 IMAD.X R11, R4, 0x1, R13.reuse, P5 ;  /* 0x00000001040bb824 */ /* 0x104fe200028e060d */
[----:B------:R-:W-:Y:S01]  /*c7c0*/  @!P1 SHF.L.U64.HI R29, R221, 0x1, R94 ;  /* 0x00000001dd1d9819 */ /* 0x000fe2000001025e */
[----:B0-----:R-:W-:Y:S01]  /*c7d0*/  @!P3 IMAD.X R13, R9, 0x1, R13, P4 ;  /* 0x00000001090db824 */ /* 0x001fe200020e060d */
        /* <DEDUP_REMOVED lines=26> */
.L_x_2826:
[----:B------:R-:W-:Y:S05]  /*c980*/  BSYNC B1 ;  /* 0x0000000000017941 */ /* 0x000fea0003800000 */
.L_x_2825:
        /* <DEDUP_REMOVED lines=29> */
[----:B------:R-:W-:Y:S02]  /*cb60*/  PRMT R128, R4, 0x7610, R128 ;  /* 0x0000761004807816 */ /* 0x000fe40000000080 */
        /* <DEDUP_REMOVED lines=8> */
.L_x_3143:
        /* <DEDUP_REMOVED lines=26> */
[----:B0-----:R-:W-:Y:S02]  /*cd90*/  @!P3 IADD3 R32, P4, R14, R32, RZ ;  /* 0x000000200e20b210 */ /* 0x001fe40007f9e0ff */
[-C--:B------:R-:W-:Y:S01]  /*cda0*/  @!P2 IADD3 R30, P6, R5, R24.reuse, RZ ;  /* 0x00000018051ea210 */ /* 0x080fe20007fde0ff */
[--C-:B--2---:R-:W-:Y:S01]  /*cdb0*/  @!P3 IMAD.X R71, R4, 0x1, R10.reuse, P5 ;  /* 0x000000010447b824 */ /* 0x104fe200028e060a */
[----:B------:R-:W-:Y:S01]  /*cdc0*/  @!P2 IADD3 R24, P5, R14, R24, RZ ;  /* 0x000000180e18a210 */ /* 0x000fe20007fbe0ff */
[----:B------:R-:W-:Y:S01]  /*cdd0*/  @!P3 IMAD.X R33, R9, 0x1, R10, P4 ;  /* 0x000000010921b824 */ /* 0x000fe200020e060a */
[----:B------:R-:W-:Y:S01]  /*cde0*/  @!P1 SHF.L.U64.HI R13, R221, 0x1, R94 ;  /* 0x00000001dd0d9819 */ /* 0x000fe2000001025e */
[--C-:B------:R-:W-:Y:S01]  /*cdf0*/  @!P2 IMAD.X R31, R4, 0x1, R11.reuse, P6 ;  /* 0x00000001041fa824 */ /* 0x100fe200030e060b */
[-C--:B------:R-:W-:Y:S01]  /*ce00*/  @!P1 IADD3 R20, P4, R5, R12.reuse, RZ ;  /* 0x0000000c05149210 */ /* 0x080fe20007f9e0ff */
[----:B------:R-:W-:Y:S01]  /*ce10*/  @!P2 IMAD.X R25, R9, 0x1, R11, P5 ;  /* 0x000000010919a824 */ /* 0x000fe200028e060b */
[----:B------:R-:W-:-:S02]  /*ce20*/  @!P1 IADD3 R10, P6, R14, R12, RZ ;  /* 0x0000000c0e0a9210 */ /* 0x000fc40007fde0ff */
[----:B------:R-:W-:Y:S02]  /*ce30*/  CS2R R38, SRZ ;  /* 0x0000000000267805 */ /* 0x000fe4000001ff00 */
[----:B------:R-:W-:Y:S01]  /*ce40*/  @!P0 SHF.L.U64.HI R15, R223, 0x1, R82 ;  /* 0x00000001df0f8819 */ /* 0x000fe20000010252 */
[--C-:B------:R-:W-:Y:S01]  /*ce50*/  @!P1 IMAD.X R21, R4, 0x1, R13.reuse, P4 ;  /* 0x0000000104159824 */ /* 0x100fe200020e060d */
[-C--:B------:R-:W-:Y:S01]  /*ce60*/  @!P0 IADD3 R12, P5, R5, R26.reuse, RZ ;  /* 0x0000001a050c8210 */ /* 0x080fe20007fbe0ff */
[----:B------:R-:W-:Y:S01]  /*ce70*/  @!P1 IMAD.X R11, R9, 0x1, R13, P6 ;  /* 0x00000001090b9824 */ /* 0x000fe200030e060d */
[----:B------:R-:W-:Y:S02]  /*ce80*/  @!P0 IADD3 R14, P4, R14, R26, RZ ;  /* 0x0000001a0e0e8210 */ /* 0x000fe40007f9e0ff */
[----:B------:R-:W-:Y:S02]  /*ce90*/  CS2R R40, SRZ ;  /* 0x0000000000287805 */ /* 0x000fe4000001ff00 */
[----:B------:R-:W-:Y:S01]  /*cea0*/  CS2R R34, SRZ ;  /* 0x0000000000227805 */ /* 0x000fe2000001ff00 */
[----:B------:R-:W-:Y:S01]  /*ceb0*/  @!P0 IMAD.X R13, R4, 0x1, R15, P5 ;  /* 0x00000001040d8824 */ /* 0x000fe200028e060f */
[----:B------:R-:W-:-:S02]  /*cec0*/  CS2R R36, SRZ ;  /* 0x0000000000247805 */ /* 0x000fc4000001ff00 */
[----:B------:R-:W-:Y:S02]  /*ced0*/  CS2R R28, SRZ ;  /* 0x00000000001c7805 */ /* 0x000fe4000001ff00 */
[----:B------:R-:W-:Y:S01]  /*cee0*/  CS2R R26, SRZ ;  /* 0x00000000001a7805 */ /* 0x000fe2000001ff00 */
[----:B------:R-:W-:Y:S01]  /*cef0*/  @!P0 IMAD.X R15, R9, 0x1, R15, P4 ;  /* 0x00000001090f8824 */ /* 0x000fe200020e060f */
[----:B------:R0:W5:Y:S04]  /*cf00*/  @!P3 LD.E.64 R42, desc[UR60][R70.64] ;  /* 0x0000003c462ab980 */ /* 0x000168000c101b00 */
[----:B------:R0:W5:Y:S04]  /*cf10*/  @!P3 LD.E.64 R44, desc[UR60][R32.64] ;  /* 0x0000003c202cb980 */ /* 0x000168000c101b00 */
[----:B------:R0:W5:Y:S04]  /*cf20*/  @!P2 LD.E.64 R38, desc[UR60][R30.64] ;  /* 0x0000003c1e26a980 */ /* 0x000168000c101b00 */
[----:B------:R0:W5:Y:S04]  /*cf30*/  @!P2 LD.E.64 R40, desc[UR60][R24.64] ;  /* 0x0000003c1828a980 */ /* 0x000168000c101b00 */
[----:B------:R0:W5:Y:S04]  /*cf40*/  @!P1 LD.E.64 R34, desc[UR60][R20.64] ;  /* 0x0000003c14229980 */ /* 0x000168000c101b00 */
[----:B------:R0:W5:Y:S04]  /*cf50*/  @!P1 LD.E.64 R36, desc[UR60][R10.64] ;  /* 0x0000003c0a249980 */ /* 0x000168000c101b00 */
[----:B------:R0:W5:Y:S04]  /*cf60*/  @!P0 LD.E.64 R28, desc[UR60][R12.64] ;  /* 0x0000003c0c1c8980 */ /* 0x000168000c101b00 */
[----:B------:R0:W5:Y:S02]  /*cf70*/  @!P0 LD.E.64 R26, desc[UR60][R14.64] ;  /* 0x0000003c0e1a8980 */ /* 0x000164000c101b00 */
.L_x_2829:
[----:B------:R-:W-:Y:S05]  /*cf80*/  BSYNC B1 ;  /* 0x0000000000017941 */ /* 0x000fea0003800000 */
.L_x_2828:
        /* <DEDUP_REMOVED lines=38> */
[----:B------:R0:W0:Y:S02]  /*d1f0*/  SHFL.IDX PT, R14, R0, 0x3, 0x181f ;  /* 0x00781f00000e7f89 */ /* 0x00002400000e0000 */
.L_x_3149:
[----:B01----:R-:W4:Y:S01]  /*d200*/  LDL R8, [R1+0x88] ;  /* 0x0000880001087983 */ /* 0x003f220000100800 */
        /* <DEDUP_REMOVED lines=29> */
[----:B------:R-:W-:Y:S02]  /*d3e0*/  @!P3 IADD3 R114, P4, R14, R114, RZ ;  /* 0x000000720e72b210 */ /* 0x000fe40007f9e0ff */
[----:B------:R-:W-:Y:S01]  /*d3f0*/  @!P1 SHF.L.U64.HI R5, R221, 0x1, R94 ;  /* 0x00000001dd059819 */ /* 0x000fe2000001025e */
[--C-:B--2---:R-:W-:Y:S01]  /*d400*/  @!P3 IMAD.X R117, R70, 0x1, R85.reuse, P5 ;  /* 0x000000014675b824 */ /* 0x104fe200028e0655 */
[-C--:B------:R-:W-:Y:S01]  /*d410*/  @!P2 IADD3 R108, P6, R71, R106.reuse, RZ ;  /* 0x0000006a476ca210 */ /* 0x080fe20007fde0ff */
[----:B------:R-:W-:Y:S01]  /*d420*/  @!P3 IMAD.X R115, R76, 0x1, R85, P4 ;  /* 0x000000014c73b824 */ /* 0x000fe200020e0655 */
[----:B------:R-:W-:-:S02]  /*d430*/  @!P2 IADD3 R106, P5, R14, R106, RZ ;  /* 0x0000006a0e6aa210 */ /* 0x000fc40007fbe0ff */
[-C--:B------:R-:W-:Y:S01]  /*d440*/  @!P1 IADD3 R94, P4, R71, R12.reuse, RZ ;  /* 0x0000000c475e9210 */ /* 0x080fe20007f9e0ff */
[--C-:B------:R-:W-:Y:S01]  /*d450*/  @!P2 IMAD.X R109, R70, 0x1, R77.reuse, P6 ;  /* 0x00000001466da824 */ /* 0x100fe200030e064d */
[----:B------:R-:W-:Y:S01]  /*d460*/  @!P0 SHF.L.U64.HI R7, R223, 0x1, R82 ;  /* 0x00000001df078819 */ /* 0x000fe20000010252 */
[----:B------:R-:W-:Y:S01]  /*d470*/  @!P2 IMAD.X R107, R76, 0x1, R77, P5 ;  /* 0x000000014c6ba824 */ /* 0x000fe200028e064d */
[----:B------:R-:W-:Y:S01]  /*d480*/  @!P1 IADD3 R12, P6, R14, R12, RZ ;  /* 0x0000000c0e0c9210 */ /* 0x000fe20007fde0ff */
[--C-:B------:R-:W-:Y:S01]  /*d490*/  @!P1 IMAD.X R95, R70, 0x1, R5.reuse, P4 ;  /* 0x00000001465f9824 */ /* 0x100fe200020e0605 */
[-C--:B------:R-:W-:Y:S02]  /*d4a0*/  @!P0 IADD3 R82, P5, R71, R15.reuse, RZ ;  /* 0x0000000f47528210 */ /* 0x080fe40007fbe0ff */
[----:B------:R-:W-:Y:S02]  /*d4b0*/  CS2R R20, SRZ ;  /* 0x0000000000147805 */ /* 0x000fe4000001ff00 */
[----:B------:R-:W-:Y:S01]  /*d4c0*/  @!P0 IADD3 R14, P4, R14, R15, RZ ;  /* 0x0000000f0e0e8210 */ /* 0x000fe20007f9e0ff */
[----:B------:R-:W-:Y:S01]  /*d4d0*/  @!P1 IMAD.X R13, R76, 0x1, R5, P6 ;  /* 0x000000014c0d9824 */ /* 0x000fe200030e0605 */
[----:B------:R-:W-:Y:S01]  /*d4e0*/  CS2R R24, SRZ ;  /* 0x0000000000187805 */ /* 0x000fe2000001ff00 */
[--C-:B------:R-:W-:Y:S01]  /*d4f0*/  @!P0 IMAD.X R83, R70, 0x1, R7.reuse, P5 ;  /* 0x0000000146538824 */ /* 0x100fe200028e0607 */
[----:B------:R-:W-:Y:S01]  /*d500*/  CS2R R10, SRZ ;  /* 0x00000000000a7805 */ /* 0x000fe2000001ff00 */
[----:B------:R-:W-:Y:S01]  /*d510*/  @!P0 IMAD.X R15, R76, 0x1, R7, P4 ;  /* 0x000000014c0f8824 */ /* 0x000fe200020e0607 */
[----:B------:R-:W-:-:S02]  /*d520*/  CS2R R6, SRZ ;  /* 0x0000000000067805 */ /* 0x000fc4000001ff00 */
[----:B------:R-:W-:Y:S02]  /*d530*/  CS2R R4, SRZ ;  /* 0x0000000000047805 */ /* 0x000fe4000001ff00 */
[----:B------:R-:W-:Y:S01]  /*d540*/  CS2R R8, SRZ ;  /* 0x0000000000087805 */ /* 0x000fe2000001ff00 */
        /* <DEDUP_REMOVED lines=8> */
.L_x_2832:
[----:B------:R-:W-:Y:S05]  /*d5d0*/  BSYNC B1 ;  /* 0x0000000000017941 */ /* 0x000fea0003800000 */
.L_x_2831:
[----:B------:R-:W1:Y:S01]  /*d5e0*/  SYNCS.PHASECHK.TRANS64.TRYWAIT P0, [R22+URZ+0x38800], R151 ;  /* 0x03880097160075a7 */ /* 0x000e62000800017f */
[----:B0----5:R-:W-:Y:S01]  /*d5f0*/  IMAD.MOV.U32 R12, RZ, RZ, R5 ;  /* 0x000000ffff0c7224 */ /* 0x021fe200078e0005 */
[----:B------:R-:W-:Y:S01]  /*d600*/  BSSY B1, `(.L_x_2833) ;  /* 0x0000021000017945 */ /* 0x000fe20003800000 */
[----:B------:R-:W-:Y:S02]  /*d610*/  IMAD.MOV.U32 R13, RZ, RZ, R6 ;  /* 0x000000ffff0d7224 */ /* 0x000fe400078e0006 */
[----:B------:R-:W-:Y:S01]  /*d620*/  IMAD.MOV.U32 R14, RZ, RZ, R30 ;  /* 0x000000ffff0e7224 */ /* 0x000fe200078e001e */
[----:B---3--:R-:W-:Y:S01]  /*d630*/  PRMT R71, R12, 0x7610, R71 ;  /* 0x000076100c477816 */ /* 0x008fe20000000047 */
        /* <DEDUP_REMOVED lines=9> */
[----:B--2---:R-:W-:Y:S01]  /*d6d0*/  PRMT R70, R0, 0x7610, R70 ;  /* 0x0000761000467816 */ /* 0x004fe20000000046 */
        /* <DEDUP_REMOVED lines=18> */
[----:B-1----:R-:W-:Y:S08]  /*d800*/  @!P0 BRA `(.L_x_2834) ;  /* 0x0000024000848947 */ /* 0x002ff00003800000 */
.L_x_3150:
[----:B------:R-:W-:Y:S05]  /*d810*/  BSYNC B1 ;  /* 0x0000000000017941 */ /* 0x000fea0003800000 */
.L_x_2833:
[----:B------:R-:W-:Y:S01]  /*d820*/  BSSY B1, `(.L_x_2835) ;  /* 0x00000cb000017945 */ /* 0x000fe20003800000 */
[----:B------:R-:W-:Y:S02]  /*d830*/  PRMT R107, R12, 0x7610, R107 ;  /* 0x000076100c6b7816 */ /* 0x000fe4000000006b */
[----:B------:R-:W-:Y:S01]  /*d840*/  PRMT R108, R13, 0x7610, R108 ;  /* 0x000076100d6c7816 */ /* 0x000fe2000000006c */
[----:B------:R-:W-:Y:S06]  /*d850*/  @P1 BRA `(.L_x_2836) ;  /* 0x0000000c001c1947 */ /* 0x000fec0003800000 */
[----:B------:R-:W1:Y:S01]  /*d860*/  LDC R12, c[0x0][0x3f4] ;  /* 0x0000fd00ff0c7b82 */ /* 0x000e620000000800 */
[----:B------:R-:W-:Y:S01]  /*d870*/  BSSY B2, `(.L_x_2837) ;  /* 0x0000034000027945 */ /* 0x000fe20003800000 */
[-C--:B-1----:R-:W-:Y:S02]  /*d880*/  ISETP.GE.AND P0, PT, R214, R12.reuse, PT ;  /* 0x0000000cd600720c */ /* 0x082fe40003f06270 */
[-C--:B------:R-:W-:Y:S02]  /*d890*/  ISETP.GE.AND P1, PT, R222, R12.reuse, PT ;  /* 0x0000000cde00720c */ /* 0x080fe40003f26270 */
[-C--:B------:R-:W-:Y:S02]  /*d8a0*/  ISETP.GE.AND P2, PT, R221, R12.reuse, PT ;  /* 0x0000000cdd00720c */ /* 0x080fe40003f46270 */
[----:B------:R-:W-:-:S07]  /*d8b0*/  ISETP.GE.AND P3, PT, R223, R12, PT ;  /* 0x0000000cdf00720c */ /* 0x000fce0003f66270 */
[----:B------:R-:W-:Y:S06]  /*d8c0*/  @P0 BRA `(.L_x_2838) ;  /* 0x0000000000b80947 */ /* 0x000fec0003800000 */
[----:B------:R-:W1:Y:S01]  /*d8d0*/  LDS.128 R12, [R87] ;  /* 0x00000000570c7984 */ /* 0x000e620000000c00 */
        /* <DEDUP_REMOVED lines=12> */
[C---:B-1----:R-:W-:Y:S01]  /*d9a0*/  LOP3.LUT R79, R14.reuse, 0xffff0000, RZ, 0xc0, !PT ;  /* 0xffff00000e4f7812 */ /* 0x042fe200078ec0ff */
[----:B------:R-:W-:Y:S01]  /*d9b0*/  IMAD.U32 R78, R14, 0x10000, RZ ;  /* 0x000100000e4e7824 */ /* 0x000fe200078e00ff */
[C---:B------:R-:W-:Y:S01]  /*d9c0*/  LOP3.LUT R81, R15.reuse, 0xffff0000, RZ, 0xc0, !PT ;  /* 0xffff00000f517812 */ /* 0x040fe200078ec0ff */
[----:B------:R-:W-:-:S02]  /*d9d0*/  IMAD.U32 R80, R15, 0x10000, RZ ;  /* 0x000100000f507824 */ /* 0x000fc400078e00ff */
[CC--:B------:R-:W-:Y:S01]  /*d9e0*/  FMUL.FTZ R115, R79.reuse, R114.reuse ;  /* 0x000000724f737220 */ /* 0x0c0fe20000410000 */
[----:B------:R-:W-:Y:S01]  /*d9f0*/  FMUL.FTZ R79, R79, R109 ;  /* 0x0000006d4f4f7220 */ /* 0x000fe20000410000 */
[C---:B0-----:R-:W-:Y:S01]  /*da00*/  FMUL.FTZ R151, R81.reuse, R149 ;  /* 0x0000009551977220 */ /* 0x041fe20000410000 */
[----:B------:R-:W-:Y:S02]  /*da10*/  IMAD.U32 R14, R12, 0x10000, RZ ;  /* 0x000100000c0e7824 */ /* 0x000fe400078e00ff */
[C---:B------:R-:W-:Y:S01]  /*da20*/  FFMA.FTZ R116, R78.reuse, R109, -R115 ;  /* 0x0000006d4e747223 */ /* 0x040fe20000010873 */
[----:B------:R-:W-:Y:S01]  /*da30*/  FFMA.FTZ R117, R78, R114, R79 ;  /* 0x000000724e757223 */ /* 0x000fe2000001004f */
[-C--:B------:R-:W-:Y:S01]  /*da40*/  FMUL.FTZ R109, R81, R147.reuse ;  /* 0x00000093516d7220 */ /* 0x080fe20000410000 */
        /* <DEDUP_REMOVED lines=22> */
.L_x_2838:
[----:B------:R-:W-:Y:S05]  /*dbb0*/  BSYNC B2 ;  /* 0x0000000000027941 */ /* 0x000fea0003800000 */
.L_x_2837:
[----:B------:R-:W-:Y:S04]  /*dbc0*/  BSSY B2, `(.L_x_2839) ;  /* 0x0000030000027945 */ /* 0x000fe80003800000 */
[----:B------:R-:W-:Y:S05]  /*dbd0*/  @P1 BRA `(.L_x_2840) ;  /* 0x0000000000b81947 */ /* 0x000fea0003800000 */
[----:B-1----:R-:W1:Y:S01]  /*dbe0*/  LDS.128 R12, [R87+0x4000] ;  /* 0x00400000570c7984 */ /* 0x002e620000000c00 */
        /* <DEDUP_REMOVED lines=12> */
[C---:B-1----:R-:W-:Y:S01]  /*dcb0*/  LOP3.LUT R73, R14.reuse, 0xffff0000, RZ, 0xc0, !PT ;  /* 0xffff00000e497812 */ /* 0x042fe200078ec0ff */
        /* <DEDUP_REMOVED lines=32> */
.L_x_2840:
[----:B------:R-:W-:Y:S05]  /*dec0*/  BSYNC B2 ;  /* 0x0000000000027941 */ /* 0x000fea0003800000 */
.L_x_2839:
[----:B------:R-:W-:Y:S04]  /*ded0*/  BSSY B2, `(.L_x_2841) ;  /* 0x0000030000027945 */ /* 0x000fe80003800000 */
[----:B------:R-:W-:Y:S05]  /*dee0*/  @P2 BRA `(.L_x_2842) ;  /* 0x0000000000b82947 */ /* 0x000fea0003800000 */
[----:B-12---:R-:W1:Y:S01]  /*def0*/  LDS.128 R12, [R87+0x8000] ;  /* 0x00800000570c7984 */ /* 0x006e620000000c00 */
        /* <DEDUP_REMOVED lines=17> */
[----:B------:R-:W-:Y:S01]  /*e010*/  FMUL.FTZ R75, R67, R73 ;  /* 0x00000049434b7220 */ /* 0x000fe20000410000 */
[C---:B------:R-:W-:Y:S01]  /*e020*/  FMUL.FTZ R67, R69.reuse, R141 ;  /* 0x0000008d45437220 */ /* 0x040fe20000410000 */
[----:B------:R-:W-:Y:S02]  /*e030*/  IMAD.U32 R14, R12, 0x10000, RZ ;  /* 0x000100000c0e7824 */ /* 0x000fe400078e00ff */
[C---:B------:R-:W-:Y:S01]  /*e040*/  FFMA.FTZ R79, R66.reuse, R73, R78 ;  /* 0x00000049424f7223 */ /* 0x040fe2000001004e */
[----:B------:R-:W-:Y:S01]  /*e050*/  FMUL.FTZ R73, R69, R138 ;  /* 0x0000008a45497220 */ /* 0x000fe20000410000 */
[C---:B------:R-:W-:Y:S02]  /*e060*/  IMAD.U32 R15, R13.reuse, 0x10000, RZ ;  /* 0x000100000d0f7824 */ /* 0x040fe400078e00ff */
[----:B------:R-:W-:Y:S01]  /*e070*/  FFMA.FTZ R74, R66, R72, -R75 ;  /* 0x00000048424a7223 */ /* 0x000fe2000001084b */
[----:B------:R-:W-:Y:S01]  /*e080*/  IMAD.U32 R69, R140, 0x10000, RZ ;  /* 0x000100008c457824 */ /* 0x000fe200078e00ff */
[----:B------:R-:W-:Y:S01]  /*e090*/  LOP3.LUT R12, R12, 0xffff0000, RZ, 0xc0, !PT ;  /* 0xffff00000c0c7812 */ /* 0x000fe200078ec0ff */
[----:B------:R-:W-:Y:S01]  /*e0a0*/  FFMA.FTZ R138, R68, R138, -R67 ;  /* 0x0000008a448a7223 */ /* 0x000fe20000010843 */
[----:B------:R-:W-:Y:S01]  /*e0b0*/  LOP3.LUT R13, R13, 0xffff0000, RZ, 0xc0, !PT ;  /* 0xffff00000d0d7812 */ /* 0x000fe200078ec0ff */
[C---:B------:R-:W-:Y:S01]  /*e0c0*/  IMAD.U32 R67, R139.reuse, 0x10000, RZ ;  /* 0x000100008b437824 */ /* 0x040fe200078e00ff */
        /* <DEDUP_REMOVED lines=15> */
[----:B------:R3:W-:Y:S02]  /*e1c0*/  STS.128 [R87+0x8000], R12 ;  /* 0x0080000c57007388 */ /* 0x0007e40000000c00 */
.L_x_2842:
[----:B------:R-:W-:Y:S05]  /*e1d0*/  BSYNC B2 ;  /* 0x0000000000027941 */ /* 0x000fea0003800000 */
.L_x_2841:
[----:B------:R-:W-:Y:S05]  /*e1e0*/  @P3 BRA `(.L_x_2836) ;  /* 0x0000000000b83947 */ /* 0x000fea0003800000 */
[----:B-123--:R-:W1:Y:S01]  /*e1f0*/  LDS.128 R12, [R87+0xc000] ;  /* 0x00c00000570c7984 */ /* 0x00ee620000000c00 */
        /* <DEDUP_REMOVED lines=45> */
.L_x_2836:
[----:B------:R-:W-:Y:S05]  /*e4d0*/  BSYNC B1 ;  /* 0x0000000000017941 */ /* 0x000fea0003800000 */
.L_x_2835:
[----:B------:R-:W-:Y:S01]  /*e4e0*/  ISETP.GE.AND P0, PT, R89, R0, PT ;  /* 0x000000005900720c */ /* 0x000fe20003f06270 */
[----:B------:R-:W-:-:S12]  /*e4f0*/  BSSY B1, `(.L_x_2843) ;  /* 0x00000c9000017945 */ /* 0x000fd80003800000 */
[----:B------:R-:W-:Y:S05]  /*e500*/  @P0 BRA `(.L_x_2844) ;  /* 0x0000000c001c0947 */ /* 0x000fea0003800000 */
[----:B-1234-:R-:W1:Y:S01]  /*e510*/  LDC R12, c[0x0][0x3f4] ;  /* 0x0000fd00ff0c7b82 */ /* 0x01ee620000000800 */
[----:B------:R-:W-:Y:S01]  /*e520*/  BSSY B2, `(.L_x_2845) ;  /* 0x0000034000027945 */ /* 0x000fe20003800000 */
[-C--:B-1----:R-:W-:Y:S02]  /*e530*/  ISETP.GE.AND P0, PT, R214, R12.reuse, PT ;  /* 0x0000000cd600720c */ /* 0x082fe40003f06270 */
[-C--:B------:R-:W-:Y:S02]  /*e540*/  ISETP.GE.AND P1, PT, R222, R12.reuse, PT ;  /* 0x0000000cde00720c */ /* 0x080fe40003f26270 */
[-C--:B------:R-:W-:Y:S02]  /*e550*/  ISETP.GE.AND P2, PT, R221, R12.reuse, PT ;  /* 0x0000000cdd00720c */ /* 0x080fe40003f46270 */
[----:B------:R-:W-:-:S07]  /*e560*/  ISETP.GE.AND P3, PT, R223, R12, PT ;  /* 0x0000000cdf00720c */ /* 0x000fce0003f66270 */
[----:B------:R-:W-:Y:S06]  /*e570*/  @P0 BRA `(.L_x_2846) ;  /* 0x0000000000b80947 */ /* 0x000fec0003800000 */
[----:B------:R-:W1:Y:S01]  /*e580*/  LDS.128 R12, [R87+0x1000] ;  /* 0x00100000570c7984 */ /* 0x000e620000000c00 */
        /* <DEDUP_REMOVED lines=45> */
.L_x_2846:
[----:B------:R-:W-:Y:S05]  /*e860*/  BSYNC B2 ;  /* 0x0000000000027941 */ /* 0x000fea0003800000 */
.L_x_2845:
[----:B------:R-:W-:Y:S04]  /*e870*/  BSSY B2, `(.L_x_2847) ;  /* 0x0000030000027945 */ /* 0x000fe80003800000 */
[----:B------:R-:W-:Y:S05]  /*e880*/  @P1 BRA `(.L_x_2848) ;  /* 0x0000000000b81947 */ /* 0x000fea0003800000 */
[----:B-1----:R-:W1:Y:S01]  /*e890*/  LDS.128 R12, [R87+0x5000] ;  /* 0x00500000570c7984 */ /* 0x002e620000000c00 */
        /* <DEDUP_REMOVED lines=45> */
.L_x_2848:
[----:B------:R-:W-:Y:S05]  /*eb70*/  BSYNC B2 ;  /* 0x0000000000027941 */ /* 0x000fea0003800000 */
.L_x_2847:
        /* <DEDUP_REMOVED lines=48> */
.L_x_2850:
[----:B------:R-:W-:Y:S05]  /*ee80*/  BSYNC B2 ;  /* 0x0000000000027941 */ /* 0x000fea0003800000 */
.L_x_2849:
        /* <DEDUP_REMOVED lines=47> */
.L_x_2844:
[----:B------:R-:W-:Y:S05]  /*f180*/  BSYNC B1 ;  /* 0x0000000000017941 */ /* 0x000fea0003800000 */
.L_x_2843:
[----:B-1234-:R-:W-:Y:S01]  /*f190*/  VIADD R12, R220, 0x40 ;  /* 0x00000040dc0c7836 */ /* 0x01efe20000000000 */
[----:B------:R-:W-:Y:S04]  /*f1a0*/  BSSY B1, `(.L_x_2851) ;  /* 0x00000ca000017945 */ /* 0x000fe80003800000 */
[----:B------:R-:W-:-:S13]  /*f1b0*/  ISETP.GE.AND P0, PT, R12, R0, PT ;  /* 0x000000000c00720c */ /* 0x000fda0003f06270 */
[----:B------:R-:W-:Y:S05]  /*f1c0*/  @P0 BRA `(.L_x_2852) ;  /* 0x0000000c001c0947 */ /* 0x000fea0003800000 */
[----:B------:R-:W1:Y:S01]  /*f1d0*/  LDC R12, c[0x0][0x3f4] ;  /* 0x0000fd00ff0c7b82 */ /* 0x000e620000000800 */
        /* <DEDUP_REMOVED lines=52> */
.L_x_2854:
[----:B------:R-:W-:Y:S05]  /*f520*/  BSYNC B2 ;  /* 0x0000000000027941 */ /* 0x000fea0003800000 */
.L_x_2853:
        /* <DEDUP_REMOVED lines=48> */
.L_x_2856:
[----:B------:R-:W-:Y:S05]  /*f830*/  BSYNC B2 ;  /* 0x0000000000027941 */ /* 0x000fea0003800000 */
.L_x_2855:
[----:B------:R-:W-:Y:S04]  /*f840*/  BSSY B2, `(.L_x_2857) ;  /* 0x0000030000027945 */ /* 0x000fe80003800000 */
[----:B------:R-:W-:Y:S05]  /*f850*/  @P2 BRA `(.L_x_2858) ;  /* 0x0000000000b82947 */ /* 0x000fea0003800000 */
[----:B-12---:R-:W1:Y:S01]  /*f860*/  LDS.128 R12, [R87+0xa000] ;  /* 0x00a00000570c7984 */ /* 0x006e620000000c00 */
        /* <DEDUP_REMOVED lines=27> */
[----:B------:R-:W-:Y:S01]  /*fa20*/  IMAD.U32 R35, R97, 0x10000, RZ ;  /* 0x0001000061237824 */ /* 0x000fe200078e00ff */
[C---:B------:R-:W-:Y:S01]  /*fa30*/  SHF.L.U32 R37, R99.reuse, 0x10, RZ ;  /* 0x0000001063257819 */ /* 0x040fe200000006ff */
[----:B------:R-:W-:Y:S01]  /*fa40*/  FFMA.FTZ R45, R36, R100, R39 ;  /* 0x00000064242d7223 */ /* 0x000fe20000010027 */
[----:B------:R-:W-:Y:S01]  /*fa50*/  LOP3.LUT R38, R99, 0xffff0000, RZ, 0xc0, !PT ;  /* 0xffff000063267812 */ /* 0x000fe200078ec0ff */
[C---:B------:R-:W-:Y:S01]  /*fa60*/  FMUL.FTZ R36, R12.reuse, R35 ;  /* 0x000000230c247220 */ /* 0x040fe20000410000 */
[----:B------:R-:W-:Y:S01]  /*fa70*/  LOP3.LUT R34, R97, 0xffff0000, RZ, 0xc0, !PT ;  /* 0xffff000061227812 */ /* 0x000fe200078ec0ff */
[----:B------:R-:W-:-:S02]  /*fa80*/  FMUL.FTZ R39, R12, R37 ;  /* 0x000000250c277220 */ /* 0x000fc40000410000 */
[C---:B------:R-:W-:Y:S01]  /*fa90*/  FMUL.FTZ R40, R13.reuse, R38 ;  /* 0x000000260d287220 */ /* 0x040fe20000410000 */
[C---:B------:R-:W-:Y:S01]  /*faa0*/  FFMA.FTZ R37, R14.reuse, R37, R36 ;  /* 0x000000250e257223 */ /* 0x040fe20000010024 */
[-C--:B------:R-:W-:Y:S01]  /*fab0*/  FMUL.FTZ R41, R13, R34.reuse ;  /* 0x000000220d297220 */ /* 0x080fe20000410000 */
[----:B------:R-:W-:Y:S01]  /*fac0*/  FFMA.FTZ R12, R14, R35, -R39 ;  /* 0x000000230e0c7223 */ /* 0x000fe20000010827 */
[----:B------:R-:W-:Y:S01]  /*fad0*/  FFMA.FTZ R13, R15, R34, -R40 ;  /* 0x000000220f0d7223 */ /* 0x000fe20000010828 */
[----:B------:R-:W-:Y:S01]  /*fae0*/  F2FP.BF16.F32.PACK_AB R14, R43, R42 ;  /* 0x0000002a2b0e723e */ /* 0x000fe200000010ff */
[----:B------:R-:W-:Y:S01]  /*faf0*/  FFMA.FTZ R38, R15, R38, R41 ;  /* 0x000000260f267223 */ /* 0x000fe20000010029 */
[----:B------:R-:W-:Y:S02]  /*fb00*/  F2FP.BF16.F32.PACK_AB R15, R45, R98 ;  /* 0x000000622d0f723e */ /* 0x000fe400000010ff */
[----:B------:R-:W-:Y:S02]  /*fb10*/  F2FP.BF16.F32.PACK_AB R12, R37, R12 ;  /* 0x0000000c250c723e */ /* 0x000fe400000010ff */
[----:B------:R-:W-:-:S05]  /*fb20*/  F2FP.BF16.F32.PACK_AB R13, R38, R13 ;  /* 0x0000000d260d723e */ /* 0x000fca00000010ff */
[----:B------:R3:W-:Y:S02]  /*fb30*/  STS.128 [R87+0xa000], R12 ;  /* 0x00a0000c57007388 */ /* 0x0007e40000000c00 */
.L_x_2858:
[----:B------:R-:W-:Y:S05]  /*fb40*/  BSYNC B2 ;  /* 0x0000000000027941 */ /* 0x000fea0003800000 */
.L_x_2857:
[----:B------:R-:W-:Y:S05]  /*fb50*/  @P3 BRA `(.L_x_2852) ;  /* 0x0000000000b83947 */ /* 0x000fea0003800000 */
[----:B-123--:R-:W1:Y:S01]  /*fb60*/  LDS.128 R12, [R87+0xe000] ;  /* 0x00e00000570c7984 */ /* 0x00ee620000000c00 */
        /* <DEDUP_REMOVED lines=45> */
.L_x_2852:
[----:B------:R-:W-:Y:S05]  /*fe40*/  BSYNC B1 ;  /* 0x0000000000017941 */ /* 0x000fea0003800000 */
.L_x_2851:
[----:B------:R-:W-:-:S13]  /*fe50*/  ISETP.GE.AND P0, PT, R3, R0, PT ;  /* 0x000000000300720c */ /* 0x000fda0003f06270 */
[----:B------:R-:W-:Y:S05]  /*fe60*/  @P0 BRA `(.L_x_2859) ;  /* 0x0000005c00200947 */ /* 0x000fea0003800000 */
[----:B------:R-:W5:Y:S01]  /*fe70*/  LDC R0, c[0x0][0x3f4] ;  /* 0x0000fd00ff007b82 */ /* 0x000f620000000800 */
[----:B------:R-:W-:Y:S01]  /*fe80*/  BSSY B1, `(.L_x_2860) ;  /* 0x0000034000017945 */ /* 0x000fe20003800000 */
[-C--:B-----5:R-:W-:Y:S02]  /*fe90*/  ISETP.GE.AND P0, PT, R214, R0.reuse, PT ;  /* 0x00000000d600720c */ /* 0x0a0fe40003f06270 */
[-C--:B------:R-:W-:Y:S02]  /*fea0*/  ISETP.GE.AND P1, PT, R222, R0.reuse, PT ;  /* 0x00000000de00720c */ /* 0x080fe40003f26270 */
[-C--:B------:R-:W-:Y:S02]  /*feb0*/  ISETP.GE.AND P2, PT, R221, R0.reuse, PT ;  /* 0x00000000dd00720c */ /* 0x080fe40003f46270 */
[----:B------:R-:W-:-:S07]  /*fec0*/  ISETP.GE.AND P3, PT, R223, R0, PT ;  /* 0x00000000df00720c */ /* 0x000fce0003f66270 */
[----:B------:R-:W-:Y:S06]  /*fed0*/  @P0 BRA `(.L_x_2861) ;  /* 0x0000000000b80947 */ /* 0x000fec0003800000 */
[----:B-1234-:R-:W1:Y:S01]  /*fee0*/  LDS.128 R12, [R87+0x3000] ;  /* 0x00300000570c7984 */ /* 0x01ee620000000c00 */
        /* <DEDUP_REMOVED lines=12> */
[C---:B-1----:R-:W-:Y:S01]  /*ffb0*/  IMAD.U32 R26, R14.reuse, 0x10000, RZ ;  /* 0x000100000e1a7824 */ /* 0x042fe200078e00ff */
        /* <DEDUP_REMOVED lines=32> */
.L_x_2861:
[----:B------:R-:W-:Y:S05]  /*101c0*/  BSYNC B1 ;  /* 0x0000000000017941 */ /* 0x000fea0003800000 */
.L_x_2860:
[----:B------:R-:W-:Y:S04]  /*101d0*/  BSSY B1, `(.L_x_2862) ;  /* 0x0000030000017945 */ /* 0x000fe80003800000 */
[----:B------:R-:W-:Y:S05]  /*101e0*/  @P1 BRA `(.L_x_2863) ;  /* 0x0000000000b81947 */ /* 0x000fea0003800000 */
        /* <DEDUP_REMOVED lines=46> */
.L_x_2863:
[----:B------:R-:W-:Y:S05]  /*104d0*/  BSYNC B1 ;  /* 0x0000000000017941 */ /* 0x000fea0003800000 */
.L_x_2862:
        /* <DEDUP_REMOVED lines=29> */
[----:B------:R-:W-:Y:S01]  /*106b0*/  FFMA.FTZ R24, R7, R15, -R24 ;  /* 0x0000000f07187223 */ /* 0x000fe20000010818 */
[----:B------:R-:W-:Y:S01]  /*106c0*/  LOP3.LUT R85, R85, 0xffff0000, RZ, 0xc0, !PT ;  /* 0xffff000055557812 */ /* 0x000fe200078ec0ff */
[----:B------:R-:W-:Y:S01]  /*106d0*/  FFMA.FTZ R21, R7, R20, R21 ;  /* 0x0000001407157223 */ /* 0x000fe20000010015 */
[C---:B------:R-:W-:Y:S01]  /*106e0*/  LOP3.LUT R13, R82.reuse, 0xffff0000, RZ, 0xc0, !PT ;  /* 0xffff0000520d7812 */ /* 0x040fe200078ec0ff */
[----:B------:R-:W-:-:S02]  /*106f0*/  IMAD.U32 R7, R82, 0x10000, RZ ;  /* 0x0001000052077824 */ /* 0x000fc400078e00ff */
[----:B------:R-:W-:Y:S01]  /*10700*/  FFMA.FTZ R86, R11, R86, R14 ;  /* 0x000000560b567223 */ /* 0x000fe2000001000e */
[CC--:B------:R-:W-:Y:S01]  /*10710*/  FMUL.FTZ R11, R3.reuse, R10.reuse ;  /* 0x0000000a030b7220 */ /* 0x0c0fe20000410000 */
[C---:B------:R-:W-:Y:S01]  /*10720*/  FMUL.FTZ R15, R12.reuse, R85 ;  /* 0x000000550c0f7220 */ /* 0x040fe20000410000 */
        /* <DEDUP_REMOVED lines=11> */
.L_x_2865:
[----:B------:R-:W-:Y:S05]  /*107e0*/  BSYNC B1 ;  /* 0x0000000000017941 */ /* 0x000fea0003800000 */
.L_x_2864:
        /* <DEDUP_REMOVED lines=14> */
[----:B------:R-:W-:Y:S02]  /*108d0*/  LOP3.LUT R11, R76, 0xffff0000, RZ, 0xc0, !PT ;  /* 0xffff00004c0b7812 */ /* 0x000fe400078ec0ff */
[C---:B-1----:R-:W-:Y:S01]  /*108e0*/  LOP3.LUT R6, R14.reuse, 0xffff0000, RZ, 0xc0, !PT ;  /* 0xffff00000e067812 */ /* 0x042fe200078ec0ff */
[----:B------:R-:W-:Y:S01]  /*108f0*/  IMAD.U32 R5, R14, 0x10000, RZ ;  /* 0x000100000e057824 */ /* 0x000fe200078e00ff */
[C---:B------:R-:W-:Y:S01]  /*10900*/  LOP3.LUT R14, R15.reuse, 0xffff0000, RZ, 0xc0, !PT ;  /* 0xffff00000f0e7812 */ /* 0x040fe200078ec0ff */
[----:B------:R-:W-:Y:S01]  /*10910*/  IMAD.U32 R7, R15, 0x10000, RZ ;  /* 0x000100000f077824 */ /* 0x000fe200078e00ff */
[----:B------:R-:W-:Y:S01]  /*10920*/  LOP3.LUT R3, R12, 0xffff0000, RZ, 0xc0, !PT ;  /* 0xffff00000c037812 */ /* 0x000fe200078ec0ff */
[C---:B------:R-:W-:Y:S01]  /*10930*/  FMUL.FTZ R10, R6.reuse, R9 ;  /* 0x00000009060a7220 */ /* 0x040fe20000410000 */
[----:B------:R-:W-:Y:S01]  /*10940*/  FMUL.FTZ R6, R6, R8 ;  /* 0x0000000806067220 */ /* 0x000fe20000410000 */
[----:B------:R-:W-:Y:S01]  /*10950*/  FMUL.FTZ R20, R14, R77 ;  /* 0x0000004d0e147220 */ /* 0x000fe20000410000 */
[----:B------:R-:W-:-:S02]  /*10960*/  IMAD.U32 R0, R12, 0x10000, RZ ;  /* 0x000100000c007824 */ /* 0x000fc400078e00ff */
[----:B------:R-:W-:Y:S01]  /*10970*/  FMUL.FTZ R14, R14, R71 ;  /* 0x000000470e0e7220 */ /* 0x000fe20000410000 */
[----:B------:R-:W-:Y:S01]  /*10980*/  FFMA.FTZ R15, R5, R9, R6 ;  /* 0x00000009050f7223 */ /* 0x000fe20000010006 */
[----:B------:R-:W-:Y:S01]  /*10990*/  LOP3.LUT R12, R13, 0xffff0000, RZ, 0xc0, !PT ;  /* 0xffff00000d0c7812 */ /* 0x000fe200078ec0ff */
[----:B------:R-:W-:Y:S01]  /*109a0*/  FFMA.FTZ R10, R5, R8, -R10 ;  /* 0x00000008050a7223 */ /* 0x000fe2000001080a */
[----:B------:R-:W-:Y:S01]  /*109b0*/  IMAD.U32 R6, R76, 0x10000, RZ ;  /* 0x000100004c067824 */ /* 0x000fe200078e00ff */
[C---:B------:R-:W-:Y:S01]  /*109c0*/  LOP3.LUT R9, R70.reuse, 0xffff0000, RZ, 0xc0, !PT ;  /* 0xffff000046097812 */ /* 0x040fe200078ec0ff */
[----:B------:R-:W-:Y:S02]  /*109d0*/  IMAD.U32 R5, R70, 0x10000, RZ ;  /* 0x0001000046057824 */ /* 0x000fe400078e00ff */
[C---:B------:R-:W-:Y:S01]  /*109e0*/  FFMA.FTZ R20, R7.reuse, R71, -R20 ;  /* 0x0000004707147223 */ /* 0x040fe20000010814 */
[----:B------:R-:W-:Y:S01]  /*109f0*/  FFMA.FTZ R77, R7, R77, R14 ;  /* 0x0000004d074d7223 */ /* 0x000fe2000001000e */
[----:B------:R-:W-:-:S02]  /*10a00*/  IMAD.U32 R4, R13, 0x10000, RZ ;  /* 0x000100000d047824 */ /* 0x000fc400078e00ff */
        /* <DEDUP_REMOVED lines=8> */
[----:B------:R-:W-:Y:S02]  /*10a90*/  F2FP.BF16.F32.PACK_AB R6, R15, R10 ;  /* 0x0000000a0f06723e */ /* 0x000fe400000010ff */
[----:B------:R-:W-:-:S02]  /*10aa0*/  F2FP.BF16.F32.PACK_AB R4, R0, R5 ;  /* 0x000000050004723e */ /* 0x000fc400000010ff */
[----:B------:R-:W-:Y:S02]  /*10ab0*/  F2FP.BF16.F32.PACK_AB R7, R77, R20 ;  /* 0x000000144d07723e */ /* 0x000fe400000010ff */
[----:B------:R-:W-:-:S05]  /*10ac0*/  F2FP.BF16.F32.PACK_AB R5, R12, R13 ;  /* 0x0000000d0c05723e */ /* 0x000fca00000010ff */
[----:B------:R1:W-:Y:S01]  /*10ad0*/  STS.128 [R87+0xf000], R4 ;  /* 0x00f0000457007388 */ /* 0x0003e20000000c00 */
[----:B------:R-:W-:Y:S05]  /*10ae0*/  BRA `(.L_x_2859) ;  /* 0x0000005000007947 */ /* 0x000fea0003800000 */
.L_x_2820:
        /* <DEDUP_REMOVED lines=16> */
[----:B------:R-:W-:-:S04]  /*10bf0*/  IMAD.WIDE.U32 R26, R7, UR6, R26 ;  /* 0x00000006071a7c25 */ /* 0x000fc8000f8e001a */
[----:B------:R-:W-:Y:S01]  /*10c00*/  IMAD R9, R7, UR7, R4 ;  /* 0x0000000707097c24 */ /* 0x000fe2000f8e0204 */
[----:B------:R-:W-:Y:S01]  /*10c10*/  ULDC.64 UR6, c[0x0][0x400] ;  /* 0x0001000000067ab9 */ /* 0x000fe20000000a00 */
[----:B------:R-:W-:Y:S01]  /*10c20*/  IMAD.IADD R5, R25, 0x1, R5 ;  /* 0x0000000119057824 */ /* 0x000fe200078e0205 */
[----:B------:R-:W-:Y:S01]  /*10c30*/  LEA R7, P0, R24, UR4, 0x1 ;  /* 0x0000000418077c11 */ /* 0x000fe2000f8008ff */
[----:B------:R-:W-:Y:S01]  /*10c40*/  IMAD.IADD R9, R27, 0x1, R9 ;  /* 0x000000011b097824 */ /* 0x000fe200078e0209 */
[----:B------:R-:W-:Y:S01]  /*10c50*/  LEA R6, P1, R26, UR6, 0x1 ;  /* 0x000000061a067c11 */ /* 0x000fe2000f8208ff */
[----:B------:R-:W-:Y:S01]  /*10c60*/  UMOV UR4, 0xffffffff ;  /* 0xffffffff00047882 */ /* 0x000fe20000000000 */
[----:B------:R-:W-:Y:S02]  /*10c70*/  LEA.HI.X R8, R24, UR5, R5, 0x1, P0 ;  /* 0x0000000518087c11 */ /* 0x000fe400080f0c05 */
[----:B------:R-:W-:Y:S01]  /*10c80*/  LEA.HI.X R9, R26, UR7, R9, 0x1, P1 ;  /* 0x000000071a097c11 */ /* 0x000fe200088f0c09 */
[----:B------:R-:W-:Y:S08]  /*10c90*/  BRA.DIV UR4, `(.L_x_2866) ;  /* 0x0000020e04747947 */ /* 0x000ff0000b800000 */
[----:B------:R0:W1:Y:S04]  /*10ca0*/  SHFL.IDX PT, R4, R8, RZ, 0x181f ;  /* 0x00181fff08047589 */ /* 0x00006800000e0000 */
[----:B------:R0:W2:Y:S04]  /*10cb0*/  SHFL.IDX PT, R5, R7, RZ, 0x181f ;  /* 0x00181fff07057589 */ /* 0x0000a800000e0000 */
[----:B------:R0:W3:Y:S04]  /*10cc0*/  SHFL.IDX PT, R10, R9, RZ, 0x181f ;  /* 0x00181fff090a7589 */ /* 0x0000e800000e0000 */
[----:B------:R0:W4:Y:S02]  /*10cd0*/  SHFL.IDX PT, R14, R6, RZ, 0x181f ;  /* 0x00181fff060e7589 */ /* 0x00012400000e0000 */
.L_x_3156:
        /* <DEDUP_REMOVED lines=22> */
[C---:B----4-:R-:W-:Y:S02]  /*10e40*/  @!P4 IADD3 R20, P1, R14.reuse, R20, RZ ;  /* 0x000000140e14c210 */ /* 0x050fe40007f3e0ff */
[-C--:B------:R-:W-:Y:S02]  /*10e50*/  @!P5 IADD3 R24, P2, R5, R15.reuse, RZ ;  /* 0x0000000f0518d210 */ /* 0x080fe40007f5e0ff */
[----:B------:R-:W-:Y:S02]  /*10e60*/  CS2R R68, SRZ ;  /* 0x0000000000447805 */ /* 0x000fe4000001ff00 */
[----:B------:R-:W-:Y:S02]  /*10e70*/  @!P5 IADD3 R14, P3, R14, R15, RZ ;  /* 0x0000000f0e0ed210 */ /* 0x000fe40007f7e0ff */
[----:B------:R-:W-:-:S02]  /*10e80*/  CS2R R70, SRZ ;  /* 0x0000000000467805 */ /* 0x000fc4000001ff00 */
[----:B------:R-:W-:Y:S02]  /*10e90*/  @!P5 SHF.L.U64.HI R5, R23, 0x1, R216 ;  /* 0x000000011705d819 */ /* 0x000fe400000102d8 */
[----:B------:R-:W-:Y:S02]  /*10ea0*/  CS2R R56, SRZ ;  /* 0x0000000000387805 */ /* 0x000fe4000001ff00 */
[----:B------:R-:W-:Y:S02]  /*10eb0*/  CS2R R58, SRZ ;  /* 0x00000000003a7805 */ /* 0x000fe4000001ff00 */
[----:B------:R-:W-:Y:S02]  /*10ec0*/  CS2R R64, SRZ ;  /* 0x0000000000407805 */ /* 0x000fe4000001ff00 */
[----:B------:R-:W-:Y:S01]  /*10ed0*/  CS2R R66, SRZ ;  /* 0x0000000000427805 */ /* 0x000fe2000001ff00 */
[--C-:B-1----:R-:W-:Y:S02]  /*10ee0*/  @!P4 IMAD.X R13, R4, 0x1, R11.reuse, P0 ;  /* 0x00000001040dc824 */ /* 0x102fe400000e060b */
[----:B---3--:R-:W-:-:S02]  /*10ef0*/  @!P4 IMAD.X R21, R10, 0x1, R11, P1 ;  /* 0x000000010a15c824 */ /* 0x008fc400008e060b */
[--C-:B------:R-:W-:Y:S01]  /*10f00*/  @!P5 IMAD.X R25, R4, 0x1, R5.reuse, P2 ;  /* 0x000000010419d824 */ /* 0x100fe200010e0605 */
[----:B------:R1:W5:Y:S01]  /*10f10*/  @!P4 LD.E.128 R60, desc[UR60][R12.64] ;  /* 0x0000003c0c3cc980 */ /* 0x000362000c101d00 */
[----:B------:R-:W-:-:S03]  /*10f20*/  @!P5 IMAD.X R15, R10, 0x1, R5, P3 ;  /* 0x000000010a0fd824 */ /* 0x000fc600018e0605 */
[----:B------:R1:W5:Y:S04]  /*10f30*/  @!P4 LD.E.128 R68, desc[UR60][R20.64] ;  /* 0x0000003c1444c980 */ /* 0x000368000c101d00 */
[----:B------:R1:W5:Y:S04]  /*10f40*/  @!P5 LD.E.128 R56, desc[UR60][R24.64] ;  /* 0x0000003c1838d980 */ /* 0x000368000c101d00 */
[----:B------:R1:W5:Y:S02]  /*10f50*/  @!P5 LD.E.128 R64, desc[UR60][R14.64] ;  /* 0x0000003c0e40d980 */ /* 0x000364000c101d00 */
.L_x_2868:
[----:B------:R-:W-:Y:S05]  /*10f60*/  BSYNC B1 ;  /* 0x0000000000017941 */ /* 0x000fea0003800000 */
.L_x_2867:
        /* <DEDUP_REMOVED lines=39> */
.L_x_3162:
        /* <DEDUP_REMOVED lines=30> */
[--C-:B--2---:R-:W-:Y:S02]  /*113c0*/  @!P4 IMAD.X R13, R4, 0x1, R11.reuse, P0 ;  /* 0x00000001040dc824 */ /* 0x104fe400000e060b */
[----:B0-----:R-:W-:-:S02]  /*113d0*/  @!P4 IMAD.X R21, R10, 0x1, R11, P1 ;  /* 0x000000010a15c824 */ /* 0x001fc400008e060b */
[--C-:B------:R-:W-:Y:S01]  /*113e0*/  @!P5 IMAD.X R25, R4, 0x1, R5.reuse, P2 ;  /* 0x000000010419d824 */ /* 0x100fe200010e0605 */
[----:B------:R0:W5:Y:S01]  /*113f0*/  @!P4 LD.E.128 R44, desc[UR60][R12.64] ;  /* 0x0000003c0c2cc980 */ /* 0x000162000c101d00 */
[----:B------:R-:W-:-:S03]  /*11400*/  @!P5 IMAD.X R15, R10, 0x1, R5, P3 ;  /* 0x000000010a0fd824 */ /* 0x000fc600018e0605 */
[----:B------:R0:W5:Y:S04]  /*11410*/  @!P4 LD.E.128 R52, desc[UR60][R20.64] ;  /* 0x0000003c1434c980 */ /* 0x000168000c101d00 */
[----:B------:R0:W5:Y:S04]  /*11420*/  @!P5 LD.E.128 R40, desc[UR60][R24.64] ;  /* 0x0000003c1828d980 */ /* 0x000168000c101d00 */
[----:B------:R0:W5:Y:S02]  /*11430*/  @!P5 LD.E.128 R48, desc[UR60][R14.64] ;  /* 0x0000003c0e30d980 */ /* 0x000164000c101d00 */
.L_x_2871:
[----:B------:R-:W-:Y:S05]  /*11440*/  BSYNC B1 ;  /* 0x0000000000017941 */ /* 0x000fea0003800000 */
.L_x_2870:
        /* <DEDUP_REMOVED lines=38> */
.L_x_3168:
        /* <DEDUP_REMOVED lines=21> */
[C---:B0-----:R-:W-:Y:S02]  /*11800*/  @!P4 IADD3 R12, P1, R14.reuse, R12, RZ ;  /* 0x0000000c0e0cc210 */ /* 0x041fe40007f3e0ff */
        /* <DEDUP_REMOVED lines=10> */
[----:B------:R-:W-:-:S02]  /*118b0*/  @!P4 IMAD.X R13, R10, 0x1, R11, P1 ;  /* 0x000000010a0dc824 */ /* 0x000fc400008e060b */
[--C-:B------:R-:W-:Y:S01]  /*118c0*/  @!P5 IMAD.X R21, R4, 0x1, R5.reuse, P2 ;  /* 0x000000010415d824 */ /* 0x100fe200010e0605 */
[----:B------:R0:W5:Y:S01]  /*118d0*/  @!P4 LD.E.128 R28, desc[UR60][R72.64] ;  /* 0x0000003c481cc980 */ /* 0x000162000c101d00 */
[----:B------:R-:W-:-:S03]  /*118e0*/  @!P5 IMAD.X R15, R10, 0x1, R5, P3 ;  /* 0x000000010a0fd824 */ /* 0x000fc600018e0605 */
[----:B------:R0:W5:Y:S04]  /*118f0*/  @!P4 LD.E.128 R36, desc[UR60][R12.64] ;  /* 0x0000003c0c24c980 */ /* 0x000168000c101d00 */
[----:B------:R0:W5:Y:S04]  /*11900*/  @!P5 LD.E.128 R24, desc[UR60][R20.64] ;  /* 0x0000003c1418d980 */ /* 0x000168000c101d00 */
[----:B------:R0:W5:Y:S02]  /*11910*/  @!P5 LD.E.128 R32, desc[UR60][R14.64] ;  /* 0x0000003c0e20d980 */ /* 0x000164000c101d00 */
.L_x_2874:
[----:B------:R-:W-:Y:S05]  /*11920*/  BSYNC B1 ;  /* 0x0000000000017941 */ /* 0x000fea0003800000 */
.L_x_2873:
        /* <DEDUP_REMOVED lines=39> */
.L_x_3174:
[----:B------:R-:W5:Y:S01]  /*11ba0*/  LDL R13, [R1+0x88] ;  /* 0x00008800010d7983 */ /* 0x000f620000100800 */
[----:B------:R-:W-:Y:S01]  /*11bb0*/  VIADD R83, R83, 0x60 ;  /* 0x0000006053537836 */ /* 0x000fe20000000000 */
[----:B------:R-:W-:Y:S01]  /*11bc0*/  BSSY B1, `(.L_x_2876) ;  /* 0x0000029000017945 */ /* 0x000fe20003800000 */
[----:B01--4-:R-:W-:Y:S02]  /*11bd0*/  CS2R R6, SRZ ;  /* 0x0000000000067805 */ /* 0x013fe4000001ff00 */
[----:B------:R-:W-:Y:S02]  /*11be0*/  CS2R R10, SRZ ;  /* 0x00000000000a7805 */ /* 0x000fe4000001ff00 */
[----:B------:R-:W-:Y:S02]  /*11bf0*/  CS2R R14, SRZ ;  /* 0x00000000000e7805 */ /* 0x000fe4000001ff00 */
[----:B------:R-:W-:Y:S02]  /*11c00*/  ISETP.GE.AND P0, PT, R83, R86, PT ;  /* 0x000000565300720c */ /* 0x000fe40003f06270 */
[----:B------:R-:W-:-:S02]  /*11c10*/  CS2R R72, SRZ ;  /* 0x0000000000487805 */ /* 0x000fc4000001ff00 */
[----:B------:R-:W-:Y:S02]  /*11c20*/  CS2R R74, SRZ ;  /* 0x00000000004a7805 */ /* 0x000fe4000001ff00 */
[----:B-----5:R-:W-:-:S04]  /*11c30*/  LEA.HI R8, R13, R13, RZ, 0x1 ;  /* 0x0000000d0d087211 */ /* 0x020fc800078f08ff */
        /* <DEDUP_REMOVED lines=13> */
[C---:B------:R-:W-:Y:S01]  /*11d10*/  @!P5 IMAD.SHL.U32 R82, R23.reuse, 0x2, RZ ;  /* 0x000000021752d824 */ /* 0x040fe200078e00ff */
[----:B------:R-:W-:Y:S02]  /*11d20*/  @!P5 SHF.L.U64.HI R7, R23, 0x1, R216 ;  /* 0x000000011707d819 */ /* 0x000fe400000102d8 */
[C---:B---3--:R-:W-:Y:S02]  /*11d30*/  @!P4 IADD3 R90, P0, R21.reuse, R78, RZ ;  /* 0x0000004e155ac210 */ /* 0x048fe40007f1e0ff */
[----:B------:R-:W-:Y:S02]  /*11d40*/  @!P5 IADD3 R80, P2, R21, R82, RZ ;  /* 0x000000521550d210 */ /* 0x000fe40007f5e0ff */
[C---:B------:R-:W-:Y:S01]  /*11d50*/  @!P4 IADD3 R78, P1, R77.reuse, R78, RZ ;  /* 0x0000004e4d4ec210 */ /* 0x040fe20007f3e0ff */
[C---:B--2---:R-:W-:Y:S01]  /*11d60*/  @!P4 IMAD.X R91, R20.reuse, 0x1, R5, P0 ;  /* 0x00000001145bc824 */ /* 0x044fe200000e0605 */
[----:B------:R-:W-:Y:S01]  /*11d70*/  @!P5 IADD3 R82, P3, R77, R82, RZ ;  /* 0x000000524d52d210 */ /* 0x000fe20007f7e0ff */
[----:B------:R-:W-:Y:S01]  /*11d80*/  @!P5 IMAD.X R81, R20, 0x1, R7, P2 ;  /* 0x000000011451d824 */ /* 0x000fe200010e0607 */
[----:B------:R-:W-:Y:S01]  /*11d90*/  CS2R R72, SRZ ;  /* 0x0000000000487805 */ /* 0x000fe2000001ff00 */
[C---:B------:R-:W-:Y:S01]  /*11da0*/  @!P4 IMAD.X R79, R76.reuse, 0x1, R5, P1 ;  /* 0x000000014c4fc824 */ /* 0x040fe200008e0605 */
        /* <DEDUP_REMOVED lines=10> */
.L_x_2877:
[----:B------:R-:W-:Y:S05]  /*11e50*/  BSYNC B1 ;  /* 0x0000000000017941 */ /* 0x000fea0003800000 */
.L_x_2876:
[----:B0-----:R-:W4:Y:S01]  /*11e60*/  LDL R78, [R1+0x68] ;  /* 0x00006800014e7983 */ /* 0x001f220000100800 */
[----:B------:R-:W0:Y:S01]  /*11e70*/  SYNCS.PHASECHK.TRANS64.TRYWAIT P0, [R22+URZ+0x38800], R85 ;  /* 0x03880055160075a7 */ /* 0x000e22000800017f */
[----:B--2--5:R-:W-:Y:S01]  /*11e80*/  IMAD.MOV.U32 R20, RZ, RZ, R4 ;  /* 0x000000ffff147224 */ /* 0x024fe200078e0004 */
[----:B------:R-:W-:Y:S01]  /*11e90*/  BSSY B1, `(.L_x_2878) ;  /* 0x0000024000017945 */ /* 0x000fe20003800000 */
[----:B---3--:R-:W-:Y:S02]  /*11ea0*/  IMAD.MOV.U32 R21, RZ, RZ, R5 ;  /* 0x000000ffff157224 */ /* 0x008fe400078e0005 */
        /* <DEDUP_REMOVED lines=25> */
[----:B------:R-:W-:-:S02]  /*12040*/  SHF.R.S32.HI R20, RZ, 0x1f, R213 ;  /* 0x0000001fff147819 */ /* 0x000fc400000114d5 */
[----:B------:R-:W-:Y:S02]  /*12050*/  PRMT R93, R21, 0x7610, R93 ;  /* 0x00007610155d7816 */ /* 0x000fe4000000005d */
[----:B------:R-:W-:Y:S01]  /*12060*/  PRMT R94, R76, 0x7610, R94 ;  /* 0x000076104c5e7816 */ /* 0x000fe2000000005e */
[----:B------:R-:W-:Y:S01]  /*12070*/  IMAD.MOV.U32 R76, RZ, RZ, R75 ;  /* 0x000000ffff4c7224 */ /* 0x000fe200078e004b */
[----:B------:R-:W-:Y:S02]  /*12080*/  PRMT R95, R77, 0x7610, R95 ;  /* 0x000076104d5f7816 */ /* 0x000fe4000000005f */
[----:B------:R-:W-:Y:S02]  /*12090*/  LEA.HI R21, R20, R213, RZ, 0x3 ;  /* 0x000000d514157211 */ /* 0x000fe400078f18ff */
[----:B----4-:R-:W-:-:S04]  /*120a0*/  VIADDMNMX R86, R86, -R78, 0x80, PT ;  /* 0x0000008056567446 */ /* 0x010fc8000380094e */
[----:B------:R-:W-:Y:S01]  /*120b0*/  ISETP.GE.AND P1, PT, R220, R86, PT ;  /* 0x00000056dc00720c */ /* 0x000fe20003f26270 */
[----:B0-----:R-:W-:-:S12]  /*120c0*/  @!P0 BRA `(.L_x_2879) ;  /* 0x00000200002c8947 */ /* 0x001fd80003800000 */
.L_x_3175:
[----:B------:R-:W-:Y:S05]  /*120d0*/  BSYNC B1 ;  /* 0x0000000000017941 */ /* 0x000fea0003800000 */
.L_x_2878:
[----:B------:R-:W-:Y:S01]  /*120e0*/  BSSY B1, `(.L_x_2880) ;  /* 0x00000e2000017945 */ /* 0x000fe20003800000 */
[----:B------:R-:W-:Y:S02]  /*120f0*/  PRMT R96, R76, 0x7610, R96 ;  /* 0x000076104c607816 */ /* 0x000fe40000000060 */
[----:B0-----:R-:W-:Y:S01]  /*12100*/  SHF.R.S32.HI R85, RZ, 0x3, R21 ;  /* 0x00000003ff557819 */ /* 0x001fe20000011415 */
[----:B------:R-:W-:Y:S06]  /*12110*/  @P1 BRA `(.L_x_2881) ;  /* 0x0000000c00781947 */ /* 0x000fec0003800000 */
[----:B------:R0:W5:Y:S01]  /*12120*/  LDL R163, [R1+0x50] ;  /* 0x0000500001a37983 */ /* 0x0001620000100800 */
[----:B------:R-:W1:Y:S01]  /*12130*/  LDC R145, c[0x0][0x3f4] ;  /* 0x0000fd00ff917b82 */ /* 0x000e620000000800 */
[----:B------:R-:W-:Y:S01]  /*12140*/  BSSY B2, `(.L_x_2882) ;  /* 0x000006b000027945 */ /* 0x000fe20003800000 */
[----:B------:R-:W-:Y:S02]  /*12150*/  SHF.R.U32.HI R165, RZ, 0x3, R228 ;  /* 0x00000003ffa57819 */ /* 0x000fe400000116e4 */
[-C--:B-1----:R-:W-:Y:S02]  /*12160*/  ISETP.GE.AND P0, PT, R16, R145.reuse, PT ;  /* 0x000000911000720c */ /* 0x082fe40003f06270 */
[----:B------:R-:W-:-:S11]  /*12170*/  ISETP.GE.AND P1, PT, R213, R145, PT ;  /* 0x00000091d500720c */ /* 0x000fd60003f26270 */
[----:B0-----:R-:W-:Y:S05]  /*12180*/  @P0 BRA `(.L_x_2883) ;  /* 0x0000000400980947 */ /* 0x001fea0003800000 */
[----:B------:R-:W-:Y:S02]  /*12190*/  LEA.HI R76, R145, R0, RZ, 0x1d ;  /* 0x00000000914c7211 */ /* 0x000fe400078fe8ff */
[--C-:B------:R-:W-:Y:S02]  /*121a0*/  SHF.R.U64 R155, R62, 0x10, R63.reuse ;  /* 0x000000103e9b7819 */ /* 0x100fe4000000123f */
[----:B------:R-:W-:Y:S01]  /*121b0*/  SHF.R.S32.HI R79, RZ, 0x1f, R76 ;  /* 0x0000001fff4f7819 */ /* 0x000fe2000001144c */
        /* <DEDUP_REMOVED lines=10> */
[----:B-----5:R-:W-:-:S02]  /*12260*/  IADD3 R81, R76, R79, R163 ;  /* 0x0000004f4c517210 */ /* 0x020fc40007ffe0a3 */
[----:B------:R-:W0:Y:S01]  /*12270*/  LDS.128 R76, [R87] ;  /* 0x00000000574c7984 */ /* 0x000e220000000c00 */
[----:B------:R-:W-:Y:S02]  /*12280*/  SHF.R.U32.HI R60, RZ, 0x10, R61 ;  /* 0x00000010ff3c7819 */ /* 0x000fe4000001163d */
[----:B------:R-:W-:Y:S01]  /*12290*/  IMAD R146, R81, 0x2, R22 ;  /* 0x0000000251927824 */ /* 0x000fe200078e0216 */
[--C-:B------:R-:W-:Y:S02]  /*122a0*/  SHF.R.U64 R61, R70, 0x10, R71.reuse ;  /* 0x00000010463d7819 */ /* 0x100fe40000001247 */
[----:B------:R-:W-:Y:S02]  /*122b0*/  PRMT R149, R149, 0x5410, R68 ;  /* 0x0000541095957816 */ /* 0x000fe40000000044 */
[----:B------:R-:W1:Y:S01]  /*122c0*/  LDS.128 R80, [R146+0x14400] ;  /* 0x0144000092507984 */ /* 0x000e620000000c00 */
[----:B------:R-:W-:Y:S02]  /*122d0*/  SHF.R.U32.HI R70, RZ, 0x10, R71 ;  /* 0x00000010ff467819 */ /* 0x000fe40000011647 */
[----:B------:R-:W-:-:S02]  /*122e0*/  PRMT R153, R153, 0x5410, R60 ;  /* 0x0000541099997816 */ /* 0x000fc4000000003c */
[----:B------:R-:W-:Y:S02]  /*122f0*/  PRMT R150, R150, 0x5410, R63 ;  /* 0x0000541096967816 */ /* 0x000fe4000000003f */
[----:B------:R-:W-:Y:S02]  /*12300*/  PRMT R154, R154, 0x5410, R157 ;  /* 0x000054109a9a7816 */ /* 0x000fe4000000009d */
[----:B------:R-:W-:Y:S01]  /*12310*/  SHF.L.U32 R157, R149, 0x10, RZ ;  /* 0x00000010959d7819 */ /* 0x000fe200000006ff */
[----:B------:R-:W-:Y:S01]  /*12320*/  IMAD.U32 R160, R150, 0x10000, RZ ;  /* 0x0001000096a07824 */ /* 0x000fe200078e00ff */
[----:B------:R-:W-:Y:S01]  /*12330*/  PRMT R151, R151, 0x5410, R62 ;  /* 0x0000541097977816 */ /* 0x000fe2000000003e */
[----:B------:R-:W-:Y:S01]  /*12340*/  IMAD.U32 R158, R154, 0x10000, RZ ;  /* 0x000100009a9e7824 */ /* 0x000fe200078e00ff */
[----:B------:R-:W-:Y:S02]  /*12350*/  PRMT R148, R148, 0x5410, R61 ;  /* 0x0000541094947816 */ /* 0x000fe4000000003d */
[----:B------:R-:W-:-:S02]  /*12360*/  PRMT R147, R147, 0x5410, R70 ;  /* 0x0000541093937816 */ /* 0x000fc40000000046 */
[----:B------:R-:W-:Y:S02]  /*12370*/  PRMT R152, R152, 0x5410, R155 ;  /* 0x0000541098987816 */ /* 0x000fe4000000009b */
[----:B------:R-:W-:Y:S01]  /*12380*/  LOP3.LUT R149, R149, 0xffff0000, RZ, 0xc0, !PT ;  /* 0xffff000095957812 */ /* 0x000fe200078ec0ff */
        /* <DEDUP_REMOVED lines=9> */
[C---:B------:R-:W-:Y:S01]  /*12420*/  LOP3.LUT R70, R80.reuse, 0xffff0000, RZ, 0xc0, !PT ;  /* 0xffff000050467812 */ /* 0x040fe200078ec0ff */
[----:B------:R-:W-:Y:S01]  /*12430*/  IMAD.U32 R69, R80, 0x10000, RZ ;  /* 0x0001000050457824 */ /* 0x000fe200078e00ff */
[----:B------:R-:W-:Y:S01]  /*12440*/  LOP3.LUT R80, R81, 0xffff0000, RZ, 0xc0, !PT ;  /* 0xffff000051507812 */ /* 0x000fe200078ec0ff */
[C---:B------:R-:W-:Y:S01]  /*12450*/  IMAD.U32 R68, R82.reuse, 0x10000, RZ ;  /* 0x0001000052447824 */ /* 0x040fe200078e00ff */
[----:B------:R-:W-:Y:S01]  /*12460*/  LOP3.LUT R63, R82, 0xffff0000, RZ, 0xc0, !PT ;  /* 0xffff0000523f7812 */ /* 0x000fe200078ec0ff */
[C---:B------:R-:W-:Y:S01]  /*12470*/  IMAD.U32 R79, R83.reuse, 0x10000, RZ ;  /* 0x00010000534f7824 */ /* 0x040fe200078e00ff */
[----:B------:R-:W-:Y:S01]  /*12480*/  LOP3.LUT R82, R83, 0xffff0000, RZ, 0xc0, !PT ;  /* 0xffff000053527812 */ /* 0x000fe200078ec0ff */
[----:B------:R-:W-:-:S02]  /*12490*/  IMAD.U32 R81, R153, 0x10000, RZ ;  /* 0x0001000099517824 */ /* 0x000fc400078e00ff */
[----:B------:R-:W-:Y:S01]  /*124a0*/  FMUL.FTZ R83, R77, R157 ;  /* 0x0000009d4d537220 */ /* 0x000fe20000410000 */
[C---:B------:R-:W-:Y:S01]  /*124b0*/  FMUL.FTZ R162, R69.reuse, R160 ;  /* 0x000000a045a27220 */ /* 0x040fe20000410000 */
[-C--:B------:R-:W-:Y:S01]  /*124c0*/  FMUL.FTZ R164, R69, R158.reuse ;  /* 0x0000009e45a47220 */ /* 0x080fe20000410000 */
[-C--:B------:R-:W-:Y:S01]  /*124d0*/  FMUL.FTZ R159, R77, R81.reuse ;  /* 0x000000514d9f7220 */ /* 0x080fe20000410000 */
[----:B------:R-:W-:Y:S01]  /*124e0*/  FFMA.FTZ R77, R156, R81, -R83 ;  /* 0x000000519c4d7223 */ /* 0x000fe20000010853 */
[----:B------:R-:W-:Y:S01]  /*124f0*/  LOP3.LUT R83, R150, 0xffff0000, RZ, 0xc0, !PT ;  /* 0xffff000096537812 */ /* 0x000fe200078ec0ff */
[----:B------:R-:W-:Y:S01]  /*12500*/  FFMA.FTZ R69, R71, R158, -R162 ;  /* 0x0000009e47457223 */ /* 0x000fe200000108a2 */
[----:B------:R-:W-:Y:S01]  /*12510*/  IMAD.U32 R162, R147, 0x10000, RZ ;  /* 0x0001000093a27824 */ /* 0x000fe200078e00ff */
[----:B------:R-:W-:Y:S01]  /*12520*/  LOP3.LUT R81, R154, 0xffff0000, RZ, 0xc0, !PT ;  /* 0xffff00009a517812 */ /* 0x000fe200078ec0ff */
[----:B------:R-:W-:Y:S02]  /*12530*/  IMAD.U32 R158, R151, 0x10000, RZ ;  /* 0x00010000979e7824 */ /* 0x000fe400078e00ff */
[----:B------:R-:W-:Y:S01]  /*12540*/  FFMA.FTZ R156, R156, R157, R159 ;  /* 0x0000009d9c9c7223 */ /* 0x000fe2000001009f */
[----:B------:R-:W-:Y:S01]  /*12550*/  FFMA.FTZ R71, R71, R160, R164 ;  /* 0x000000a047477223 */ /* 0x000fe200000100a4 */
[C---:B------:R-:W-:Y:S01]  /*12560*/  FMUL.FTZ R157, R70.reuse, R83 ;  /* 0x00000053469d7220 */ /* 0x040fe20000410000 */
[C---:B------:R-:W-:Y:S01]  /*12570*/  FMUL.FTZ R160, R79.reuse, R162 ;  /* 0x000000a24fa07220 */ /* 0x040fe20000410000 */
[-C--:B------:R-:W-:Y:S01]  /*12580*/  FMUL.FTZ R161, R79, R158.reuse ;  /* 0x0000009e4fa17220 */ /* 0x080fe20000410000 */
[----:B------:R-:W-:Y:S01]  /*12590*/  LOP3.LUT R153, R153, 0xffff0000, RZ, 0xc0, !PT ;  /* 0xffff000099997812 */ /* 0x000fe200078ec0ff */
[-C--:B------:R-:W-:Y:S01]  /*125a0*/  FMUL.FTZ R159, R70, R81.reuse ;  /* 0x00000051469f7220 */ /* 0x080fe20000410000 */
[----:B------:R-:W-:Y:S01]  /*125b0*/  FFMA.FTZ R70, R60, R81, -R157 ;  /* 0x000000513c467223 */ /* 0x000fe2000001089d */
[----:B------:R-:W-:Y:S01]  /*125c0*/  FFMA.FTZ R79, R155, R158, -R160 ;  /* 0x0000009e9b4f7223 */ /* 0x000fe200000108a0 */
[----:B------:R-:W-:-:S02]  /*125d0*/  IMAD.U32 R157, R148, 0x10000, RZ ;  /* 0x00010000949d7824 */ /* 0x000fc400078e00ff */
[----:B------:R-:W-:Y:S01]  /*125e0*/  FFMA.FTZ R155, R155, R162, R161 ;  /* 0x000000a29b9b7223 */ /* 0x000fe200000100a1 */
[C---:B------:R-:W-:Y:S01]  /*125f0*/  FMUL.FTZ R161, R80.reuse, R149 ;  /* 0x0000009550a17220 */ /* 0x040fe20000410000 */
[----:B------:R-:W-:Y:S01]  /*12600*/  FMUL.FTZ R154, R80, R153 ;  /* 0x00000099509a7220 */ /* 0x000fe20000410000 */
[----:B------:R-:W-:Y:S01]  /*12610*/  FFMA.FTZ R80, R60, R83, R159 ;  /* 0x000000533c507223 */ /* 0x000fe2000001009f */
[----:B------:R-:W-:Y:S02]  /*12620*/  IMAD.U32 R81, R152, 0x10000, RZ ;  /* 0x0001000098517824 */ /* 0x000fe400078e00ff */
[----:B------:R-:W-:Y:S01]  /*12630*/  FMUL.FTZ R83, R68, R157 ;  /* 0x0000009d44537220 */ /* 0x000fe20000410000 */
[----:B------:R-:W-:Y:S01]  /*12640*/  LOP3.LUT R148, R148, 0xffff0000, RZ, 0xc0, !PT ;  /* 0xffff000094947812 */ /* 0x000fe200078ec0ff */
[----:B------:R-:W-:Y:S01]  /*12650*/  FFMA.FTZ R150, R76, R153, -R161 ;  /* 0x000000994c967223 */ /* 0x000fe200000108a1 */
[----:B------:R-:W-:Y:S01]  /*12660*/  LOP3.LUT R147, R147, 0xffff0000, RZ, 0xc0, !PT ;  /* 0xffff000093937812 */ /* 0x000fe200078ec0ff */
[-C--:B------:R-:W-:Y:S01]  /*12670*/  FMUL.FTZ R153, R68, R81.reuse ;  /* 0x0000005144997220 */ /* 0x080fe20000410000 */
[----:B------:R-:W-:Y:S01]  /*12680*/  LOP3.LUT R152, R152, 0xffff0000, RZ, 0xc0, !PT ;  /* 0xffff000098987812 */ /* 0x000fe200078ec0ff */
[----:B------:R-:W-:Y:S01]  /*12690*/  FFMA.FTZ R83, R62, R81, -R83 ;  /* 0x000000513e537223 */ /* 0x000fe20000010853 */
[----:B------:R-:W-:Y:S01]  /*126a0*/  LOP3.LUT R151, R151, 0xffff0000, RZ, 0xc0, !PT ;  /* 0xffff000097977812 */ /* 0x000fe200078ec0ff */
[C---:B------:R-:W-:Y:S01]  /*126b0*/  FMUL.FTZ R60, R63.reuse, R148 ;  /* 0x000000943f3c7220 */ /* 0x040fe20000410000 */
[----:B------:R-:W-:Y:S01]  /*126c0*/  FMUL.FTZ R81, R82, R147 ;  /* 0x0000009352517220 */ /* 0x000fe20000410000 */
[-C--:B------:R-:W-:Y:S01]  /*126d0*/  FMUL.FTZ R63, R63, R152.reuse ;  /* 0x000000983f3f7220 */ /* 0x080fe20000410000 */
[----:B------:R-:W-:Y:S01]  /*126e0*/  FFMA.FTZ R149, R76, R149, R154 ;  /* 0x000000954c957223 */ /* 0x000fe2000001009a */
[----:B------:R-:W-:Y:S01]  /*126f0*/  FMUL.FTZ R82, R82, R151 ;  /* 0x0000009752527220 */ /* 0x000fe20000410000 */
[----:B------:R-:W-:Y:S01]  /*12700*/  FFMA.FTZ R153, R62, R157, R153 ;  /* 0x0000009d3e997223 */ /* 0x000fe20000010099 */
        /* <DEDUP_REMOVED lines=14> */
.L_x_2883:
[----:B------:R-:W-:Y:S05]  /*127f0*/  BSYNC B2 ;  /* 0x0000000000027941 */ /* 0x000fea0003800000 */
.L_x_2882:
[----:B------:R-:W-:Y:S05]  /*12800*/  @P1 BRA `(.L_x_2881) ;  /* 0x0000000400bc1947 */ /* 0x000fea0003800000 */
[----:B0-----:R-:W2:Y:S01]  /*12810*/  LDL R60, [R1+0x84] ;  /* 0x00008400013c7983 */ /* 0x001ea20000100800 */
[----:B------:R-:W-:Y:S02]  /*12820*/  LEA.HI R145, R145, R85, RZ, 0x1d ;  /* 0x0000005591917211 */ /* 0x000fe400078fe8ff */
[----:B------:R-:W-:Y:S02]  /*12830*/  LEA.HI R62, R20, R213, RZ, 0x6 ;  /* 0x000000d5143e7211 */ /* 0x000fe400078f30ff */
[----:B------:R-:W-:Y:S02]  /*12840*/  LOP3.LUT R61, R228, 0x38, R21, 0xf8, !PT ;  /* 0x00000038e43d7812 */ /* 0x000fe400078ef815 */
[----:B------:R-:W-:Y:S01]  /*12850*/  SHF.R.U64 R78, R58, 0x10, R59 ;  /* 0x000000103a4e7819 */ /* 0x000fe2000000123b */
[----:B------:R-:W-:Y:S01]  /*12860*/  IMAD.SHL.U32 R62, R62, 0x80, RZ ;  /* 0x000000803e3e7824 */ /* 0x000fe200078e00ff */
[----:B------:R-:W-:Y:S02]  /*12870*/  LOP3.LUT R61, R61, R165, RZ, 0x3c, !PT ;  /* 0x000000a53d3d7212 */ /* 0x000fe400078e3cff */
[----:B------:R-:W-:-:S02]  /*12880*/  SHF.R.U64 R58, R64, 0x10, R65 ;  /* 0x00000010403a7819 */ /* 0x000fc40000001241 */
[----:B------:R-:W-:Y:S02]  /*12890*/  LOP3.LUT R62, R62, 0xffffe000, RZ, 0xc0, !PT ;  /* 0xffffe0003e3e7812 */ /* 0x000fe400078ec0ff */
[----:B------:R-:W-:Y:S02]  /*128a0*/  SHF.R.U64 R80, R56, 0x10, R57 ;  /* 0x0000001038507819 */ /* 0x000fe40000001239 */
[----:B-----5:R-:W-:Y:S02]  /*128b0*/  IADD3 R61, R61, R62, R163 ;  /* 0x0000003e3d3d7210 */ /* 0x020fe40007ffe0a3 */
[----:B------:R-:W-:Y:S02]  /*128c0*/  SHF.R.U32.HI R59, RZ, 0x10, R59 ;  /* 0x00000010ff3b7819 */ /* 0x000fe4000001163b */
[----:B------:R-:W-:Y:S02]  /*128d0*/  SHF.R.U32.HI R65, RZ, 0x10, R65 ;  /* 0x00000010ff417819 */ /* 0x000fe40000011641 */
[----:B------:R-:W-:-:S02]  /*128e0*/  PRMT R137, R137, 0x5410, R58 ;  /* 0x0000541089897816 */ /* 0x000fc4000000003a */
[----:B------:R-:W-:Y:S02]  /*128f0*/  PRMT R141, R141, 0x5410, R80 ;  /* 0x000054108d8d7816 */ /* 0x000fe40000000050 */
[----:B------:R-:W-:Y:S01]  /*12900*/  SHF.R.U64 R56, R66, 0x10, R67 ;  /* 0x0000001042387819 */ /* 0x000fe20000001243 */
[----:B------:R-:W-:Y:S01]  /*12910*/  IMAD.U32 R80, R137, 0x10000, RZ ;  /* 0x0001000089507824 */ /* 0x000fe200078e00ff */
[----:B------:R-:W-:Y:S02]  /*12920*/  PRMT R144, R144, 0x5410, R59 ;  /* 0x0000541090907816 */ /* 0x000fe4000000003b */
[----:B------:R-:W-:Y:S02]  /*12930*/  PRMT R138, R138, 0x5410, R65 ;  /* 0x000054108a8a7816 */ /* 0x000fe40000000041 */
[----:B------:R-:W-:Y:S02]  /*12940*/  SHF.R.U32.HI R57, RZ, 0x10, R57 ;  /* 0x00000010ff397819 */ /* 0x000fe40000011639 */
[----:B------:R-:W-:Y:S01]  /*12950*/  SHF.R.U32.HI R67, RZ, 0x10, R67 ;  /* 0x00000010ff437819 */ /* 0x000fe20000011643 */
[----:B------:R-:W-:Y:S01]  /*12960*/  IMAD.U32 R81, R138, 0x10000, RZ ;  /* 0x000100008a517824 */ /* 0x000fe200078e00ff */
[----:B------:R-:W-:-:S02]  /*12970*/  PRMT R142, R142, 0x5410, R57 ;  /* 0x000054108e8e7816 */ /* 0x000fc40000000039 */
[----:B------:R-:W-:Y:S02]  /*12980*/  PRMT R140, R140, 0x5410, R67 ;  /* 0x000054108c8c7816 */ /* 0x000fe40000000043 */
[----:B------:R-:W-:Y:S02]  /*12990*/  PRMT R139, R139, 0x5410, R56 ;  /* 0x000054108b8b7816 */ /* 0x000fe40000000038 */
[----:B------:R-:W-:Y:S02]  /*129a0*/  PRMT R143, R143, 0x5410, R78 ;  /* 0x000054108f8f7816 */ /* 0x000fe4000000004e */
[----:B------:R-:W-:Y:S02]  /*129b0*/  LOP3.LUT R137, R137, 0xffff0000, RZ, 0xc0, !PT ;  /* 0xffff000089897812 */ /* 0x000fe400078ec0ff */
[----:B------:R-:W-:Y:S02]  /*129c0*/  LOP3.LUT R138, R138, 0xffff0000, RZ, 0xc0, !PT ;  /* 0xffff00008a8a7812 */ /* 0x000fe400078ec0ff */
[----:B--2---:R-:W-:-:S02]  /*129d0*/  R2UR UR4, R60 ;  /* 0x000000003c0472ca */ /* 0x004fc400000e0000 */
[----:B------:R-:W-:-:S04]  /*129e0*/  SHF.R.S32.HI R60, RZ, 0x1f, R145 ;  /* 0x0000001fff3c7819 */ /* 0x000fc80000011491 */
[----:B------:R-:W-:Y:S01]  /*129f0*/  LEA.HI R60, R60, R145, RZ, 0x3 ;  /* 0x000000913c3c7211 */ /* 0x000fe200078f18ff */
[----:B------:R-:W-:-:S04]  /*12a00*/  IMAD.SHL.U32 R145, R145, 0x8, RZ ;  /* 0x0000000891917824 */ /* 0x000fc800078e00ff */
[----:B------:R-:W-:Y:S01]  /*12a10*/  IMAD.SHL.U32 R60, R60, 0x400, RZ ;  /* 0x000004003c3c7824 */ /* 0x000fe200078e00ff */
[----:B------:R-:W-:Y:S02]  /*12a20*/  LOP3.LUT R145, R228, 0x38, R145, 0xf8, !PT ;  /* 0x00000038e4917812 */ /* 0x000fe400078ef891 */
[----:B------:R-:W-:Y:S02]  /*12a30*/  LEA R76, R61, UR4, 0x1 ;  /* 0x000000043d4c7c11 */ /* 0x000fe4000f8e08ff */
[----:B------:R-:W-:Y:S02]  /*12a40*/  LOP3.LUT R145, R145, R165, RZ, 0x3c, !PT ;  /* 0x000000a591917212 */ /* 0x000fe400078e3cff */
[----:B------:R-:W-:-:S04]  /*12a50*/  LOP3.LUT R60, R60, 0x7fffe000, RZ, 0xc0, !PT ;  /* 0x7fffe0003c3c7812 */ /* 0x000fc800078ec0ff */
[----:B------:R-:W-:Y:S02]  /*12a60*/  IADD3 R77, R145, R60, R163 ;  /* 0x0000003c914d7210 */ /* 0x000fe40007ffe0a3 */
[----:B------:R-:W0:Y:S03]  /*12a70*/  LDS.128 R60, [R76] ;  /* 0x000000004c3c7984 */ /* 0x000e260000000c00 */
[----:B------:R-:W-:-:S05]  /*12a80*/  IMAD R77, R77, 0x2, R22 ;  /* 0x000000024d4d7824 */ /* 0x000fca00078e0216 */
[----:B------:R-:W1:Y:S01]  /*12a90*/  LDS.128 R68, [R77+0x14400] ;  /* 0x014400004d447984 */ /* 0x000e620000000c00 */
[C---:B0-----:R-:W-:Y:S01]  /*12aa0*/  IMAD.U32 R65, R60.reuse, 0x10000, RZ ;  /* 0x000100003c417824 */ /* 0x041fe200078e00ff */
[----:B------:R-:W-:Y:S01]  /*12ab0*/  LOP3.LUT R64, R60, 0xffff0000, RZ, 0xc0, !PT ;  /* 0xffff00003c407812 */ /* 0x000fe200078ec0ff */
[----:B------:R-:W-:Y:S01]  /*12ac0*/  IMAD.U32 R60, R141, 0x10000, RZ ;  /* 0x000100008d3c7824 */ /* 0x000fe200078e00ff */
[C---:B------:R-:W-:Y:S01]  /*12ad0*/  LOP3.LUT R56, R62.reuse, 0xffff0000, RZ, 0xc0, !PT ;  /* 0xffff00003e387812 */ /* 0x040fe200078ec0ff */
[----:B------:R-:W-:Y:S01]  /*12ae0*/  IMAD.U32 R57, R62, 0x10000, RZ ;  /* 0x000100003e397824 */ /* 0x000fe200078e00ff */
[C---:B------:R-:W-:Y:S01]  /*12af0*/  LOP3.LUT R62, R63.reuse, 0xffff0000, RZ, 0xc0, !PT ;  /* 0xffff00003f3e7812 */ /* 0x040fe200078ec0ff */
[----:B------:R-:W-:Y:S01]  /*12b00*/  IMAD.U32 R67, R63, 0x10000, RZ ;  /* 0x000100003f437824 */ /* 0x000fe200078e00ff */
[----:B------:R-:W-:Y:S01]  /*12b10*/  LOP3.LUT R141, R141, 0xffff0000, RZ, 0xc0, !PT ;  /* 0xffff00008d8d7812 */ /* 0x000fe200078ec0ff */
[----:B-1----:R-:W-:Y:S01]  /*12b20*/  IMAD.U32 R59, R68, 0x10000, RZ ;  /* 0x00010000443b7824 */ /* 0x002fe200078e00ff */
[C---:B------:R-:W-:Y:S01]  /*12b30*/  LOP3.LUT R58, R70.reuse, 0xffff0000, RZ, 0xc0, !PT ;  /* 0xffff0000463a7812 */ /* 0x040fe200078ec0ff */
[----:B------:R-:W-:Y:S01]  /*12b40*/  IMAD.U32 R78, R70, 0x10000, RZ ;  /* 0x00010000464e7824 */ /* 0x000fe200078e00ff */
[----:B------:R-:W-:Y:S01]  /*12b50*/  LOP3.LUT R70, R71, 0xffff0000, RZ, 0xc0, !PT ;  /* 0xffff000047467812 */ /* 0x000fe200078ec0ff */
[C---:B------:R-:W-:Y:S01]  /*12b60*/  FMUL.FTZ R82, R59.reuse, R80 ;  /* 0x000000503b527220 */ /* 0x040fe20000410000 */
[----:B------:R-:W-:Y:S01]  /*12b70*/  FMUL.FTZ R146, R59, R60 ;  /* 0x0000003c3b927220 */ /* 0x000fe20000410000 */
[----:B------:R-:W-:Y:S01]  /*12b80*/  IMAD.U32 R63, R69, 0x10000, RZ ;  /* 0x00010000453f7824 */ /* 0x000fe200078e00ff */
[----:B------:R-:W-:Y:S01]  /*12b90*/  LOP3.LUT R68, R68, 0xffff0000, RZ, 0xc0, !PT ;  /* 0xffff000044447812 */ /* 0x000fe200078ec0ff */
[----:B------:R-:W-:-:S02]  /*12ba0*/  IMAD.U32 R79, R71, 0x10000, RZ ;  /* 0x00010000474f7824 */ /* 0x000fc400078e00ff */
[C---:B------:R-:W-:Y:S01]  /*12bb0*/  FFMA.FTZ R59, R65.reuse, R60, -R82 ;  /* 0x0000003c413b7223 */ /* 0x040fe20000010852 */
[----:B------:R-:W-:Y:S02]  /*12bc0*/  IMAD.U32 R71, R142, 0x10000, RZ ;  /* 0x000100008e477824 */ /* 0x000fe400078e00ff */
[----:B------:R-:W-:Y:S01]  /*12bd0*/  FFMA.FTZ R60, R65, R80, R146 ;  /* 0x00000050413c7223 */ /* 0x000fe20000010092 */
[----:B------:R-:W-:Y:S02]  /*12be0*/  IMAD.U32 R82, R140, 0x10000, RZ ;  /* 0x000100008c527824 */ /* 0x000fe400078e00ff */
[C---:B------:R-:W-:Y:S01]  /*12bf0*/  FMUL.FTZ R83, R63.reuse, R81 ;  /* 0x000000513f537220 */ /* 0x040fe20000410000 */
[----:B------:R-:W-:Y:S02]  /*12c00*/  IMAD.U32 R80, R144, 0x10000, RZ ;  /* 0x0001000090507824 */ /* 0x000fe400078e00ff */
[----:B------:R-:W-:Y:S01]  /*12c10*/  FMUL.FTZ R65, R63, R71 ;  /* 0x000000473f417220 */ /* 0x000fe20000410000 */
[----:B------:R-:W-:-:S02]  /*12c20*/  IMAD.U32 R66, R61, 0x10000, RZ ;  /* 0x000100003d427824 */ /* 0x000fc400078e00ff */
[C---:B------:R-:W-:Y:S01]  /*12c30*/  FMUL.FTZ R146, R79.reuse, R82 ;  /* 0x000000524f927220 */ /* 0x040fe20000410000 */
[-C--:B------:R-:W-:Y:S01]  /*12c40*/  FMUL.FTZ R79, R79, R80.reuse ;  /* 0x000000504f4f7220 */ /* 0x080fe20000410000 */
[----:B------:R-:W-:Y:S01]  /*12c50*/  LOP3.LUT R69, R69, 0xffff0000, RZ, 0xc0, !PT ;  /* 0xffff000045457812 */ /* 0x000fe200078ec0ff */
[C---:B------:R-:W-:Y:S01]  /*12c60*/  FFMA.FTZ R63, R66.reuse, R71, -R83 ;  /* 0x00000047423f7223 */ /* 0x040fe20000010853 */
[----:B------:R-:W-:Y:S01]  /*12c70*/  FFMA.FTZ R66, R66, R81, R65 ;  /* 0x0000005142427223 */ /* 0x000fe20000010041 */
[C---:B------:R-:W-:Y:S01]  /*12c80*/  FFMA.FTZ R65, R67.reuse, R80, -R146 ;  /* 0x0000005043417223 */ /* 0x040fe20000010892 */
[----:B------:R-:W-:Y:S01]  /*12c90*/  FFMA.FTZ R79, R67, R82, R79 ;  /* 0x00000052434f7223 */ /* 0x000fe2000001004f */
[C---:B------:R-:W-:Y:S01]  /*12ca0*/  FMUL.FTZ R67, R68.reuse, R137 ;  /* 0x0000008944437220 */ /* 0x040fe20000410000 */
[----:B------:R-:W-:Y:S01]  /*12cb0*/  FMUL.FTZ R71, R68, R141 ;  /* 0x0000008d44477220 */ /* 0x000fe20000410000 */
[----:B------:R-:W-:Y:S01]  /*12cc0*/  LOP3.LUT R142, R142, 0xffff0000, RZ, 0xc0, !PT ;  /* 0xffff00008e8e7812 */ /* 0x000fe200078ec0ff */
[----:B------:R-:W-:-:S02]  /*12cd0*/  IMAD.U32 R68, R139, 0x10000, RZ ;  /* 0x000100008b447824 */ /* 0x000fc400078e00ff */
[C---:B------:R-:W-:Y:S01]  /*12ce0*/  FFMA.FTZ R80, R64.reuse, R141, -R67 ;  /* 0x0000008d40507223 */ /* 0x040fe20000010843 */
[----:B------:R-:W-:Y:S01]  /*12cf0*/  FFMA.FTZ R71, R64, R137, R71 ;  /* 0x0000008940477223 */ /* 0x000fe20000010047 */
[----:B------:R-:W-:Y:S01]  /*12d00*/  LOP3.LUT R61, R61, 0xffff0000, RZ, 0xc0, !PT ;  /* 0xffff00003d3d7812 */ /* 0x000fe200078ec0ff */
[----:B------:R-:W-:Y:S02]  /*12d10*/  IMAD.U32 R67, R143, 0x10000, RZ ;  /* 0x000100008f437824 */ /* 0x000fe400078e00ff */
[C---:B------:R-:W-:Y:S01]  /*12d20*/  FMUL.FTZ R82, R69.reuse, R138 ;  /* 0x0000008a45527220 */ /* 0x040fe20000410000 */
[C---:B------:R-:W-:Y:S01]  /*12d30*/  FMUL.FTZ R64, R78.reuse, R68 ;  /* 0x000000444e407220 */ /* 0x040fe20000410000 */
[-C--:B------:R-:W-:Y:S01]  /*12d40*/  FMUL.FTZ R69, R69, R142.reuse ;  /* 0x0000008e45457220 */ /* 0x080fe20000410000 */
[-C--:B------:R-:W-:Y:S01]  /*12d50*/  FMUL.FTZ R78, R78, R67.reuse ;  /* 0x000000434e4e7220 */ /* 0x080fe20000410000 */
[----:B------:R-:W-:Y:S01]  /*12d60*/  FFMA.FTZ R82, R61, R142, -R82 ;  /* 0x0000008e3d527223 */ /* 0x000fe20000010852 */
[----:B------:R-:W-:Y:S01]  /*12d70*/  FFMA.FTZ R64, R57, R67, -R64 ;  /* 0x0000004339407223 */ /* 0x000fe20000010840 */
        /* <DEDUP_REMOVED lines=9> */
[-C--:B------:R-:W-:Y:S01]  /*12e10*/  FMUL.FTZ R58, R58, R143.reuse ;  /* 0x0000008f3a3a7220 */ /* 0x080fe20000410000 */
[----:B------:R-:W-:Y:S01]  /*12e20*/  FFMA.FTZ R143, R56, R143, -R57 ;  /* 0x0000008f388f7223 */ /* 0x000fe20000010839 */
[-C--:B------:R-:W-:Y:S01]  /*12e30*/  FMUL.FTZ R70, R70, R61.reuse ;  /* 0x0000003d46467220 */ /* 0x080fe20000410000 */
        /* <DEDUP_REMOVED lines=12> */
.L_x_2881:
[----:B------:R-:W-:Y:S05]  /*12f00*/  BSYNC B1 ;  /* 0x0000000000017941 */ /* 0x000fea0003800000 */
.L_x_2880:
[----:B------:R-:W-:Y:S01]  /*12f10*/  ISETP.GE.AND P0, PT, R89, R86, PT ;  /* 0x000000565900720c */ /* 0x000fe20003f06270 */
[----:B------:R-:W-:-:S12]  /*12f20*/  BSSY B1, `(.L_x_2884) ;  /* 0x00000ea000017945 */ /* 0x000fd80003800000 */
[----:B------:R-:W-:Y:S05]  /*12f30*/  @P0 BRA `(.L_x_2885) ;  /* 0x0000000c00a00947 */ /* 0x000fea0003800000 */
[----:B------:R2:W5:Y:S01]  /*12f40*/  LDL R82, [R1+0x84] ;  /* 0x0000840001527983 */ /* 0x0005620000100800 */
[----:B------:R-:W3:Y:S03]  /*12f50*/  LDC R64, c[0x0][0x3f4] ;  /* 0x0000fd00ff407b82 */ /* 0x000ee60000000800 */
        /* <DEDUP_REMOVED lines=9> */
[-C--:B---3--:R-:W-:Y:S02]  /*12ff0*/  ISETP.GE.AND P0, PT, R16, R64.reuse, PT ;  /* 0x000000401000720c */ /* 0x088fe40003f06270 */
[----:B------:R-:W-:-:S11]  /*13000*/  ISETP.GE.AND P1, PT, R213, R64, PT ;  /* 0x00000040d500720c */ /* 0x000fd60003f26270 */
[----:B--2---:R-:W-:Y:S05]  /*13010*/  @P0 BRA `(.L_x_2887) ;  /* 0x0000000400a80947 */ /* 0x004fea0003800000 */
[----:B-1----:R-:W-:Y:S02]  /*13020*/  LEA.HI R56, R64, R0, RZ, 0x1d ;  /* 0x0000000040387211 */ /* 0x002fe400078fe8ff */
[----:B-----5:R-:W-:Y:S02]  /*13030*/  R2UR UR4, R82 ;  /* 0x00000000520472ca */ /* 0x020fe400000e0000 */
[----:B------:R-:W-:Y:S01]  /*13040*/  SHF.R.S32.HI R59, RZ, 0x1f, R56 ;  /* 0x0000001fff3b7819 */ /* 0x000fe20000011438 */
[----:B------:R-:W-:Y:S01]  /*13050*/  IMAD.SHL.U32 R57, R56, 0x8, RZ ;  /* 0x0000000838397824 */ /* 0x000fe200078e00ff */
[----:B------:R-:W-:Y:S02]  /*13060*/  LOP3.LUT R58, R81, 0x38, R16, 0xf8, !PT ;  /* 0x00000038513a7812 */ /* 0x000fe400078ef810 */
[----:B------:R-:W-:Y:S02]  /*13070*/  LEA.HI R59, R59, R56, RZ, 0x3 ;  /* 0x000000383b3b7211 */ /* 0x000fe400078f18ff */
[----:B------:R-:W-:-:S02]  /*13080*/  LOP3.LUT R56, R81, 0x38, R57, 0xf8, !PT ;  /* 0x0000003851387812 */ /* 0x000fc400078ef839 */
[----:B------:R-:W-:Y:S01]  /*13090*/  LOP3.LUT R58, R78, R58, R80, 0xf6, !PT ;  /* 0x0000003a4e3a7212 */ /* 0x000fe200078ef650 */
[----:B------:R-:W-:Y:S01]  /*130a0*/  IMAD.SHL.U32 R59, R59, 0x400, RZ ;  /* 0x000004003b3b7824 */ /* 0x000fe200078e00ff */
[----:B------:R-:W-:Y:S02]  /*130b0*/  LOP3.LUT R56, R56, R80, RZ, 0x3c, !PT ;  /* 0x0000005038387212 */ /* 0x000fe400078e3cff */
[----:B------:R-:W-:Y:S02]  /*130c0*/  LEA R65, R58, UR4, 0x1 ;  /* 0x000000043a417c11 */ /* 0x000fe4000f8e08ff */
[----:B------:R-:W-:Y:S02]  /*130d0*/  LOP3.LUT R59, R59, 0x7fffe000, RZ, 0xc0, !PT ;  /* 0x7fffe0003b3b7812 */ /* 0x000fe400078ec0ff */
[----:B0-----:R-:W-:Y:S02]  /*130e0*/  SHF.R.U64 R68, R46, 0x10, R47 ;  /* 0x000000102e447819 */ /* 0x001fe4000000122f */
[----:B------:R-:W-:-:S02]  /*130f0*/  IADD3 R61, R56, R59, R78 ;  /* 0x0000003b383d7210 */ /* 0x000fc40007ffe04e */
[----:B------:R-:W0:Y:S01]  /*13100*/  LDS.128 R56, [R65] ;  /* 0x0000000041387984 */ /* 0x000e220000000c00 */
[----:B------:R-:W-:Y:S02]  /*13110*/  SHF.R.U64 R70, R44, 0x10, R45 ;  /* 0x000000102c467819 */ /* 0x000fe4000000122d */
[----:B------:R-:W-:Y:S01]  /*13120*/  IMAD R66, R61, 0x2, R22 ;  /* 0x000000023d427824 */ /* 0x000fe200078e0216 */
[----:B------:R-:W-:Y:S02]  /*13130*/  SHF.R.U64 R46, R52, 0x10, R53 ;  /* 0x00000010342e7819 */ /* 0x000fe40000001235 */
[----:B------:R-:W-:Y:S02]  /*13140*/  SHF.R.U32.HI R45, RZ, 0x10, R45 ;  /* 0x00000010ff2d7819 */ /* 0x000fe4000001162d */
[----:B------:R-:W1:Y:S01]  /*13150*/  LDS.128 R60, [R66+0x14400] ;  /* 0x01440000423c7984 */ /* 0x000e620000000c00 */
[----:B------:R-:W-:Y:S02]  /*13160*/  SHF.R.U64 R44, R54, 0x10, R55 ;  /* 0x00000010362c7819 */ /* 0x000fe40000001237 */
[----:B------:R-:W-:-:S02]  /*13170*/  PRMT R133, R133, 0x5410, R70 ;  /* 0x0000541085857816 */ /* 0x000fc40000000046 */
[----:B------:R-:W-:Y:S02]  /*13180*/  PRMT R129, R129, 0x5410, R46 ;  /* 0x0000541081817816 */ /* 0x000fe4000000002e */
[----:B------:R-:W-:Y:S01]  /*13190*/  SHF.R.U32.HI R47, RZ, 0x10, R47 ;  /* 0x00000010ff2f7819 */ /* 0x000fe2000001162f */
[----:B------:R-:W-:Y:S01]  /*131a0*/  IMAD.U32 R69, R133, 0x10000, RZ ;  /* 0x0001000085457824 */ /* 0x000fe200078e00ff */
[----:B------:R-:W-:Y:S01]  /*131b0*/  SHF.R.U32.HI R53, RZ, 0x10, R53 ;  /* 0x00000010ff357819 */ /* 0x000fe20000011635 */
[----:B------:R-:W-:Y:S01]  /*131c0*/  IMAD.U32 R71, R129, 0x10000, RZ ;  /* 0x0001000081477824 */ /* 0x000fe200078e00ff */
[----:B------:R-:W-:Y:S02]  /*131d0*/  SHF.R.U32.HI R55, RZ, 0x10, R55 ;  /* 0x00000010ff377819 */ /* 0x000fe40000011637 */
[----:B------:R-:W-:Y:S02]  /*131e0*/  PRMT R134, R134, 0x5410, R45 ;  /* 0x0000541086867816 */ /* 0x000fe4000000002d */
[----:B------:R-:W-:-:S02]  /*131f0*/  PRMT R131, R131, 0x5410, R44 ;  /* 0x0000541083837816 */ /* 0x000fc4000000002c */
[----:B------:R-:W-:Y:S02]  /*13200*/  PRMT R136, R136, 0x5410, R47 ;  /* 0x0000541088887816 */ /* 0x000fe4000000002f */
[----:B------:R-:W-:Y:S02]  /*13210*/  PRMT R130, R130, 0x5410, R53 ;  /* 0x0000541082827816 */ /* 0x000fe40000000035 */
[----:B------:R-:W-:Y:S02]  /*13220*/  PRMT R132, R132, 0x5410, R55 ;  /* 0x0000541084847816 */ /* 0x000fe40000000037 */
[----:B------:R-:W-:-:S03]  /*13230*/  PRMT R135, R135, 0x5410, R68 ;  /* 0x0000541087877816 */ /* 0x000fc60000000044 */
[----:B------:R-:W-:Y:S02]  /*13240*/  IMAD.U32 R68, R132, 0x10000, RZ ;  /* 0x0001000084447824 */ /* 0x000fe400078e00ff */
        /* <DEDUP_REMOVED lines=14> */
[----:B------:R-:W-:-:S02]  /*13330*/  IMAD.U32 R67, R63, 0x10000, RZ ;  /* 0x000100003f437824 */ /* 0x000fc400078e00ff */
[C---:B------:R-:W-:Y:S01]  /*13340*/  FMUL.FTZ R77, R54.reuse, R71 ;  /* 0x00000047364d7220 */ /* 0x040fe20000410000 */
[----:B------:R-:W-:Y:S01]  /*13350*/  LOP3.LUT R62, R63, 0xffff0000, RZ, 0xc0, !PT ;  /* 0xffff00003f3e7812 */ /* 0x000fe200078ec0ff */
[-C--:B------:R-:W-:Y:S01]  /*13360*/  FMUL.FTZ R79, R54, R69.reuse ;  /* 0x00000045364f7220 */ /* 0x080fe20000410000 */
[----:B------:R-:W-:Y:S02]  /*13370*/  IMAD.U32 R63, R130, 0x10000, RZ ;  /* 0x00010000823f7824 */ /* 0x000fe400078e00ff */
[----:B------:R-:W-:Y:S01]  /*13380*/  FFMA.FTZ R77, R44, R69, -R77 ;  /* 0x000000452c4d7223 */ /* 0x000fe2000001084d */
[----:B------:R-:W-:Y:S02]  /*13390*/  IMAD.U32 R54, R134, 0x10000, RZ ;  /* 0x0001000086367824 */ /* 0x000fe400078e00ff */
[----:B------:R-:W-:Y:S01]  /*133a0*/  FFMA.FTZ R79, R44, R71, R79 ;  /* 0x000000472c4f7223 */ /* 0x000fe2000001004f */
[----:B------:R-:W-:Y:S01]  /*133b0*/  FMUL.FTZ R69, R57, R63 ;  /* 0x0000003f39457220 */ /* 0x000fe20000410000 */
[----:B------:R-:W-:-:S02]  /*133c0*/  IMAD.U32 R44, R136, 0x10000, RZ ;  /* 0x00010000882c7824 */ /* 0x000fc400078e00ff */
[----:B------:R-:W-:Y:S01]  /*133d0*/  FMUL.FTZ R70, R67, R68 ;  /* 0x0000004443467220 */ /* 0x000fe20000410000 */
[-C--:B------:R-:W-:Y:S01]  /*133e0*/  FMUL.FTZ R57, R57, R54.reuse ;  /* 0x0000003639397220 */ /* 0x080fe20000410000 */
[C---:B------:R-:W-:Y:S01]  /*133f0*/  FFMA.FTZ R69, R46.reuse, R54, -R69 ;  /* 0x000000362e457223 */ /* 0x040fe20000010845 */
[-C--:B------:R-:W-:Y:S01]  /*13400*/  FMUL.FTZ R71, R67, R44.reuse ;  /* 0x0000002c43477220 */ /* 0x080fe20000410000 */
[----:B------:R-:W-:Y:S01]  /*13410*/  LOP3.LUT R54, R129, 0xffff0000, RZ, 0xc0, !PT ;  /* 0xffff000081367812 */ /* 0x000fe200078ec0ff */
[----:B------:R-:W-:Y:S01]  /*13420*/  FFMA.FTZ R67, R53, R44, -R70 ;  /* 0x0000002c35437223 */ /* 0x000fe20000010846 */
        /* <DEDUP_REMOVED lines=8> */
[----:B------:R-:W-:Y:S01]  /*134b0*/  FFMA.FTZ R68, R45, R44, -R46 ;  /* 0x0000002c2d447223 */ /* 0x000fe2000001082e */
[-C--:B------:R-:W-:Y:S01]  /*134c0*/  FMUL.FTZ R60, R60, R53.reuse ;  /* 0x000000353c3c7220 */ /* 0x080fe20000410000 */
[----:B------:R-:W-:Y:S02]  /*134d0*/  IMAD.U32 R46, R131, 0x10000, RZ ;  /* 0x00010000832e7824 */ /* 0x000fe400078e00ff */
[----:B------:R-:W-:Y:S01]  /*134e0*/  FFMA.FTZ R70, R45, R54, R70 ;  /* 0x000000362d467223 */ /* 0x000fe20000010046 */
[----:B------:R-:W-:Y:S02]  /*134f0*/  IMAD.U32 R44, R135, 0x10000, RZ ;  /* 0x00010000872c7824 */ /* 0x000fe400078e00ff */
[C---:B------:R-:W-:Y:S01]  /*13500*/  FFMA.FTZ R54, R56.reuse, R53, -R55 ;  /* 0x0000003538367223 */ /* 0x040fe20000010837 */
[----:B------:R-:W-:Y:S01]  /*13510*/  FFMA.FTZ R60, R56, R57, R60 ;  /* 0x00000039383c7223 */ /* 0x000fe2000001003c */
[C---:B------:R-:W-:Y:S01]  /*13520*/  FMUL.FTZ R76, R59.reuse, R46 ;  /* 0x0000002e3b4c7220 */ /* 0x040fe20000410000 */
[----:B------:R-:W-:Y:S01]  /*13530*/  FMUL.FTZ R56, R59, R44 ;  /* 0x0000002c3b387220 */ /* 0x000fe20000410000 */
[----:B------:R-:W-:-:S02]  /*13540*/  LOP3.LUT R131, R131, 0xffff0000, RZ, 0xc0, !PT ;  /* 0xffff000083837812 */ /* 0x000fc400078ec0ff */
[----:B------:R-:W-:Y:S01]  /*13550*/  LOP3.LUT R53, R132, 0xffff0000, RZ, 0xc0, !PT ;  /* 0xffff000084357812 */ /* 0x000fe200078ec0ff */
[----:B------:R-:W-:Y:S01]  /*13560*/  FFMA.FTZ R76, R47, R44, -R76 ;  /* 0x0000002c2f4c7223 */ /* 0x000fe2000001084c */
[----:B------:R-:W-:Y:S01]  /*13570*/  LOP3.LUT R135, R135, 0xffff0000, RZ, 0xc0, !PT ;  /* 0xffff000087877812 */ /* 0x000fe200078ec0ff */
[----:B------:R-:W-:Y:S01]  /*13580*/  FFMA.FTZ R56, R47, R46, R56 ;  /* 0x0000002e2f387223 */ /* 0x000fe20000010038 */
[----:B------:R-:W-:Y:S01]  /*13590*/  LOP3.LUT R45, R136, 0xffff0000, RZ, 0xc0, !PT ;  /* 0xffff0000882d7812 */ /* 0x000fe200078ec0ff */
[C---:B------:R-:W-:Y:S01]  /*135a0*/  FMUL.FTZ R47, R61.reuse, R131 ;  /* 0x000000833d2f7220 */ /* 0x040fe20000410000 */
[C---:B------:R-:W-:Y:S01]  /*135b0*/  FMUL.FTZ R55, R62.reuse, R53 ;  /* 0x000000353e377220 */ /* 0x040fe20000410000 */
[----:B------:R-:W-:Y:S02]  /*135c0*/  FMUL.FTZ R44, R61, R135 ;  /* 0x000000873d2c7220 */ /* 0x000fe40000410000 */
        /* <DEDUP_REMOVED lines=15> */
.L_x_2887:
[----:B------:R-:W-:Y:S05]  /*136c0*/  BSYNC B2 ;  /* 0x0000000000027941 */ /* 0x000fea0003800000 */
.L_x_2886:
[----:B------:R-:W-:Y:S05]  /*136d0*/  @P1 BRA `(.L_x_2885) ;  /* 0x0000000400b81947 */ /* 0x000fea0003800000 */
[----:B------:R-:W-:Y:S02]  /*136e0*/  LEA.HI R64, R64, R85, RZ, 0x1d ;  /* 0x0000005540407211 */ /* 0x000fe400078fe8ff */
[----:B--2---:R-:W-:Y:S02]  /*136f0*/  LEA.HI R44, R20, R213, RZ, 0x6 ;  /* 0x000000d5142c7211 */ /* 0x004fe400078f30ff */
[----:B------:R-:W-:Y:S02]  /*13700*/  SHF.R.S32.HI R45, RZ, 0x1f, R64 ;  /* 0x0000001fff2d7819 */ /* 0x000fe40000011440 */
[----:B-----5:R-:W-:Y:S01]  /*13710*/  R2UR UR4, R82 ;  /* 0x00000000520472ca */ /* 0x020fe200000e0000 */
[----:B------:R-:W-:Y:S01]  /*13720*/  IMAD.SHL.U32 R46, R44, 0x80, RZ ;  /* 0x000000802c2e7824 */ /* 0x000fe200078e00ff */
[----:B------:R-:W-:Y:S01]  /*13730*/  LEA.HI R45, R45, R64, RZ, 0x3 ;  /* 0x000000402d2d7211 */ /* 0x000fe200078f18ff */
[----:B------:R-:W-:Y:S01]  /*13740*/  IMAD.SHL.U32 R44, R64, 0x8, RZ ;  /* 0x00000008402c7824 */ /* 0x000fe200078e00ff */
[----:B------:R-:W-:-:S02]  /*13750*/  LOP3.LUT R47, R81, 0x38, R21, 0xf8, !PT ;  /* 0x00000038512f7812 */ /* 0x000fc400078ef815 */
[----:B------:R-:W-:Y:S01]  /*13760*/  LOP3.LUT R46, R46, 0xffffe000, RZ, 0xc0, !PT ;  /* 0xffffe0002e2e7812 */ /* 0x000fe200078ec0ff */
[----:B------:R-:W-:Y:S01]  /*13770*/  IMAD.SHL.U32 R45, R45, 0x400, RZ ;  /* 0x000004002d2d7824 */ /* 0x000fe200078e00ff */
[----:B------:R-:W-:Y:S02]  /*13780*/  LOP3.LUT R44, R81, 0x38, R44, 0xf8, !PT ;  /* 0x00000038512c7812 */ /* 0x000fe400078ef82c */
[-C--:B------:R-:W-:Y:S02]  /*13790*/  LOP3.LUT R47, R47, R80.reuse, RZ, 0x3c, !PT ;  /* 0x000000502f2f7212 */ /* 0x080fe400078e3cff */
[----:B------:R-:W-:Y:S02]  /*137a0*/  LOP3.LUT R44, R44, R80, RZ, 0x3c, !PT ;  /* 0x000000502c2c7212 */ /* 0x000fe400078e3cff */
[----:B------:R-:W-:Y:S02]  /*137b0*/  LOP3.LUT R45, R45, 0x7fffe000, RZ, 0xc0, !PT ;  /* 0x7fffe0002d2d7812 */ /* 0x000fe400078ec0ff */
[----:B------:R-:W-:-:S02]  /*137c0*/  IADD3 R46, R47, R46, R78 ;  /* 0x0000002e2f2e7210 */ /* 0x000fc40007ffe04e */
[----:B-1----:R-:W-:Y:S02]  /*137d0*/  IADD3 R57, R44, R45, R78 ;  /* 0x0000002d2c397210 */ /* 0x002fe40007ffe04e */
[----:B------:R-:W-:Y:S02]  /*137e0*/  LEA R56, R46, UR4, 0x1 ;  /* 0x000000042e387c11 */ /* 0x000fe4000f8e08ff */
[----:B0-----:R-:W-:Y:S01]  /*137f0*/  SHF.R.U64 R60, R40, 0x10, R41 ;  /* 0x00000010283c7819 */ /* 0x001fe20000001229 */
[----:B------:R-:W-:Y:S01]  /*13800*/  IMAD R57, R57, 0x2, R22 ;  /* 0x0000000239397824 */ /* 0x000fe200078e0216 */
[----:B------:R-:W-:Y:S01]  /*13810*/  SHF.R.U64 R58, R42, 0x10, R43 ;  /* 0x000000102a3a7819 */ /* 0x000fe2000000122b */
[----:B------:R-:W0:Y:S01]  /*13820*/  LDS.128 R44, [R56] ;  /* 0x00000000382c7984 */ /* 0x000e220000000c00 */
[----:B------:R-:W-:Y:S02]  /*13830*/  SHF.R.U32.HI R41, RZ, 0x10, R41 ;  /* 0x00000010ff297819 */ /* 0x000fe40000011629 */
[----:B------:R-:W-:Y:S01]  /*13840*/  SHF.R.U64 R42, R48, 0x10, R49 ;  /* 0x00000010302a7819 */ /* 0x000fe20000001231 */
[----:B------:R-:W1:Y:S01]  /*13850*/  LDS.128 R52, [R57+0x14400] ;  /* 0x0144000039347984 */ /* 0x000e620000000c00 */
[----:B------:R-:W-:-:S02]  /*13860*/  SHF.R.U64 R40, R50, 0x10, R51 ;  /* 0x0000001032287819 */ /* 0x000fc40000001233 */
[----:B------:R-:W-:Y:S02]  /*13870*/  SHF.R.U32.HI R43, RZ, 0x10, R43 ;  /* 0x00000010ff2b7819 */ /* 0x000fe4000001162b */
[----:B------:R-:W-:Y:S02]  /*13880*/  SHF.R.U32.HI R49, RZ, 0x10, R49 ;  /* 0x00000010ff317819 */ /* 0x000fe40000011631 */
[----:B------:R-:W-:Y:S02]  /*13890*/  PRMT R126, R126, 0x5410, R41 ;  /* 0x000054107e7e7816 */ /* 0x000fe40000000029 */
[----:B------:R-:W-:Y:S02]  /*138a0*/  PRMT R121, R121, 0x5410, R42 ;  /* 0x0000541079797816 */ /* 0x000fe4000000002a */
[----:B------:R-:W-:Y:S02]  /*138b0*/  PRMT R123, R123, 0x5410, R40 ;  /* 0x000054107b7b7816 */ /* 0x000fe40000000028 */
[----:B------:R-:W-:Y:S01]  /*138c0*/  PRMT R125, R125, 0x5410, R60 ;  /* 0x000054107d7d7816 */ /* 0x000fe2000000003c */
[----:B------:R-:W-:Y:S01]  /*138d0*/  IMAD.U32 R60, R121, 0x10000, RZ ;  /* 0x00010000793c7824 */ /* 0x000fe200078e00ff */
[----:B------:R-:W-:-:S02]  /*138e0*/  PRMT R128, R128, 0x5410, R43 ;  /* 0x0000541080807816 */ /* 0x000fc4000000002b */
[----:B------:R-:W-:Y:S01]  /*138f0*/  SHF.R.U32.HI R51, RZ, 0x10, R51 ;  /* 0x00000010ff337819 */ /* 0x000fe20000011633 */
[----:B------:R-:W-:Y:S01]  /*13900*/  IMAD.U32 R59, R125, 0x10000, RZ ;  /* 0x000100007d3b7824 */ /* 0x000fe200078e00ff */
[----:B------:R-:W-:Y:S02]  /*13910*/  PRMT R122, R122, 0x5410, R49 ;  /* 0x000054107a7a7816 */ /* 0x000fe40000000031 */
[----:B------:R-:W-:Y:S02]  /*13920*/  PRMT R124, R124, 0x5410, R51 ;  /* 0x000054107c7c7816 */ /* 0x000fe40000000033 */
[----:B------:R-:W-:Y:S01]  /*13930*/  PRMT R127, R127, 0x5410, R58 ;  /* 0x000054107f7f7816 */ /* 0x000fe2000000003a */
        /* <DEDUP_REMOVED lines=15> */
[----:B------:R-:W-:Y:S01]  /*13a30*/  FMUL.FTZ R63, R47, R60 ;  /* 0x0000003c2f3f7220 */ /* 0x000fe20000410000 */
[C---:B------:R-:W-:Y:S01]  /*13a40*/  IMAD.U32 R58, R55.reuse, 0x10000, RZ ;  /* 0x00010000373a7824 */ /* 0x040fe200078e00ff */
[----:B------:R-:W-:Y:S01]  /*13a50*/  LOP3.LUT R54, R55, 0xffff0000, RZ, 0xc0, !PT ;  /* 0xffff000037367812 */ /* 0x000fe200078ec0ff */
[----:B------:R-:W-:Y:S01]  /*13a60*/  FMUL.FTZ R55, R47, R59 ;  /* 0x0000003b2f377220 */ /* 0x000fe20000410000 */
[----:B------:R-:W-:-:S02]  /*13a70*/  IMAD.U32 R47, R126, 0x10000, RZ ;  /* 0x000100007e2f7824 */ /* 0x000fc400078e00ff */
[----:B------:R-:W-:Y:S01]  /*13a80*/  FFMA.FTZ R63, R40, R59, -R63 ;  /* 0x0000003b283f7223 */ /* 0x000fe2000001083f */
[----:B------:R-:W-:Y:S01]  /*13a90*/  FMUL.FTZ R65, R50, R61 ;  /* 0x0000003d32417220 */ /* 0x000fe20000410000 */
[----:B------:R-:W-:Y:S02]  /*13aa0*/  IMAD.U32 R59, R124, 0x10000, RZ ;  /* 0x000100007c3b7824 */ /* 0x000fe400078e00ff */
[----:B------:R-:W-:Y:S01]  /*13ab0*/  FFMA.FTZ R60, R40, R60, R55 ;  /* 0x0000003c283c7223 */ /* 0x000fe20000010037 */
[-C--:B------:R-:W-:Y:S01]  /*13ac0*/  FMUL.FTZ R67, R50, R47.reuse ;  /* 0x0000002f32437220 */ /* 0x080fe20000410000 */
[----:B------:R-:W-:Y:S02]  /*13ad0*/  IMAD.U32 R55, R128, 0x10000, RZ ;  /* 0x0001000080377824 */ /* 0x000fe400078e00ff */
[----:B------:R-:W-:Y:S01]  /*13ae0*/  FFMA.FTZ R65, R42, R47, -R65 ;  /* 0x0000002f2a417223 */ /* 0x000fe20000010841 */
[----:B------:R-:W-:Y:S01]  /*13af0*/  LOP3.LUT R50, R121, 0xffff0000, RZ, 0xc0, !PT ;  /* 0xffff000079327812 */ /* 0x000fe200078ec0ff */
[C---:B------:R-:W-:Y:S01]  /*13b00*/  FMUL.FTZ R47, R58.reuse, R59 ;  /* 0x0000003b3a2f7220 */ /* 0x040fe20000410000 */
[----:B------:R-:W-:Y:S01]  /*13b10*/  FMUL.FTZ R58, R58, R55 ;  /* 0x000000373a3a7220 */ /* 0x000fe20000410000 */
[----:B------:R-:W-:Y:S01]  /*13b20*/  FFMA.FTZ R67, R42, R61, R67 ;  /* 0x0000003d2a437223 */ /* 0x000fe20000010043 */
[----:B------:R-:W-:Y:S01]  /*13b30*/  LOP3.LUT R40, R125, 0xffff0000, RZ, 0xc0, !PT ;  /* 0xffff00007d287812 */ /* 0x000fe200078ec0ff */
[----:B------:R-:W-:Y:S01]  /*13b40*/  FFMA.FTZ R61, R48, R55, -R47 ;  /* 0x00000037303d7223 */ /* 0x000fe2000001082f */
[C---:B------:R-:W-:Y:S01]  /*13b50*/  FMUL.FTZ R42, R49.reuse, R50 ;  /* 0x00000032312a7220 */ /* 0x040fe20000410000 */
[----:B------:R-:W-:Y:S01]  /*13b60*/  LOP3.LUT R55, R122, 0xffff0000, RZ, 0xc0, !PT ;  /* 0xffff00007a377812 */ /* 0x000fe200078ec0ff */
[----:B------:R-:W-:Y:S01]  /*13b70*/  FFMA.FTZ R64, R48, R59, R58 ;  /* 0x0000003b30407223 */ /* 0x000fe2000001003a */
[----:B------:R-:W-:Y:S01]  /*13b80*/  LOP3.LUT R47, R126, 0xffff0000, RZ, 0xc0, !PT ;  /* 0xffff00007e2f7812 */ /* 0x000fe200078ec0ff */
[-C--:B------:R-:W-:Y:S01]  /*13b90*/  FMUL.FTZ R58, R49, R40.reuse ;  /* 0x00000028313a7220 */ /* 0x080fe20000410000 */
[----:B------:R-:W-:Y:S01]  /*13ba0*/  FFMA.FTZ R48, R41, R40, -R42 ;  /* 0x0000002829307223 */ /* 0x000fe2000001082a */
[----:B------:R-:W-:-:S02]  /*13bb0*/  IMAD.U32 R42, R123, 0x10000, RZ ;  /* 0x000100007b2a7824 */ /* 0x000fc400078e00ff */
[C---:B------:R-:W-:Y:S01]  /*13bc0*/  FMUL.FTZ R59, R52.reuse, R55 ;  /* 0x00000037343b7220 */ /* 0x040fe20000410000 */
[-C--:B------:R-:W-:Y:S01]  /*13bd0*/  FMUL.FTZ R52, R52, R47.reuse ;  /* 0x0000002f34347220 */ /* 0x080fe20000410000 */
[----:B------:R-:W-:Y:S02]  /*13be0*/  IMAD.U32 R40, R127, 0x10000, RZ ;  /* 0x000100007f287824 */ /* 0x000fe400078e00ff */
[----:B------:R-:W-:Y:S01]  /*13bf0*/  FFMA.FTZ R49, R41, R50, R58 ;  /* 0x0000003229317223 */ /* 0x000fe2000001003a */
[C---:B------:R-:W-:Y:S01]  /*13c00*/  FMUL.FTZ R58, R51.reuse, R42 ;  /* 0x0000002a333a7220 */ /* 0x040fe20000410000 */
[C---:B------:R-:W-:Y:S01]  /*13c10*/  FFMA.FTZ R50, R44.reuse, R47, -R59 ;  /* 0x0000002f2c327223 */ /* 0x040fe2000001083b */
[----:B------:R-:W-:Y:S01]  /*13c20*/  FFMA.FTZ R52, R44, R55, R52 ;  /* 0x000000372c347223 */ /* 0x000fe20000010034 */
[-C--:B------:R-:W-:Y:S01]  /*13c30*/  FMUL.FTZ R62, R51, R40.reuse ;  /* 0x00000028333e7220 */ /* 0x080fe20000410000 */
[----:B------:R-:W-:Y:S01]  /*13c40*/  LOP3.LUT R44, R123, 0xffff0000, RZ, 0xc0, !PT ;  /* 0xffff00007b2c7812 */ /* 0x000fe200078ec0ff */
[C---:B------:R-:W-:Y:S01]  /*13c50*/  FFMA.FTZ R58, R43.reuse, R40, -R58 ;  /* 0x000000282b3a7223 */ /* 0x040fe2000001083a */
[----:B------:R-:W-:Y:S01]  /*13c60*/  LOP3.LUT R47, R124, 0xffff0000, RZ, 0xc0, !PT ;  /* 0xffff00007c2f7812 */ /* 0x000fe200078ec0ff */
[----:B------:R-:W-:Y:S01]  /*13c70*/  FFMA.FTZ R62, R43, R42, R62 ;  /* 0x0000002a2b3e7223 */ /* 0x000fe2000001003e */
[----:B------:R-:W-:Y:S01]  /*13c80*/  LOP3.LUT R40, R127, 0xffff0000, RZ, 0xc0, !PT ;  /* 0xffff00007f287812 */ /* 0x000fe200078ec0ff */
[----:B------:R-:W-:Y:S01]  /*13c90*/  FMUL.FTZ R42, R53, R44 ;  /* 0x0000002c352a7220 */ /* 0x000fe20000410000 */
[----:B------:R-:W-:Y:S01]  /*13ca0*/  LOP3.LUT R41, R128, 0xffff0000, RZ, 0xc0, !PT ;  /* 0xffff000080297812 */ /* 0x000fe200078ec0ff */
[----:B------:R-:W-:-:S02]  /*13cb0*/  FMUL.FTZ R51, R54, R47 ;  /* 0x0000002f36337220 */ /* 0x000fc40000410000 */
[-C--:B------:R-:W-:Y:S01]  /*13cc0*/  FMUL.FTZ R53, R53, R40.reuse ;  /* 0x0000002835357220 */ /* 0x080fe20000410000 */
[C---:B------:R-:W-:Y:S01]  /*13cd0*/  FFMA.FTZ R43, R45.reuse, R40, -R42 ;  /* 0x000000282d2b7223 */ /* 0x040fe2000001082a */
        /* <DEDUP_REMOVED lines=14> */
.L_x_2885:
[----:B------:R-:W-:Y:S05]  /*13dc0*/  BSYNC B1 ;  /* 0x0000000000017941 */ /* 0x000fea0003800000 */
.L_x_2884:
[----:B---3--:R-:W-:Y:S01]  /*13dd0*/  VIADD R40, R220, 0x40 ;  /* 0x00000040dc287836 */ /* 0x008fe20000000000 */
[----:B------:R-:W-:Y:S04]  /*13de0*/  BSSY B1, `(.L_x_2888) ;  /* 0x00000e7000017945 */ /* 0x000fe80003800000 */
[----:B------:R-:W-:-:S13]  /*13df0*/  ISETP.GE.AND P0, PT, R40, R86, PT ;  /* 0x000000562800720c */ /* 0x000fda0003f06270 */
[----:B------:R-:W-:Y:S05]  /*13e00*/  @P0 BRA `(.L_x_2889) ;  /* 0x0000000c00900947 */ /* 0x000fea0003800000 */
[----:B01----:R0:W5:Y:S01]  /*13e10*/  LDL R62, [R1+0x84] ;  /* 0x00008400013e7983 */ /* 0x0031620000100800 */
[----:B------:R-:W1:Y:S03]  /*13e20*/  LDC R48, c[0x0][0x3f4] ;  /* 0x0000fd00ff307b82 */ /* 0x000e660000000800 */
[----:B------:R0:W5:Y:S01]  /*13e30*/  LDL R60, [R1+0x60] ;  /* 0x00006000013c7983 */ /* 0x0001620000100800 */
[----:B------:R-:W-:Y:S01]  /*13e40*/  IMAD.SHL.U32 R49, R40, 0x40, RZ ;  /* 0x0000004028317824 */ /* 0x000fe200078e00ff */
[----:B------:R-:W-:Y:S04]  /*13e50*/  BSSY B2, `(.L_x_2890) ;  /* 0x0000070000027945 */ /* 0x000fe80003800000 */
[----:B------:R-:W-:-:S04]  /*13e60*/  LOP3.LUT R49, R49, 0x1c0, RZ, 0xc0, !PT ;  /* 0x000001c031317812 */ /* 0x000fc800078ec0ff */
[----:B------:R-:W-:Y:S02]  /*13e70*/  SHF.R.U32.HI R50, RZ, 0x3, R49 ;  /* 0x00000003ff327819 */ /* 0x000fe40000011631 */
[-C--:B-1----:R-:W-:Y:S02]  /*13e80*/  ISETP.GE.AND P0, PT, R16, R48.reuse, PT ;  /* 0x000000301000720c */ /* 0x082fe40003f06270 */
[----:B------:R-:W-:-:S11]  /*13e90*/  ISETP.GE.AND P1, PT, R213, R48, PT ;  /* 0x00000030d500720c */ /* 0x000fd60003f26270 */
[----:B0-----:R-:W-:Y:S05]  /*13ea0*/  @P0 BRA `(.L_x_2891) ;  /* 0x0000000400a80947 */ /* 0x001fea0003800000 */
[----:B------:R-:W-:Y:S02]  /*13eb0*/  LEA.HI R40, R48, R0, RZ, 0x1d ;  /* 0x0000000030287211 */ /* 0x000fe400078fe8ff */
        /* <DEDUP_REMOVED lines=11> */
[----:B--2---:R-:W-:Y:S02]  /*13f70*/  SHF.R.U64 R54, R30, 0x10, R31 ;  /* 0x000000101e367819 */ /* 0x004fe4000000121f */
        /* <DEDUP_REMOVED lines=93> */
.L_x_2891:
[----:B------:R-:W-:Y:S05]  /*14550*/  BSYNC B2 ;  /* 0x0000000000027941 */ /* 0x000fea0003800000 */
.L_x_2890:
[----:B------:R-:W-:Y:S05]  /*14560*/  @P1 BRA `(.L_x_2889) ;  /* 0x0000000400b81947 */ /* 0x000fea0003800000 */
[----:B------:R-:W-:Y:S02]  /*14570*/  LEA.HI R48, R48, R85, RZ, 0x1d ;  /* 0x0000005530307211 */ /* 0x000fe400078fe8ff */
[----:B0-----:R-:W-:Y:S02]  /*14580*/  LEA.HI R28, R20, R213, RZ, 0x6 ;  /* 0x000000d5141c7211 */ /* 0x001fe400078f30ff */
[----:B------:R-:W-:Y:S02]  /*14590*/  SHF.R.S32.HI R29, RZ, 0x1f, R48 ;  /* 0x0000001fff1d7819 */ /* 0x000fe40000011430 */
[----:B------:R-:W-:Y:S01]  /*145a0*/  LOP3.LUT R31, R49, 0x38, R21, 0xf8, !PT ;  /* 0x00000038311f7812 */ /* 0x000fe200078ef815 */
[----:B------:R-:W-:Y:S01]  /*145b0*/  IMAD.SHL.U32 R28, R28, 0x80, RZ ;  /* 0x000000801c1c7824 */ /* 0x000fe200078e00ff */
[----:B------:R-:W-:Y:S01]  /*145c0*/  LEA.HI R29, R29, R48, RZ, 0x3 ;  /* 0x000000301d1d7211 */ /* 0x000fe200078f18ff */
[----:B------:R-:W-:Y:S01]  /*145d0*/  IMAD.SHL.U32 R48, R48, 0x8, RZ ;  /* 0x0000000830307824 */ /* 0x000fe200078e00ff */
[----:B-----5:R-:W-:-:S02]  /*145e0*/  R2UR UR4, R62 ;  /* 0x000000003e0472ca */ /* 0x020fc400000e0000 */
[----:B------:R-:W-:Y:S01]  /*145f0*/  LOP3.LUT R31, R31, R50, RZ, 0x3c, !PT ;  /* 0x000000321f1f7212 */ /* 0x000fe200078e3cff */
[----:B------:R-:W-:Y:S01]  /*14600*/  IMAD.SHL.U32 R29, R29, 0x400, RZ ;  /* 0x000004001d1d7824 */ /* 0x000fe200078e00ff */
[----:B------:R-:W-:Y:S02]  /*14610*/  LOP3.LUT R28, R28, 0xffffe000, RZ, 0xc0, !PT ;  /* 0xffffe0001c1c7812 */ /* 0x000fe400078ec0ff */
[----:B------:R-:W-:Y:S02]  /*14620*/  LOP3.LUT R49, R49, 0x38, R48, 0xf8, !PT ;  /* 0x0000003831317812 */ /* 0x000fe400078ef830 */
[----:B------:R-:W-:Y:S02]  /*14630*/  IADD3 R31, R31, R28, R60 ;  /* 0x0000001c1f1f7210 */ /* 0x000fe40007ffe03c */
[----:B------:R-:W-:Y:S02]  /*14640*/  LOP3.LUT R49, R49, R50, RZ, 0x3c, !PT ;  /* 0x0000003231317212 */ /* 0x000fe400078e3cff */
[----:B------:R-:W-:-:S02]  /*14650*/  LOP3.LUT R28, R29, 0x7fffe000, RZ, 0xc0, !PT ;  /* 0x7fffe0001d1c7812 */ /* 0x000fc400078ec0ff */
[----:B------:R-:W-:Y:S02]  /*14660*/  LEA R48, R31, UR4, 0x1 ;  /* 0x000000041f307c11 */ /* 0x000fe4000f8e08ff */
[----:B------:R-:W-:Y:S02]  /*14670*/  IADD3 R49, R49, R28, R60 ;  /* 0x0000001c31317210 */ /* 0x000fe40007ffe03c */
[----:B------:R-:W-:Y:S01]  /*14680*/  SHF.R.U64 R42, R24, 0x10, R25 ;  /* 0x00000010182a7819 */ /* 0x000fe20000001219 */
[----:B------:R-:W0:Y:S01]  /*14690*/  LDS.128 R28, [R48] ;  /* 0x00000000301c7984 */ /* 0x000e220000000c00 */
[----:B------:R-:W-:Y:S01]  /*146a0*/  SHF.R.U64 R40, R26, 0x10, R27 ;  /* 0x000000101a287819 */ /* 0x000fe2000000121b */
[----:B------:R-:W-:Y:S01]  /*146b0*/  IMAD R49, R49, 0x2, R22 ;  /* 0x0000000231317824 */ /* 0x000fe200078e0216 */
[----:B------:R-:W-:Y:S02]  /*146c0*/  SHF.R.U32.HI R25, RZ, 0x10, R25 ;  /* 0x00000010ff197819 */ /* 0x000fe40000011619 */
[----:B------:R-:W-:-:S02]  /*146d0*/  SHF.R.U64 R26, R32, 0x10, R33 ;  /* 0x00000010201a7819 */ /* 0x000fc40000001221 */
[----:B------:R-:W1:Y:S01]  /*146e0*/  LDS.128 R36, [R49+0x14400] ;  /* 0x0144000031247984 */ /* 0x000e620000000c00 */
[----:B------:R-:W-:Y:S02]  /*146f0*/  SHF.R.U64 R24, R34, 0x10, R35 ;  /* 0x0000001022187819 */ /* 0x000fe40000001223 */
        /* <DEDUP_REMOVED lines=9> */
[----:B------:R-:W-:Y:S02]  /*14790*/  SHF.R.U32.HI R35, RZ, 0x10, R35 ;  /* 0x00000010ff237819 */ /* 0x000fe40000011623 */
[----:B------:R-:W-:Y:S02]  /*147a0*/  PRMT R98, R98, 0x5410, R33 ;  /* 0x0000541062627816 */ /* 0x000fe40000000021 */
[----:B--2---:R-:W-:Y:S02]  /*147b0*/  LOP3.LUT R44, R97, 0xffff0000, RZ, 0xc0, !PT ;  /* 0xffff0000612c7812 */ /* 0x004fe400078ec0ff */
[----:B------:R-:W-:Y:S02]  /*147c0*/  PRMT R100, R100, 0x5410, R35 ;  /* 0x0000541064647816 */ /* 0x000fe40000000023 */
[----:B------:R-:W-:-:S02]  /*147d0*/  PRMT R103, R103, 0x5410, R40 ;  /* 0x0000541067677816 */ /* 0x000fc40000000028 */
        /* <DEDUP_REMOVED lines=15> */
[C---:B------:R-:W-:Y:S01]  /*148d0*/  IMAD.U32 R35, R38.reuse, 0x10000, RZ ;  /* 0x0001000026237824 */ /* 0x040fe200078e00ff */
[----:B------:R-:W-:Y:S01]  /*148e0*/  LOP3.LUT R37, R38, 0xffff0000, RZ, 0xc0, !PT ;  /* 0xffff000026257812 */ /* 0x000fe200078ec0ff */
[C---:B------:R-:W-:Y:S01]  /*148f0*/  IMAD.U32 R40, R39.reuse, 0x10000, RZ ;  /* 0x0001000027287824 */ /* 0x040fe200078e00ff */
[----:B------:R-:W-:Y:S01]  /*14900*/  LOP3.LUT R38, R39, 0xffff0000, RZ, 0xc0, !PT ;  /* 0xffff000027267812 */ /* 0x000fe200078ec0ff */
[----:B------:R-:W-:-:S02]  /*14910*/  IMAD.U32 R39, R98, 0x10000, RZ ;  /* 0x0001000062277824 */ /* 0x000fc400078e00ff */
[C---:B------:R-:W-:Y:S01]  /*14920*/  FMUL.FTZ R46, R33.reuse, R44 ;  /* 0x0000002c212e7220 */ /* 0x040fe20000410000 */
[----:B------:R-:W-:Y:S01]  /*14930*/  FFMA.FTZ R43, R24, R43, R31 ;  /* 0x0000002b182b7223 */ /* 0x000fe2000001001f */
[----:B------:R-:W-:Y:S02]  /*14940*/  IMAD.U32 R31, R102, 0x10000, RZ ;  /* 0x00010000661f7824 */ /* 0x000fe400078e00ff */
[----:B------:R-:W-:Y:S01]  /*14950*/  FFMA.FTZ R45, R24, R41, -R45 ;  /* 0x00000029182d7223 */ /* 0x000fe2000001082d */
[-C--:B------:R-:W-:Y:S01]  /*14960*/  FMUL.FTZ R24, R33, R42.reuse ;  /* 0x0000002a21187220 */ /* 0x080fe20000410000 */
[C---:B------:R-:W-:Y:S01]  /*14970*/  FFMA.FTZ R46, R25.reuse, R42, -R46 ;  /* 0x0000002a192e7223 */ /* 0x040fe2000001082e */
[C---:B------:R-:W-:Y:S01]  /*14980*/  FMUL.FTZ R33, R34.reuse, R39 ;  /* 0x0000002722217220 */ /* 0x040fe20000410000 */
[-C--:B------:R-:W-:Y:S01]  /*14990*/  FMUL.FTZ R42, R34, R31.reuse ;  /* 0x0000001f222a7220 */ /* 0x080fe20000410000 */
[----:B------:R-:W-:Y:S02]  /*149a0*/  IMAD.U32 R41, R100, 0x10000, RZ ;  /* 0x0001000064297824 */ /* 0x000fe400078e00ff */
[----:B------:R-:W-:Y:S01]  /*149b0*/  FFMA.FTZ R44, R25, R44, R24 ;  /* 0x0000002c192c7223 */ /* 0x000fe20000010018 */
[----:B------:R-:W-:Y:S01]  /*149c0*/  FFMA.FTZ R34, R26, R31, -R33 ;  /* 0x0000001f1a227223 */ /* 0x000fe20000010821 */
[----:B------:R-:W-:-:S02]  /*149d0*/  IMAD.U32 R31, R104, 0x10000, RZ ;  /* 0x00010000681f7824 */ /* 0x000fc400078e00ff */
[----:B------:R-:W-:Y:S01]  /*149e0*/  FFMA.FTZ R42, R26, R39, R42 ;  /* 0x000000271a2a7223 */ /* 0x000fe2000001002a */
[----:B------:R-:W-:Y:S01]  /*149f0*/  FMUL.FTZ R39, R40, R41 ;  /* 0x0000002928277220 */ /* 0x000fe20000410000 */
[----:B------:R-:W-:Y:S01]  /*14a00*/  LOP3.LUT R33, R98, 0xffff0000, RZ, 0xc0, !PT ;  /* 0xffff000062217812 */ /* 0x000fe200078ec0ff */
[-C--:B------:R-:W-:Y:S01]  /*14a10*/  FMUL.FTZ R47, R40, R31.reuse ;  /* 0x0000001f282f7220 */ /* 0x080fe20000410000 */
[----:B------:R-:W-:Y:S01]  /*14a20*/  LOP3.LUT R25, R102, 0xffff0000, RZ, 0xc0, !PT ;  /* 0xffff000066197812 */ /* 0x000fe200078ec0ff */
[----:B------:R-:W-:Y:S01]  /*14a30*/  FFMA.FTZ R40, R32, R31, -R39 ;  /* 0x0000001f20287223 */ /* 0x000fe20000010827 */
[----:B------:R-:W-:Y:S02]  /*14a40*/  IMAD.U32 R26, R99, 0x10000, RZ ;  /* 0x00010000631a7824 */ /* 0x000fe400078e00ff */
[C---:B------:R-:W-:Y:S01]  /*14a50*/  FMUL.FTZ R31, R36.reuse, R33 ;  /* 0x00000021241f7220 */ /* 0x040fe20000410000 */
[----:B------:R-:W-:Y:S02]  /*14a60*/  IMAD.U32 R24, R103, 0x10000, RZ ;  /* 0x0001000067187824 */ /* 0x000fe400078e00ff */
[----:B------:R-:W-:Y:S01]  /*14a70*/  FMUL.FTZ R36, R36, R25 ;  /* 0x0000001924247220 */ /* 0x000fe20000410000 */
        /* <DEDUP_REMOVED lines=29> */
.L_x_2889:
[----:B------:R-:W-:Y:S05]  /*14c50*/  BSYNC B1 ;  /* 0x0000000000017941 */ /* 0x000fea0003800000 */
.L_x_2888:
[----:B------:R-:W-:-:S13]  /*14c60*/  ISETP.GE.AND P0, PT, R3, R86, PT ;  /* 0x000000560300720c */ /* 0x000fda0003f06270 */
[----:B------:R-:W-:Y:S05]  /*14c70*/  @P0 BRA `(.L_x_2859) ;  /* 0x0000000c009c0947 */ /* 0x000fea0003800000 */
[----:B--2---:R2:W5:Y:S01]  /*14c80*/  LDL R45, [R1+0x84] ;  /* 0x00008400012d7983 */ /* 0x0045620000100800 */
[----:B------:R-:W4:Y:S01]  /*14c90*/  LDC R40, c[0x0][0x3f4] ;  /* 0x0000fd00ff287b82 */ /* 0x000f220000000800 */
[----:B---3--:R-:W-:Y:S01]  /*14ca0*/  SHF.R.S32.HI R26, RZ, 0x1f, R3 ;  /* 0x0000001fff1a7819 */ /* 0x008fe20000011403 */
[----:B------:R-:W-:Y:S01]  /*14cb0*/  IMAD.SHL.U32 R24, R3, 0x40, RZ ;  /* 0x0000004003187824 */ /* 0x000fe200078e00ff */
[----:B------:R-:W-:Y:S02]  /*14cc0*/  BSSY B1, `(.L_x_2892) ;  /* 0x0000073000017945 */ /* 0x000fe40003800000 */
[----:B------:R-:W-:Y:S02]  /*14cd0*/  LEA.HI R26, R26, R3, RZ, 0x3 ;  /* 0x000000031a1a7211 */ /* 0x000fe400078f18ff */
[----:B------:R-:W-:-:S03]  /*14ce0*/  LOP3.LUT R41, R24, 0x1c0, RZ, 0xc0, !PT ;  /* 0x000001c018297812 */ /* 0x000fc600078ec0ff */
[----:B------:R-:W-:Y:S01]  /*14cf0*/  IMAD.SHL.U32 R26, R26, 0x40, RZ ;  /* 0x000000401a1a7824 */ /* 0x000fe200078e00ff */
[----:B------:R-:W-:-:S04]  /*14d00*/  SHF.R.U32.HI R43, RZ, 0x3, R41 ;  /* 0x00000003ff2b7819 */ /* 0x000fc80000011629 */
[----:B------:R-:W-:Y:S02]  /*14d10*/  LOP3.LUT R42, R26, 0xfffffe00, RZ, 0xc0, !PT ;  /* 0xfffffe001a2a7812 */ /* 0x000fe400078ec0ff */
[-C--:B----4-:R-:W-:Y:S02]  /*14d20*/  ISETP.GE.AND P0, PT, R16, R40.reuse, PT ;  /* 0x000000281000720c */ /* 0x090fe40003f06270 */
[----:B------:R-:W-:-:S11]  /*14d30*/  ISETP.GE.AND P1, PT, R213, R40, PT ;  /* 0x00000028d500720c */ /* 0x000fd60003f26270 */
[----:B--2---:R-:W-:Y:S05]  /*14d40*/  @P0 BRA `(.L_x_2893) ;  /* 0x0000000400a80947 */ /* 0x004fea0003800000 */
        /* <DEDUP_REMOVED lines=12> */
[----:B------:R-:W-:Y:S01]  /*14e10*/  SHF.R.U64 R4, R4, 0x10, R5 ;  /* 0x0000001004047819 */ /* 0x000fe20000001205 */
[----:B------:R-:W2:Y:S01]  /*14e20*/  LDS.128 R24, [R44] ;  /* 0x000000002c187984 */ /* 0x000ea20000000c00 */
[----:B------:R-:W-:-:S02]  /*14e30*/  IADD3 R3, R0, R3, R42 ;  /* 0x0000000300037210 */ /* 0x000fc40007ffe02a */
[--C-:B------:R-:W-:Y:S02]  /*14e40*/  SHF.R.U64 R32, R12, 0x10, R13.reuse ;  /* 0x000000100c207819 */ /* 0x100fe4000000120d */
[----:B------:R-:W-:Y:S01]  /*14e50*/  SHF.R.U32.HI R13, RZ, 0x10, R13 ;  /* 0x00000010ff0d7819 */ /* 0x000fe2000001160d */
[----:B------:R-:W-:Y:S01]  /*14e60*/  IMAD R3, R3, 0x2, R22 ;  /* 0x0000000203037824 */ /* 0x000fe200078e0216 */
[----:B------:R-:W-:Y:S02]  /*14e70*/  SHF.R.U64 R0, R6, 0x10, R7 ;  /* 0x0000001006007819 */ /* 0x000fe40000001207 */
[----:B------:R-:W-:Y:S02]  /*14e80*/  PRMT R105, R105, 0x5410, R4 ;  /* 0x0000541069697816 */ /* 0x000fe40000000004 */
[----:B0-----:R-:W0:Y:S01]  /*14e90*/  LDS.128 R28, [R3+0x14400] ;  /* 0x01440000031c7984 */ /* 0x001e220000000c00 */
[----:B------:R-:W-:Y:S02]  /*14ea0*/  SHF.R.U32.HI R5, RZ, 0x10, R5 ;  /* 0x00000010ff057819 */ /* 0x000fe40000011605 */
[----:B------:R-:W-:Y:S01]  /*14eb0*/  SHF.R.U32.HI R7, RZ, 0x10, R7 ;  /* 0x00000010ff077819 */ /* 0x000fe20000011607 */
[----:B------:R-:W-:Y:S01]  /*14ec0*/  IMAD.U32 R33, R105, 0x10000, RZ ;  /* 0x0001000069217824 */ /* 0x000fe200078e00ff */
[----:B------:R-:W-:-:S02]  /*14ed0*/  PRMT R109, R109, 0x5410, R32 ;  /* 0x000054106d6d7816 */ /* 0x000fc40000000020 */
[--C-:B------:R-:W-:Y:S02]  /*14ee0*/  SHF.R.U64 R12, R14, 0x10, R15.reuse ;  /* 0x000000100e0c7819 */ /* 0x100fe4000000120f */
[----:B------:R-:W-:Y:S01]  /*14ef0*/  SHF.R.U32.HI R15, RZ, 0x10, R15 ;  /* 0x00000010ff0f7819 */ /* 0x000fe2000001160f */
[----:B------:R-:W-:Y:S01]  /*14f00*/  IMAD.U32 R32, R109, 0x10000, RZ ;  /* 0x000100006d207824 */ /* 0x000fe200078e00ff */
[----:B------:R-:W-:Y:S02]  /*14f10*/  PRMT R110, R110, 0x5410, R13 ;  /* 0x000054106e6e7816 */ /* 0x000fe4000000000d */
[----:B------:R-:W-:Y:S02]  /*14f20*/  PRMT R106, R106, 0x5410, R5 ;  /* 0x000054106a6a7816 */ /* 0x000fe40000000005 */
[----:B------:R-:W-:Y:S02]  /*14f30*/  PRMT R107, R107, 0x5410, R0 ;  /* 0x000054106b6b7816 */ /* 0x000fe40000000000 */
[----:B------:R-:W-:Y:S01]  /*14f40*/  PRMT R108, R108, 0x5410, R7 ;  /* 0x000054106c6c7816 */ /* 0x000fe20000000007 */
[----:B------:R-:W-:Y:S01]  /*14f50*/  IMAD.U32 R34, R106, 0x10000, RZ ;  /* 0x000100006a227824 */ /* 0x000fe200078e00ff */
[----:B------:R-:W-:-:S02]  /*14f60*/  PRMT R111, R111, 0x5410, R12 ;  /* 0x000054106f6f7816 */ /* 0x000fc4000000000c */
[----:B------:R-:W-:Y:S02]  /*14f70*/  PRMT R112, R112, 0x5410, R15 ;  /* 0x0000541070707816 */ /* 0x000fe4000000000f */
[----:B------:R-:W-:Y:S02]  /*14f80*/  LOP3.LUT R105, R105, 0xffff0000, RZ, 0xc0, !PT ;  /* 0xffff000069697812 */ /* 0x000fe400078ec0ff */
[----:B------:R-:W-:Y:S01]  /*14f90*/  LOP3.LUT R109, R109, 0xffff0000, RZ, 0xc0, !PT ;  /* 0xffff00006d6d7812 */ /* 0x000fe200078ec0ff */
[C---:B--2---:R-:W-:Y:S01]  /*14fa0*/  IMAD.U32 R0, R24.reuse, 0x10000, RZ ;  /* 0x0001000018007824 */ /* 0x044fe200078e00ff */
[----:B------:R-:W-:Y:S01]  /*14fb0*/  LOP3.LUT R4, R24, 0xffff0000, RZ, 0xc0, !PT ;  /* 0xffff000018047812 */ /* 0x000fe200078ec0ff */
        /* <DEDUP_REMOVED lines=12> */
[----:B------:R-:W-:-:S02]  /*15080*/  IMAD.U32 R29, R31, 0x10000, RZ ;  /* 0x000100001f1d7824 */ /* 0x000fc400078e00ff */
[-C--:B------:R-:W-:Y:S01]  /*15090*/  FMUL.FTZ R35, R13, R33.reuse ;  /* 0x000000210d237220 */ /* 0x080fe20000410000 */
[----:B------:R-:W-:Y:S01]  /*150a0*/  LOP3.LUT R30, R31, 0xffff0000, RZ, 0xc0, !PT ;  /* 0xffff00001f1e7812 */ /* 0x000fe200078ec0ff */
[----:B------:R-:W-:Y:S01]  /*150b0*/  FMUL.FTZ R31, R13, R32 ;  /* 0x000000200d1f7220 */ /* 0x000fe20000410000 */
[----:B------:R-:W-:Y:S01]  /*150c0*/  FMUL.FTZ R36, R15, R34 ;  /* 0x000000220f247220 */ /* 0x000fe20000410000 */
[----:B------:R-:W-:Y:S01]  /*150d0*/  FFMA.FTZ R35, R0, R32, -R35 ;  /* 0x0000002000237223 */ /* 0x000fe20000010823 */
[----:B------:R-:W-:Y:S02]  /*150e0*/  IMAD.U32 R32, R110, 0x10000, RZ ;  /* 0x000100006e207824 */ /* 0x000fe400078e00ff */
[----:B------:R-:W-:Y:S01]  /*150f0*/  FFMA.FTZ R31, R0, R33, R31 ;  /* 0x00000021001f7223 */ /* 0x000fe2000001001f */
[----:B------:R-:W-:Y:S02]  /*15100*/  IMAD.U32 R13, R108, 0x10000, RZ ;  /* 0x000100006c0d7824 */ /* 0x000fe400078e00ff */
[----:B------:R-:W-:-:S02]  /*15110*/  IMAD.U32 R0, R112, 0x10000, RZ ;  /* 0x0001000070007824 */ /* 0x000fc400078e00ff */
[-C--:B------:R-:W-:Y:S01]  /*15120*/  FMUL.FTZ R38, R15, R32.reuse ;  /* 0x000000200f267220 */ /* 0x080fe20000410000 */
[----:B------:R-:W-:Y:S01]  /*15130*/  FFMA.FTZ R36, R5, R32, -R36 ;  /* 0x0000002005247223 */ /* 0x000fe20000010824 */
[CC--:B------:R-:W-:Y:S01]  /*15140*/  FMUL.FTZ R15, R29.reuse, R13.reuse ;  /* 0x0000000d1d0f7220 */ /* 0x0c0fe20000410000 */
[----:B------:R-:W-:Y:S01]  /*15150*/  FMUL.FTZ R32, R29, R0 ;  /* 0x000000001d207220 */ /* 0x000fe20000410000 */
[----:B------:R-:W-:Y:S01]  /*15160*/  FFMA.FTZ R38, R5, R34, R38 ;  /* 0x0000002205267223 */ /* 0x000fe20000010026 */
[----:B------:R-:W-:Y:S01]  /*15170*/  LOP3.LUT R5, R110, 0xffff0000, RZ, 0xc0, !PT ;  /* 0xffff00006e057812 */ /* 0x000fe200078ec0ff */
[C---:B------:R-:W-:Y:S01]  /*15180*/  FFMA.FTZ R34, R12.reuse, R0, -R15 ;  /* 0x000000000c227223 */ /* 0x040fe2000001080f */
[----:B------:R-:W-:Y:S01]  /*15190*/  FFMA.FTZ R37, R12, R13, R32 ;  /* 0x0000000d0c257223 */ /* 0x000fe20000010020 */
[----:B------:R-:W-:Y:S02]  /*151a0*/  IMAD.U32 R12, R107, 0x10000, RZ ;  /* 0x000100006b0c7824 */ /* 0x000fe400078e00ff */
[----:B------:R-:W-:Y:S01]  /*151b0*/  FMUL.FTZ R15, R14, R105 ;  /* 0x000000690e0f7220 */ /* 0x000fe20000410000 */
[----:B------:R-:W-:Y:S01]  /*151c0*/  LOP3.LUT R13, R106, 0xffff0000, RZ, 0xc0, !PT ;  /* 0xffff00006a0d7812 */ /* 0x000fe200078ec0ff */
[----:B------:R-:W-:Y:S01]  /*151d0*/  FMUL.FTZ R29, R14, R109 ;  /* 0x0000006d0e1d7220 */ /* 0x000fe20000410000 */
[----:B------:R-:W-:-:S02]  /*151e0*/  IMAD.U32 R0, R111, 0x10000, RZ ;  /* 0x000100006f007824 */ /* 0x000fc400078e00ff */
[C---:B------:R-:W-:Y:S01]  /*151f0*/  FMUL.FTZ R33, R25.reuse, R12 ;  /* 0x0000000c19217220 */ /* 0x040fe20000410000 */
[----:B------:R-:W-:Y:S01]  /*15200*/  FFMA.FTZ R14, R4, R109, -R15 ;  /* 0x0000006d040e7223 */ /* 0x000fe2000001080f */
[C---:B------:R-:W-:Y:S01]  /*15210*/  FMUL.FTZ R32, R28.reuse, R5 ;  /* 0x000000051c207220 */ /* 0x040fe20000410000 */
[----:B------:R-:W-:Y:S01]  /*15220*/  FMUL.FTZ R15, R28, R13 ;  /* 0x0000000d1c0f7220 */ /* 0x000fe20000410000 */
[----:B------:R-:W-:Y:S01]  /*15230*/  FFMA.FTZ R28, R4, R105, R29 ;  /* 0x00000069041c7223 */ /* 0x000fe2000001001d */
[-C--:B------:R-:W-:Y:S01]  /*15240*/  FMUL.FTZ R25, R25, R0.reuse ;  /* 0x0000000019197220 */ /* 0x080fe20000410000 */
[----:B------:R-:W-:Y:S01]  /*15250*/  FFMA.FTZ R33, R6, R0, -R33 ;  /* 0x0000000006217223 */ /* 0x000fe20000010821 */
[----:B------:R-:W-:Y:S01]  /*15260*/  LOP3.LUT R4, R107, 0xffff0000, RZ, 0xc0, !PT ;  /* 0xffff00006b047812 */ /* 0x000fe200078ec0ff */
[C---:B------:R-:W-:Y:S01]  /*15270*/  FFMA.FTZ R29, R24.reuse, R13, R32 ;  /* 0x0000000d181d7223 */ /* 0x040fe20000010020 */
[----:B------:R-:W-:Y:S01]  /*15280*/  LOP3.LUT R0, R111, 0xffff0000, RZ, 0xc0, !PT ;  /* 0xffff00006f007812 */ /* 0x000fe200078ec0ff */
[----:B------:R-:W-:Y:S01]  /*15290*/  FFMA.FTZ R15, R24, R5, -R15 ;  /* 0x00000005180f7223 */ /* 0x000fe2000001080f */
[----:B------:R-:W-:Y:S01]  /*152a0*/  LOP3.LUT R13, R108, 0xffff0000, RZ, 0xc0, !PT ;  /* 0xffff00006c0d7812 */ /* 0x000fe200078ec0ff */
[----:B------:R-:W-:Y:S01]  /*152b0*/  FFMA.FTZ R25, R6, R12, R25 ;  /* 0x0000000c06197223 */ /* 0x000fe20000010019 */
[----:B------:R-:W-:Y:S01]  /*152c0*/  LOP3.LUT R5, R112, 0xffff0000, RZ, 0xc0, !PT ;  /* 0xffff000070057812 */ /* 0x000fe200078ec0ff */
[C---:B------:R-:W-:Y:S01]  /*152d0*/  FMUL.FTZ R6, R27.reuse, R4 ;  /* 0x000000041b067220 */ /* 0x040fe20000410000 */
[-C--:B------:R-:W-:Y:S01]  /*152e0*/  FMUL.FTZ R27, R27, R0.reuse ;  /* 0x000000001b1b7220 */ /* 0x080fe20000410000 */
[----:B------:R-:W-:Y:S01]  /*152f0*/  FMUL.FTZ R39, R30, R13 ;  /* 0x0000000d1e277220 */ /* 0x000fe20000410000 */
[----:B------:R-:W-:Y:S01]  /*15300*/  F2FP.BF16.F32.PACK_AB R12, R28, R31 ;  /* 0x0000001f1c0c723e */ /* 0x000fe200000010ff */
        /* <DEDUP_REMOVED lines=14> */
.L_x_2893:
[----:B------:R-:W-:Y:S05]  /*153f0*/  BSYNC B1 ;  /* 0x0000000000017941 */ /* 0x000fea0003800000 */
.L_x_2892:
[----:B------:R-:W-:Y:S05]  /*15400*/  @P1 BRA `(.L_x_2859) ;  /* 0x0000000400b81947 */ /* 0x000fea0003800000 */
[----:B------:R-:W-:Y:S02]  /*15410*/  LEA.HI R40, R40, R85, RZ, 0x1d ;  /* 0x0000005528287211 */ /* 0x000fe400078fe8ff */
[----:B------:R-:W-:Y:S02]  /*15420*/  LOP3.LUT R0, R41, 0x38, R21, 0xf8, !PT ;  /* 0x0000003829007812 */ /* 0x000fe400078ef815 */
[----:B--2---:R-:W-:Y:S02]  /*15430*/  SHF.R.S32.HI R3, RZ, 0x1f, R40 ;  /* 0x0000001fff037819 */ /* 0x004fe40000011428 */
[----:B------:R-:W-:Y:S01]  /*15440*/  LOP3.LUT R4, R0, R43, RZ, 0x3c, !PT ;  /* 0x0000002b00047212 */ /* 0x000fe200078e3cff */
[----:B------:R-:W-:Y:S01]  /*15450*/  IMAD.SHL.U32 R0, R40, 0x8, RZ ;  /* 0x0000000828007824 */ /* 0x000fe200078e00ff */
[----:B------:R-:W-:Y:S02]  /*15460*/  LEA.HI R3, R3, R40, RZ, 0x3 ;  /* 0x0000002803037211 */ /* 0x000fe400078f18ff */
        /* <DEDUP_REMOVED lines=10> */
[----:B------:R-:W-:Y:S01]  /*15510*/  SHF.R.U64 R24, R72, 0x10, R73 ;  /* 0x0000001048187819 */ /* 0x000fe20000001249 */
[----:B------:R-:W-:Y:S01]  /*15520*/  IMAD R3, R3, 0x2, R22 ;  /* 0x0000000203037824 */ /* 0x000fe200078e0216 */
[----:B------:R-:W-:Y:S02]  /*15530*/  LEA R26, R4, UR4, 0x1 ;  /* 0x00000004041a7c11 */ /* 0x000fe4000f8e08ff */
[----:B------:R-:W-:Y:S02]  /*15540*/  SHF.R.U64 R21, R8, 0x10, R9 ;  /* 0x0000001008157819 */ /* 0x000fe40000001209 */
[----:B------:R-:W2:Y:S01]  /*15550*/  LDS.128 R12, [R3+0x14400] ;  /* 0x01440000030c7984 */ /* 0x000ea20000000c00 */
[----:B------:R-:W-:Y:S02]  /*15560*/  SHF.R.U32.HI R73, RZ, 0x10, R73 ;  /* 0x00000010ff497819 */ /* 0x000fe40000011649 */
[----:B------:R-:W-:Y:S01]  /*15570*/  SHF.R.U32.HI R9, RZ, 0x10, R9 ;  /* 0x00000010ff097819 */ /* 0x000fe20000011609 */
[----:B------:R-:W3:Y:S01]  /*15580*/  LDS.128 R4, [R26] ;  /* 0x000000001a047984 */ /* 0x000ee20000000c00 */
[----:B------:R-:W-:-:S02]  /*15590*/  SHF.R.U64 R20, R74, 0x10, R75 ;  /* 0x000000104a147819 */ /* 0x000fc4000000124b */
[----:B------:R-:W-:Y:S02]  /*155a0*/  PRMT R94, R94, 0x5410, R73 ;  /* 0x000054105e5e7816 */ /* 0x000fe40000000049 */
[----:B------:R-:W-:Y:S02]  /*155b0*/  PRMT R90, R90, 0x5410, R9 ;  /* 0x000054105a5a7816 */ /* 0x000fe40000000009 */
[----:B------:R-:W-:Y:S01]  /*155c0*/  PRMT R95, R95, 0x5410, R20 ;  /* 0x000054105f5f7816 */ /* 0x000fe20000000014 */
[----:B------:R-:W-:Y:S01]  /*155d0*/  IMAD.U32 R25, R94, 0x10000, RZ ;  /* 0x000100005e197824 */ /* 0x000fe200078e00ff */
[----:B------:R-:W-:Y:S01]  /*155e0*/  SHF.R.U64 R0, R10, 0x10, R11 ;  /* 0x000000100a007819 */ /* 0x000fe2000000120b */
[----:B------:R-:W-:Y:S01]  /*155f0*/  IMAD.U32 R27, R90, 0x10000, RZ ;  /* 0x000100005a1b7824 */ /* 0x000fe200078e00ff */
[----:B------:R-:W-:Y:S02]  /*15600*/  SHF.R.U32.HI R75, RZ, 0x10, R75 ;  /* 0x00000010ff4b7819 */ /* 0x000fe4000001164b */
[----:B------:R-:W-:-:S02]  /*15610*/  SHF.R.U32.HI R11, RZ, 0x10, R11 ;  /* 0x00000010ff0b7819 */ /* 0x000fc4000001160b */
[----:B------:R-:W-:Y:S02]  /*15620*/  LOP3.LUT R90, R90, 0xffff0000, RZ, 0xc0, !PT ;  /* 0xffff00005a5a7812 */ /* 0x000fe400078ec0ff */
[----:B------:R-:W-:Y:S02]  /*15630*/  PRMT R96, R96, 0x5410, R75 ;  /* 0x0000541060607816 */ /* 0x000fe4000000004b */
[----:B------:R-:W-:Y:S02]  /*15640*/  PRMT R92, R92, 0x5410, R11 ;  /* 0x000054105c5c7816 */ /* 0x000fe4000000000b */
[----:B------:R-:W-:Y:S02]  /*15650*/  LOP3.LUT R94, R94, 0xffff0000, RZ, 0xc0, !PT ;  /* 0xffff00005e5e7812 */ /* 0x000fe400078ec0ff */
[----:B------:R-:W-:Y:S01]  /*15660*/  PRMT R91, R91, 0x5410, R0 ;  /* 0x000054105b5b7816 */ /* 0x000fe20000000000 */
[----:B0-----:R-:W-:Y:S01]  /*15670*/  IMAD.U32 R29, R92, 0x10000, RZ ;  /* 0x000100005c1d7824 */ /* 0x001fe200078e00ff */
[----:B------:R-:W-:-:S02]  /*15680*/  PRMT R93, R93, 0x5410, R24 ;  /* 0x000054105d5d7816 */ /* 0x000fc40000000018 */
[----:B------:R-:W-:Y:S02]  /*15690*/  PRMT R88, R88, 0x5410, R21 ;  /* 0x0000541058587816 */ /* 0x000fe40000000015 */
[----:B------:R-:W-:Y:S01]  /*156a0*/  LOP3.LUT R92, R92, 0xffff0000, RZ, 0xc0, !PT ;  /* 0xffff00005c5c7812 */ /* 0x000fe200078ec0ff */
[C---:B--2---:R-:W-:Y:S01]  /*156b0*/  IMAD.U32 R20, R13.reuse, 0x10000, RZ ;  /* 0x000100000d147824 */ /* 0x044fe200078e00ff */
[----:B------:R-:W-:Y:S01]  /*156c0*/  LOP3.LUT R13, R13, 0xffff0000, RZ, 0xc0, !PT ;  /* 0xffff00000d0d7812 */ /* 0x000fe200078ec0ff */
[C---:B------:R-:W-:Y:S01]  /*156d0*/  IMAD.U32 R24, R15.reuse, 0x10000, RZ ;  /* 0x000100000f187824 */ /* 0x040fe200078e00ff */
[----:B------:R-:W-:Y:S01]  /*156e0*/  LOP3.LUT R15, R15, 0xffff0000, RZ, 0xc0, !PT ;  /* 0xffff00000f0f7812 */ /* 0x000fe200078ec0ff */
[C---:B---3--:R-:W-:Y:S02]  /*156f0*/  IMAD.U32 R8, R5.reuse, 0x10000, RZ ;  /* 0x0001000005087824 */ /* 0x048fe400078e00ff */
[C---:B------:R-:W-:Y:S01]  /*15700*/  FMUL.FTZ R31, R20.reuse, R27 ;  /* 0x0000001b141f7220 */ /* 0x040fe20000410000 */
[----:B------:R-:W-:Y:S01]  /*15710*/  FMUL.FTZ R33, R20, R25 ;  /* 0x0000001914217220 */ /* 0x000fe20000410000 */
[----:B------:R-:W-:Y:S01]  /*15720*/  LOP3.LUT R5, R5, 0xffff0000, RZ, 0xc0, !PT ;  /* 0xffff000005057812 */ /* 0x000fe200078ec0ff */
[----:B------:R-:W-:-:S02]  /*15730*/  IMAD.U32 R21, R14, 0x10000, RZ ;  /* 0x000100000e157824 */ /* 0x000fc400078e00ff */
[C---:B------:R-:W-:Y:S01]  /*15740*/  FFMA.FTZ R31, R8.reuse, R25, -R31 ;  /* 0x00000019081f7223 */ /* 0x040fe2000001081f */
[----:B------:R-:W-:Y:S01]  /*15750*/  FFMA.FTZ R33, R8, R27, R33 ;  /* 0x0000001b08217223 */ /* 0x000fe20000010021 */
[C---:B------:R-:W-:Y:S01]  /*15760*/  FMUL.FTZ R8, R13.reuse, R90 ;  /* 0x0000005a0d087220 */ /* 0x040fe20000410000 */
[----:B------:R-:W-:Y:S02]  /*15770*/  IMAD.U32 R25, R96, 0x10000, RZ ;  /* 0x0001000060197824 */ /* 0x000fe400078e00ff */
[-C--:B------:R-:W-:Y:S01]  /*15780*/  FMUL.FTZ R13, R13, R94.reuse ;  /* 0x0000005e0d0d7220 */ /* 0x080fe20000410000 */
[----:B------:R-:W-:Y:S02]  /*15790*/  IMAD.U32 R20, R91, 0x10000, RZ ;  /* 0x000100005b147824 */ /* 0x000fe400078e00ff */
[----:B------:R-:W-:Y:S01]  /*157a0*/  FFMA.FTZ R94, R5, R94, -R8 ;  /* 0x0000005e055e7223 */ /* 0x000fe20000010808 */
[----:B------:R-:W-:Y:S01]  /*157b0*/  LOP3.LUT R14, R14, 0xffff0000, RZ, 0xc0, !PT ;  /* 0xffff00000e0e7812 */ /* 0x000fe200078ec0ff */
[----:B------:R-:W-:Y:S01]  /*157c0*/  IMAD.U32 R8, R95, 0x10000, RZ ;  /* 0x000100005f087824 */ /* 0x000fe200078e00ff */
[----:B------:R-:W-:Y:S01]  /*157d0*/  LOP3.LUT R91, R91, 0xffff0000, RZ, 0xc0, !PT ;  /* 0xffff00005b5b7812 */ /* 0x000fe200078ec0ff */
[----:B------:R-:W-:-:S02]  /*157e0*/  IMAD.U32 R10, R7, 0x10000, RZ ;  /* 0x00010000070a7824 */ /* 0x000fc400078e00ff */
[C---:B------:R-:W-:Y:S01]  /*157f0*/  FMUL.FTZ R35, R24.reuse, R29 ;  /* 0x0000001d18237220 */ /* 0x040fe20000410000 */
[-C--:B------:R-:W-:Y:S01]  /*15800*/  FMUL.FTZ R27, R24, R25.reuse ;  /* 0x00000019181b7220 */ /* 0x080fe20000410000 */
[----:B------:R-:W-:Y:S01]  /*15810*/  LOP3.LUT R95, R95, 0xffff0000, RZ, 0xc0, !PT ;  /* 0xffff00005f5f7812 */ /* 0x000fe200078ec0ff */
[C---:B------:R-:W-:Y:S02]  /*15820*/  IMAD.U32 R9, R6.reuse, 0x10000, RZ ;  /* 0x0001000006097824 */ /* 0x040fe400078e00ff */
[----:B------:R-:W-:Y:S01]  /*15830*/  FFMA.FTZ R90, R5, R90, R13 ;  /* 0x0000005a055a7223 */ /* 0x000fe2000001000d */
[----:B------:R-:W-:Y:S01]  /*15840*/  LOP3.LUT R6, R6, 0xffff0000, RZ, 0xc0, !PT ;  /* 0xffff000006067812 */ /* 0x000fe200078ec0ff */
[C---:B------:R-:W-:Y:S01]  /*15850*/  FFMA.FTZ R35, R10.reuse, R25, -R35 ;  /* 0x000000190a237223 */ /* 0x040fe20000010823 */
[----:B------:R-:W-:Y:S01]  /*15860*/  FFMA.FTZ R27, R10, R29, R27 ;  /* 0x0000001d0a1b7223 */ /* 0x000fe2000001001b */
[----:B------:R-:W-:Y:S01]  /*15870*/  FMUL.FTZ R5, R14, R91 ;  /* 0x0000005b0e057220 */ /* 0x000fe20000410000 */
[C---:B------:R-:W-:Y:S01]  /*15880*/  FMUL.FTZ R10, R21.reuse, R20 ;  /* 0x00000014150a7220 */ /* 0x040fe20000410000 */
[----:B------:R-:W-:Y:S01]  /*15890*/  FMUL.FTZ R24, R21, R8 ;  /* 0x0000000815187220 */ /* 0x000fe20000410000 */
[----:B------:R-:W-:Y:S01]  /*158a0*/  LOP3.LUT R96, R96, 0xffff0000, RZ, 0xc0, !PT ;  /* 0xffff000060607812 */ /* 0x000fe200078ec0ff */
[----:B------:R-:W-:Y:S01]  /*158b0*/  FMUL.FTZ R14, R14, R95 ;  /* 0x0000005f0e0e7220 */ /* 0x000fe20000410000 */
[----:B------:R-:W-:Y:S01]  /*158c0*/  LOP3.LUT R7, R7, 0xffff0000, RZ, 0xc0, !PT ;  /* 0xffff000007077812 */ /* 0x000fe200078ec0ff */
[----:B------:R-:W-:-:S02]  /*158d0*/  IMAD.U32 R11, R12, 0x10000, RZ ;  /* 0x000100000c0b7824 */ /* 0x000fc400078e00ff */
[C---:B------:R-:W-:Y:S01]  /*158e0*/  FFMA.FTZ R10, R9.reuse, R8, -R10 ;  /* 0x00000008090a7223 */ /* 0x040fe2000001080a */
[----:B------:R-:W-:Y:S01]  /*158f0*/  FFMA.FTZ R24, R9, R20, R24 ;  /* 0x0000001409187223 */ /* 0x000fe20000010018 */
[C---:B------:R-:W-:Y:S01]  /*15900*/  FFMA.FTZ R95, R6.reuse, R95, -R5 ;  /* 0x0000005f065f7223 */ /* 0x040fe20000010805 */
[----:B------:R-:W-:Y:S01]  /*15910*/  FFMA.FTZ R91, R6, R91, R14 ;  /* 0x0000005b065b7223 */ /* 0x000fe2000001000e */
[----:B------:R-:W-:Y:S01]  /*15920*/  LOP3.LUT R12, R12, 0xffff0000, RZ, 0xc0, !PT ;  /* 0xffff00000c0c7812 */ /* 0x000fe200078ec0ff */
[C---:B------:R-:W-:Y:S01]  /*15930*/  FMUL.FTZ R8, R15.reuse, R92 ;  /* 0x0000005c0f087220 */ /* 0x040fe20000410000 */
[-C--:B------:R-:W-:Y:S01]  /*15940*/  FMUL.FTZ R14, R15, R96.reuse ;  /* 0x000000600f0e7220 */ /* 0x080fe20000410000 */
[C---:B------:R-:W-:Y:S01]  /*15950*/  SHF.L.U32 R5, R93.reuse, 0x10, RZ ;  /* 0x000000105d057819 */ /* 0x040fe200000006ff */
[C---:B------:R-:W-:Y:S01]  /*15960*/  IMAD.U32 R6, R88.reuse, 0x10000, RZ ;  /* 0x0001000058067824 */ /* 0x040fe200078e00ff */
[----:B------:R-:W-:Y:S01]  /*15970*/  LOP3.LUT R9, R88, 0xffff0000, RZ, 0xc0, !PT ;  /* 0xffff000058097812 */ /* 0x000fe200078ec0ff */
[C---:B------:R-:W-:Y:S01]  /*15980*/  IMAD.U32 R0, R4.reuse, 0x10000, RZ ;  /* 0x0001000004007824 */ /* 0x040fe200078e00ff */
[----:B------:R-:W-:Y:S01]  /*15990*/  LOP3.LUT R93, R93, 0xffff0000, RZ, 0xc0, !PT ;  /* 0xffff00005d5d7812 */ /* 0x000fe200078ec0ff */
[C---:B------:R-:W-:Y:S01]  /*159a0*/  FFMA.FTZ R96, R7.reuse, R96, -R8 ;  /* 0x0000006007607223 */ /* 0x040fe20000010808 */
[----:B------:R-:W-:Y:S01]  /*159b0*/  LOP3.LUT R4, R4, 0xffff0000, RZ, 0xc0, !PT ;  /* 0xffff000004047812 */ /* 0x000fe200078ec0ff */
        /* <DEDUP_REMOVED lines=19> */
.L_x_2859:
[----:B------:R-:W-:Y:S05]  /*15af0*/  BSYNC B0 ;  /* 0x0000000000007941 */ /* 0x000fea0003800000 */
.L_x_2819:
[----:B------:R-:W-:Y:S01]  /*15b00*/  @!PT LDS RZ, [RZ] ;  /* 0x00000000fffff984 */ /* 0x000fe20000000800 */
[----:B------:R-:W-:Y:S01]  /*15b10*/  @!PT LDS RZ, [RZ] ;  /* 0x00000000fffff984 */ /* 0x000fe20000000800 */
[----:B------:R-:W-:Y:S01]  /*15b20*/  @!PT LDS RZ, [RZ] ;  /* 0x00000000fffff984 */ /* 0x000fe20000000800 */
[----:B------:R-:W-:Y:S01]  /*15b30*/  @!PT LDS RZ, [RZ] ;  /* 0x00000000fffff984 */ /* 0x000fe20000000800 */
[----:B------:R0:W-:Y:S06]  /*15b40*/  MEMBAR.ALL.CTA ;  /* 0x0000000000007992 */ /* 0x0001ec0000008000 */
[----:B0-----:R-:W0:Y:S01]  /*15b50*/  FENCE.VIEW.ASYNC.S ;  /* 0x00000000000073c6 */ /* 0x001e220000000000 */
[----:B------:R-:W-:Y:S05]  /*15b60*/  WARPSYNC.ALL ;  /* 0x0000000000007948 */ /* 0x000fea0003800000 */
[----:B0-----:R-:W-:Y:S06]  /*15b70*/  BAR.SYNC.DEFER_BLOCKING 0xd, 0x100 ;  /* 0x0344000000007b1d */ /* 0x001fec0000010000 */
.L_x_2817:
[----:B------:R-:W2:Y:S02]  /*15b80*/  LDL R0, [R1+0x5c] ;  /* 0x00005c0001007983 */ /* 0x000ea40000100800 */
[----:B--2---:R-:W-:-:S13]  /*15b90*/  R2UR UR4, R0 ;  /* 0x00000000000472ca */ /* 0x004fda00000e0000 */
[----:B------:R-:W-:-:S05]  /*15ba0*/  IMAD.U32 R0, RZ, RZ, UR4 ;  /* 0x00000004ff007e24 */ /* 0x000fca000f8e00ff */
[----:B------:R-:W-:-:S13]  /*15bb0*/  ISETP.NE.AND P0, PT, R0, 0x3, PT ;  /* 0x000000030000780c */ /* 0x000fda0003f05270 */
[----:B------:R-:W-:Y:S05]  /*15bc0*/  @!P0 BRA `(.L_x_2894) ;  /* 0x0000000000048947 */ /* 0x000fea0003800000 */
[----:B------:R-:W-:Y:S01]  /*15bd0*/  BPT.TRAP 0x1 ;  /* 0x000000040000795c */ /* 0x000fe20000300000 */
.L_x_2894:
[----:B------:R-:W-:Y:S01]  /*15be0*/  IMAD R0, R219, 0x8, R22 ;  /* 0x00000008db007824 */ /* 0x000fe200078e0216 */
[----:B01--4-:R-:W-:-:S04]  /*15bf0*/  SHF.L.U32 R3, R224, 0x1f, RZ ;  /* 0x0000001fe0037819 */ /* 0x013fc800000006ff */
[----:B------:R0:W1:Y:S01]  /*15c00*/  SYNCS.PHASECHK.TRANS64.TRYWAIT P1, [R0+URZ+0x38830], R3 ;  /* 0x03883003000075a7 */ /* 0x000062000802017f */
[----:B------:R-:W-:Y:S05]  /*15c10*/  @!P0 BRA `(.L_x_2895) ;  /* 0x0000000000048947 */ /* 0x000fea0003800000 */
[----:B------:R-:W-:Y:S01]  /*15c20*/  BPT.TRAP 0x1 ;  /* 0x000000040000795c */ /* 0x000fe20000300000 */
.L_x_2895:
[----:B-1----:R-:W-:Y:S05]  /*15c30*/  @P1 BRA `(.L_x_2896) ;  /* 0x0000000000081947 */ /* 0x002fea0003800000 */
[----:B------:R-:W1:Y:S02]  /*15c40*/  SYNCS.PHASECHK.TRANS64.TRYWAIT P1, [R0+URZ+0x38830], R3 ;  /* 0x03883003000075a7 */ /* 0x000e64000802017f */
[----:B-1----:R-:W-:Y:S05]  /*15c50*/  @!P1 BRA `(.L_x_2897) ;  /* 0x000001c4005c9947 */ /* 0x002fea0003800000 */
.L_x_2896:
[----:B------:R-:W-:Y:S05]  /*15c60*/  WARPSYNC.ALL ;  /* 0x0000000000007948 */ /* 0x000fea0003800000 */
[----:B01----:R-:W-:Y:S01]  /*15c70*/  VIADD R3, R22, 0x24400 ;  /* 0x0002440016037836 */ /* 0x003fe20000000000 */
[----:B------:R-:W-:Y:S01]  /*15c80*/  R2UR UR20, R84 ;  /* 0x00000000541472ca */ /* 0x000fe200000e0000 */
[----:B------:R-:W-:Y:S01]  /*15c90*/  IMAD.MOV.U32 R5, RZ, RZ, 0x40000040 ;  /* 0x40000040ff057424 */ /* 0x000fe200078e00ff */
[----:B-----5:R-:W-:Y:S01]  /*15ca0*/  WARPGROUP.ARRIVE ;  /* 0x00000000000079c5 */ /* 0x020fe20000000000 */
[----:B------:R-:W-:Y:S01]  /*15cb0*/  UMOV UR25, 0x40000040 ;  /* 0x4000004000197882 */ /* 0x000fe20000000000 */
[----:B------:R-:W-:Y:S01]  /*15cc0*/  SHF.R.U32.HI R3, RZ, 0x4, R3 ;  /* 0x00000004ff037819 */ /* 0x000fe20000011603 */
[----:B------:R-:W-:Y:S01]  /*15cd0*/  IMAD.MOV.U32 R7, RZ, RZ, 0x40000040 ;  /* 0x40000040ff077424 */ /* 0x000fe200078e00ff */
[----:B------:R-:W-:Y:S01]  /*15ce0*/  R2UR UR27, R5 ;  /* 0x00000000051b72ca */ /* 0x000fe200000e0000 */
[----:B------:R-:W-:Y:S01]  /*15cf0*/  UMOV UR17, UR25 ;  /* 0x0000001900117c82 */ /* 0x000fe20008000000 */
[----:B------:R-:W-:Y:S01]  /*15d00*/  LOP3.LUT R3, R3, 0x3fff, RZ, 0xc0, !PT ;  /* 0x00003fff03037812 */ /* 0x000fe200078ec0ff */
[----:B------:R-:W-:Y:S01]  /*15d10*/  UMOV UR5, UR17 ;  /* 0x0000001100057c82 */ /* 0x000fe20008000000 */
[----:B------:R-:W-:Y:S01]  /*15d20*/  R2UR UR7, R7 ;  /* 0x00000000070772ca */ /* 0x000fe200000e0000 */
[----:B------:R-:W-:Y:S01]  /*15d30*/  IMAD.MOV.U32 R9, RZ, RZ, 0x40000040 ;  /* 0x40000040ff097424 */ /* 0x000fe200078e00ff */
[----:B------:R-:W-:Y:S01]  /*15d40*/  LOP3.LUT R4, R3, 0x10000, RZ, 0xfc, !PT ;  /* 0x0001000003047812 */ /* 0x000fe200078efcff */
[----:B------:R-:W-:Y:S01]  /*15d50*/  ULOP3.LUT UR20, UR20, 0x10000, URZ, 0xfc, !UPT ;  /* 0x0001000014147892 */ /* 0x000fe2000f8efc3f */
[----:B------:R-:W-:Y:S01]  /*15d60*/  R2UR UR15, R7 ;  /* 0x00000000070f72ca */ /* 0x000fe200000e0000 */
[----:B------:R-:W-:Y:S01]  /*15d70*/  UMOV UR9, UR17 ;  /* 0x0000001100097c82 */ /* 0x000fe20008000000 */
[C---:B------:R-:W-:Y:S01]  /*15d80*/  R2UR UR11, R9.reuse ;  /* 0x00000000090b72ca */ /* 0x040fe200000e0000 */
[----:B------:R0:W-:Y:S01]  /*15d90*/  STL [R1+0x54], R4 ;  /* 0x0000540401007387 */ /* 0x0001e20000100800 */
[----:B------:R-:W-:Y:S01]  /*15da0*/  UMOV UR13, UR17 ;  /* 0x00000011000d7c82 */ /* 0x000fe20008000000 */
[----:B------:R-:W-:Y:S01]  /*15db0*/  R2UR UR19, R9 ;  /* 0x00000000091372ca */ /* 0x000fe200000e0000 */
[----:B------:R-:W-:Y:S01]  /*15dc0*/  UMOV UR24, UR20 ;  /* 0x0000001400187c82 */ /* 0x000fe20008000000 */
[----:B------:R-:W-:Y:S01]  /*15dd0*/  IMAD.MOV.U32 R7, RZ, RZ, 0x40000040 ;  /* 0x40000040ff077424 */ /* 0x000fe200078e00ff */
[----:B------:R-:W-:Y:S01]  /*15de0*/  UMOV UR16, UR24 ;  /* 0x0000001800107c82 */ /* 0x000fe20008000000 */
[----:B---3--:R-:W-:Y:S01]  /*15df0*/  IMAD.U32 R12, RZ, RZ, UR24 ;  /* 0x00000018ff0c7e24 */ /* 0x008fe2000f8e00ff */
[----:B------:R-:W-:Y:S01]  /*15e00*/  UMOV UR4, UR16 ;  /* 0x0000001000047c82 */ /* 0x000fe20008000000 */
[----:B------:R-:W-:Y:S01]  /*15e10*/  UMOV UR8, UR16 ;  /* 0x0000001000087c82 */ /* 0x000fe20008000000 */
[----:B------:R-:W-:Y:S01]  /*15e20*/  UMOV UR12, UR16 ;  /* 0x00000010000c7c82 */ /* 0x000fe20008000000 */
[----:B0-----:R-:W-:Y:S01]  /*15e30*/  IMAD R4, R219, 0xa00, R4 ;  /* 0x00000a00db047824 */ /* 0x001fe200078e0204 */
[----:B------:R-:W-:Y:S01]  /*15e40*/  UIADD3 UR56, UR20, 0x804, URZ ;  /* 0x0000080414387890 */ /* 0x000fe2000fffe03f */
[----:B------:R-:W-:Y:S01]  /*15e50*/  IMAD.U32 R13, RZ, RZ, UR25 ;  /* 0x00000019ff0d7e24 */ /* 0x000fe2000f8e00ff */
[----:B------:R-:W-:Y:S01]  /*15e60*/  UMOV UR57, 0x40000040 ;  /* 0x4000004000397882 */ /* 0x000fe20000000000 */
[C---:B------:R-:W-:Y:S01]  /*15e70*/  VIADD R6, R4.reuse, 0x80 ;  /* 0x0000008004067836 */ /* 0x040fe20000000000 */
[C---:B------:R-:W-:Y:S01]  /*15e80*/  R2UR UR26, R4.reuse ;  /* 0x00000000041a72ca */ /* 0x040fe200000e0000 */
[----:B------:R-:W-:Y:S01]  /*15e90*/  VIADD R8, R4, 0x100 ;  /* 0x0000010004087836 */ /* 0x000fe20000000000 */
[----:B------:R0:W-:Y:S01]  /*15ea0*/  STL.64 [R1+0x48], R12 ;  /* 0x0000480c01007387 */ /* 0x0001e20000100a00 */
[----:B------:R-:W-:Y:S01]  /*15eb0*/  IMAD.MOV.U32 R9, RZ, RZ, 0x40000040 ;  /* 0x40000040ff097424 */ /* 0x000fe200078e00ff */
[----:B------:R-:W-:Y:S01]  /*15ec0*/  R2UR UR6, R6 ;  /* 0x00000000060672ca */ /* 0x000fe200000e0000 */
[----:B------:R-:W-:Y:S01]  /*15ed0*/  VIADD R6, R4, 0x180 ;  /* 0x0000018004067836 */ /* 0x000fe20000000000 */
[----:B------:R-:W-:Y:S01]  /*15ee0*/  R2UR UR10, R8 ;  /* 0x00000000080a72ca */ /* 0x000fe200000e0000 */
[C---:B------:R-:W-:Y:S01]  /*15ef0*/  VIADD R8, R4.reuse, 0x200 ;  /* 0x0000020004087836 */ /* 0x040fe20000000000 */
[----:B------:R-:W-:Y:S01]  /*15f00*/  UIADD3 UR52, UR20, 0x806, URZ ;  /* 0x0000080614347890 */ /* 0x000fe2000fffe03f */
[----:B------:R-:W-:Y:S01]  /*15f10*/  VIADD R10, R4, 0x102 ;  /* 0x00000102040a7836 */ /* 0x000fe20000000000 */
[----:B------:R-:W-:Y:S01]  /*15f20*/  R2UR UR14, R6 ;  /* 0x00000000060e72ca */ /* 0x000fe200000e0000 */
[----:B------:R-:W-:Y:S01]  /*15f30*/  VIADD R6, R4, 0x2 ;  /* 0x0000000204067836 */ /* 0x000fe20000000000 */
[----:B------:R-:W-:Y:S01]  /*15f40*/  R2UR UR18, R8 ;  /* 0x00000000081272ca */ /* 0x000fe200000e0000 */
[----:B------:R-:W-:Y:S01]  /*15f50*/  HGMMA.64x16x16.F32.BF16 R56, gdesc[UR24], RZ, !UPT, gsb0 ;  /* 0x00200000183879f0 */ /* 0x000fe2000c0018ff */
[----:B------:R-:W-:Y:S01]  /*15f60*/  R2UR UR27, R7 ;  /* 0x00000000071b72ca */ /* 0x000fe200000e0000 */
[----:B------:R-:W-:Y:S01]  /*15f70*/  UMOV UR25, 0x40000040 ;  /* 0x4000004000197882 */ /* 0x000fe20000000000 */
[----:B------:R-:W-:Y:S01]  /*15f80*/  R2UR UR26, R6 ;  /* 0x00000000061a72ca */ /* 0x000fe200000e0000 */
[C---:B------:R-:W-:Y:S01]  /*15f90*/  VIADD R8, R4.reuse, 0x82 ;  /* 0x0000008204087836 */ /* 0x040fe20000000000 */
[----:B------:R-:W-:Y:S01]  /*15fa0*/  UMOV UR53, 0x40000040 ;  /* 0x4000004000357882 */ /* 0x000fe20000000000 */
[----:B------:R-:W-:Y:S01]  /*15fb0*/  IMAD.MOV.U32 R11, RZ, RZ, 0x40000040 ;  /* 0x40000040ff0b7424 */ /* 0x000fe200078e00ff */
[----:B------:R-:W-:Y:S01]  /*15fc0*/  UIADD3 UR48, UR20, 0xc00, URZ ;  /* 0x00000c0014307890 */ /* 0x000fe2000fffe03f */
[----:B------:R-:W-:Y:S01]  /*15fd0*/  VIADD R6, R4, 0x182 ;  /* 0x0000018204067836 */ /* 0x000fe20000000000 */
[----:B------:R-:W-:Y:S01]  /*15fe0*/  UMOV UR49, 0x40000040 ;  /* 0x4000004000317882 */ /* 0x000fe20000000000 */
[----:B------:R-:W-:Y:S01]  /*15ff0*/  IMAD.MOV.U32 R7, RZ, RZ, 0x40000040 ;  /* 0x40000040ff077424 */ /* 0x000fe200078e00ff */
[----:B------:R-:W-:Y:S01]  /*16000*/  UIADD3 UR44, UR20, 0xc02, URZ ;  /* 0x00000c02142c7890 */ /* 0x000fe2000fffe03f */
[----:B0-----:R-:W-:Y:S01]  /*16010*/  IMAD.U32 R13, RZ, RZ, UR25 ;  /* 0x00000019ff0d7e24 */ /* 0x001fe2000f8e00ff */
[----:B------:R-:W-:Y:S01]  /*16020*/  UMOV UR45, 0x40000040 ;  /* 0x40000040002d7882 */ /* 0x000fe20000000000 */
[----:B------:R-:W-:Y:S01]  /*16030*/  UIADD3 UR40, UR20, 0xc04, URZ ;  /* 0x00000c0414287890 */ /* 0x000fe2000fffe03f */
[----:B------:R-:W-:Y:S01]  /*16040*/  IMAD.MOV.U32 R5, RZ, RZ, 0x40000040 ;  /* 0x40000040ff057424 */ /* 0x000fe200078e00ff */
        /* <DEDUP_REMOVED lines=704> */
.L_x_2898:
[----:B------:R-:W2:Y:S01]  /*18c50*/  LDL R8, [R1+0x78] ;  /* 0x0000780001087983 */ /* 0x000ea20000100800 */
[----:B------:R-:W0:Y:S01]  /*18c60*/  LDC R6, c[0x0][0x448] ;  /* 0x00011200ff067b82 */ /* 0x000e220000000800 */
[----:B------:R-:W-:Y:S02]  /*18c70*/  ULDC UR4, c[0x0][0x9d8] ;  /* 0x0002760000047ab9 */ /* 0x000fe40000000800 */
[----:B------:R-:W2:Y:S04]  /*18c80*/  LDL R69, [R1+0x68] ;  /* 0x0000680001457983 */ /* 0x000ea80000100800 */
[----:B------:R-:W3:Y:S04]  /*18c90*/  LDL R65, [R1+0x70] ;  /* 0x0000700001417983 */ /* 0x000ee80000100800 */
[----:B------:R-:W4:Y:S04]  /*18ca0*/  LDL R21, [R1+0x74] ;  /* 0x0000740001157983 */ /* 0x000f280000100800 */
[----:B------:R-:W5:Y:S01]  /*18cb0*/  LDL R67, [R1+0x6c] ;  /* 0x00006c0001437983 */ /* 0x000f620000100800 */
[----:B------:R-:W-:Y:S01]  /*18cc0*/  VIADD R0, R0, 0x38840 ;  /* 0x0003884000007836 */ /* 0x000fe20000000000 */
[----:B------:R-:W-:Y:S01]  /*18cd0*/  ULDC UR38, c[0x0][0x9d8] ;  /* 0x0002760000267ab9 */ /* 0x000fe20000000800 */
[----:B------:R-:W-:Y:S01]  /*18ce0*/  ULDC UR39, c[0x0][0x9d8] ;  /* 0x0002760000277ab9 */ /* 0x000fe20000000800 */
[----:B------:R-:W-:Y:S01]  /*18cf0*/  ULDC UR42, c[0x0][0x988] ;  /* 0x00026200002a7ab9 */ /* 0x000fe20000000800 */
[----:B------:R-:W-:Y:S01]  /*18d00*/  ULDC UR43, c[0x0][0x988] ;  /* 0x00026200002b7ab9 */ /* 0x000fe20000000800 */
[----:B0-----:R-:W-:-:S13]  /*18d10*/  ISETP.NE.AND P1, PT, R6, 0x1, PT ;  /* 0x000000010600780c */ /* 0x001fda0003f25270 */
[----:B------:R-:W0:Y:S08]  /*18d20*/  @P1 LDC R13, c[0x0][0x44c] ;  /* 0x00011300ff0d1b82 */ /* 0x000e300000000800 */
[----:B------:R-:W1:Y:S01]  /*18d30*/  @P1 LDC R15, c[0x0][0x450] ;  /* 0x00011400ff0f1b82 */ /* 0x000e620000000800 */
[----:B------:R-:W-:Y:S01]  /*18d40*/  FMUL.FTZ R58, R58, UR4 ;  /* 0x000000043a3a7c20 */ /* 0x000fe20008410000 */
[----:B------:R-:W-:Y:S01]  /*18d50*/  FMUL.FTZ R59, R59, UR4 ;  /* 0x000000043b3b7c20 */ /* 0x000fe20008410000 */
[----:B------:R-:W-:Y:S01]  /*18d60*/  FMUL.FTZ R62, R62, UR4 ;  /* 0x000000043e3e7c20 */ /* 0x000fe20008410000 */
[----:B------:R-:W-:Y:S01]  /*18d70*/  FMUL.FTZ R50, R50, UR4 ;  /* 0x0000000432327c20 */ /* 0x000fe20008410000 */
[----:B------:R-:W-:-:S02]  /*18d80*/  FMUL.FTZ R63, R63, UR4 ;  /* 0x000000043f3f7c20 */ /* 0x000fc40008410000 */
[----:B------:R-:W5:Y:S08]  /*18d90*/  MUFU.TANH R58, R58 ;  /* 0x0000003a003a7308 */ /* 0x000f700000002400 */
[----:B------:R-:W5:Y:S01]  /*18da0*/  MUFU.TANH R59, R59 ;  /* 0x0000003b003b7308 */ /* 0x000f620000002400 */
[----:B------:R-:W-:-:S07]  /*18db0*/  FMUL.FTZ R51, R51, UR4 ;  /* 0x0000000433337c20 */ /* 0x000fce0008410000 */
[----:B------:R-:W5:Y:S08]  /*18dc0*/  MUFU.TANH R70, R62 ;  /* 0x0000003e00467308 */ /* 0x000f700000002400 */
[----:B------:R5:W-:Y:S01]  /*18dd0*/  MUFU.TANH R12, R50 ;  /* 0x00000032000c7308 */ /* 0x000be20000002400 */
[----:B------:R-:W-:Y:S01]  /*18de0*/  FMUL.FTZ R43, R43, UR4 ;  /* 0x000000042b2b7c20 */ /* 0x000fe20008410000 */
[----:B------:R-:W-:-:S06]  /*18df0*/  FMUL.FTZ R54, R54, UR4 ;  /* 0x0000000436367c20 */ /* 0x000fcc0008410000 */
[----:B------:R-:W5:Y:S01]  /*18e00*/  MUFU.TANH R63, R63 ;  /* 0x0000003f003f7308 */ /* 0x000f620000002400 */
[----:B------:R-:W-:Y:S01]  /*18e10*/  FMUL.FTZ R11, R48, UR4 ;  /* 0x00000004300b7c20 */ /* 0x000fe20008410000 */
[----:B------:R-:W-:Y:S01]  /*18e20*/  FMUL.FTZ R47, R47, UR4 ;  /* 0x000000042f2f7c20 */ /* 0x000fe20008410000 */
[----:B------:R-:W-:Y:S01]  /*18e30*/  FMUL.FTZ R9, R49, UR4 ;  /* 0x0000000431097c20 */ /* 0x000fe20008410000 */
[----:B------:R-:W-:-:S04]  /*18e40*/  FMUL.FTZ R55, R55, UR4 ;  /* 0x0000000437377c20 */ /* 0x000fc80008410000 */
[----:B------:R-:W5:Y:S01]  /*18e50*/  MUFU.TANH R51, R51 ;  /* 0x0000003300337308 */ /* 0x000f620000002400 */
[----:B------:R-:W-:-:S07]  /*18e60*/  FMUL.FTZ R42, R42, UR4 ;  /* 0x000000042a2a7c20 */ /* 0x000fce0008410000 */
[----:B------:R5:W-:Y:S08]  /*18e70*/  MUFU.TANH R48, R43 ;  /* 0x0000002b00307308 */ /* 0x000bf00000002400 */
[----:B------:R-:W5:Y:S08]  /*18e80*/  MUFU.TANH R54, R54 ;  /* 0x0000003600367308 */ /* 0x000f700000002400 */
[----:B------:R5:W-:Y:S01]  /*18e90*/  MUFU.TANH R49, R47 ;  /* 0x0000002f00317308 */ /* 0x000be20000002400 */
[----:B------:R-:W-:-:S07]  /*18ea0*/  FMUL.FTZ R46, R46, UR4 ;  /* 0x000000042e2e7c20 */ /* 0x000fce0008410000 */
[----:B------:R-:W5:Y:S08]  /*18eb0*/  MUFU.TANH R14, R55 ;  /* 0x00000037000e7308 */ /* 0x000f700000002400 */
[----:B------:R5:W5:Y:S01]  /*18ec0*/  MUFU.TANH R20, R42 ;  /* 0x0000002a00147308 */ /* 0x000b620000002400 */
[----:B------:R-:W-:Y:S01]  /*18ed0*/  FMUL.FTZ R34, R34, UR4 ;  /* 0x0000000422227c20 */ /* 0x000fe20008410000 */
[----:B------:R-:W-:-:S06]  /*18ee0*/  FMUL.FTZ R35, R35, UR4 ;  /* 0x0000000423237c20 */ /* 0x000fcc0008410000 */
[----:B------:R-:W5:Y:S01]  /*18ef0*/  MUFU.TANH R46, R46 ;  /* 0x0000002e002e7308 */ /* 0x000f620000002400 */
[----:B------:R-:W-:Y:S01]  /*18f00*/  FMUL.FTZ R38, R38, UR4 ;  /* 0x0000000426267c20 */ /* 0x000fe20008410000 */
[----:B------:R-:W-:-:S06]  /*18f10*/  FMUL.FTZ R39, R39, UR4 ;  /* 0x0000000427277c20 */ /* 0x000fcc0008410000 */
[----:B------:R5:W5:Y:S01]  /*18f20*/  MUFU.TANH R55, R34 ;  /* 0x0000002200377308 */ /* 0x000b620000002400 */
[----:B------:R-:W-:-:S07]  /*18f30*/  FMUL.FTZ R3, R56, UR4 ;  /* 0x0000000438037c20 */ /* 0x000fce0008410000 */
[----:B------:R-:W5:Y:S08]  /*18f40*/  MUFU.TANH R35, R35 ;  /* 0x0000002300237308 */ /* 0x000f700000002400 */
[----:B------:R5:W5:Y:S01]  /*18f50*/  MUFU.TANH R56, R38 ;  /* 0x0000002600387308 */ /* 0x000b620000002400 */
[----:B------:R-:W-:-:S07]  /*18f60*/  FMUL.FTZ R27, R27, UR4 ;  /* 0x000000041b1b7c20 */ /* 0x000fce0008410000 */
[----:B------:R-:W5:Y:S01]  /*18f70*/  MUFU.TANH R39, R39 ;  /* 0x0000002700277308 */ /* 0x000f620000002400 */
[----:B------:R-:W-:-:S07]  /*18f80*/  FMUL.FTZ R31, R31, UR4 ;  /* 0x000000041f1f7c20 */ /* 0x000fce0008410000 */
[----:B------:R-:W-:Y:S08]  /*18f90*/  MUFU.TANH R80, R27 ;  /* 0x0000001b00507308 */ /* 0x000ff00000002400 */
[----:B------:R-:W-:Y:S01]  /*18fa0*/  MUFU.TANH R31, R31 ;  /* 0x0000001f001f7308 */ /* 0x000fe20000002400 */
[----:B--2---:R-:W-:-:S04]  /*18fb0*/  IMAD.IADD R6, R8, 0x1, R69 ;  /* 0x0000000108067824 */ /* 0x004fc800078e0245 */
[----:B0-----:R-:W-:-:S04]  /*18fc0*/  @P1 IMAD.HI.U32 R8, R6, R13, RZ ;  /* 0x0000000d06081227 */ /* 0x001fc800078e00ff */
[----:B------:R-:W-:Y:S01]  /*18fd0*/  IMAD.MOV.U32 R13, RZ, RZ, R6 ;  /* 0x000000ffff0d7224 */ /* 0x000fe200078e0006 */
[----:B-1----:R-:W-:-:S05]  /*18fe0*/  @P1 SHF.R.U32.HI R13, RZ, R15, R8 ;  /* 0x0000000fff0d1219 */ /* 0x002fca0000011608 */
[----:B------:R-:W0:Y:S01]  /*18ff0*/  SHFL.IDX PT, R10, R13, 0x1, 0x1c1f ;  /* 0x003c1f000d0a7f89 */ /* 0x000e2200000e0000 */
[----:B------:R-:W-:Y:S02]  /*19000*/  IMAD.MOV.U32 R15, RZ, RZ, -0x50 ;  /* 0xffffffb0ff0f7424 */ /* 0x000fe400078e00ff */
[C---:B---3--:R-:W-:Y:S02]  /*19010*/  IMAD R6, R2.reuse, -0x50, R65 ;  /* 0xffffffb002067824 */ /* 0x048fe400078e0241 */
[----:B------:R-:W-:Y:S02]  /*19020*/  IMAD R8, R2, R15, 0x51 ;  /* 0x0000005102087424 */ /* 0x000fe400078e020f */
[----:B------:R-:W-:Y:S02]  /*19030*/  VIADD R6, R6, 0x50 ;  /* 0x0000005006067836 */ /* 0x000fe40000000000 */
[C---:B----4-:R-:W-:Y:S02]  /*19040*/  IMAD R8, R21.reuse, -0x2, R8 ;  /* 0xfffffffe15087824 */ /* 0x050fe400078e0208 */
[----:B------:R-:W-:-:S03]  /*19050*/  IMAD R15, R21, -0x2, R6 ;  /* 0xfffffffe150f7824 */ /* 0x000fc600078e0206 */
[----:B-----5:R-:W-:-:S04]  /*19060*/  IADD3 R50, -R67, R8, R65 ;  /* 0x0000000843327210 */ /* 0x020fc80007ffe141 */
[----:B0-----:R-:W-:-:S04]  /*19070*/  VIADDMNMX R21, R10, R50, R15, PT ;  /* 0x000000320a157246 */ /* 0x001fc8000380010f */
[C---:B------:R-:W-:Y:S02]  /*19080*/  ISETP.GT.AND P2, PT, R21.reuse, RZ, PT ;  /* 0x000000ff1500720c */ /* 0x040fe40003f44270 */
[C---:B------:R-:W-:Y:S02]  /*19090*/  ISETP.GT.AND P3, PT, R21.reuse, 0x1, PT ;  /* 0x000000011500780c */ /* 0x040fe40003f64270 */
[----:B------:R-:W-:Y:S02]  /*190a0*/  ISETP.GT.AND P4, PT, R21, 0x8, PT ;  /* 0x000000081500780c */ /* 0x000fe40003f84270 */
[----:B------:R-:W-:Y:S02]  /*190b0*/  FSEL R62, R58, -INF , P2 ;  /* 0xff8000003a3e7808 */ /* 0x000fe40001000000 */
[----:B------:R-:W-:Y:S02]  /*190c0*/  FSEL R43, R59, -INF , P3 ;  /* 0xff8000003b2b7808 */ /* 0x000fe40001800000 */
[----:B------:R-:W-:-:S02]  /*190d0*/  ISETP.GT.AND P2, PT, R21, 0x9, PT ;  /* 0x000000091500780c */ /* 0x000fc40003f44270 */
[----:B------:R-:W-:Y:S02]  /*190e0*/  FSEL R70, R70, -INF , P4 ;  /* 0xff80000046467808 */ /* 0x000fe40002000000 */
[----:B------:R-:W-:Y:S02]  /*190f0*/  FMNMX.FTZ R47, R62, R43, !PT ;  /* 0x0000002b3e2f7209 */ /* 0x000fe40007810000 */
[----:B------:R-:W-:Y:S02]  /*19100*/  ISETP.GT.AND P3, PT, R21, 0x10, PT ;  /* 0x000000101500780c */ /* 0x000fe40003f64270 */
[----:B------:R-:W-:Y:S02]  /*19110*/  FSEL R42, R63, -INF , P2 ;  /* 0xff8000003f2a7808 */ /* 0x000fe40001000000 */
[----:B------:R-:W-:Y:S02]  /*19120*/  FMNMX.FTZ R47, R70, R47, !PT ;  /* 0x0000002f462f7209 */ /* 0x000fe40007810000 */
        /* <DEDUP_REMOVED lines=9> */
[C---:B------:R-:W-:Y:S02]  /*191c0*/  ISETP.GT.AND P3, PT, R21.reuse, 0x20, PT ;  /* 0x000000201500780c */ /* 0x040fe40003f64270 */
[----:B------:R-:W-:Y:S02]  /*191d0*/  FSEL R14, R14, -INF , P2 ;  /* 0xff8000000e0e7808 */ /* 0x000fe40001000000 */
[----:B------:R-:W-:Y:S02]  /*191e0*/  FMNMX.FTZ R47, R10, R47, !PT ;  /* 0x0000002f0a2f7209 */ /* 0x000fe40007810000 */
[----:B------:R-:W-:-:S02]  /*191f0*/  ISETP.GT.AND P2, PT, R21, 0x21, PT ;  /* 0x000000211500780c */ /* 0x000fc40003f44270 */
[----:B------:R-:W-:Y:S02]  /*19200*/  FSEL R20, R20, -INF , P3 ;  /* 0xff80000014147808 */ /* 0x000fe40001800000 */
[----:B------:R-:W-:Y:S01]  /*19210*/  FMNMX.FTZ R47, R14, R47, !PT ;  /* 0x0000002f0e2f7209 */ /* 0x000fe20007810000 */
[----:B------:R-:W-:Y:S01]  /*19220*/  FMUL.FTZ R6, R26, UR4 ;  /* 0x000000041a067c20 */ /* 0x000fe20008410000 */
[C---:B------:R-:W-:Y:S02]  /*19230*/  ISETP.GT.AND P3, PT, R21.reuse, 0x28, PT ;  /* 0x000000281500780c */ /* 0x040fe40003f64270 */
[----:B------:R-:W-:Y:S02]  /*19240*/  FSEL R26, R48, -INF , P2 ;  /* 0xff800000301a7808 */ /* 0x000fe40001000000 */
[----:B------:R-:W-:Y:S02]  /*19250*/  FMNMX.FTZ R47, R20, R47, !PT ;  /* 0x0000002f142f7209 */ /* 0x000fe40007810000 */
[----:B------:R-:W-:-:S02]  /*19260*/  ISETP.GT.AND P2, PT, R21, 0x29, PT ;  /* 0x000000291500780c */ /* 0x000fc40003f44270 */
[----:B------:R-:W-:Y:S02]  /*19270*/  FSEL R34, R46, -INF , P3 ;  /* 0xff8000002e227808 */ /* 0x000fe40001800000 */
[----:B------:R-:W-:Y:S02]  /*19280*/  FMNMX.FTZ R47, R26, R47, !PT ;  /* 0x0000002f1a2f7209 */ /* 0x000fe40007810000 */
[----:B------:R-:W-:Y:S02]  /*19290*/  ISETP.GT.AND P3, PT, R21, 0x30, PT ;  /* 0x000000301500780c */ /* 0x000fe40003f64270 */
[----:B------:R-:W-:Y:S02]  /*192a0*/  FSEL R38, R49, -INF , P2 ;  /* 0xff80000031267808 */ /* 0x000fe40001000000 */
[----:B------:R-:W-:Y:S01]  /*192b0*/  FMNMX.FTZ R47, R34, R47, !PT ;  /* 0x0000002f222f7209 */ /* 0x000fe20007810000 */
[----:B------:R0:W1:Y:S01]  /*192c0*/  MUFU.TANH R78, R6 ;  /* 0x00000006004e7308 */ /* 0x0000620000002400 */
[----:B------:R-:W-:-:S02]  /*192d0*/  ISETP.GT.AND P2, PT, R21, 0x31, PT ;  /* 0x000000311500780c */ /* 0x000fc40003f44270 */
[----:B------:R-:W-:Y:S01]  /*192e0*/  FMNMX.FTZ R47, R38, R47, !PT ;  /* 0x0000002f262f7209 */ /* 0x000fe20007810000 */
[----:B0-----:R-:W-:Y:S01]  /*192f0*/  FMUL.FTZ R6, R30, UR4 ;  /* 0x000000041e067c20 */ /* 0x001fe20008410000 */
[----:B------:R-:W-:Y:S02]  /*19300*/  FSEL R30, R55, -INF , P3 ;  /* 0xff800000371e7808 */ /* 0x000fe40001800000 */
[----:B------:R-:W-:Y:S02]  /*19310*/  ISETP.GT.AND P3, PT, R21, 0x38, PT ;  /* 0x000000381500780c */ /* 0x000fe40003f64270 */
[----:B------:R-:W-:Y:S02]  /*19320*/  FSEL R46, R35, -INF , P2 ;  /* 0xff800000232e7808 */ /* 0x000fe40001000000 */
[----:B------:R-:W-:Y:S01]  /*19330*/  FMNMX.FTZ R47, R30, R47, !PT ;  /* 0x0000002f1e2f7209 */ /* 0x000fe20007810000 */
[----:B------:R-:W0:Y:S01]  /*19340*/  MUFU.TANH R6, R6 ;  /* 0x0000000600067308 */ /* 0x000e220000002400 */
[----:B------:R-:W-:-:S02]  /*19350*/  ISETP.GT.AND P2, PT, R21, 0x39, PT ;  /* 0x000000391500780c */ /* 0x000fc40003f44270 */
[----:B------:R-:W-:Y:S02]  /*19360*/  FSEL R48, R56, -INF , P3 ;  /* 0xff80000038307808 */ /* 0x000fe40001800000 */
[----:B------:R-:W-:Y:S02]  /*19370*/  FMNMX.FTZ R47, R46, R47, !PT ;  /* 0x0000002f2e2f7209 */ /* 0x000fe40007810000 */
[----:B------:R-:W-:Y:S02]  /*19380*/  ISETP.GT.AND P3, PT, R21, 0x40, PT ;  /* 0x000000401500780c */ /* 0x000fe40003f64270 */
[----:B------:R-:W-:Y:S02]  /*19390*/  FSEL R76, R39, -INF , P2 ;  /* 0xff800000274c7808 */ /* 0x000fe40001000000 */
[----:B------:R-:W-:Y:S02]  /*193a0*/  FMNMX.FTZ R47, R48, R47, !PT ;  /* 0x0000002f302f7209 */ /* 0x000fe40007810000 */
[----:B------:R-:W-:-:S02]  /*193b0*/  ISETP.GT.AND P2, PT, R21, 0x41, PT ;  /* 0x000000411500780c */ /* 0x000fc40003f44270 */
[----:B-1----:R-:W-:Y:S02]  /*193c0*/  FSEL R78, R78, -INF , P3 ;  /* 0xff8000004e4e7808 */ /* 0x002fe40001800000 */
[----:B------:R-:W-:Y:S02]  /*193d0*/  FMNMX.FTZ R47, R76, R47, !PT ;  /* 0x0000002f4c2f7209 */ /* 0x000fe40007810000 */
[C---:B------:R-:W-:Y:S02]  /*193e0*/  ISETP.GT.AND P3, PT, R21.reuse, 0x48, PT ;  /* 0x000000481500780c */ /* 0x040fe40003f64270 */
[----:B------:R-:W-:Y:S02]  /*193f0*/  FSEL R80, R80, -INF , P2 ;  /* 0xff80000050507808 */ /* 0x000fe40001000000 */
[----:B------:R-:W-:Y:S02]  /*19400*/  FMNMX.FTZ R47, R78, R47, !PT ;  /* 0x0000002f4e2f7209 */ /* 0x000fe40007810000 */
[----:B------:R-:W-:-:S02]  /*19410*/  ISETP.GT.AND P2, PT, R21, 0x49, PT ;  /* 0x000000491500780c */ /* 0x000fc40003f44270 */
[----:B0-----:R-:W-:Y:S02]  /*19420*/  FSEL R82, R6, -INF , P3 ;  /* 0xff80000006527808 */ /* 0x001fe40001800000 */
[----:B------:R-:W-:Y:S02]  /*19430*/  FMNMX.FTZ R47, R80, R47, !PT ;  /* 0x0000002f502f7209 */ /* 0x000fe40007810000 */
[----:B------:R-:W-:Y:S02]  /*19440*/  FSEL R6, R31, -INF , P2 ;  /* 0xff8000001f067808 */ /* 0x000fe40001000000 */
[----:B------:R-:W-:Y:S01]  /*19450*/  FMNMX.FTZ R47, R82, R47, !PT ;  /* 0x0000002f522f7209 */ /* 0x000fe20007810000 */
[----:B------:R-:W-:-:S03]  /*19460*/  FMUL.FTZ R52, R52, UR4 ;  /* 0x0000000434347c20 */ /* 0x000fc60008410000 */
[----:B------:R-:W-:Y:S01]  /*19470*/  FMNMX.FTZ R47, R6, R47, !PT ;  /* 0x0000002f062f7209 */ /* 0x000fe20007810000 */
[----:B------:R0:W-:Y:S01]  /*19480*/  MUFU.TANH R27, R52 ;  /* 0x00000034001b7308 */ /* 0x0001e20000002400 */
[----:B------:R-:W1:Y:S04]  /*19490*/  SHFL.IDX PT, R13, R13, RZ, 0x1c1f ;  /* 0x001c1fff0d0d7589 */ /* 0x000e6800000e0000 */
[----:B0-----:R-:W0:Y:S01]  /*194a0*/  SHFL.BFLY PT, R52, R47, 0x2, 0x1f ;  /* 0x0c401f002f347f89 */ /* 0x001e2200000e0000 */
[----:B------:R-:W-:Y:S01]  /*194b0*/  FMUL.FTZ R4, R57, UR4 ;  /* 0x0000000439047c20 */ /* 0x000fe20008410000 */
[----:B------:R-:W-:Y:S01]  /*194c0*/  FMUL.FTZ R7, R60, UR4 ;  /* 0x000000043c077c20 */ /* 0x000fe20008410000 */
[----:B------:R-:W-:Y:S01]  /*194d0*/  MUFU.TANH R3, R3 ;  /* 0x0000000300037308 */ /* 0x000fe20000002400 */
[----:B------:R-:W-:-:S07]  /*194e0*/  FMUL.FTZ R5, R61, UR4 ;  /* 0x000000043d057c20 */ /* 0x000fce0008410000 */
[----:B------:R-:W2:Y:S08]  /*194f0*/  MUFU.TANH R4, R4 ;  /* 0x0000000400047308 */ /* 0x000eb00000002400 */
[----:B------:R-:W3:Y:S01]  /*19500*/  MUFU.TANH R7, R7 ;  /* 0x0000000700077308 */ /* 0x000ee20000002400 */
[----:B-1----:R-:W-:Y:S02]  /*19510*/  VIADDMNMX R15, R13, R50, R15, PT ;  /* 0x000000320d0f7246 */ /* 0x002fe4000380010f */
[----:B0-----:R-:W-:-:S05]  /*19520*/  FMNMX.FTZ R52, R47, R52, !PT ;  /* 0x000000342f347209 */ /* 0x001fca0007810000 */
[----:B------:R-:W0:Y:S01]  /*19530*/  MUFU.TANH R5, R5 ;  /* 0x0000000500057308 */ /* 0x000e220000002400 */
[----:B------:R-:W-:Y:S01]  /*19540*/  FMUL.FTZ R32, R32, UR4 ;  /* 0x0000000420207c20 */ /* 0x000fe20008410000 */
[----:B------:R-:W1:Y:S01]  /*19550*/  SHFL.BFLY PT, R21, R52, 0x1, 0x1f ;  /* 0x0c201f0034157f89 */ /* 0x000e6200000e0000 */
[C---:B------:R-:W-:Y:S02]  /*19560*/  ISETP.GT.AND P2, PT, R15.reuse, RZ, PT ;  /* 0x000000ff0f00720c */ /* 0x040fe40003f44270 */
[----:B------:R-:W-:-:S03]  /*19570*/  ISETP.GT.AND P3, PT, R15, 0x1, PT ;  /* 0x000000010f00780c */ /* 0x000fc60003f64270 */
[----:B------:R-:W-:Y:S01]  /*19580*/  MUFU.TANH R11, R11 ;  /* 0x0000000b000b7308 */ /* 0x000fe20000002400 */
[----:B------:R-:W-:Y:S01]  /*19590*/  FMUL.FTZ R36, R36, UR4 ;  /* 0x0000000424247c20 */ /* 0x000fe20008410000 */
[----:B------:R-:W-:Y:S01]  /*195a0*/  ISETP.GT.AND P4, PT, R15, 0x8, PT ;  /* 0x000000080f00780c */ /* 0x000fe20003f84270 */
[----:B------:R-:W-:Y:S01]  /*195b0*/  FMUL.FTZ R53, R53, UR4 ;  /* 0x0000000435357c20 */ /* 0x000fe20008410000 */
[----:B--2---:R-:W-:-:S04]  /*195c0*/  FSEL R13, R4, -INF , P3 ;  /* 0xff800000040d7808 */ /* 0x004fc80001800000 */
[----:B------:R-:W2:Y:S01]  /*195d0*/  MUFU.TANH R9, R9 ;  /* 0x0000000900097308 */ /* 0x000ea20000002400 */
[----:B------:R-:W-:-:S07]  /*195e0*/  FMUL.FTZ R40, R40, UR4 ;  /* 0x0000000428287c20 */ /* 0x000fce0008410000 */
[----:B------:R4:W-:Y:S01]  /*195f0*/  MUFU.TANH R35, R32 ;  /* 0x0000002000237308 */ /* 0x0009e20000002400 */
[----:B------:R-:W-:Y:S01]  /*19600*/  FMUL.FTZ R44, R44, UR4 ;  /* 0x000000042c2c7c20 */ /* 0x000fe20008410000 */
[----:B----4-:R-:W-:-:S06]  /*19610*/  FSEL R32, R3, -INF , P2 ;  /* 0xff80000003207808 */ /* 0x010fcc0001000000 */
[----:B------:R3:W-:Y:S01]  /*19620*/  MUFU.TANH R66, R36 ;  /* 0x0000002400427308 */ /* 0x0007e20000002400 */
[----:B------:R-:W-:Y:S02]  /*19630*/  ISETP.GT.AND P2, PT, R15, 0x9, PT ;  /* 0x000000090f00780c */ /* 0x000fe40003f44270 */
[----:B------:R-:W-:Y:S01]  /*19640*/  FMNMX.FTZ R3, R32, R13, !PT ;  /* 0x0000000d20037209 */ /* 0x000fe20007810000 */
[----:B------:R-:W-:Y:S01]  /*19650*/  FMUL.FTZ R41, R41, UR4 ;  /* 0x0000000429297c20 */ /* 0x000fe20008410000 */
[----:B------:R-:W-:Y:S02]  /*19660*/  ISETP.GT.AND P3, PT, R15, 0x10, PT ;  /* 0x000000100f00780c */ /* 0x000fe40003f64270 */
[----:B---3--:R-:W-:Y:S01]  /*19670*/  FSEL R36, R7, -INF , P4 ;  /* 0xff80000007247808 */ /* 0x008fe20002000000 */
[----:B------:R-:W3:Y:S03]  /*19680*/  MUFU.TANH R53, R53 ;  /* 0x0000003500357308 */ /* 0x000ee60000002400 */
[----:B------:R-:W-:-:S05]  /*19690*/  FMNMX.FTZ R3, R36, R3, !PT ;  /* 0x0000000324037209 */ /* 0x000fca0007810000 */
[----:B------:R0:W4:Y:S02]  /*196a0*/  MUFU.TANH R31, R40 ;  /* 0x00000028001f7308 */ /* 0x0001240000002400 */
[----:B0-----:R-:W-:-:S06]  /*196b0*/  FSEL R40, R5, -INF , P2 ;  /* 0xff80000005287808 */ /* 0x001fcc0001000000 */
[----:B------:R0:W-:Y:S01]  /*196c0*/  MUFU.TANH R58, R44 ;  /* 0x0000002c003a7308 */ /* 0x0001e20000002400 */
[----:B------:R-:W-:Y:S02]  /*196d0*/  ISETP.GT.AND P2, PT, R15, 0x11, PT ;  /* 0x000000110f00780c */ /* 0x000fe40003f44270 */
[----:B------:R-:W-:Y:S01]  /*196e0*/  FMNMX.FTZ R3, R40, R3, !PT ;  /* 0x0000000328037209 */ /* 0x000fe20007810000 */
[----:B------:R-:W-:Y:S01]  /*196f0*/  FMUL.FTZ R45, R45, UR4 ;  /* 0x000000042d2d7c20 */ /* 0x000fe20008410000 */
[----:B--2---:R-:W-:Y:S02]  /*19700*/  FSEL R50, R9, -INF , P2 ;  /* 0xff80000009327808 */ /* 0x004fe40001000000 */
[----:B0-----:R-:W-:Y:S01]  /*19710*/  FSEL R44, R11, -INF , P3 ;  /* 0xff8000000b2c7808 */ /* 0x001fe20001800000 */
[----:B------:R-:W0:Y:S01]  /*19720*/  MUFU.TANH R41, R41 ;  /* 0x0000002900297308 */ /* 0x000e220000002400 */
[----:B------:R-:W-:Y:S02]  /*19730*/  ISETP.GT.AND P3, PT, R15, 0x18, PT ;  /* 0x000000180f00780c */ /* 0x000fe40003f64270 */
[----:B------:R-:W-:-:S02]  /*19740*/  FMNMX.FTZ R5, R44, R3, !PT ;  /* 0x000000032c057209 */ /* 0x000fc40007810000 */
[----:B-1----:R-:W-:Y:S02]  /*19750*/  FMNMX.FTZ R4, R52, R21, !PT ;  /* 0x0000001534047209 */ /* 0x002fe40007810000 */
[----:B------:R-:W-:Y:S02]  /*19760*/  ISETP.GT.AND P2, PT, R15, 0x19, PT ;  /* 0x000000190f00780c */ /* 0x000fe40003f44270 */
[----:B------:R-:W-:Y:S02]  /*19770*/  FSEL R52, R27, -INF , P3 ;  /* 0xff8000001b347808 */ /* 0x000fe40001800000 */
[----:B------:R-:W-:Y:S01]  /*19780*/  FMNMX.FTZ R5, R50, R5, !PT ;  /* 0x0000000532057209 */ /* 0x000fe20007810000 */
[----:B------:R-:W1:Y:S01]  /*19790*/  MUFU.TANH R45, R45 ;  /* 0x0000002d002d7308 */ /* 0x000e620000002400 */
[----:B------:R-:W-:Y:S01]  /*197a0*/  FMUL.FTZ R28, R28, UR4 ;  /* 0x000000041c1c7c20 */ /* 0x000fe20008410000 */
[----:B------:R-:W-:Y:S01]  /*197b0*/  ISETP.GT.AND P3, PT, R15, 0x20, PT ;  /* 0x000000200f00780c */ /* 0x000fe20003f64270 */
[----:B------:R-:W-:Y:S01]  /*197c0*/  FMUL.FTZ R33, R33, UR4 ;  /* 0x0000000421217c20 */ /* 0x000fe20008410000 */
[----:B---3--:R-:W-:Y:S01]  /*197d0*/  FSEL R54, R53, -INF , P2 ;  /* 0xff80000035367808 */ /* 0x008fe20001000000 */
[----:B------:R-:W-:Y:S01]  /*197e0*/  FMUL.FTZ R37, R37, UR4 ;  /* 0x0000000425257c20 */ /* 0x000fe20008410000 */
[----:B------:R-:W-:Y:S01]  /*197f0*/  FMNMX.FTZ R5, R52, R5, !PT ;  /* 0x0000000534057209 */ /* 0x000fe20007810000 */
[----:B------:R-:W-:Y:S01]  /*19800*/  FMUL.FTZ R24, R24, UR4 ;  /* 0x0000000418187c20 */ /* 0x000fe20008410000 */
[----:B------:R-:W-:Y:S01]  /*19810*/  FMUL.FTZ R25, R25, UR4 ;  /* 0x0000000419197c20 */ /* 0x000fe20008410000 */
[----:B------:R-:W-:Y:S01]  /*19820*/  FMUL.FTZ R29, R29, UR4 ;  /* 0x000000041d1d7c20 */ /* 0x000fe20008410000 */
[----:B------:R-:W-:Y:S01]  /*19830*/  ULDC UR4, c[0x0][0x988] ;  /* 0x0002620000047ab9 */ /* 0x000fe20000000800 */
[----:B------:R4:W-:Y:S01]  /*19840*/  MUFU.TANH R11, R28 ;  /* 0x0000001c000b7308 */ /* 0x0009e20000002400 */
[C---:B------:R-:W-:Y:S01]  /*19850*/  ISETP.GT.AND P2, PT, R15.reuse, 0x21, PT ;  /* 0x000000210f00780c */ /* 0x040fe20003f44270 */
[----:B------:R-:W-:Y:S01]  /*19860*/  IMAD.U32 R3, RZ, RZ, UR4 ;  /* 0x00000004ff037e24 */ /* 0x000fe2000f8e00ff */
[----:B------:R-:W-:Y:S01]  /*19870*/  FMNMX.FTZ R5, R54, R5, !PT ;  /* 0x0000000536057209 */ /* 0x000fe20007810000 */
[----:B------:R-:W2:Y:S01]  /*19880*/  @P1 LDC R27, c[0x0][0x450] ;  /* 0x00011400ff1b1b82 */ /* 0x000ea20000000800 */
[----:B------:R-:W-:-:S02]  /*19890*/  ISETP.GT.AND P4, PT, R15, 0x28, PT ;  /* 0x000000280f00780c */ /* 0x000fc40003f84270 */
[----:B----4-:R-:W-:Y:S01]  /*198a0*/  FSEL R28, R31, -INF , P3 ;  /* 0xff8000001f1c7808 */ /* 0x010fe20001800000 */
[----:B------:R-:W3:Y:S01]  /*198b0*/  MUFU.TANH R33, R33 ;  /* 0x0000002100217308 */ /* 0x000ee20000002400 */
[----:B0-----:R-:W-:Y:S01]  /*198c0*/  FSEL R56, R41, -INF , P2 ;  /* 0xff80000029387808 */ /* 0x001fe20001000000 */
[----:B------:R-:W-:Y:S01]  /*198d0*/  FMUL.FTZ R7, R4, R3 ;  /* 0x0000000304077220 */ /* 0x000fe20000410000 */
[----:B------:R-:W-:Y:S02]  /*198e0*/  FMNMX.FTZ R5, R28, R5, !PT ;  /* 0x000000051c057209 */ /* 0x000fe40007810000 */
[----:B------:R-:W-:Y:S02]  /*198f0*/  FSETP.NEU.FTZ.AND P3, PT, R4, -INF , PT ;  /* 0xff8000000400780b */ /* 0x000fe40003f7d000 */
[----:B------:R-:W-:Y:S01]  /*19900*/  ISETP.GT.AND P2, PT, R15, 0x29, PT ;  /* 0x000000290f00780c */ /* 0x000fe20003f44270 */
[----:B------:R0:W-:Y:S01]  /*19910*/  MUFU.TANH R74, R29 ;  /* 0x0000001d004a7308 */ /* 0x0001e20000002400 */
[----:B------:R-:W-:-:S02]  /*19920*/  FSEL R58, R58, -INF , P4 ;  /* 0xff8000003a3a7808 */ /* 0x000fc40002000000 */
[----:B------:R-:W-:Y:S02]  /*19930*/  FMNMX.FTZ R5, R56, R5, !PT ;  /* 0x0000000538057209 */ /* 0x000fe40007810000 */
[----:B-1----:R-:W-:Y:S02]  /*19940*/  FSEL R60, R45, -INF , P2 ;  /* 0xff8000002d3c7808 */ /* 0x002fe40001000000 */
[----:B------:R-:W-:Y:S01]  /*19950*/  FMNMX.FTZ R5, R58, R5, !PT ;  /* 0x000000053a057209 */ /* 0x000fe20007810000 */
[----:B------:R-:W1:Y:S01]  /*19960*/  MUFU.TANH R37, R37 ;  /* 0x0000002500257308 */ /* 0x000e620000002400 */
[----:B0-----:R-:W-:Y:S02]  /*19970*/  FSEL R29, R7, RZ, P3 ;  /* 0x000000ff071d7208 */ /* 0x001fe40001800000 */
[C---:B------:R-:W-:Y:S02]  /*19980*/  ISETP.GT.AND P3, PT, R15.reuse, 0x30, PT ;  /* 0x000000300f00780c */ /* 0x040fe40003f64270 */
[----:B------:R-:W-:Y:S01]  /*19990*/  ISETP.GT.AND P2, PT, R15, 0x31, PT ;  /* 0x000000310f00780c */ /* 0x000fe20003f44270 */
[----:B------:R-:W-:Y:S01]  /*199a0*/  FFMA.FTZ R209, R62, R3, -R29 ;  /* 0x000000033ed17223 */ /* 0x000fe2000001081d */
[----:B------:R-:W-:Y:S01]  /*199b0*/  FSEL R62, R35, -INF , P3 ;  /* 0xff800000233e7808 */ /* 0x000fe20001800000 */
[----:B------:R-:W0:Y:S01]  /*199c0*/  MUFU.TANH R39, R24 ;  /* 0x0000001800277308 */ /* 0x000e220000002400 */
[----:B------:R-:W-:-:S02]  /*199d0*/  FMNMX.FTZ R5, R60, R5, !PT ;  /* 0x000000053c057209 */ /* 0x000fc40007810000 */
[----:B------:R-:W-:Y:S02]  /*199e0*/  ISETP.GT.AND P3, PT, R15, 0x38, PT ;  /* 0x000000380f00780c */ /* 0x000fe40003f64270 */
[----:B---3--:R-:W-:Y:S02]  /*199f0*/  FSEL R64, R33, -INF , P2 ;  /* 0xff80000021407808 */ /* 0x008fe40001000000 */
[----:B------:R-:W-:Y:S01]  /*19a00*/  FMNMX.FTZ R5, R62, R5, !PT ;  /* 0x000000053e057209 */ /* 0x000fe20007810000 */
[----:B------:R-:W3:Y:S01]  /*19a10*/  MUFU.TANH R25, R25 ;  /* 0x0000001900197308 */ /* 0x000ee20000002400 */
[----:B------:R-:W-:Y:S02]  /*19a20*/  ISETP.GT.AND P2, PT, R15, 0x39, PT ;  /* 0x000000390f00780c */ /* 0x000fe40003f44270 */
[----:B------:R-:W-:Y:S02]  /*19a30*/  FSEL R66, R66, -INF , P3 ;  /* 0xff80000042427808 */ /* 0x000fe40001800000 */
[----:B------:R-:W-:-:S02]  /*19a40*/  FMNMX.FTZ R5, R64, R5, !PT ;  /* 0x0000000540057209 */ /* 0x000fc40007810000 */
[----:B------:R-:W-:Y:S02]  /*19a50*/  ISETP.GT.AND P3, PT, R15, 0x40, PT ;  /* 0x000000400f00780c */ /* 0x000fe40003f64270 */
[----:B-1----:R-:W-:Y:S02]  /*19a60*/  FSEL R68, R37, -INF , P2 ;  /* 0xff80000025447808 */ /* 0x002fe40001000000 */
[----:B------:R-:W-:Y:S01]  /*19a70*/  FMNMX.FTZ R5, R66, R5, !PT ;  /* 0x0000000542057209 */ /* 0x000fe20007810000 */
[----:B------:R-:W-:Y:S01]  /*19a80*/  FFMA.FTZ R7, R70, R3, -R29 ;  /* 0x0000000346077223 */ /* 0x000fe2000001081d */
[----:B------:R-:W-:Y:S02]  /*19a90*/  ISETP.GT.AND P2, PT, R15, 0x41, PT ;  /* 0x000000410f00780c */ /* 0x000fe40003f44270 */
[----:B0-----:R-:W-:Y:S02]  /*19aa0*/  FSEL R70, R39, -INF , P3 ;  /* 0xff80000027467808 */ /* 0x001fe40001800000 */
[----:B------:R-:W-:-:S02]  /*19ab0*/  FMNMX.FTZ R5, R68, R5, !PT ;  /* 0x0000000544057209 */ /* 0x000fc40007810000 */
[----:B------:R-:W-:Y:S02]  /*19ac0*/  ISETP.GT.AND P3, PT, R15, 0x48, PT ;  /* 0x000000480f00780c */ /* 0x000fe40003f64270 */
[----:B---3--:R-:W-:Y:S02]  /*19ad0*/  FSEL R72, R25, -INF , P2 ;  /* 0xff80000019487808 */ /* 0x008fe40001000000 */
[----:B------:R-:W-:Y:S01]  /*19ae0*/  FMNMX.FTZ R5, R70, R5, !PT ;  /* 0x0000000546057209 */ /* 0x000fe20007810000 */
[----:B------:R-:W-:Y:S01]  /*19af0*/  FFMA.FTZ R9, R42, R3, -R29 ;  /* 0x000000032a097223 */ /* 0x000fe2000001081d */
[----:B------:R-:W-:Y:S02]  /*19b00*/  ISETP.GT.AND P2, PT, R15, 0x49, PT ;  /* 0x000000490f00780c */ /* 0x000fe40003f44270 */
[----:B------:R-:W-:Y:S02]  /*19b10*/  FSEL R42, R11, -INF , P3 ;  /* 0xff8000000b2a7808 */ /* 0x000fe40001800000 */
[----:B------:R-:W-:-:S02]  /*19b20*/  FMNMX.FTZ R5, R72, R5, !PT ;  /* 0x0000000548057209 */ /* 0x000fc40007810000 */
[----:B------:R-:W-:Y:S02]  /*19b30*/  FSEL R74, R74, -INF , P2 ;  /* 0xff8000004a4a7808 */ /* 0x000fe40001000000 */
[----:B------:R-:W-:Y:S01]  /*19b40*/  FMNMX.FTZ R5, R42, R5, !PT ;  /* 0x000000052a057209 */ /* 0x000fe20007810000 */
[----:B------:R0:W-:Y:S03]  /*19b50*/  MUFU.EX2 R211, R7 ;  /* 0x0000000700d37308 */ /* 0x0001e60000000800 */
[----:B------:R-:W-:Y:S01]  /*19b60*/  FMNMX.FTZ R5, R74, R5, !PT ;  /* 0x000000054a057209 */ /* 0x000fe20007810000 */
[----:B0-----:R-:W-:-:S04]  /*19b70*/  FFMA.FTZ R7, R8, R3, -R29 ;  /* 0x0000000308077223 */ /* 0x001fc8000001081d */
[----:B------:R-:W0:Y:S02]  /*19b80*/  SHFL.BFLY PT, R8, R5, 0x2, 0x1f ;  /* 0x0c401f0005087f89 */ /* 0x000e2400000e0000 */
[----:B0-----:R-:W-:-:S05]  /*19b90*/  FMNMX.FTZ R8, R5, R8, !PT ;  /* 0x0000000805087209 */ /* 0x001fca0007810000 */
[----:B------:R-:W0:Y:S01]  /*19ba0*/  SHFL.BFLY PT, R5, R8, 0x1, 0x1f ;  /* 0x0c201f0008057f89 */ /* 0x000e2200000e0000 */
[----:B------:R1:W-:Y:S01]  /*19bb0*/  MUFU.EX2 R205, R7 ;  /* 0x0000000700cd7308 */ /* 0x0003e20000000800 */
[----:B------:R-:W-:Y:S01]  /*19bc0*/  FFMA.FTZ R24, R43, R3, -R29 ;  /* 0x000000032b187223 */ /* 0x000fe2000001081d */
[----:B0-----:R-:W-:Y:S02]  /*19bd0*/  FMNMX.FTZ R5, R8, R5, !PT ;  /* 0x0000000508057209 */ /* 0x001fe40007810000 */
[----:B------:R-:W0:Y:S02]  /*19be0*/  @P1 LDC R8, c[0x0][0x44c] ;  /* 0x00011300ff081b82 */ /* 0x000e240000000800 */
[C---:B------:R-:W-:Y:S01]  /*19bf0*/  FSETP.NEU.FTZ.AND P2, PT, R5.reuse, -INF , PT ;  /* 0xff8000000500780b */ /* 0x040fe20003f5d000 */
[----:B-1----:R-:W-:-:S05]  /*19c00*/  FMUL.FTZ R7, R5, R3 ;  /* 0x0000000305077220 */ /* 0x002fca0000410000 */
[----:B------:R-:W-:-:S05]  /*19c10*/  FSEL R7, R7, RZ, P2 ;  /* 0x000000ff07077208 */ /* 0x000fca0001000000 */
[-CC-:B------:R-:W-:Y:S01]  /*19c20*/  FFMA.FTZ R32, R32, R3.reuse, -R7.reuse ;  /* 0x0000000320207223 */ /* 0x180fe20000010807 */
[-CC-:B------:R-:W-:Y:S01]  /*19c30*/  FFMA.FTZ R13, R13, R3.reuse, -R7.reuse ;  /* 0x000000030d0d7223 */ /* 0x180fe20000010807 */
[-CC-:B------:R-:W-:Y:S01]  /*19c40*/  FFMA.FTZ R36, R36, R3.reuse, -R7.reuse ;  /* 0x0000000324247223 */ /* 0x180fe20000010807 */
[----:B------:R-:W-:Y:S01]  /*19c50*/  MUFU.EX2 R209, R209 ;  /* 0x000000d100d17308 */ /* 0x000fe20000000800 */
[----:B------:R-:W-:-:S07]  /*19c60*/  FFMA.FTZ R40, R40, R3, -R7 ;  /* 0x0000000328287223 */ /* 0x000fce0000010807 */
[----:B------:R-:W-:Y:S01]  /*19c70*/  MUFU.EX2 R24, R24 ;  /* 0x0000001800187308 */ /* 0x000fe20000000800 */
[----:B------:R-:W-:-:S07]  /*19c80*/  FFMA.FTZ R44, R44, R3, -R7 ;  /* 0x000000032c2c7223 */ /* 0x000fce0000010807 */
[----:B------:R-:W-:Y:S08]  /*19c90*/  MUFU.EX2 R32, R32 ;  /* 0x0000002000207308 */ /* 0x000ff00000000800 */
[----:B------:R-:W1:Y:S01]  /*19ca0*/  MUFU.EX2 R13, R13 ;  /* 0x0000000d000d7308 */ /* 0x000e620000000800 */
[-CC-:B------:R-:W-:Y:S01]  /*19cb0*/  FFMA.FTZ R12, R12, R3.reuse, -R29.reuse ;  /* 0x000000030c0c7223 */ /* 0x180fe2000001081d */
[----:B------:R-:W-:-:S06]  /*19cc0*/  FFMA.FTZ R14, R14, R3, -R29 ;  /* 0x000000030e0e7223 */ /* 0x000fcc000001081d */
[----:B------:R-:W3:Y:S01]  /*19cd0*/  MUFU.EX2 R36, R36 ;  /* 0x0000002400247308 */ /* 0x000ee20000000800 */
[----:B0-----:R-:W-:-:S04]  /*19ce0*/  @P1 IMAD.HI.U32 R8, R69, R8, RZ ;  /* 0x0000000845081227 */ /* 0x001fc800078e00ff */
[----:B------:R-:W-:-:S03]  /*19cf0*/  FFMA.FTZ R50, R50, R3, -R7 ;  /* 0x0000000332327223 */ /* 0x000fc60000010807 */
[----:B------:R-:W-:Y:S01]  /*19d00*/  MUFU.EX2 R84, R9 ;  /* 0x0000000900547308 */ /* 0x000fe20000000800 */
[----:B------:R-:W-:-:S07]  /*19d10*/  FFMA.FTZ R52, R52, R3, -R7 ;  /* 0x0000000334347223 */ /* 0x000fce0000010807 */
[----:B------:R-:W0:Y:S01]  /*19d20*/  MUFU.EX2 R9, R40 ;  /* 0x0000002800097308 */ /* 0x000e220000000800 */
[----:B------:R-:W-:Y:S01]  /*19d30*/  FFMA.FTZ R10, R10, R3, -R29 ;  /* 0x000000030a0a7223 */ /* 0x000fe2000001081d */
[----:B-1----:R-:W-:-:S06]  /*19d40*/  FADD.FTZ R31, R32, R13 ;  /* 0x0000000d201f7221 */ /* 0x002fcc0000010000 */
[----:B------:R-:W1:Y:S01]  /*19d50*/  MUFU.EX2 R44, R44 ;  /* 0x0000002c002c7308 */ /* 0x000e620000000800 */
[----:B------:R-:W-:-:S07]  /*19d60*/  FFMA.FTZ R54, R54, R3, -R7 ;  /* 0x0000000336367223 */ /* 0x000fce0000010807 */
[----:B------:R4:W-:Y:S08]  /*19d70*/  MUFU.EX2 R207, R14 ;  /* 0x0000000e00cf7308 */ /* 0x0009f00000000800 */
[----:B------:R-:W5:Y:S01]  /*19d80*/  MUFU.EX2 R12, R12 ;  /* 0x0000000c000c7308 */ /* 0x000f620000000800 */
[----:B----4-:R-:W-:Y:S01]  /*19d90*/  IMAD.MOV.U32 R14, RZ, RZ, R69 ;  /* 0x000000ffff0e7224 */ /* 0x010fe200078e0045 */
[----:B--2---:R-:W-:Y:S01]  /*19da0*/  @P1 SHF.R.U32.HI R14, RZ, R27, R8 ;  /* 0x0000001bff0e1219 */ /* 0x004fe20000011608 */
[----:B------:R-:W-:-:S05]  /*19db0*/  FADD.FTZ R8, R209, R24 ;  /* 0x00000018d1087221 */ /* 0x000fca0000010000 */
[----:B------:R-:W2:Y:S01]  /*19dc0*/  MUFU.EX2 R11, R50 ;  /* 0x00000032000b7308 */ /* 0x000ea20000000800 */
[----:B------:R-:W-:Y:S01]  /*19dd0*/  FADD.FTZ R33, R211, R8 ;  /* 0x00000008d3217221 */ /* 0x000fe20000010000 */
[----:B---3--:R-:W-:Y:S01]  /*19de0*/  FADD.FTZ R8, R36, R31 ;  /* 0x0000001f24087221 */ /* 0x008fe20000010000 */
[----:B------:R-:W-:-:S05]  /*19df0*/  FFMA.FTZ R28, R28, R3, -R7 ;  /* 0x000000031c1c7223 */ /* 0x000fca0000010807 */
[----:B------:R-:W3:Y:S01]  /*19e00*/  MUFU.EX2 R52, R52 ;  /* 0x0000003400347308 */ /* 0x000ee20000000800 */
[----:B------:R-:W-:Y:S01]  /*19e10*/  FFMA.FTZ R20, R20, R3, -R29 ;  /* 0x0000000314147223 */ /* 0x000fe2000001081d */
[----:B0-----:R-:W-:Y:S01]  /*19e20*/  FADD.FTZ R31, R9, R8 ;  /* 0x00000008091f7221 */ /* 0x001fe20000010000 */
[----:B------:R-:W-:Y:S01]  /*19e30*/  PRMT R0, R229, 0x654, R0 ;  /* 0x00000654e5007816 */ /* 0x000fe20000000000 */
[----:B------:R-:W-:-:S04]  /*19e40*/  FADD.FTZ R33, R84, R33 ;  /* 0x0000002154217221 */ /* 0x000fc80000010000 */
[----:B------:R-:W0:Y:S01]  /*19e50*/  MUFU.EX2 R10, R10 ;  /* 0x0000000a000a7308 */ /* 0x000e220000000800 */
[-C--:B------:R-:W-:Y:S01]  /*19e60*/  FFMA.FTZ R56, R56, R3.reuse, -R7 ;  /* 0x0000000338387223 */ /* 0x080fe20000010807 */
[----:B-1----:R-:W-:Y:S01]  /*19e70*/  FADD.FTZ R8, R44, R31 ;  /* 0x0000001f2c087221 */ /* 0x002fe20000010000 */
[-C--:B------:R-:W-:Y:S01]  /*19e80*/  FFMA.FTZ R58, R58, R3.reuse, -R7 ;  /* 0x000000033a3a7223 */ /* 0x080fe20000010807 */
[----:B------:R5:W-:Y:S04]  /*19e90*/  SYNCS.ARRIVE.TRANS64.RED.A1T0 RZ, [R0+URZ], RZ ;  /* 0x000000ff00ff79a7 */ /* 0x000be8000810043f */
[----:B------:R-:W1:Y:S01]  /*19ea0*/  MUFU.EX2 R15, R54 ;  /* 0x00000036000f7308 */ /* 0x000e620000000800 */
[-CC-:B------:R-:W-:Y:S01]  /*19eb0*/  FFMA.FTZ R26, R26, R3.reuse, -R29.reuse ;  /* 0x000000031a1a7223 */ /* 0x180fe2000001081d */
[----:B------:R-:W-:Y:S01]  /*19ec0*/  FFMA.FTZ R34, R34, R3, -R29 ;  /* 0x0000000322227223 */ /* 0x000fe2000001081d */
[----:B-----5:R-:W-:-:S05]  /*19ed0*/  FADD.FTZ R0, R12, R33 ;  /* 0x000000210c007221 */ /* 0x020fca0000010000 */
[----:B------:R-:W4:Y:S01]  /*19ee0*/  MUFU.EX2 R28, R28 ;  /* 0x0000001c001c7308 */ /* 0x000f220000000800 */
[----:B--2---:R-:W-:Y:S01]  /*19ef0*/  FADD.FTZ R31, R11, R8 ;  /* 0x000000080b1f7221 */ /* 0x004fe20000010000 */
[----:B------:R-:W-:Y:S01]  /*19f00*/  FADD.FTZ R33, R205, R0 ;  /* 0x00000000cd217221 */ /* 0x000fe20000010000 */
[----:B------:R-:W-:-:S05]  /*19f10*/  FFMA.FTZ R60, R60, R3, -R7 ;  /* 0x000000033c3c7223 */ /* 0x000fca0000010807 */
[----:B------:R-:W2:Y:S01]  /*19f20*/  MUFU.EX2 R20, R20 ;  /* 0x0000001400147308 */ /* 0x000ea20000000800 */
[----:B------:R-:W-:Y:S01]  /*19f30*/  FFMA.FTZ R0, R6, R3, -R29 ;  /* 0x0000000306007223 */ /* 0x000fe2000001081d */
[----:B---3--:R-:W-:-:S06]  /*19f40*/  FADD.FTZ R6, R52, R31 ;  /* 0x0000001f34067221 */ /* 0x008fcc0000010000 */
[----:B------:R-:W3:Y:S01]  /*19f50*/  MUFU.EX2 R21, R56 ;  /* 0x0000003800157308 */ /* 0x000ee20000000800 */
[-C--:B------:R-:W-:Y:S01]  /*19f60*/  FFMA.FTZ R62, R62, R3.reuse, -R7 ;  /* 0x000000033e3e7223 */ /* 0x080fe20000010807 */
[----:B------:R-:W-:Y:S01]  /*19f70*/  FFMA.FTZ R38, R38, R3, -R29 ;  /* 0x0000000326267223 */ /* 0x000fe2000001081d */
[----:B0-----:R-:W-:-:S05]  /*19f80*/  FADD.FTZ R8, R10, R33 ;  /* 0x000000210a087221 */ /* 0x001fca0000010000 */
[----:B------:R-:W0:Y:S01]  /*19f90*/  MUFU.EX2 R201, R26 ;  /* 0x0000001a00c97308 */ /* 0x000e220000000800 */
[----:B------:R-:W-:Y:S01]  /*19fa0*/  FFMA.FTZ R30, R30, R3, -R29 ;  /* 0x000000031e1e7223 */ /* 0x000fe2000001081d */
[----:B------:R-:W-:Y:S01]  /*19fb0*/  IADD3 R14, R14, R65, -R67 ;  /* 0x000000410e0e7210 */ /* 0x000fe20007ffe843 */
[----:B-1----:R-:W-:-:S05]  /*19fc0*/  FADD.FTZ R31, R15, R6 ;  /* 0x000000060f1f7221 */ /* 0x002fca0000010000 */
[----:B------:R-:W1:Y:S01]  /*19fd0*/  MUFU.EX2 R58, R58 ;  /* 0x0000003a003a7308 */ /* 0x000e620000000800 */
[----:B------:R-:W-:Y:S01]  /*19fe0*/  FFMA.FTZ R64, R64, R3, -R7 ;  /* 0x0000000340407223 */ /* 0x000fe20000010807 */
[----:B------:R-:W-:-:S06]  /*19ff0*/  FADD.FTZ R33, R207, R8 ;  /* 0x00000008cf217221 */ /* 0x000fcc0000010000 */
[----:B------:R-:W5:Y:S01]  /*1a000*/  MUFU.EX2 R34, R34 ;  /* 0x0000002200227308 */ /* 0x000f620000000800 */
[----:B----4-:R-:W-:Y:S01]  /*1a010*/  FADD.FTZ R8, R28, R31 ;  /* 0x0000001f1c087221 */ /* 0x010fe20000010000 */
[----:B------:R-:W-:-:S06]  /*1a020*/  FFMA.FTZ R66, R66, R3, -R7 ;  /* 0x0000000342427223 */ /* 0x000fcc0000010807 */
[----:B------:R-:W4:Y:S01]  /*1a030*/  MUFU.EX2 R25, R60 ;  /* 0x0000003c00197308 */ /* 0x000f220000000800 */
[----:B------:R-:W-:-:S04]  /*1a040*/  IMAD.HI R14, R14, 0x66666667, RZ ;  /* 0x666666670e0e7827 */ /* 0x000fc800078e02ff */
[----:B--2---:R-:W-:-:S03]  /*1a050*/  FADD.FTZ R6, R20, R33 ;  /* 0x0000002114067221 */ /* 0x004fc60000010000 */
[----:B------:R-:W2:Y:S01]  /*1a060*/  MUFU.EX2 R203, R38 ;  /* 0x0000002600cb7308 */ /* 0x000ea20000000800 */
[----:B---3--:R-:W-:-:S07]  /*1a070*/  FADD.FTZ R31, R21, R8 ;  /* 0x00000008151f7221 */ /* 0x008fce0000010000 */
[----:B------:R-:W3:Y:S01]  /*1a080*/  MUFU.EX2 R62, R62 ;  /* 0x0000003e003e7308 */ /* 0x000ee20000000800 */
[----:B------:R-:W-:Y:S01]  /*1a090*/  SHF.R.U32.HI R35, RZ, 0x1f, R14 ;  /* 0x0000001fff237819 */ /* 0x000fe2000001160e */
[----:B------:R-:W-:Y:S01]  /*1a0a0*/  FFMA.FTZ R68, R68, R3, -R7 ;  /* 0x0000000344447223 */ /* 0x000fe20000010807 */
[----:B0-----:R-:W-:-:S05]  /*1a0b0*/  FADD.FTZ R33, R201, R6 ;  /* 0x00000006c9217221 */ /* 0x001fca0000010000 */
[----:B------:R-:W0:Y:S01]  /*1a0c0*/  MUFU.EX2 R30, R30 ;  /* 0x0000001e001e7308 */ /* 0x000e220000000800 */
[----:B-1----:R-:W-:Y:S01]  /*1a0d0*/  FADD.FTZ R8, R58, R31 ;  /* 0x0000001f3a087221 */ /* 0x002fe20000010000 */
[----:B------:R-:W-:-:S06]  /*1a0e0*/  FFMA.FTZ R70, R70, R3, -R7 ;  /* 0x0000000346467223 */ /* 0x000fcc0000010807 */
[----:B------:R-:W1:Y:S01]  /*1a0f0*/  MUFU.EX2 R27, R64 ;  /* 0x00000040001b7308 */ /* 0x000e620000000800 */
[-CC-:B------:R-:W-:Y:S01]  /*1a100*/  FFMA.FTZ R46, R46, R3.reuse, -R29.reuse ;  /* 0x000000032e2e7223 */ /* 0x180fe2000001081d */
[-CC-:B------:R-:W-:Y:S01]  /*1a110*/  FFMA.FTZ R48, R48, R3.reuse, -R29.reuse ;  /* 0x0000000330307223 */ /* 0x180fe2000001081d */
[-CC-:B------:R-:W-:Y:S01]  /*1a120*/  FFMA.FTZ R76, R76, R3.reuse, -R29.reuse ;  /* 0x000000034c4c7223 */ /* 0x180fe2000001081d */
[-CC-:B------:R-:W-:Y:S01]  /*1a130*/  FFMA.FTZ R78, R78, R3.reuse, -R29.reuse ;  /* 0x000000034e4e7223 */ /* 0x180fe2000001081d */
[----:B------:R-:W-:-:S03]  /*1a140*/  FFMA.FTZ R80, R80, R3, -R29 ;  /* 0x0000000350507223 */ /* 0x000fc6000001081d */
[----:B------:R-:W1:Y:S01]  /*1a150*/  MUFU.EX2 R66, R66 ;  /* 0x0000004200427308 */ /* 0x000e620000000800 */
[----:B------:R-:W-:Y:S01]  /*1a160*/  FFMA.FTZ R82, R82, R3, -R29 ;  /* 0x0000000352527223 */ /* 0x000fe2000001081d */
[----:B------:R-:W-:Y:S01]  /*1a170*/  LEA.HI.SX32 R6, R14, R35, 0x1b ;  /* 0x000000230e067211 */ /* 0x000fe200078fdaff */
[----:B-----5:R-:W-:Y:S01]  /*1a180*/  FADD.FTZ R14, R34, R33 ;  /* 0x00000021220e7221 */ /* 0x020fe20000010000 */
[----:B----4-:R-:W-:-:S04]  /*1a190*/  FADD.FTZ R31, R25, R8 ;  /* 0x00000008191f7221 */ /* 0x010fc80000010000 */
[----:B------:R-:W4:Y:S01]  /*1a1a0*/  MUFU.EX2 R29, R68 ;  /* 0x00000044001d7308 */ /* 0x000f220000000800 */
[-C--:B------:R-:W-:Y:S01]  /*1a1b0*/  FFMA.FTZ R72, R72, R3.reuse, -R7 ;  /* 0x0000000348487223 */ /* 0x080fe20000010807 */
[----:B--2---:R-:W-:Y:S01]  /*1a1c0*/  FADD.FTZ R33, R203, R14 ;  /* 0x0000000ecb217221 */ /* 0x004fe20000010000 */
[----:B---3--:R-:W-:Y:S01]  /*1a1d0*/  FADD.FTZ R8, R62, R31 ;  /* 0x0000001f3e087221 */ /* 0x008fe20000010000 */
[-CC-:B------:R-:W-:Y:S01]  /*1a1e0*/  FFMA.FTZ R42, R42, R3.reuse, -R7.reuse ;  /* 0x000000032a2a7223 */ /* 0x180fe20000010807 */
[----:B------:R-:W-:-:S03]  /*1a1f0*/  FFMA.FTZ R74, R74, R3, -R7 ;  /* 0x000000034a4a7223 */ /* 0x000fc60000010807 */
[----:B------:R-:W2:Y:S01]  /*1a200*/  MUFU.EX2 R70, R70 ;  /* 0x0000004600467308 */ /* 0x000ea20000000800 */
[----:B------:R-:W-:Y:S01]  /*1a210*/  F2FP.BF16.F32.PACK_AB R205, R205, R12 ;  /* 0x0000000ccdcd723e */ /* 0x000fe200000010ff */
[----:B0-----:R-:W-:Y:S01]  /*1a220*/  FADD.FTZ R12, R30, R33 ;  /* 0x000000211e0c7221 */ /* 0x001fe20000010000 */
[----:B-1----:R-:W-:-:S05]  /*1a230*/  FADD.FTZ R33, R27, R8 ;  /* 0x000000081b217221 */ /* 0x002fca0000010000 */
[----:B------:R-:W0:Y:S01]  /*1a240*/  MUFU.EX2 R197, R46 ;  /* 0x0000002e00c57308 */ /* 0x000e220000000800 */
[----:B------:R-:W-:-:S07]  /*1a250*/  FADD.FTZ R8, R66, R33 ;  /* 0x0000002142087221 */ /* 0x000fce0000010000 */
[----:B------:R-:W1:Y:S01]  /*1a260*/  MUFU.EX2 R7, R72 ;  /* 0x0000004800077308 */ /* 0x000e620000000800 */
[----:B------:R-:W-:Y:S01]  /*1a270*/  F2FP.BF16.F32.PACK_AB R210, R9, R36 ;  /* 0x0000002409d2723e */ /* 0x000fe200000010ff */
[----:B----4-:R-:W-:-:S06]  /*1a280*/  FADD.FTZ R9, R29, R8 ;  /* 0x000000081d097221 */ /* 0x010fcc0000010000 */
[----:B------:R-:W3:Y:S08]  /*1a290*/  MUFU.EX2 R48, R48 ;  /* 0x0000003000307308 */ /* 0x000ef00000000800 */
[----:B------:R-:W4:Y:S01]  /*1a2a0*/  MUFU.EX2 R42, R42 ;  /* 0x0000002a002a7308 */ /* 0x000f220000000800 */
[----:B--2---:R-:W-:-:S07]  /*1a2b0*/  FADD.FTZ R8, R70, R9 ;  /* 0x0000000946087221 */ /* 0x004fce0000010000 */
[----:B------:R-:W2:Y:S01]  /*1a2c0*/  MUFU.EX2 R199, R76 ;  /* 0x0000004c00c77308 */ /* 0x000ea20000000800 */
[----:B0-----:R-:W-:Y:S01]  /*1a2d0*/  FADD.FTZ R31, R197, R12 ;  /* 0x0000000cc51f7221 */ /* 0x001fe20000010000 */
[----:B-1----:R-:W-:-:S06]  /*1a2e0*/  FADD.FTZ R9, R7, R8 ;  /* 0x0000000807097221 */ /* 0x002fcc0000010000 */
[----:B------:R-:W0:Y:S01]  /*1a2f0*/  MUFU.EX2 R78, R78 ;  /* 0x0000004e004e7308 */ /* 0x000e220000000800 */
[----:B------:R-:W-:Y:S01]  /*1a300*/  F2FP.BF16.F32.PACK_AB R207, R207, R10 ;  /* 0x0000000acfcf723e */ /* 0x000fe200000010ff */
[----:B---3--:R-:W-:-:S06]  /*1a310*/  FADD.FTZ R10, R48, R31 ;  /* 0x0000001f300a7221 */ /* 0x008fcc0000010000 */
[----:B------:R-:W1:Y:S01]  /*1a320*/  MUFU.EX2 R193, R80 ;  /* 0x0000005000c17308 */ /* 0x000e620000000800 */
[----:B----4-:R-:W-:Y:S01]  /*1a330*/  FADD.FTZ R226, R42, R9 ;  /* 0x000000092ae27221 */ /* 0x010fe20000010000 */
[----:B------:R-:W-:Y:S01]  /*1a340*/  VIADD R9, R2, 0xfffffffe ;  /* 0xfffffffe02097836 */ /* 0x000fe20000000000 */
[----:B------:R-:W-:-:S05]  /*1a350*/  VIMNMX R26, RZ, R6, !PT ;  /* 0x00000006ff1a7248 */ /* 0x000fca0007fe0100 */
[----:B------:R-:W3:Y:S01]  /*1a360*/  MUFU.EX2 R82, R82 ;  /* 0x0000005200527308 */ /* 0x000ee20000000800 */
[----:B--2---:R-:W-:Y:S01]  /*1a370*/  FADD.FTZ R33, R199, R10 ;  /* 0x0000000ac7217221 */ /* 0x004fe20000010000 */
[----:B------:R-:W-:-:S06]  /*1a380*/  ISETP.GE.AND P2, PT, R9, R26, PT ;  /* 0x0000001a0900720c */ /* 0x000fcc0003f46270 */
[----:B------:R3:W2:Y:S01]  /*1a390*/  MUFU.EX2 R195, R0 ;  /* 0x0000000000c37308 */ /* 0x0006a20000000800 */
[----:B0-----:R-:W-:-:S07]  /*1a3a0*/  FADD.FTZ R10, R78, R33 ;  /* 0x000000214e0a7221 */ /* 0x001fce0000010000 */
[----:B------:R-:W0:Y:S01]  /*1a3b0*/  MUFU.EX2 R31, R74 ;  /* 0x0000004a001f7308 */ /* 0x000e220000000800 */
[----:B------:R-:W-:Y:S01]  /*1a3c0*/  F2FP.BF16.F32.PACK_AB R204, R11, R44 ;  /* 0x0000002c0bcc723e */ /* 0x000fe200000010ff */
[----:B-1----:R-:W-:Y:S01]  /*1a3d0*/  FADD.FTZ R11, R193, R10 ;  /* 0x0000000ac10b7221 */ /* 0x002fe20000010000 */
[----:B------:R-:W-:Y:S03]  /*1a3e0*/  BSSY B0, `(.L_x_2899) ;  /* 0x00005a7000007945 */ /* 0x000fe60003800000 */
[----:B---3--:R-:W-:Y:S01]  /*1a3f0*/  FADD.FTZ R0, R82, R11 ;  /* 0x0000000b52007221 */ /* 0x008fe20000010000 */
[----:B------:R-:W-:Y:S01]  /*1a400*/  F2FP.BF16.F32.PACK_AB R209, R24, R209 ;  /* 0x000000d118d1723e */ /* 0x000fe200000010ff */
[----:B------:R1:W-:Y:S01]  /*1a410*/  STL [R1+0x58], R26 ;  /* 0x0000581a01007387 */ /* 0x0003e20000100800 */
[----:B------:R-:W-:Y:S01]  /*1a420*/  F2FP.BF16.F32.PACK_AB R211, R84, R211 ;  /* 0x000000d354d3723e */ /* 0x000fe200000010ff */
[----:B--2---:R-:W-:Y:S01]  /*1a430*/  FADD.FTZ R225, R195, R0 ;  /* 0x00000000c3e17221 */ /* 0x004fe20000010000 */
[----:B------:R-:W-:Y:S01]  /*1a440*/  F2FP.BF16.F32.PACK_AB R203, R203, R34 ;  /* 0x00000022cbcb723e */ /* 0x000fe200000010ff */
[----:B------:R-:W-:Y:S01]  /*1a450*/  IMAD.MOV.U32 R2, RZ, RZ, 0x3f800000 ;  /* 0x3f800000ff027424 */ /* 0x000fe200078e00ff */
[----:B------:R-:W-:Y:S01]  /*1a460*/  F2FP.BF16.F32.PACK_AB R197, R197, R30 ;  /* 0x0000001ec5c5723e */ /* 0x000fe200000010ff */
[----:B------:R-:W-:Y:S01]  /*1a470*/  IMAD.MOV.U32 R0, RZ, RZ, 0x3f800000 ;  /* 0x3f800000ff007424 */ /* 0x000fe200078e00ff */
[----:B------:R-:W-:-:S02]  /*1a480*/  F2FP.BF16.F32.PACK_AB R199, R199, R48 ;  /* 0x00000030c7c7723e */ /* 0x000fc400000010ff */
[----:B------:R-:W-:Y:S02]  /*1a490*/  CS2R R150, SRZ ;  /* 0x0000000000967805 */ /* 0x000fe4000001ff00 */
[----:B------:R-:W-:Y:S01]  /*1a4a0*/  F2FP.BF16.F32.PACK_AB R208, R13, R32 ;  /* 0x000000200dd0723e */ /* 0x000fe200000010ff */
[----:B0-----:R-:W-:Y:S01]  /*1a4b0*/  FADD.FTZ R226, R31, R226 ;  /* 0x000000e21fe27221 */ /* 0x001fe20000010000 */
[----:B------:R-:W-:Y:S02]  /*1a4c0*/  F2FP.BF16.F32.PACK_AB R206, R15, R52 ;  /* 0x000000340fce723e */ /* 0x000fe400000010ff */
[----:B------:R-:W-:Y:S02]  /*1a4d0*/  CS2R R148, SRZ ;  /* 0x0000000000947805 */ /* 0x000fe4000001ff00 */
[----:B------:R-:W-:Y:S02]  /*1a4e0*/  F2FP.BF16.F32.PACK_AB R200, R21, R28 ;  /* 0x0000001c15c8723e */ /* 0x000fe400000010ff */
[----:B------:R-:W-:-:S02]  /*1a4f0*/  CS2R R146, SRZ ;  /* 0x0000000000927805 */ /* 0x000fc4000001ff00 */
[----:B------:R-:W-:Y:S02]  /*1a500*/  F2FP.BF16.F32.PACK_AB R202, R25, R58 ;  /* 0x0000003a19ca723e */ /* 0x000fe400000010ff */
[----:B------:R-:W-:Y:S02]  /*1a510*/  CS2R R144, SRZ ;  /* 0x0000000000907805 */ /* 0x000fe4000001ff00 */
        /* <DEDUP_REMOVED lines=65> */
[----:B-1----:R-:W-:Y:S02]  /*1a930*/  CS2R R26, SRZ ;  /* 0x00000000001a7805 */ /* 0x002fe4000001ff00 */
[----:B------:R-:W-:Y:S01]  /*1a940*/  CS2R R24, SRZ ;  /* 0x0000000000187805 */ /* 0x000fe2000001ff00 */
[----:B------:R-:W-:Y:S06]  /*1a950*/  @!P2 BRA `(.L_x_2900) ;  /* 0x00000054003ca947 */ /* 0x000fec0003800000 */
[----:B------:R-:W-:Y:S01]  /*1a960*/  BSSY B1, `(.L_x_2901) ;  /* 0x000054d000017945 */ /* 0x000fe20003800000 */
[----:B------:R-:W-:Y:S02]  /*1a970*/  IMAD.MOV.U32 R13, RZ, RZ, R4 ;  /* 0x000000ffff0d7224 */ /* 0x000fe400078e0004 */
[----:B------:R-:W-:Y:S02]  /*1a980*/  IMAD.MOV.U32 R12, RZ, RZ, R5 ;  /* 0x000000ffff0c7224 */ /* 0x000fe400078e0005 */
[----:B------:R-:W-:Y:S02]  /*1a990*/  IMAD.MOV.U32 R8, RZ, RZ, R9 ;  /* 0x000000ffff087224 */ /* 0x000fe400078e0009 */
[----:B------:R-:W-:Y:S02]  /*1a9a0*/  IMAD.MOV.U32 R7, RZ, RZ, R224 ;  /* 0x000000ffff077224 */ /* 0x000fe400078e00e0 */
[----:B------:R-:W-:Y:S02]  /*1a9b0*/  IMAD.MOV.U32 R6, RZ, RZ, R219 ;  /* 0x000000ffff067224 */ /* 0x000fe400078e00db */
[----:B------:R-:W-:-:S02]  /*1a9c0*/  IMAD.MOV.U32 R2, RZ, RZ, 0x3f800000 ;  /* 0x3f800000ff027424 */ /* 0x000fc400078e00ff */
[----:B------:R-:W-:-:S07]  /*1a9d0*/  IMAD.MOV.U32 R151, RZ, RZ, RZ ;  /* 0x000000ffff977224 */ /* 0x000fce00078e00ff */
.L_x_2914:
[----:B------:R-:W-:-:S04]  /*1a9e0*/  ISETP.NE.AND P2, PT, R6, 0x1, PT ;  /* 0x000000010600780c */ /* 0x000fc80003f45270 */
[----:B------:R-:W-:-:S04]  /*1a9f0*/  SEL R224, RZ, 0x1, P2 ;  /* 0x00000001ffe07807 */ /* 0x000fc80001000000 */
[----:B------:R-:W-:Y:S01]  /*1aa00*/  LOP3.LUT R224, R7, R224, RZ, 0x3c, !PT ;  /* 0x000000e007e07212 */ /* 0x000fe200078e3cff */
[----:B------:R-:W-:Y:S06]  /*1aa10*/  @!P0 BRA `(.L_x_2902) ;  /* 0x0000000000048947 */ /* 0x000fec0003800000 */
[----:B------:R-:W-:Y:S01]  /*1aa20*/  BPT.TRAP 0x1 ;  /* 0x000000040000795c */ /* 0x000fe20000300000 */
.L_x_2902:
        /* <DEDUP_REMOVED lines=8> */
.L_x_2903:
        /* <DEDUP_REMOVED lines=8> */
.L_x_2905:
[----:B------:R-:W-:Y:S05]  /*1ab30*/  BSYNC B2 ;  /* 0x0000000000027941 */ /* 0x000fea0003800000 */
.L_x_2904:
[----:B------:R-:W2:Y:S01]  /*1ab40*/  LDL.64 R152, [R1+0x48] ;  /* 0x0000480001987983 */ /* 0x000ea20000100a00 */
[----:B01----:R-:W-:-:S03]  /*1ab50*/  IMAD.MOV.U32 R4, RZ, RZ, R3 ;  /* 0x000000ffff047224 */ /* 0x003fc600078e0003 */
[----:B------:R-:W3:Y:S01]  /*1ab60*/  LDL.64 R20, [R1+0x40] ;  /* 0x0000400001147983 */ /* 0x000ee20000100a00 */
[----:B------:R-:W-:Y:S01]  /*1ab70*/  IMAD.MOV.U32 R5, RZ, RZ, 0x40000040 ;  /* 0x40000040ff057424 */ /* 0x000fe200078e00ff */
[----:B------:R-:W-:-:S04]  /*1ab80*/  R2UR UR10, R4 ;  /* 0x00000000040a72ca */ /* 0x000fc800000e0000 */
[C---:B------:R-:W-:Y:S01]  /*1ab90*/  R2UR UR11, R5.reuse ;  /* 0x00000000050b72ca */ /* 0x040fe200000e0000 */
[----:B------:R-:W-:Y:S01]  /*1aba0*/  WARPGROUP.ARRIVE ;  /* 0x00000000000079c5 */ /* 0x000fe20000000000 */
[----:B------:R-:W-:Y:S01]  /*1abb0*/  IMAD.MOV.U32 R4, RZ, RZ, R11 ;  /* 0x000000ffff047224 */ /* 0x000fe200078e000b */
[----:B------:R-:W-:-:S04]  /*1abc0*/  R2UR UR19, R5 ;  /* 0x00000000051372ca */ /* 0x000fc800000e0000 */
[----:B------:R-:W-:Y:S01]  /*1abd0*/  R2UR UR18, R4 ;  /* 0x00000000041272ca */ /* 0x000fe200000e0000 */
[----:B------:R-:W-:Y:S01]  /*1abe0*/  IMAD.MOV.U32 R15, RZ, RZ, 0x40000040 ;  /* 0x40000040ff0f7424 */ /* 0x000fe200078e00ff */
[----:B------:R-:W-:-:S04]  /*1abf0*/  R2UR UR14, R14 ;  /* 0x000000000e0e72ca */ /* 0x000fc800000e0000 */
[----:B------:R-:W-:Y:S01]  /*1ac00*/  R2UR UR15, R15 ;  /* 0x000000000f0f72ca */ /* 0x000fe200000e0000 */
[----:B------:R-:W-:Y:S01]  /*1ac10*/  VIADD R10, R3, 0x180 ;  /* 0x00000180030a7836 */ /* 0x000fe20000000000 */
[----:B--2---:R-:W-:Y:S02]  /*1ac20*/  R2UR UR20, R152 ;  /* 0x00000000981472ca */ /* 0x004fe400000e0000 */
[----:B------:R-:W-:Y:S01]  /*1ac30*/  R2UR UR21, R153 ;  /* 0x00000000991572ca */ /* 0x000fe200000e0000 */
[----:B------:R-:W-:Y:S01]  /*1ac40*/  IMAD.MOV.U32 R11, RZ, RZ, 0x40000040 ;  /* 0x40000040ff0b7424 */ /* 0x000fe200078e00ff */
[----:B------:R-:W2:Y:S01]  /*1ac50*/  LDL.64 R152, [R1+0x38] ;  /* 0x0000380001987983 */ /* 0x000ea20000100a00 */
[----:B------:R-:W-:Y:S01]  /*1ac60*/  VIADD R4, R3, 0x200 ;  /* 0x0000020003047836 */ /* 0x000fe20000000000 */
[----:B------:R-:W-:Y:S02]  /*1ac70*/  R2UR UR27, R5 ;  /* 0x00000000051b72ca */ /* 0x000fe400000e0000 */
[----:B---3--:R-:W-:Y:S01]  /*1ac80*/  R2UR UR32, R20 ;  /* 0x00000000142072ca */ /* 0x008fe200000e0000 */
[----:B------:R-:W3:Y:S01]  /*1ac90*/  LDL.64 R14, [R1+0x28] ;  /* 0x00002800010e7983 */ /* 0x000ee20000100a00 */
[----:B------:R-:W-:-:S03]  /*1aca0*/  R2UR UR33, R21 ;  /* 0x00000000152172ca */ /* 0x000fc600000e0000 */
[----:B------:R-:W-:Y:S02]  /*1acb0*/  UMOV UR8, UR20 ;  /* 0x0000001400087c82 */ /* 0x000fe40008000000 */
[----:B------:R-:W-:Y:S01]  /*1acc0*/  UMOV UR9, UR21 ;  /* 0x0000001500097c82 */ /* 0x000fe20008000000 */
[----:B------:R-:W-:Y:S01]  /*1acd0*/  UMOV UR16, UR20 ;  /* 0x0000001400107c82 */ /* 0x000fe20008000000 */
[----:B------:R-:W-:Y:S01]  /*1ace0*/  HGMMA.64x16x16.F32.BF16 R184, gdesc[UR8], RZ, !UPT, gsb0 ;  /* 0x0020000008b879f0 */ /* 0x000fe2000c0018ff */
[----:B------:R-:W-:Y:S01]  /*1acf0*/  UMOV UR17, UR21 ;  /* 0x0000001500117c82 */ /* 0x000fe20008000000 */
[----:B------:R-:W-:Y:S01]  /*1ad00*/  UMOV UR12, UR20 ;  /* 0x00000014000c7c82 */ /* 0x000fe20008000000 */
[----:B------:R-:W-:Y:S01]  /*1ad10*/  UMOV UR13, UR21 ;  /* 0x00000015000d7c82 */ /* 0x000fe20008000000 */
[----:B------:R-:W-:Y:S02]  /*1ad20*/  R2UR UR6, R10 ;  /* 0x000000000a0672ca */ /* 0x000fe400000e0000 */
[----:B------:R-:W-:Y:S01]  /*1ad30*/  R2UR UR7, R11 ;  /* 0x000000000b0772ca */ /* 0x000fe200000e0000 */
[----:B------:R-:W-:Y:S01]  /*1ad40*/  UMOV UR4, UR20 ;  /* 0x0000001400047c82 */ /* 0x000fe20008000000 */
[----:B------:R-:W-:Y:S01]  /*1ad50*/  UMOV UR5, UR21 ;  /* 0x0000001500057c82 */ /* 0x000fe20008000000 */
[----:B------:R-:W-:Y:S01]  /*1ad60*/  R2UR UR26, R4 ;  /* 0x00000000041a72ca */ /* 0x000fe200000e0000 */
[----:B------:R-:W-:Y:S01]  /*1ad70*/  UMOV UR24, UR20 ;  /* 0x0000001400187c82 */ /* 0x000fe20008000000 */
[----:B------:R-:W-:Y:S01]  /*1ad80*/  UMOV UR25, UR21 ;  /* 0x0000001500197c82 */ /* 0x000fe20008000000 */
[----:B------:R-:W-:Y:S01]  /*1ad90*/  IMAD.MOV.U32 R5, RZ, RZ, 0x40000040 ;  /* 0x40000040ff057424 */ /* 0x000fe200078e00ff */
[----:B------:R-:W4:Y:S01]  /*1ada0*/  LDL.64 R20, [R1+0x30] ;  /* 0x0000300001147983 */ /* 0x000f220000100a00 */
[----:B------:R-:W-:-:S02]  /*1adb0*/  WARPGROUP.DEPBAR.LE gsb0, 0x0 ;  /* 0x00008000000079c5 */ /* 0x000fc40000010000 */
[----:B------:R-:W-:-:S06]  /*1adc0*/  WARPGROUP.ARRIVE ;  /* 0x00000000000079c5 */ /* 0x000fcc0000000000 */
[----:B------:R-:W-:Y:S03]  /*1add0*/  HGMMA.64x16x16.F32.BF16 R176, gdesc[UR16], RZ, !UPT, gsb0 ;  /* 0x0020000010b079f0 */ /* 0x000fe6000c0018ff */
[----:B------:R-:W-:Y:S02]  /*1ade0*/  WARPGROUP.DEPBAR.LE gsb0, 0x0 ;  /* 0x00008000000079c5 */ /* 0x000fe40000010000 */
[----:B------:R-:W-:-:S06]  /*1adf0*/  WARPGROUP.ARRIVE ;  /* 0x00000000000079c5 */ /* 0x000fcc0000000000 */
[----:B------:R-:W-:Y:S03]  /*1ae00*/  HGMMA.64x16x16.F32.BF16 R168, gdesc[UR12], RZ, !UPT, gsb0 ;  /* 0x002000000ca879f0 */ /* 0x000fe6000c0018ff */
[----:B------:R-:W-:Y:S02]  /*1ae10*/  WARPGROUP.DEPBAR.LE gsb0, 0x0 ;  /* 0x00008000000079c5 */ /* 0x000fe40000010000 */
[----:B------:R-:W-:-:S06]  /*1ae20*/  WARPGROUP.ARRIVE ;  /* 0x00000000000079c5 */ /* 0x000fcc0000000000 */
[----:B------:R-:W-:Y:S01]  /*1ae30*/  HGMMA.64x16x16.F32.BF16 R160, gdesc[UR4], RZ, !UPT, gsb0 ;  /* 0x0020000004a079f0 */ /* 0x000fe2000c0018ff */
[----:B------:R-:W-:Y:S02]  /*1ae40*/  VIADD R10, R3, 0x2 ;  /* 0x00000002030a7836 */ /* 0x000fe40000000000 */
[----:B------:R-:W-:Y:S01]  /*1ae50*/  IMAD.MOV.U32 R11, RZ, RZ, 0x40000040 ;  /* 0x40000040ff0b7424 */ /* 0x000fe200078e00ff */
[----:B------:R-:W-:Y:S02]  /*1ae60*/  WARPGROUP.DEPBAR.LE gsb0, 0x0 ;  /* 0x00008000000079c5 */ /* 0x000fe40000010000 */
[----:B------:R-:W-:Y:S02]  /*1ae70*/  R2UR UR10, R10 ;  /* 0x000000000a0a72ca */ /* 0x000fe400000e0000 */
[----:B--2---:R-:W-:Y:S02]  /*1ae80*/  R2UR UR28, R152 ;  /* 0x00000000981c72ca */ /* 0x004fe400000e0000 */
[----:B------:R-:W-:-:S02]  /*1ae90*/  R2UR UR29, R153 ;  /* 0x00000000991d72ca */ /* 0x000fc400000e0000 */
[----:B------:R-:W-:-:S06]  /*1aea0*/  WARPGROUP.ARRIVE ;  /* 0x00000000000079c5 */ /* 0x000fcc0000000000 */
[----:B------:R-:W-:Y:S01]  /*1aeb0*/  HGMMA.64x16x16.F32.BF16 R152, gdesc[UR24], RZ, !UPT, gsb0 ;  /* 0x00200000189879f0 */ /* 0x000fe2000c0018ff */
[----:B------:R-:W-:Y:S01]  /*1aec0*/  R2UR UR11, R11 ;  /* 0x000000000b0b72ca */ /* 0x000fe200000e0000 */
[----:B------:R-:W-:Y:S01]  /*1aed0*/  UMOV UR8, UR32 ;  /* 0x0000002000087c82 */ /* 0x000fe20008000000 */
[----:B------:R-:W-:Y:S01]  /*1aee0*/  UMOV UR9, UR33 ;  /* 0x0000002100097c82 */ /* 0x000fe20008000000 */
[----:B------:R-:W-:Y:S01]  /*1aef0*/  VIADD R4, R3, 0x82 ;  /* 0x0000008203047836 */ /* 0x000fe20000000000 */
[----:B------:R-:W-:Y:S02]  /*1af00*/  WARPGROUP.DEPBAR.LE gsb0, 0x0 ;  /* 0x00008000000079c5 */ /* 0x000fe40000010000 */
[----:B------:R-:W-:-:S07]  /*1af10*/  WARPGROUP.ARRIVE ;  /* 0x00000000000079c5 */ /* 0x000fce0000000000 */
[----:B------:R-:W-:Y:S01]  /*1af20*/  HGMMA.64x16x16.F32.BF16 R184, gdesc[UR8], R184, gsb0 ;  /* 0x0020000008b879f0 */ /* 0x000fe200080018b8 */
        /* <DEDUP_REMOVED lines=13> */
[----:B------:R-:W-:Y:S02]  /*1b000*/  VIADD R4, R3, 0x182 ;  /* 0x0000018203047836 */ /* 0x000fe40000000000 */
[----:B------:R-:W-:Y:S01]  /*1b010*/  IMAD.MOV.U32 R5, RZ, RZ, 0x40000040 ;  /* 0x40000040ff057424 */ /* 0x000fe200078e00ff */
[----:B------:R-:W-:Y:S01]  /*1b020*/  UMOV UR12, UR32 ;  /* 0x00000020000c7c82 */ /* 0x000fe20008000000 */
[----:B------:R-:W-:Y:S01]  /*1b030*/  UMOV UR13, UR33 ;  /* 0x00000021000d7c82 */ /* 0x000fe20008000000 */
        /* <DEDUP_REMOVED lines=11> */
[----:B------:R-:W-:Y:S01]  /*1b0f0*/  VIADD R4, R3, 0x202 ;  /* 0x0000020203047836 */ /* 0x000fe20000000000 */
[----:B------:R-:W-:Y:S01]  /*1b100*/  UMOV UR16, UR28 ;  /* 0x0000001c00107c82 */ /* 0x000fe20008000000 */
[----:B------:R-:W-:Y:S01]  /*1b110*/  UMOV UR17, UR29 ;  /* 0x0000001d00117c82 */ /* 0x000fe20008000000 */
[----:B----4-:R-:W-:Y:S01]  /*1b120*/  R2UR UR46, R20 ;  /* 0x00000000142e72ca */ /* 0x010fe200000e0000 */
[----:B------:R-:W2:Y:S01]  /*1b130*/  LDL.64 R10, [R1+0x20] ;  /* 0x00002000010a7983 */ /* 0x000ea20000100a00 */
[----:B------:R-:W-:-:S02]  /*1b140*/  WARPGROUP.DEPBAR.LE gsb0, 0x0 ;  /* 0x00008000000079c5 */ /* 0x000fc40000010000 */
[----:B------:R-:W-:-:S06]  /*1b150*/  WARPGROUP.ARRIVE ;  /* 0x00000000000079c5 */ /* 0x000fcc0000000000 */
        /* <DEDUP_REMOVED lines=45> */
[----:B------:R-:W-:Y:S01]  /*1b430*/  IMAD.MOV.U32 R5, RZ, RZ, 0x40000040 ;  /* 0x40000040ff057424 */ /* 0x000fe200078e00ff */
[----:B------:R-:W-:Y:S02]  /*1b440*/  R2UR UR47, R21 ;  /* 0x00000000152f72ca */ /* 0x000fe400000e0000 */
[----:B------:R-:W-:Y:S02]  /*1b450*/  R2UR UR30, R4 ;  /* 0x00000000041e72ca */ /* 0x000fe400000e0000 */
[----:B------:R-:W-:Y:S01]  /*1b460*/  R2UR UR31, R5 ;  /* 0x00000000051f72ca */ /* 0x000fe200000e0000 */
[----:B------:R-:W-:-:S08]  /*1b470*/  UMOV UR28, UR46 ;  /* 0x0000002e001c7c82 */ /* 0x000fd00008000000 */
[----:B------:R-:W-:Y:S01]  /*1b480*/  UMOV UR29, UR47 ;  /* 0x0000002f001d7c82 */ /* 0x000fe20008000000 */
[----:B------:R-:W-:Y:S02]  /*1b490*/  VIADD R4, R3, 0x86 ;  /* 0x0000008603047836 */ /* 0x000fe40000000000 */
        /* <DEDUP_REMOVED lines=16> */
[----:B------:R-:W-:Y:S02]  /*1b5a0*/  R2UR UR12, R4 ;  /* 0x00000000040c72ca */ /* 0x000fe400000e0000 */
[----:B------:R-:W-:-:S11]  /*1b5b0*/  R2UR UR13, R5 ;  /* 0x00000000050d72ca */ /* 0x000fd600000e0000 */
[----:B------:R-:W-:Y:S01]  /*1b5c0*/  UMOV UR30, UR12 ;  /* 0x0000000c001e7c82 */ /* 0x000fe20008000000 */
[----:B------:R-:W-:Y:S01]  /*1b5d0*/  UMOV UR12, UR46 ;  /* 0x0000002e000c7c82 */ /* 0x000fe20008000000 */
[----:B------:R-:W-:Y:S01]  /*1b5e0*/  UMOV UR31, UR13 ;  /* 0x0000000d001f7c82 */ /* 0x000fe20008000000 */
[----:B------:R-:W-:Y:S01]  /*1b5f0*/  UMOV UR13, UR47 ;  /* 0x0000002f000d7c82 */ /* 0x000fe20008000000 */
        /* <DEDUP_REMOVED lines=15> */
[----:B------:R-:W-:Y:S01]  /*1b6f0*/  VIADD R4, R3, 0x280 ;  /* 0x0000028003047836 */ /* 0x000fe20000000000 */
[----:B------:R-:W-:Y:S02]  /*1b700*/  WARPGROUP.DEPBAR.LE gsb0, 0x0 ;  /* 0x00008000000079c5 */ /* 0x000fe40000010000 */
[----:B------:R-:W-:-:S06]  /*1b710*/  WARPGROUP.ARRIVE ;  /* 0x00000000000079c5 */ /* 0x000fcc0000000000 */
[----:B------:R-:W-:Y:S01]  /*1b720*/  HGMMA.64x16x16.F32.BF16 R152, gdesc[UR28], R152, gsb0 ;  /* 0x002000001c9879f0 */ /* 0x000fe20008001898 */
        /* <DEDUP_REMOVED lines=42> */
[----:B------:R-:W-:Y:S02]  /*1b9d0*/  VIADD R4, R3, 0x282 ;  /* 0x0000028203047836 */ /* 0x000fe40000000000 */
[----:B------:R-:W-:-:S03]  /*1b9e0*/  IMAD.MOV.U32 R5, RZ, RZ, 0x40000040 ;  /* 0x40000040ff057424 */ /* 0x000fc600078e00ff */
[----:B------:R-:W-:Y:S01]  /*1b9f0*/  R2UR UR6, R4 ;  /* 0x00000000040672ca */ /* 0x000fe200000e0000 */
[----:B------:R-:W-:Y:S01]  /*1ba00*/  VIADD R4, R3, 0x302 ;  /* 0x0000030203047836 */ /* 0x000fe20000000000 */
[----:B------:R-:W-:Y:S01]  /*1ba10*/  R2UR UR7, R5 ;  /* 0x00000000050772ca */ /* 0x000fe200000e0000 */
[----:B------:R-:W-:-:S03]  /*1ba20*/  IMAD.MOV.U32 R5, RZ, RZ, 0x40000040 ;  /* 0x40000040ff057424 */ /* 0x000fc600078e00ff */
[----:B------:R-:W-:Y:S01]  /*1ba30*/  R2UR UR14, R4 ;  /* 0x00000000040e72ca */ /* 0x000fe200000e0000 */
[----:B------:R-:W-:Y:S02]  /*1ba40*/  WARPGROUP.DEPBAR.LE gsb0, 0x0 ;  /* 0x00008000000079c5 */ /* 0x000fe40000010000 */
[----:B------:R-:W-:-:S06]  /*1ba50*/  WARPGROUP.ARRIVE ;  /* 0x00000000000079c5 */ /* 0x000fcc0000000000 */
[----:B------:R-:W-:Y:S01]  /*1ba60*/  HGMMA.64x16x16.F32.BF16 R152, gdesc[UR24], R152, gsb0 ;  /* 0x00200000189879f0 */ /* 0x000fe20008001898 */
        /* <DEDUP_REMOVED lines=11> */
[----:B--2---:R-:W-:Y:S02]  /*1bb20*/  R2UR UR28, R10 ;  /* 0x000000000a1c72ca */ /* 0x004fe400000e0000 */
[----:B------:R-:W-:Y:S02]  /*1bb30*/  R2UR UR4, R4 ;  /* 0x00000000040472ca */ /* 0x000fe400000e0000 */
[----:B------:R-:W-:Y:S02]  /*1bb40*/  R2UR UR5, R5 ;  /* 0x00000000050572ca */ /* 0x000fe400000e0000 */
[----:B------:R-:W-:-:S02]  /*1bb50*/  R2UR UR29, R11 ;  /* 0x000000000b1d72ca */ /* 0x000fc400000e0000 */
[----:B------:R-:W2:Y:S07]  /*1bb60*/  LDL.64 R10, [R1+0x10] ;  /* 0x00001000010a7983 */ /* 0x000eae0000100a00 */
[----:B------:R-:W-:Y:S01]  /*1bb70*/  UMOV UR26, UR4 ;  /* 0x00000004001a7c82 */ /* 0x000fe20008000000 */
[----:B------:R-:W-:Y:S01]  /*1bb80*/  UMOV UR4, UR28 ;  /* 0x0000001c00047c82 */ /* 0x000fe20008000000 */
[----:B------:R-:W-:Y:S02]  /*1bb90*/  UMOV UR27, UR5 ;  /* 0x00000005001b7c82 */ /* 0x000fe40008000000 */
[----:B------:R-:W-:Y:S01]  /*1bba0*/  UMOV UR5, UR29 ;  /* 0x0000001d00057c82 */ /* 0x000fe20008000000 */
[----:B------:R-:W-:-:S02]  /*1bbb0*/  WARPGROUP.DEPBAR.LE gsb0, 0x0 ;  /* 0x00008000000079c5 */ /* 0x000fc40000010000 */
        /* <DEDUP_REMOVED lines=75> */
[----:B------:R-:W2:Y:S01]  /*1c070*/  LDL.64 R10, [R1] ;  /* 0x00000000010a7983 */ /* 0x000ea20000100a00 */
        /* <DEDUP_REMOVED lines=535> */
.L_x_2907:
[----:B------:R-:W-:Y:S01]  /*1e1f0*/  SHF.L.U32 R0, R7, 0x1f, RZ ;  /* 0x0000001f07007819 */ /* 0x000fe200000006ff */
[----:B------:R-:W-:-:S04]  /*1e200*/  IMAD R7, R6, 0x8, R22 ;  /* 0x0000000806077824 */ /* 0x000fc800078e0216 */
[----:B------:R0:W1:Y:S01]  /*1e210*/  SYNCS.PHASECHK.TRANS64.TRYWAIT P2, [R7+URZ+0x38850], R0 ;  /* 0x03885000070075a7 */ /* 0x000062000804017f */
[----:B------:R-:W-:Y:S05]  /*1e220*/  @!P0 BRA `(.L_x_2908) ;  /* 0x0000000000048947 */ /* 0x000fea0003800000 */
[----:B------:R-:W-:Y:S01]  /*1e230*/  BPT.TRAP 0x1 ;  /* 0x000000040000795c */ /* 0x000fe20000300000 */
.L_x_2908:
[----:B------:R-:W-:Y:S04]  /*1e240*/  BSSY B2, `(.L_x_2909) ;  /* 0x0000004000027945 */ /* 0x000fe80003800000 */
[----:B-1----:R-:W-:Y:S05]  /*1e250*/  @P2 BRA `(.L_x_2910) ;  /* 0x0000000000082947 */ /* 0x002fea0003800000 */
[----:B------:R-:W1:Y:S02]  /*1e260*/  SYNCS.PHASECHK.TRANS64.TRYWAIT P2, [R7+URZ+0x38850], R0 ;  /* 0x03885000070075a7 */ /* 0x000e64000804017f */
[----:B-1----:R-:W-:Y:S05]  /*1e270*/  @!P2 BRA `(.L_x_2911) ;  /* 0x0000013c00fca947 */ /* 0x002fea0003800000 */
.L_x_2910:
[----:B------:R-:W-:Y:S05]  /*1e280*/  BSYNC B2 ;  /* 0x0000000000027941 */ /* 0x000fea0003800000 */
.L_x_2909:
        /* <DEDUP_REMOVED lines=45> */
.L_x_2912:
[----:B------:R-:W2:Y:S01]  /*1e560*/  LDL R4, [R1+0x68] ;  /* 0x0000680001047983 */ /* 0x000ea20000100800 */
[----:B------:R-:W0:Y:S03]  /*1e570*/  @P1 LDC R2, c[0x0][0x44c] ;  /* 0x00011300ff021b82 */ /* 0x000e260000000800 */
[----:B------:R-:W2:Y:S04]  /*1e580*/  LDL R3, [R1+0x78] ;  /* 0x0000780001037983 */ /* 0x000ea80000100800 */
[----:B------:R-:W3:Y:S01]  /*1e590*/  LDL R196, [R1+0x74] ;  /* 0x0000740001c47983 */ /* 0x000ee20000100800 */
[----:B------:R-:W1:Y:S03]  /*1e5a0*/  @P1 LDC R0, c[0x0][0x450] ;  /* 0x00011400ff001b82 */ /* 0x000e660000000800 */
[----:B------:R-:W4:Y:S04]  /*1e5b0*/  LDL R195, [R1+0x70] ;  /* 0x0000700001c37983 */ /* 0x000f280000100800 */
[----:B------:R-:W4:Y:S01]  /*1e5c0*/  LDL R194, [R1+0x6c] ;  /* 0x00006c0001c27983 */ /* 0x000f220000100800 */
[----:B------:R-:W-:Y:S01]  /*1e5d0*/  FMUL.FTZ R11, R169, UR39 ;  /* 0x00000027a90b7c20 */ /* 0x000fe20008410000 */
[----:B------:R-:W-:Y:S01]  /*1e5e0*/  FMUL.FTZ R169, R173, UR39 ;  /* 0x00000027ada97c20 */ /* 0x000fe20008410000 */
[----:B------:R-:W-:Y:S01]  /*1e5f0*/  FMUL.FTZ R10, R172, UR39 ;  /* 0x00000027ac0a7c20 */ /* 0x000fe20008410000 */
[----:B------:R-:W-:Y:S01]  /*1e600*/  FMUL.FTZ R172, R160, UR39 ;  /* 0x00000027a0ac7c20 */ /* 0x000fe20008410000 */
[----:B------:R-:W-:-:S02]  /*1e610*/  IMAD.MOV.U32 R160, RZ, RZ, -0x50 ;  /* 0xffffffb0ffa07424 */ /* 0x000fc400078e00ff */
[----:B------:R-:W-:Y:S02]  /*1e620*/  FMUL.FTZ R6, R189, UR39 ;  /* 0x00000027bd067c20 */ /* 0x000fe40008410000 */
[----:B------:R-:W-:Y:S02]  /*1e630*/  IMAD R160, R8, R160, 0x1 ;  /* 0x0000000108a07424 */ /* 0x000fe400078e02a0 */
[----:B------:R-:W-:Y:S01]  /*1e640*/  FMUL.FTZ R176, R176, UR39 ;  /* 0x00000027b0b07c20 */ /* 0x000fe20008410000 */
[----:B------:R-:W-:Y:S01]  /*1e650*/  FMUL.FTZ R14, R168, UR39 ;  /* 0x00000027a80e7c20 */ /* 0x000fe20008410000 */
[----:B------:R-:W5:Y:S01]  /*1e660*/  MUFU.TANH R6, R6 ;  /* 0x0000000600067308 */ /* 0x000f620000002400 */
[----:B------:R-:W-:Y:S01]  /*1e670*/  FMUL.FTZ R161, R161, UR39 ;  /* 0x00000027a1a17c20 */ /* 0x000fe20008410000 */
[----:B------:R-:W-:-:S06]  /*1e680*/  FMUL.FTZ R164, R164, UR39 ;  /* 0x00000027a4a47c20 */ /* 0x000fcc0008410000 */
[----:B------:R-:W5:Y:S08]  /*1e690*/  MUFU.TANH R176, R176 ;  /* 0x000000b000b07308 */ /* 0x000f700000002400 */
[----:B------:R-:W5:Y:S01]  /*1e6a0*/  MUFU.TANH R14, R14 ;  /* 0x0000000e000e7308 */ /* 0x000f620000002400 */
[----:B------:R-:W-:-:S07]  /*1e6b0*/  FMUL.FTZ R21, R177, UR39 ;  /* 0x00000027b1157c20 */ /* 0x000fce0008410000 */
[----:B------:R-:W-:Y:S08]  /*1e6c0*/  MUFU.TANH R11, R11 ;  /* 0x0000000b000b7308 */ /* 0x000ff00000002400 */
[----:B------:R-:W-:Y:S01]  /*1e6d0*/  MUFU.TANH R161, R161 ;  /* 0x000000a100a17308 */ /* 0x000fe20000002400 */
[----:B------:R-:W-:-:S07]  /*1e6e0*/  FMUL.FTZ R20, R180, UR39 ;  /* 0x00000027b4147c20 */ /* 0x000fce0008410000 */
[----:B------:R-:W-:Y:S01]  /*1e6f0*/  MUFU.TANH R164, R164 ;  /* 0x000000a400a47308 */ /* 0x000fe20000002400 */
[----:B------:R-:W-:-:S07]  /*1e700*/  FMUL.FTZ R15, R181, UR39 ;  /* 0x00000027b50f7c20 */ /* 0x000fce0008410000 */
[----:B------:R-:W-:Y:S08]  /*1e710*/  MUFU.TANH R20, R20 ;  /* 0x0000001400147308 */ /* 0x000ff00000002400 */
[----:B------:R-:W-:Y:S08]  /*1e720*/  MUFU.TANH R21, R21 ;  /* 0x0000001500157308 */ /* 0x000ff00000002400 */
[----:B------:R-:W-:Y:S08]  /*1e730*/  MUFU.TANH R169, R169 ;  /* 0x000000a900a97308 */ /* 0x000ff00000002400 */
[----:B------:R-:W-:Y:S08]  /*1e740*/  MUFU.TANH R15, R15 ;  /* 0x0000000f000f7308 */ /* 0x000ff00000002400 */
[----:B------:R-:W-:Y:S01]  /*1e750*/  MUFU.TANH R10, R10 ;  /* 0x0000000a000a7308 */ /* 0x000fe20000002400 */
[----:B------:R-:W-:-:S07]  /*1e760*/  FMUL.FTZ R165, R165, UR39 ;  /* 0x00000027a5a57c20 */ /* 0x000fce0008410000 */
[----:B------:R-:W-:Y:S01]  /*1e770*/  MUFU.TANH R172, R172 ;  /* 0x000000ac00ac7308 */ /* 0x000fe20000002400 */
[----:B------:R-:W-:Y:S01]  /*1e780*/  FMUL.FTZ R5, R191, UR39 ;  /* 0x00000027bf057c20 */ /* 0x000fe20008410000 */
        /* <DEDUP_REMOVED lines=8> */
[----:B------:R-:W-:Y:S01]  /*1e810*/  FMUL.FTZ R171, R171, UR39 ;  /* 0x00000027abab7c20 */ /* 0x000fe20008410000 */
[----:B------:R-:W-:-:S05]  /*1e820*/  FMUL.FTZ R162, R162, UR39 ;  /* 0x00000027a2a27c20 */ /* 0x000fca0008410000 */
[----:B------:R-:W-:Y:S01]  /*1e830*/  MUFU.TANH R186, R186 ;  /* 0x000000ba00ba7308 */ /* 0x000fe20000002400 */
[----:B------:R-:W-:Y:S01]  /*1e840*/  FMUL.FTZ R189, R175, UR39 ;  /* 0x00000027afbd7c20 */ /* 0x000fe20008410000 */
[----:B------:R-:W-:-:S06]  /*1e850*/  FMUL.FTZ R190, R166, UR39 ;  /* 0x00000027a6be7c20 */ /* 0x000fcc0008410000 */
[----:B------:R-:W-:Y:S01]  /*1e860*/  MUFU.TANH R192, R192 ;  /* 0x000000c000c07308 */ /* 0x000fe20000002400 */
[----:B------:R-:W-:-:S07]  /*1e870*/  FMUL.FTZ R187, R154, UR39 ;  /* 0x000000279abb7c20 */ /* 0x000fce0008410000 */
[----:B------:R-:W-:Y:S01]  /*1e880*/  MUFU.TANH R5, R5 ;  /* 0x0000000500057308 */ /* 0x000fe20000002400 */
[----:B--2---:R-:W-:-:S04]  /*1e890*/  IMAD.IADD R3, R3, 0x1, R4 ;  /* 0x0000000103037824 */ /* 0x004fc800078e0204 */
[----:B0-----:R-:W-:-:S05]  /*1e8a0*/  @P1 IMAD.HI.U32 R2, R3, R2, RZ ;  /* 0x0000000203021227 */ /* 0x001fca00078e00ff */
[----:B-1----:R-:W-:-:S05]  /*1e8b0*/  @P1 SHF.R.U32.HI R3, RZ, R0, R2 ;  /* 0x00000000ff031219 */ /* 0x002fca0000011602 */
[----:B------:R-:W0:Y:S01]  /*1e8c0*/  SHFL.IDX PT, R173, R3, RZ, 0x1c1f ;  /* 0x001c1fff03ad7589 */ /* 0x000e2200000e0000 */
[----:B---3--:R-:W-:Y:S02]  /*1e8d0*/  IMAD R160, R196, -0x2, R160 ;  /* 0xfffffffec4a07824 */ /* 0x008fe400078e02a0 */
[----:B------:R-:W-:Y:S01]  /*1e8e0*/  FMUL.FTZ R2, R184, UR39 ;  /* 0x00000027b8027c20 */ /* 0x000fe20008410000 */
[----:B------:R-:W-:Y:S02]  /*1e8f0*/  FMUL.FTZ R0, R185, UR39 ;  /* 0x00000027b9007c20 */ /* 0x000fe40008410000 */
[----:B----4-:R-:W-:-:S03]  /*1e900*/  IADD3 R168, -R194, R160, R195 ;  /* 0x000000a0c2a87210 */ /* 0x010fc60007ffe1c3 */
[----:B------:R-:W1:Y:S01]  /*1e910*/  MUFU.TANH R2, R2 ;  /* 0x0000000200027308 */ /* 0x000e620000002400 */
[----:B------:R-:W-:-:S07]  /*1e920*/  FMUL.FTZ R4, R188, UR39 ;  /* 0x00000027bc047c20 */ /* 0x000fce0008410000 */
[----:B------:R-:W2:Y:S01]  /*1e930*/  MUFU.TANH R0, R0 ;  /* 0x0000000000007308 */ /* 0x000ea20000002400 */
[----:B0-----:R-:W-:-:S07]  /*1e940*/  IMAD.IADD R160, R168, 0x1, R173 ;  /* 0x00000001a8a07824 */ /* 0x001fce00078e02ad */
[----:B------:R-:W0:Y:S01]  /*1e950*/  MUFU.TANH R4, R4 ;  /* 0x0000000400047308 */ /* 0x000e220000002400 */
[C---:B------:R-:W-:Y:S02]  /*1e960*/  ISETP.GT.AND P5, PT, R160.reuse, 0x9, PT ;  /* 0x00000009a000780c */ /* 0x040fe40003fa4270 */
[----:B------:R-:W-:Y:S02]  /*1e970*/  ISETP.GT.AND P4, PT, R160, 0x10, PT ;  /* 0x00000010a000780c */ /* 0x000fe40003f84270 */
[----:B-----5:R-:W-:Y:S02]  /*1e980*/  FSEL R177, R6, -INF , P5 ;  /* 0xff80000006b17808 */ /* 0x020fe40002800000 */
[C---:B------:R-:W-:Y:S02]  /*1e990*/  ISETP.GT.AND P5, PT, R160.reuse, 0x20, PT ;  /* 0x00000020a000780c */ /* 0x040fe40003fa4270 */
[----:B------:R-:W-:Y:S02]  /*1e9a0*/  ISETP.GT.AND P3, PT, R160, RZ, PT ;  /* 0x000000ffa000720c */ /* 0x000fe40003f64270 */
[----:B------:R-:W-:-:S02]  /*1e9b0*/  FSEL R176, R176, -INF , P4 ;  /* 0xff800000b0b07808 */ /* 0x000fc40002000000 */
[----:B------:R-:W-:Y:S02]  /*1e9c0*/  ISETP.GT.AND P4, PT, R160, 0x21, PT ;  /* 0x00000021a000780c */ /* 0x000fe40003f84270 */
[----:B------:R-:W-:Y:S02]  /*1e9d0*/  FSEL R14, R14, -INF , P5 ;  /* 0xff8000000e0e7808 */ /* 0x000fe40002800000 */
[C---:B------:R-:W-:Y:S02]  /*1e9e0*/  ISETP.GT.AND P5, PT, R160.reuse, 0x31, PT ;  /* 0x00000031a000780c */ /* 0x040fe40003fa4270 */
[----:B------:R-:W-:Y:S02]  /*1e9f0*/  ISETP.GT.AND P2, PT, R160, 0x1, PT ;  /* 0x00000001a000780c */ /* 0x000fe40003f44270 */
[----:B-1----:R-:W-:Y:S01]  /*1ea00*/  FSEL R181, R2, -INF , P3 ;  /* 0xff80000002b57808 */ /* 0x002fe20001800000 */
[----:B------:R-:W-:Y:S01]  /*1ea10*/  FMUL.FTZ R185, R179, UR39 ;  /* 0x00000027b3b97c20 */ /* 0x000fe20008410000 */
[----:B------:R-:W-:-:S02]  /*1ea20*/  FSEL R11, R11, -INF , P4 ;  /* 0xff8000000b0b7808 */ /* 0x000fc40002000000 */
[C---:B------:R-:W-:Y:S02]  /*1ea30*/  ISETP.GT.AND P4, PT, R160.reuse, 0x38, PT ;  /* 0x00000038a000780c */ /* 0x040fe40003f84270 */
[----:B------:R-:W-:Y:S02]  /*1ea40*/  FSEL R2, R161, -INF , P5 ;  /* 0xff800000a1027808 */ /* 0x000fe40002800000 */
[----:B------:R-:W-:Y:S02]  /*1ea50*/  ISETP.GT.AND P6, PT, R160, 0x8, PT ;  /* 0x00000008a000780c */ /* 0x000fe40003fc4270 */
[----:B--2---:R-:W-:Y:S02]  /*1ea60*/  FSEL R179, R0, -INF , P2 ;  /* 0xff80000000b37808 */ /* 0x004fe40001000000 */
[----:B------:R-:W-:Y:S01]  /*1ea70*/  FMNMX.FTZ R161, R181, R12, !PT ;  /* 0x0000000cb5a17209 */ /* 0x000fe20007810000 */
[----:B------:R-:W-:Y:S01]  /*1ea80*/  FMUL.FTZ R184, R178, UR39 ;  /* 0x00000027b2b87c20 */ /* 0x000fe20008410000 */
[----:B------:R-:W-:-:S02]  /*1ea90*/  FSEL R0, R164, -INF , P4 ;  /* 0xff800000a4007808 */ /* 0x000fc40002000000 */
[----:B0-----:R-:W-:Y:S02]  /*1eaa0*/  FSEL R178, R4, -INF , P6 ;  /* 0xff80000004b27808 */ /* 0x001fe40003000000 */
[----:B------:R-:W-:Y:S02]  /*1eab0*/  FMNMX.FTZ R164, R179, R161, !PT ;  /* 0x000000a1b3a47209 */ /* 0x000fe40007810000 */
[----:B------:R-:W-:Y:S02]  /*1eac0*/  ISETP.GT.AND P2, PT, R160, 0x18, PT ;  /* 0x00000018a000780c */ /* 0x000fe40003f44270 */
[----:B------:R-:W-:Y:S02]  /*1ead0*/  FMNMX.FTZ R164, R178, R164, !PT ;  /* 0x000000a4b2a47209 */ /* 0x000fe40007810000 */
[----:B------:R-:W-:Y:S02]  /*1eae0*/  ISETP.GT.AND P3, PT, R160, 0x11, PT ;  /* 0x00000011a000780c */ /* 0x000fe40003f64270 */
[----:B------:R-:W-:-:S02]  /*1eaf0*/  FMNMX.FTZ R164, R177, R164, !PT ;  /* 0x000000a4b1a47209 */ /* 0x000fc40007810000 */
[----:B------:R-:W-:Y:S02]  /*1eb00*/  FSEL R20, R20, -INF , P2 ;  /* 0xff80000014147808 */ /* 0x000fe40001000000 */
[----:B------:R-:W-:Y:S02]  /*1eb10*/  ISETP.GT.AND P2, PT, R160, 0x29, PT ;  /* 0x00000029a000780c */ /* 0x000fe40003f44270 */
[----:B------:R-:W-:Y:S02]  /*1eb20*/  FSEL R21, R21, -INF , P3 ;  /* 0xff80000015157808 */ /* 0x000fe40001800000 */
[----:B------:R-:W-:Y:S02]  /*1eb30*/  FMNMX.FTZ R164, R176, R164, !PT ;  /* 0x000000a4b0a47209 */ /* 0x000fe40007810000 */
[----:B------:R-:W-:Y:S02]  /*1eb40*/  FSEL R6, R169, -INF , P2 ;  /* 0xff800000a9067808 */ /* 0x000fe40001000000 */
[----:B------:R-:W-:-:S02]  /*1eb50*/  ISETP.GT.AND P6, PT, R160, 0x19, PT ;  /* 0x00000019a000780c */ /* 0x000fc40003fc4270 */
[----:B------:R-:W-:Y:S02]  /*1eb60*/  FMNMX.FTZ R169, R21, R164, !PT ;  /* 0x000000a415a97209 */ /* 0x000fe40007810000 */
[----:B------:R-:W-:Y:S02]  /*1eb70*/  FSEL R15, R15, -INF , P6 ;  /* 0xff8000000f0f7808 */ /* 0x000fe40003000000 */
[----:B------:R-:W-:-:S04]  /*1eb80*/  FMNMX.FTZ R169, R20, R169, !PT ;  /* 0x000000a914a97209 */ /* 0x000fc80007810000 */
[----:B------:R-:W-:Y:S02]  /*1eb90*/  FMNMX.FTZ R169, R15, R169, !PT ;  /* 0x000000a90fa97209 */ /* 0x000fe40007810000 */
[----:B------:R-:W-:Y:S02]  /*1eba0*/  ISETP.GT.AND P3, PT, R160, 0x28, PT ;  /* 0x00000028a000780c */ /* 0x000fe40003f64270 */
[----:B------:R-:W-:Y:S01]  /*1ebb0*/  FMNMX.FTZ R169, R14, R169, !PT ;  /* 0x000000a90ea97209 */ /* 0x000fe20007810000 */
[----:B------:R0:W1:Y:S01]  /*1ebc0*/  MUFU.TANH R164, R165 ;  /* 0x000000a500a47308 */ /* 0x0000620000002400 */
[----:B------:R-:W-:Y:S02]  /*1ebd0*/  FSEL R10, R10, -INF , P3 ;  /* 0xff8000000a0a7808 */ /* 0x000fe40001800000 */
[----:B------:R-:W-:Y:S02]  /*1ebe0*/  FMNMX.FTZ R169, R11, R169, !PT ;  /* 0x000000a90ba97209 */ /* 0x000fe40007810000 */
[----:B------:R-:W-:Y:S01]  /*1ebf0*/  ISETP.GT.AND P6, PT, R160, 0x30, PT ;  /* 0x00000030a000780c */ /* 0x000fe20003fc4270 */
[----:B0-----:R-:W-:Y:S01]  /*1ec00*/  FMUL.FTZ R165, R152, UR39 ;  /* 0x0000002798a57c20 */ /* 0x001fe20008410000 */
[----:B------:R-:W-:Y:S01]  /*1ec10*/  FMNMX.FTZ R169, R10, R169, !PT ;  /* 0x000000a90aa97209 */ /* 0x000fe20007810000 */
[----:B------:R-:W-:Y:S01]  /*1ec20*/  FMUL.FTZ R152, R153, UR39 ;  /* 0x0000002799987c20 */ /* 0x000fe20008410000 */
[----:B------:R-:W-:Y:S01]  /*1ec30*/  FSEL R4, R172, -INF , P6 ;  /* 0xff800000ac047808 */ /* 0x000fe20003000000 */
[----:B------:R-:W-:Y:S01]  /*1ec40*/  FMUL.FTZ R153, R156, UR39 ;  /* 0x000000279c997c20 */ /* 0x000fe20008410000 */
[----:B------:R-:W-:Y:S01]  /*1ec50*/  FMNMX.FTZ R169, R6, R169, !PT ;  /* 0x000000a906a97209 */ /* 0x000fe20007810000 */
[----:B------:R-:W0:Y:S01]  /*1ec60*/  MUFU.TANH R165, R165 ;  /* 0x000000a500a57308 */ /* 0x000e220000002400 */
[----:B------:R-:W-:-:S02]  /*1ec70*/  FMUL.FTZ R156, R157, UR39 ;  /* 0x000000279d9c7c20 */ /* 0x000fc40008410000 */
[----:B------:R-:W-:-:S05]  /*1ec80*/  FMNMX.FTZ R169, R4, R169, !PT ;  /* 0x000000a904a97209 */ /* 0x000fca0007810000 */
[----:B------:R-:W2:Y:S01]  /*1ec90*/  MUFU.TANH R152, R152 ;  /* 0x0000009800987308 */ /* 0x000ea20000002400 */
[----:B------:R-:W-:Y:S02]  /*1eca0*/  ISETP.GT.AND P3, PT, R160, 0x39, PT ;  /* 0x00000039a000780c */ /* 0x000fe40003f64270 */
[----:B------:R-:W-:-:S05]  /*1ecb0*/  FMNMX.FTZ R157, R2, R169, !PT ;  /* 0x000000a9029d7209 */ /* 0x000fca0007810000 */
[----:B------:R-:W3:Y:S01]  /*1ecc0*/  MUFU.TANH R153, R153 ;  /* 0x0000009900997308 */ /* 0x000ee20000002400 */
[----:B------:R-:W-:Y:S02]  /*1ecd0*/  ISETP.GT.AND P2, PT, R160, 0x40, PT ;  /* 0x00000040a000780c */ /* 0x000fe40003f44270 */
[----:B-1----:R-:W-:Y:S02]  /*1ece0*/  FSEL R164, R164, -INF , P3 ;  /* 0xff800000a4a47808 */ /* 0x002fe40001800000 */
[----:B------:R-:W-:-:S03]  /*1ecf0*/  FMNMX.FTZ R157, R0, R157, !PT ;  /* 0x0000009d009d7209 */ /* 0x000fc60007810000 */
[----:B------:R-:W1:Y:S01]  /*1ed00*/  MUFU.TANH R156, R156 ;  /* 0x0000009c009c7308 */ /* 0x000e620000002400 */
[----:B------:R-:W-:Y:S02]  /*1ed10*/  ISETP.GT.AND P6, PT, R160, 0x41, PT ;  /* 0x00000041a000780c */ /* 0x000fe40003fc4270 */
[----:B0-----:R-:W-:Y:S02]  /*1ed20*/  FSEL R165, R165, -INF , P2 ;  /* 0xff800000a5a57808 */ /* 0x001fe40001000000 */
[----:B------:R-:W-:Y:S02]  /*1ed30*/  FMNMX.FTZ R169, R164, R157, !PT ;  /* 0x0000009da4a97209 */ /* 0x000fe40007810000 */
[----:B------:R-:W-:Y:S02]  /*1ed40*/  ISETP.GT.AND P5, PT, R160, 0x48, PT ;  /* 0x00000048a000780c */ /* 0x000fe40003fa4270 */
[----:B--2---:R-:W-:Y:S02]  /*1ed50*/  FSEL R157, R152, -INF , P6 ;  /* 0xff800000989d7808 */ /* 0x004fe40003000000 */
[----:B------:R-:W-:-:S02]  /*1ed60*/  FMNMX.FTZ R169, R165, R169, !PT ;  /* 0x000000a9a5a97209 */ /* 0x000fc40007810000 */
[----:B---3--:R-:W-:Y:S02]  /*1ed70*/  FSEL R153, R153, -INF , P5 ;  /* 0xff80000099997808 */ /* 0x008fe40002800000 */
[----:B------:R-:W-:Y:S02]  /*1ed80*/  FMNMX.FTZ R169, R157, R169, !PT ;  /* 0x000000a99da97209 */ /* 0x000fe40007810000 */
[----:B------:R-:W-:Y:S02]  /*1ed90*/  ISETP.GT.AND P4, PT, R160, 0x49, PT ;  /* 0x00000049a000780c */ /* 0x000fe40003f84270 */
[----:B------:R-:W-:Y:S02]  /*1eda0*/  FMNMX.FTZ R169, R153, R169, !PT ;  /* 0x000000a999a97209 */ /* 0x000fe40007810000 */
[----:B-1----:R-:W-:-:S04]  /*1edb0*/  FSEL R156, R156, -INF , P4 ;  /* 0xff8000009c9c7808 */ /* 0x002fc80002000000 */
[----:B------:R-:W-:Y:S02]  /*1edc0*/  FMNMX.FTZ R191, R156, R169, !PT ;  /* 0x000000a99cbf7209 */ /* 0x000fe40007810000 */
[----:B------:R0:W1:Y:S01]  /*1edd0*/  SHFL.IDX PT, R169, R3, 0x1, 0x1c1f ;  /* 0x003c1f0003a97f89 */ /* 0x00006200000e0000 */
[----:B------:R-:W2:Y:S01]  /*1ede0*/  MUFU.TANH R184, R184 ;  /* 0x000000b800b87308 */ /* 0x000ea20000002400 */
[----:B------:R-:W-:-:S07]  /*1edf0*/  FMUL.FTZ R188, R174, UR39 ;  /* 0x00000027aebc7c20 */ /* 0x000fce0008410000 */
[----:B0-----:R0:W-:Y:S01]  /*1ee00*/  MUFU.TANH R3, R163 ;  /* 0x000000a300037308 */ /* 0x0011e20000002400 */
[----:B------:R-:W-:Y:S01]  /*1ee10*/  FMUL.FTZ R152, R167, UR39 ;  /* 0x00000027a7987c20 */ /* 0x000fe20008410000 */
[----:B0-----:R-:W0:Y:S06]  /*1ee20*/  SHFL.BFLY PT, R163, R191, 0x2, 0x1f ;  /* 0x0c401f00bfa37f89 */ /* 0x001e2c00000e0000 */
[----:B------:R-:W3:Y:S01]  /*1ee30*/  MUFU.TANH R182, R182 ;  /* 0x000000b600b67308 */ /* 0x000ee20000002400 */
[----:B-1----:R-:W-:-:S07]  /*1ee40*/  IMAD.IADD R154, R168, 0x1, R169 ;  /* 0x00000001a89a7824 */ /* 0x002fce00078e02a9 */
[----:B------:R-:W1:Y:S08]  /*1ee50*/  MUFU.TANH R185, R185 ;  /* 0x000000b900b97308 */ /* 0x000e700000002400 */
[----:B------:R-:W4:Y:S01]  /*1ee60*/  MUFU.TANH R180, R180 ;  /* 0x000000b400b47308 */ /* 0x000f220000002400 */
[----:B------:R-:W-:-:S07]  /*1ee70*/  ISETP.GT.AND P2, PT, R154, 0x8, PT ;  /* 0x000000089a00780c */ /* 0x000fce0003f44270 */
[----:B------:R2:W5:Y:S08]  /*1ee80*/  MUFU.TANH R160, R170 ;  /* 0x000000aa00a07308 */ /* 0x0005700000002400 */
[----:B------:R1:W0:Y:S01]  /*1ee90*/  MUFU.TANH R161, R171 ;  /* 0x000000ab00a17308 */ /* 0x0002220000002400 */
[C---:B------:R-:W-:Y:S02]  /*1eea0*/  ISETP.GT.AND P4, PT, R154.reuse, RZ, PT ;  /* 0x000000ff9a00720c */ /* 0x040fe40003f84270 */
[----:B------:R-:W-:-:S05]  /*1eeb0*/  ISETP.GT.AND P3, PT, R154, 0x1, PT ;  /* 0x000000019a00780c */ /* 0x000fca0003f64270 */
[----:B------:R-:W0:Y:S01]  /*1eec0*/  MUFU.TANH R162, R162 ;  /* 0x000000a200a27308 */ /* 0x000e220000002400 */
[C---:B------:R-:W-:Y:S02]  /*1eed0*/  ISETP.GT.AND P6, PT, R154.reuse, 0x9, PT ;  /* 0x000000099a00780c */ /* 0x040fe40003fc4270 */
[----:B------:R-:W-:-:S05]  /*1eee0*/  ISETP.GT.AND P5, PT, R154, 0x10, PT ;  /* 0x000000109a00780c */ /* 0x000fca0003fa4270 */
[----:B------:R-:W0:Y:S01]  /*1eef0*/  MUFU.TANH R188, R188 ;  /* 0x000000bc00bc7308 */ /* 0x000e220000002400 */
[----:B------:R-:W-:-:S07]  /*1ef00*/  FSEL R168, R186, -INF , P2 ;  /* 0xff800000baa87808 */ /* 0x000fce0001000000 */
[----:B------:R-:W0:Y:S01]  /*1ef10*/  MUFU.TANH R189, R189 ;  /* 0x000000bd00bd7308 */ /* 0x000e220000002400 */
[----:B------:R-:W-:-:S07]  /*1ef20*/  FSEL R166, R193, -INF , P4 ;  /* 0xff800000c1a67808 */ /* 0x000fce0002000000 */
[----:B------:R-:W0:Y:S01]  /*1ef30*/  MUFU.TANH R190, R190 ;  /* 0x000000be00be7308 */ /* 0x000e220000002400 */
[----:B------:R-:W-:Y:S02]  /*1ef40*/  FSEL R167, R192, -INF , P3 ;  /* 0xff800000c0a77808 */ /* 0x000fe40001800000 */
[----:B------:R-:W-:Y:S02]  /*1ef50*/  ISETP.GT.AND P2, PT, R154, 0x19, PT ;  /* 0x000000199a00780c */ /* 0x000fe40003f44270 */
[----:B------:R-:W-:-:S03]  /*1ef60*/  FSEL R169, R5, -INF , P6 ;  /* 0xff80000005a97808 */ /* 0x000fc60003000000 */
[----:B------:R-:W0:Y:S01]  /*1ef70*/  MUFU.TANH R152, R152 ;  /* 0x0000009800987308 */ /* 0x000e220000002400 */
[----:B--2---:R-:W-:Y:S02]  /*1ef80*/  FSEL R170, R184, -INF , P5 ;  /* 0xff800000b8aa7808 */ /* 0x004fe40002800000 */
[C---:B------:R-:W-:Y:S02]  /*1ef90*/  ISETP.GT.AND P4, PT, R154.reuse, 0x11, PT ;  /* 0x000000119a00780c */ /* 0x040fe40003f84270 */
[C---:B------:R-:W-:Y:S02]  /*1efa0*/  ISETP.GT.AND P3, PT, R154.reuse, 0x18, PT ;  /* 0x000000189a00780c */ /* 0x040fe40003f64270 */
[C---:B------:R-:W-:Y:S02]  /*1efb0*/  ISETP.GT.AND P6, PT, R154.reuse, 0x20, PT ;  /* 0x000000209a00780c */ /* 0x040fe40003fc4270 */
[----:B------:R-:W-:Y:S02]  /*1efc0*/  ISETP.GT.AND P5, PT, R154, 0x21, PT ;  /* 0x000000219a00780c */ /* 0x000fe40003fa4270 */
[----:B---3--:R-:W-:-:S02]  /*1efd0*/  FSEL R173, R182, -INF , P2 ;  /* 0xff800000b6ad7808 */ /* 0x008fc40001000000 */
[----:B-1----:R-:W-:Y:S02]  /*1efe0*/  FSEL R171, R185, -INF , P4 ;  /* 0xff800000b9ab7808 */ /* 0x002fe40002000000 */
[----:B----4-:R-:W-:Y:S02]  /*1eff0*/  FSEL R172, R180, -INF , P3 ;  /* 0xff800000b4ac7808 */ /* 0x010fe40001800000 */
[----:B------:R-:W-:Y:S02]  /*1f000*/  ISETP.GT.AND P2, PT, R154, 0x30, PT ;  /* 0x000000309a00780c */ /* 0x000fe40003f44270 */
[----:B-----5:R-:W-:Y:S02]  /*1f010*/  FSEL R174, R160, -INF , P6 ;  /* 0xff800000a0ae7808 */ /* 0x020fe40003000000 */
[----:B0-----:R-:W-:Y:S02]  /*1f020*/  FSEL R175, R161, -INF , P5 ;  /* 0xff800000a1af7808 */ /* 0x001fe40002800000 */
[----:B------:R-:W-:-:S02]  /*1f030*/  ISETP.GT.AND P4, PT, R154, 0x28, PT ;  /* 0x000000289a00780c */ /* 0x000fc40003f84270 */
[C---:B------:R-:W-:Y:S02]  /*1f040*/  ISETP.GT.AND P3, PT, R154.reuse, 0x29, PT ;  /* 0x000000299a00780c */ /* 0x040fe40003f64270 */
[C---:B------:R-:W-:Y:S02]  /*1f050*/  ISETP.GT.AND P6, PT, R154.reuse, 0x31, PT ;  /* 0x000000319a00780c */ /* 0x040fe40003fc4270 */
[----:B------:R-:W-:Y:S01]  /*1f060*/  ISETP.GT.AND P5, PT, R154, 0x38, PT ;  /* 0x000000389a00780c */ /* 0x000fe20003fa4270 */
[----:B------:R-:W-:Y:S01]  /*1f070*/  FMUL.FTZ R183, R155, UR39 ;  /* 0x000000279bb77c20 */ /* 0x000fe20008410000 */
[----:B------:R-:W-:Y:S02]  /*1f080*/  FMNMX.FTZ R191, R191, R163, !PT ;  /* 0x000000a3bfbf7209 */ /* 0x000fe40007810000 */
[----:B------:R-:W-:Y:S02]  /*1f090*/  FSEL R163, R162, -INF , P2 ;  /* 0xff800000a2a37808 */ /* 0x000fe40001000000 */
[----:B------:R-:W-:-:S02]  /*1f0a0*/  FSEL R155, R188, -INF , P4 ;  /* 0xff800000bc9b7808 */ /* 0x000fc40002000000 */
[----:B------:R-:W-:Y:S02]  /*1f0b0*/  FSEL R160, R189, -INF , P3 ;  /* 0xff800000bda07808 */ /* 0x000fe40001800000 */
[----:B------:R-:W-:Y:S02]  /*1f0c0*/  FSEL R161, R3, -INF , P6 ;  /* 0xff80000003a17808 */ /* 0x000fe40003000000 */
[----:B------:R-:W-:Y:S02]  /*1f0d0*/  FSEL R162, R190, -INF , P5 ;  /* 0xff800000bea27808 */ /* 0x000fe40002800000 */
[C---:B------:R-:W-:Y:S02]  /*1f0e0*/  ISETP.GT.AND P4, PT, R154.reuse, 0x39, PT ;  /* 0x000000399a00780c */ /* 0x040fe40003f84270 */
[C---:B------:R-:W-:Y:S02]  /*1f0f0*/  ISETP.GT.AND P3, PT, R154.reuse, 0x40, PT ;  /* 0x000000409a00780c */ /* 0x040fe40003f64270 */
[----:B------:R-:W-:-:S02]  /*1f100*/  ISETP.GT.AND P2, PT, R154, 0x41, PT ;  /* 0x000000419a00780c */ /* 0x000fc40003f44270 */
[C---:B------:R-:W-:Y:S02]  /*1f110*/  ISETP.GT.AND P6, PT, R154.reuse, 0x48, PT ;  /* 0x000000489a00780c */ /* 0x040fe40003fc4270 */
[----:B------:R-:W-:Y:S02]  /*1f120*/  ISETP.GT.AND P5, PT, R154, 0x49, PT ;  /* 0x000000499a00780c */ /* 0x000fe40003fa4270 */
[----:B------:R-:W-:Y:S01]  /*1f130*/  FMNMX.FTZ R154, R166, R13, !PT ;  /* 0x0000000da69a7209 */ /* 0x000fe20007810000 */
[----:B------:R-:W-:Y:S01]  /*1f140*/  FMUL.FTZ R182, R158, UR39 ;  /* 0x000000279eb67c20 */ /* 0x000fe20008410000 */
[----:B------:R-:W-:Y:S02]  /*1f150*/  FSEL R158, R152, -INF , P4 ;  /* 0xff800000989e7808 */ /* 0x000fe40002000000 */
[----:B------:R-:W-:Y:S01]  /*1f160*/  FMNMX.FTZ R152, R167, R154, !PT ;  /* 0x0000009aa7987209 */ /* 0x000fe20007810000 */
[----:B------:R-:W0:Y:S03]  /*1f170*/  SHFL.BFLY PT, R5, R191, 0x1, 0x1f ;  /* 0x0c201f00bf057f89 */ /* 0x000e2600000e0000 */
[----:B------:R-:W-:-:S04]  /*1f180*/  FMNMX.FTZ R152, R168, R152, !PT ;  /* 0x00000098a8987209 */ /* 0x000fc80007810000 */
[----:B------:R-:W-:-:S04]  /*1f190*/  FMNMX.FTZ R152, R169, R152, !PT ;  /* 0x00000098a9987209 */ /* 0x000fc80007810000 */
[----:B------:R-:W-:-:S04]  /*1f1a0*/  FMNMX.FTZ R152, R170, R152, !PT ;  /* 0x00000098aa987209 */ /* 0x000fc80007810000 */
[----:B------:R-:W-:-:S04]  /*1f1b0*/  FMNMX.FTZ R152, R171, R152, !PT ;  /* 0x00000098ab987209 */ /* 0x000fc80007810000 */
[----:B------:R-:W-:-:S04]  /*1f1c0*/  FMNMX.FTZ R152, R172, R152, !PT ;  /* 0x00000098ac987209 */ /* 0x000fc80007810000 */
[----:B------:R-:W-:Y:S01]  /*1f1d0*/  FMNMX.FTZ R152, R173, R152, !PT ;  /* 0x00000098ad987209 */ /* 0x000fe20007810000 */
[----:B------:R-:W-:Y:S01]  /*1f1e0*/  IMAD.U32 R3, RZ, RZ, UR43 ;  /* 0x0000002bff037e24 */ /* 0x000fe2000f8e00ff */
[----:B0-----:R-:W-:Y:S02]  /*1f1f0*/  FMNMX.FTZ R5, R191, R5, !PT ;  /* 0x00000005bf057209 */ /* 0x001fe40007810000 */
[----:B------:R-:W-:Y:S02]  /*1f200*/  FMNMX.FTZ R152, R174, R152, !PT ;  /* 0x00000098ae987209 */ /* 0x000fe40007810000 */
[C---:B------:R-:W-:Y:S01]  /*1f210*/  FSETP.NEU.FTZ.AND P4, PT, R5.reuse, -INF , PT ;  /* 0xff8000000500780b */ /* 0x040fe20003f9d000 */
[----:B------:R-:W-:Y:S01]  /*1f220*/  FMUL.FTZ R180, R5, R3 ;  /* 0x0000000305b47220 */ /* 0x000fe20000410000 */
[----:B------:R-:W-:Y:S01]  /*1f230*/  FMNMX.FTZ R152, R175, R152, !PT ;  /* 0x00000098af987209 */ /* 0x000fe20007810000 */
[----:B------:R-:W-:Y:S03]  /*1f240*/  MUFU.TANH R187, R187 ;  /* 0x000000bb00bb7308 */ /* 0x000fe60000002400 */
[----:B------:R-:W-:-:S02]  /*1f250*/  FMNMX.FTZ R152, R155, R152, !PT ;  /* 0x000000989b987209 */ /* 0x000fc40007810000 */
[----:B------:R-:W-:Y:S02]  /*1f260*/  FSEL R180, R180, RZ, P4 ;  /* 0x000000ffb4b47208 */ /* 0x000fe40002000000 */
[----:B------:R-:W-:Y:S01]  /*1f270*/  FMNMX.FTZ R152, R160, R152, !PT ;  /* 0x00000098a0987209 */ /* 0x000fe20007810000 */
[----:B------:R-:W0:Y:S02]  /*1f280*/  MUFU.TANH R183, R183 ;  /* 0x000000b700b77308 */ /* 0x000e240000002400 */
[----:B------:R-:W-:Y:S01]  /*1f290*/  FFMA.FTZ R154, R177, R3, -R180 ;  /* 0x00000003b19a7223 */ /* 0x000fe200000108b4 */
[----:B------:R-:W-:Y:S01]  /*1f2a0*/  FMNMX.FTZ R177, R163, R152, !PT ;  /* 0x00000098a3b17209 */ /* 0x000fe20007810000 */
[----:B------:R-:W-:-:S03]  /*1f2b0*/  FMUL.FTZ R184, R159, UR39 ;  /* 0x000000279fb87c20 */ /* 0x000fc60008410000 */
[----:B------:R-:W-:Y:S01]  /*1f2c0*/  FMNMX.FTZ R177, R161, R177, !PT ;  /* 0x000000b1a1b17209 */ /* 0x000fe20007810000 */
[----:B------:R-:W1:Y:S01]  /*1f2d0*/  MUFU.TANH R182, R182 ;  /* 0x000000b600b67308 */ /* 0x000e620000002400 */
[-CC-:B------:R-:W-:Y:S01]  /*1f2e0*/  FFMA.FTZ R176, R176, R3.reuse, -R180.reuse ;  /* 0x00000003b0b07223 */ /* 0x180fe200000108b4 */
[----:B------:R-:W-:Y:S01]  /*1f2f0*/  FFMA.FTZ R204, R21, R3, -R180 ;  /* 0x0000000315cc7223 */ /* 0x000fe200000108b4 */
[----:B------:R-:W-:-:S05]  /*1f300*/  FMNMX.FTZ R21, R162, R177, !PT ;  /* 0x000000b1a2157209 */ /* 0x000fca0007810000 */
[----:B------:R-:W2:Y:S01]  /*1f310*/  MUFU.TANH R184, R184 ;  /* 0x000000b800b87308 */ /* 0x000ea20000002400 */
[----:B------:R-:W-:Y:S02]  /*1f320*/  FMNMX.FTZ R21, R158, R21, !PT ;  /* 0x000000159e157209 */ /* 0x000fe40007810000 */
[----:B0-----:R-:W-:-:S05]  /*1f330*/  FSEL R177, R183, -INF , P2 ;  /* 0xff800000b7b17808 */ /* 0x001fca0001000000 */
[----:B------:R0:W-:Y:S01]  /*1f340*/  MUFU.EX2 R152, R176 ;  /* 0x000000b000987308 */ /* 0x0001e20000000800 */
[----:B------:R-:W-:Y:S01]  /*1f350*/  FFMA.FTZ R210, R178, R3, -R180 ;  /* 0x00000003b2d27223 */ /* 0x000fe200000108b4 */
[----:B0-----:R-:W-:-:S04]  /*1f360*/  FSEL R176, R187, -INF , P3 ;  /* 0xff800000bbb07808 */ /* 0x001fc80001800000 */
[----:B------:R-:W-:Y:S02]  /*1f370*/  FMNMX.FTZ R21, R176, R21, !PT ;  /* 0x00000015b0157209 */ /* 0x000fe40007810000 */
[----:B-1----:R-:W-:Y:S02]  /*1f380*/  FSEL R178, R182, -INF , P6 ;  /* 0xff800000b6b27808 */ /* 0x002fe40003000000 */
[----:B------:R-:W-:Y:S01]  /*1f390*/  FMNMX.FTZ R21, R177, R21, !PT ;  /* 0x00000015b1157209 */ /* 0x000fe20007810000 */
[-CC-:B------:R-:W-:Y:S01]  /*1f3a0*/  FFMA.FTZ R208, R181, R3.reuse, -R180.reuse ;  /* 0x00000003b5d07223 */ /* 0x180fe200000108b4 */
[----:B------:R-:W-:Y:S01]  /*1f3b0*/  FFMA.FTZ R159, R179, R3, -R180 ;  /* 0x00000003b39f7223 */ /* 0x000fe200000108b4 */
[----:B--2---:R-:W-:Y:S02]  /*1f3c0*/  FSEL R179, R184, -INF , P5 ;  /* 0xff800000b8b37808 */ /* 0x004fe40002800000 */
[----:B------:R-:W-:-:S04]  /*1f3d0*/  FMNMX.FTZ R181, R178, R21, !PT ;  /* 0x00000015b2b57209 */ /* 0x000fc80007810000 */
[----:B------:R-:W-:Y:S01]  /*1f3e0*/  FMNMX.FTZ R181, R179, R181, !PT ;  /* 0x000000b5b3b57209 */ /* 0x000fe20007810000 */
[----:B------:R-:W-:-:S04]  /*1f3f0*/  FFMA.FTZ R200, R14, R3, -R180 ;  /* 0x000000030ec87223 */ /* 0x000fc800000108b4 */
[----:B------:R-:W0:Y:S01]  /*1f400*/  SHFL.BFLY PT, R14, R181, 0x2, 0x1f ;  /* 0x0c401f00b50e7f89 */ /* 0x000e2200000e0000 */
[-CC-:B------:R-:W-:Y:S01]  /*1f410*/  FFMA.FTZ R196, R4, R3.reuse, -R180.reuse ;  /* 0x0000000304c47223 */ /* 0x180fe200000108b4 */
[----:B0-----:R-:W-:Y:S01]  /*1f420*/  FMNMX.FTZ R4, R181, R14, !PT ;  /* 0x0000000eb5047209 */ /* 0x001fe20007810000 */
[----:B------:R-:W-:-:S04]  /*1f430*/  FFMA.FTZ R14, R2, R3, -R180 ;  /* 0x00000003020e7223 */ /* 0x000fc800000108b4 */
[----:B------:R-:W0:Y:S01]  /*1f440*/  SHFL.BFLY PT, R2, R4, 0x1, 0x1f ;  /* 0x0c201f0004027f89 */ /* 0x000e2200000e0000 */
[-CC-:B------:R-:W-:Y:S01]  /*1f450*/  FFMA.FTZ R198, R0, R3.reuse, -R180.reuse ;  /* 0x0000000300c67223 */ /* 0x180fe200000108b4 */
[----:B------:R-:W-:Y:S01]  /*1f460*/  FFMA.FTZ R194, R156, R3, -R180 ;  /* 0x000000039cc27223 */ /* 0x000fe200000108b4 */
[----:B------:R-:W-:-:S05]  /*1f470*/  FSEL R0, R5, RZ, P4 ;  /* 0x000000ff05007208 */ /* 0x000fca0002000000 */
[----:B------:R-:W-:Y:S01]  /*1f480*/  FADD.FTZ R0, -R0, R12 ;  /* 0x0000000c00007221 */ /* 0x000fe20000010100 */
[----:B0-----:R-:W-:-:S04]  /*1f490*/  FMNMX.FTZ R4, R4, R2, !PT ;  /* 0x0000000204047209 */ /* 0x001fc80007810000 */
[C---:B------:R-:W-:Y:S01]  /*1f4a0*/  FSETP.NEU.FTZ.AND P2, PT, R4.reuse, -INF , PT ;  /* 0xff8000000400780b */ /* 0x040fe20003f5d000 */
[----:B------:R-:W-:-:S03]  /*1f4b0*/  FMUL.FTZ R156, R4, R3 ;  /* 0x00000003049c7220 */ /* 0x000fc60000410000 */
[----:B------:R-:W-:Y:S02]  /*1f4c0*/  FSEL R2, R4, RZ, P2 ;  /* 0x000000ff04027208 */ /* 0x000fe40001000000 */
[----:B------:R-:W-:-:S03]  /*1f4d0*/  FSEL R156, R156, RZ, P2 ;  /* 0x000000ff9c9c7208 */ /* 0x000fc60001000000 */
[----:B------:R-:W-:Y:S01]  /*1f4e0*/  FADD.FTZ R2, -R2, R13 ;  /* 0x0000000d02027221 */ /* 0x000fe20000010100 */
[-C--:B------:R-:W-:Y:S01]  /*1f4f0*/  FMUL.FTZ R0, R0, R3.reuse ;  /* 0x0000000300007220 */ /* 0x080fe20000410000 */
[-C--:B------:R-:W-:Y:S02]  /*1f500*/  FFMA.FTZ R209, R166, R3.reuse, -R156 ;  /* 0x00000003a6d17223 */ /* 0x080fe4000001089c */
[-C--:B------:R-:W-:Y:S01]  /*1f510*/  FMUL.FTZ R2, R2, R3.reuse ;  /* 0x0000000302027220 */ /* 0x080fe20000410000 */
[-C--:B------:R-:W-:Y:S01]  /*1f520*/  FFMA.FTZ R192, R165, R3.reuse, -R180 ;  /* 0x00000003a5c07223 */ /* 0x080fe200000108b4 */
[-CC-:B------:R-:W-:Y:S01]  /*1f530*/  FFMA.FTZ R165, R167, R3.reuse, -R156.reuse ;  /* 0x00000003a7a57223 */ /* 0x180fe2000001089c */
[----:B------:R-:W-:Y:S01]  /*1f540*/  MUFU.EX2 R208, R208 ;  /* 0x000000d000d07308 */ /* 0x000fe20000000800 */
[-C--:B------:R-:W-:Y:S01]  /*1f550*/  FFMA.FTZ R211, R168, R3.reuse, -R156 ;  /* 0x00000003a8d37223 */ /* 0x080fe2000001089c */
[-CC-:B------:R-:W-:Y:S01]  /*1f560*/  FFMA.FTZ R206, R20, R3.reuse, -R180.reuse ;  /* 0x0000000314ce7223 */ /* 0x180fe200000108b4 */
[----:B------:R-:W-:-:S05]  /*1f570*/  FFMA.FTZ R20, R11, R3, -R180 ;  /* 0x000000030b147223 */ /* 0x000fca00000108b4 */
[----:B------:R-:W0:Y:S01]  /*1f580*/  MUFU.EX2 R0, R0 ;  /* 0x0000000000007308 */ /* 0x000e220000000800 */
[-C--:B------:R-:W-:Y:S01]  /*1f590*/  FFMA.FTZ R11, R164, R3.reuse, -R180 ;  /* 0x00000003a40b7223 */ /* 0x080fe200000108b4 */
[----:B------:R-:W-:-:S06]  /*1f5a0*/  FFMA.FTZ R164, R169, R3, -R156 ;  /* 0x00000003a9a47223 */ /* 0x000fcc000001089c */
[----:B------:R-:W-:Y:S08]  /*1f5b0*/  MUFU.EX2 R209, R209 ;  /* 0x000000d100d17308 */ /* 0x000ff00000000800 */
[----:B------:R-:W1:Y:S01]  /*1f5c0*/  MUFU.EX2 R2, R2 ;  /* 0x0000000200027308 */ /* 0x000e620000000800 */
[----:B------:R-:W-:-:S07]  /*1f5d0*/  VIADD R9, R9, 0x38840 ;  /* 0x0003884009097836 */ /* 0x000fce0000000000 */
[----:B------:R-:W2:Y:S01]  /*1f5e0*/  MUFU.EX2 R159, R159 ;  /* 0x0000009f009f7308 */ /* 0x000ea20000000800 */
[----:B------:R-:W-:-:S07]  /*1f5f0*/  FFMA.FTZ R205, R170, R3, -R156 ;  /* 0x00000003aacd7223 */ /* 0x000fce000001089c */
[----:B------:R-:W3:Y:S01]  /*1f600*/  MUFU.EX2 R165, R165 ;  /* 0x000000a500a57308 */ /* 0x000ee20000000800 */
[-CC-:B------:R-:W-:Y:S01]  /*1f610*/  FFMA.FTZ R15, R15, R3.reuse, -R180.reuse ;  /* 0x000000030f0f7223 */ /* 0x180fe200000108b4 */
[----:B------:R-:W-:-:S06]  /*1f620*/  FFMA.FTZ R202, R10, R3, -R180 ;  /* 0x000000030aca7223 */ /* 0x000fcc00000108b4 */
[----:B------:R-:W4:Y:S01]  /*1f630*/  MUFU.EX2 R210, R210 ;  /* 0x000000d200d27308 */ /* 0x000f220000000800 */
[-C--:B------:R-:W-:Y:S01]  /*1f640*/  FFMA.FTZ R10, R157, R3.reuse, -R180 ;  /* 0x000000039d0a7223 */ /* 0x080fe200000108b4 */
[----:B------:R-:W-:-:S06]  /*1f650*/  FFMA.FTZ R157, R171, R3, -R156 ;  /* 0x00000003ab9d7223 */ /* 0x000fcc000001089c */
[----:B------:R-:W5:Y:S01]  /*1f660*/  MUFU.EX2 R211, R211 ;  /* 0x000000d300d37308 */ /* 0x000f620000000800 */
[----:B------:R-:W-:Y:S01]  /*1f670*/  PRMT R9, R229, 0x654, R9 ;  /* 0x00000654e5097816 */ /* 0x000fe20000000009 */
[----:B0-----:R-:W-:-:S06]  /*1f680*/  FFMA.FTZ R226, R0, R226, R208 ;  /* 0x000000e200e27223 */ /* 0x001fcc00000100d0 */
[----:B------:R-:W0:Y:S01]  /*1f690*/  MUFU.EX2 R154, R154 ;  /* 0x0000009a009a7308 */ /* 0x000e220000000800 */
[----:B-1----:R-:W-:Y:S01]  /*1f6a0*/  FFMA.FTZ R225, R2, R225, R209 ;  /* 0x000000e102e17223 */ /* 0x002fe200000100d1 */
[-CC-:B------:R-:W-:Y:S01]  /*1f6b0*/  FFMA.FTZ R207, R172, R3.reuse, -R156.reuse ;  /* 0x00000003accf7223 */ /* 0x180fe2000001089c */
[-CC-:B------:R-:W-:Y:S01]  /*1f6c0*/  FFMA.FTZ R203, R155, R3.reuse, -R156.reuse ;  /* 0x000000039bcb7223 */ /* 0x180fe2000001089c */
[----:B------:R1:W-:Y:S04]  /*1f6d0*/  SYNCS.ARRIVE.TRANS64.RED.A1T0 RZ, [R9+URZ], RZ ;  /* 0x000000ff09ff79a7 */ /* 0x0003e8000810043f */
[----:B------:R-:W0:Y:S01]  /*1f6e0*/  MUFU.EX2 R164, R164 ;  /* 0x000000a400a47308 */ /* 0x000e220000000800 */
[-CC-:B------:R-:W-:Y:S01]  /*1f6f0*/  FFMA.FTZ R201, R174, R3.reuse, -R156.reuse ;  /* 0x00000003aec97223 */ /* 0x180fe2000001089c */
[-CC-:B------:R-:W-:Y:S01]  /*1f700*/  FFMA.FTZ R12, R175, R3.reuse, -R156.reuse ;  /* 0x00000003af0c7223 */ /* 0x180fe2000001089c */
[-CC-:B------:R-:W-:Y:S01]  /*1f710*/  FFMA.FTZ R155, R160, R3.reuse, -R156.reuse ;  /* 0x00000003a09b7223 */ /* 0x180fe2000001089c */
[-CC-:B------:R-:W-:Y:S01]  /*1f720*/  FFMA.FTZ R197, R163, R3.reuse, -R156.reuse ;  /* 0x00000003a3c57223 */ /* 0x180fe2000001089c */
[----:B------:R-:W-:-:S03]  /*1f730*/  FFMA.FTZ R161, R161, R3, -R156 ;  /* 0x00000003a1a17223 */ /* 0x000fc6000001089c */
[----:B------:R2:W-:Y:S01]  /*1f740*/  MUFU.EX2 R21, R15 ;  /* 0x0000000f00157308 */ /* 0x0005e20000000800 */
[-CC-:B------:R-:W-:Y:S01]  /*1f750*/  FFMA.FTZ R199, R162, R3.reuse, -R156.reuse ;  /* 0x00000003a2c77223 */ /* 0x180fe2000001089c */
[-CC-:B-1----:R-:W-:Y:S01]  /*1f760*/  FFMA.FTZ R9, R158, R3.reuse, -R156.reuse ;  /* 0x000000039e097223 */ /* 0x182fe2000001089c */
[-CC-:B------:R-:W-:Y:S01]  /*1f770*/  FFMA.FTZ R193, R176, R3.reuse, -R156.reuse ;  /* 0x00000003b0c17223 */ /* 0x180fe2000001089c */
[-CC-:B------:R-:W-:Y:S01]  /*1f780*/  FFMA.FTZ R13, R177, R3.reuse, -R156.reuse ;  /* 0x00000003b10d7223 */ /* 0x180fe2000001089c */
[----:B------:R-:W-:-:S03]  /*1f790*/  FFMA.FTZ R195, R178, R3, -R156 ;  /* 0x00000003b2c37223 */ /* 0x000fc6000001089c */
[----:B------:R-:W1:Y:S01]  /*1f7a0*/  MUFU.EX2 R205, R205 ;  /* 0x000000cd00cd7308 */ /* 0x000e620000000800 */
[-CC-:B--2---:R-:W-:Y:S01]  /*1f7b0*/  FFMA.FTZ R15, R6, R3.reuse, -R180.reuse ;  /* 0x00000003060f7223 */ /* 0x184fe200000108b4 */
[-C--:B------:R-:W-:Y:S01]  /*1f7c0*/  FFMA.FTZ R6, R153, R3.reuse, -R180 ;  /* 0x0000000399067223 */ /* 0x080fe200000108b4 */
[-CC-:B------:R-:W-:Y:S01]  /*1f7d0*/  FFMA.FTZ R153, R173, R3.reuse, -R156.reuse ;  /* 0x00000003ad997223 */ /* 0x180fe2000001089c */
[----:B------:R-:W-:Y:S01]  /*1f7e0*/  FFMA.FTZ R179, R179, R3, -R156 ;  /* 0x00000003b3b37223 */ /* 0x000fe2000001089c */
[----:B------:R-:W-:Y:S01]  /*1f7f0*/  FADD.FTZ R156, R159, R226 ;  /* 0x000000e29f9c7221 */ /* 0x000fe20000010000 */
[----:B---3--:R-:W-:Y:S02]  /*1f800*/  FADD.FTZ R160, R165, R225 ;  /* 0x000000e1a5a07221 */ /* 0x008fe40000010000 */
[----:B------:R-:W2:Y:S01]  /*1f810*/  MUFU.EX2 R204, R204 ;  /* 0x000000cc00cc7308 */ /* 0x000ea20000000800 */
[----:B----4-:R-:W-:Y:S01]  /*1f820*/  FADD.FTZ R156, R210, R156 ;  /* 0x0000009cd29c7221 */ /* 0x010fe20000010000 */
[----:B-----5:R-:W-:-:S06]  /*1f830*/  FADD.FTZ R160, R211, R160 ;  /* 0x000000a0d3a07221 */ /* 0x020fcc0000010000 */
[----:B------:R-:W3:Y:S01]  /*1f840*/  MUFU.EX2 R157, R157 ;  /* 0x0000009d009d7308 */ /* 0x000ee20000000800 */
[----:B0-----:R-:W-:Y:S01]  /*1f850*/  FADD.FTZ R156, R154, R156 ;  /* 0x0000009c9a9c7221 */ /* 0x001fe20000010000 */
[----:B------:R-:W-:-:S06]  /*1f860*/  FADD.FTZ R160, R164, R160 ;  /* 0x000000a0a4a07221 */ /* 0x000fcc0000010000 */
[----:B------:R-:W0:Y:S08]  /*1f870*/  MUFU.EX2 R206, R206 ;  /* 0x000000ce00ce7308 */ /* 0x000e300000000800 */
[----:B------:R-:W4:Y:S01]  /*1f880*/  MUFU.EX2 R207, R207 ;  /* 0x000000cf00cf7308 */ /* 0x000f220000000800 */
[----:B------:R-:W-:Y:S01]  /*1f890*/  FADD.FTZ R156, R152, R156 ;  /* 0x0000009c989c7221 */ /* 0x000fe20000010000 */
[----:B-1----:R-:W-:-:S06]  /*1f8a0*/  FADD.FTZ R160, R205, R160 ;  /* 0x000000a0cda07221 */ /* 0x002fcc0000010000 */
[----:B------:R-:W1:Y:S01]  /*1f8b0*/  MUFU.EX2 R153, R153 ;  /* 0x0000009900997308 */ /* 0x000e620000000800 */
[----:B--2---:R-:W-:-:S07]  /*1f8c0*/  FADD.FTZ R156, R204, R156 ;  /* 0x0000009ccc9c7221 */ /* 0x004fce0000010000 */
[----:B------:R-:W2:Y:S08]  /*1f8d0*/  MUFU.EX2 R200, R200 ;  /* 0x000000c800c87308 */ /* 0x000eb00000000800 */
[----:B------:R-:W5:Y:S08]  /*1f8e0*/  MUFU.EX2 R201, R201 ;  /* 0x000000c900c97308 */ /* 0x000f700000000800 */
[----:B------:R-:W5:Y:S08]  /*1f8f0*/  MUFU.EX2 R20, R20 ;  /* 0x0000001400147308 */ /* 0x000f700000000800 */
[----:B------:R-:W5:Y:S08]  /*1f900*/  MUFU.EX2 R12, R12 ;  /* 0x0000000c000c7308 */ /* 0x000f700000000800 */
[----:B------:R3:W-:Y:S02]  /*1f910*/  MUFU.EX2 R158, R161 ;  /* 0x000000a1009e7308 */ /* 0x0007e40000000800 */
[----:B---3--:R-:W-:-:S06]  /*1f920*/  FADD.FTZ R161, R157, R160 ;  /* 0x000000a09da17221 */ /* 0x008fcc0000010000 */
[----:B------:R-:W3:Y:S01]  /*1f930*/  MUFU.EX2 R202, R202 ;  /* 0x000000ca00ca7308 */ /* 0x000ee20000000800 */
[----:B0-----:R-:W-:Y:S01]  /*1f940*/  FADD.FTZ R160, R206, R156 ;  /* 0x0000009ccea07221 */ /* 0x001fe20000010000 */
[----:B----4-:R-:W-:-:S06]  /*1f950*/  FADD.FTZ R161, R207, R161 ;  /* 0x000000a1cfa17221 */ /* 0x010fcc0000010000 */
[----:B------:R-:W0:Y:S08]  /*1f960*/  MUFU.EX2 R203, R203 ;  /* 0x000000cb00cb7308 */ /* 0x000e300000000800 */
[----:B------:R4:W-:Y:S08]  /*1f970*/  MUFU.EX2 R156, R9 ;  /* 0x00000009009c7308 */ /* 0x0009f00000000800 */
[----:B------:R-:W0:Y:S01]  /*1f980*/  MUFU.EX2 R15, R15 ;  /* 0x0000000f000f7308 */ /* 0x000e220000000800 */
[----:B----4-:R-:W-:Y:S01]  /*1f990*/  FADD.FTZ R9, R21, R160 ;  /* 0x000000a015097221 */ /* 0x010fe20000010000 */
[----:B-1----:R-:W-:-:S06]  /*1f9a0*/  FADD.FTZ R160, R153, R161 ;  /* 0x000000a199a07221 */ /* 0x002fcc0000010000 */
[----:B------:R-:W1:Y:S01]  /*1f9b0*/  MUFU.EX2 R155, R155 ;  /* 0x0000009b009b7308 */ /* 0x000e620000000800 */
[----:B--2---:R-:W-:Y:S01]  /*1f9c0*/  FADD.FTZ R9, R200, R9 ;  /* 0x00000009c8097221 */ /* 0x004fe20000010000 */
[----:B-----5:R-:W-:-:S06]  /*1f9d0*/  FADD.FTZ R160, R201, R160 ;  /* 0x000000a0c9a07221 */ /* 0x020fcc0000010000 */
[----:B------:R-:W2:Y:S01]  /*1f9e0*/  MUFU.EX2 R196, R196 ;  /* 0x000000c400c47308 */ /* 0x000ea20000000800 */
[----:B------:R-:W-:Y:S01]  /*1f9f0*/  FADD.FTZ R9, R20, R9 ;  /* 0x0000000914097221 */ /* 0x000fe20000010000 */
[----:B------:R-:W-:-:S06]  /*1fa00*/  FADD.FTZ R160, R12, R160 ;  /* 0x000000a00ca07221 */ /* 0x000fcc0000010000 */
[----:B------:R-:W4:Y:S01]  /*1fa10*/  MUFU.EX2 R197, R197 ;  /* 0x000000c500c57308 */ /* 0x000f220000000800 */
[----:B---3--:R-:W-:Y:S01]  /*1fa20*/  FADD.FTZ R9, R202, R9 ;  /* 0x00000009ca097221 */ /* 0x008fe20000010000 */
[----:B0-----:R-:W-:-:S06]  /*1fa30*/  FADD.FTZ R160, R203, R160 ;  /* 0x000000a0cba07221 */ /* 0x001fcc0000010000 */
[----:B------:R-:W0:Y:S01]  /*1fa40*/  MUFU.EX2 R14, R14 ;  /* 0x0000000e000e7308 */ /* 0x000e220000000800 */
[----:B------:R-:W-:Y:S01]  /*1fa50*/  FADD.FTZ R9, R15, R9 ;  /* 0x000000090f097221 */ /* 0x000fe20000010000 */
[----:B-1----:R-:W-:-:S06]  /*1fa60*/  FADD.FTZ R160, R155, R160 ;  /* 0x000000a09ba07221 */ /* 0x002fcc0000010000 */
[----:B------:R-:W1:Y:S08]  /*1fa70*/  MUFU.EX2 R198, R198 ;  /* 0x000000c600c67308 */ /* 0x000e700000000800 */
[----:B------:R-:W3:Y:S01]  /*1fa80*/  MUFU.EX2 R199, R199 ;  /* 0x000000c700c77308 */ /* 0x000ee20000000800 */
[----:B--2---:R-:W-:Y:S01]  /*1fa90*/  FADD.FTZ R9, R196, R9 ;  /* 0x00000009c4097221 */ /* 0x004fe20000010000 */
[----:B----4-:R-:W-:-:S06]  /*1faa0*/  FADD.FTZ R160, R197, R160 ;  /* 0x000000a0c5a07221 */ /* 0x010fcc0000010000 */
[----:B------:R-:W2:Y:S01]  /*1fab0*/  MUFU.EX2 R11, R11 ;  /* 0x0000000b000b7308 */ /* 0x000ea20000000800 */
[----:B0-----:R-:W-:Y:S01]  /*1fac0*/  FADD.FTZ R9, R14, R9 ;  /* 0x000000090e097221 */ /* 0x001fe20000010000 */
[----:B------:R-:W-:-:S06]  /*1fad0*/  FADD.FTZ R161, R158, R160 ;  /* 0x000000a09ea17221 */ /* 0x000fcc0000010000 */
[----:B------:R-:W0:Y:S08]  /*1fae0*/  MUFU.EX2 R192, R192 ;  /* 0x000000c000c07308 */ /* 0x000e300000000800 */
[----:B------:R-:W4:Y:S01]  /*1faf0*/  MUFU.EX2 R193, R193 ;  /* 0x000000c100c17308 */ /* 0x000f220000000800 */
[----:B-1----:R-:W-:Y:S01]  /*1fb00*/  FADD.FTZ R160, R198, R9 ;  /* 0x00000009c6a07221 */ /* 0x002fe20000010000 */
[----:B---3--:R-:W-:-:S06]  /*1fb10*/  FADD.FTZ R161, R199, R161 ;  /* 0x000000a1c7a17221 */ /* 0x008fcc0000010000 */
[----:B------:R-:W1:Y:S08]  /*1fb20*/  MUFU.EX2 R10, R10 ;  /* 0x0000000a000a7308 */ /* 0x000e700000000800 */
[----:B------:R-:W3:Y:S01]  /*1fb30*/  MUFU.EX2 R13, R13 ;  /* 0x0000000d000d7308 */ /* 0x000ee20000000800 */
[----:B--2---:R-:W-:Y:S01]  /*1fb40*/  FADD.FTZ R160, R11, R160 ;  /* 0x000000a00ba07221 */ /* 0x004fe20000010000 */
[----:B------:R-:W-:-:S06]  /*1fb50*/  FADD.FTZ R161, R156, R161 ;  /* 0x000000a19ca17221 */ /* 0x000fcc0000010000 */
[----:B------:R-:W2:Y:S08]  /*1fb60*/  MUFU.EX2 R6, R6 ;  /* 0x0000000600067308 */ /* 0x000eb00000000800 */
[----:B------:R-:W5:Y:S01]  /*1fb70*/  MUFU.EX2 R195, R195 ;  /* 0x000000c300c37308 */ /* 0x000f620000000800 */
[----:B0-----:R-:W-:Y:S01]  /*1fb80*/  FADD.FTZ R160, R192, R160 ;  /* 0x000000a0c0a07221 */ /* 0x001fe20000010000 */
[----:B----4-:R-:W-:-:S06]  /*1fb90*/  FADD.FTZ R161, R193, R161 ;  /* 0x000000a1c1a17221 */ /* 0x010fcc0000010000 */
[----:B------:R-:W0:Y:S08]  /*1fba0*/  MUFU.EX2 R194, R194 ;  /* 0x000000c200c27308 */ /* 0x000e300000000800 */
[----:B------:R-:W4:Y:S01]  /*1fbb0*/  MUFU.EX2 R9, R179 ;  /* 0x000000b300097308 */ /* 0x000f220000000800 */
[----:B-1----:R-:W-:Y:S01]  /*1fbc0*/  FADD.FTZ R160, R10, R160 ;  /* 0x000000a00aa07221 */ /* 0x002fe20000010000 */
[----:B---3--:R-:W-:-:S03]  /*1fbd0*/  FADD.FTZ R161, R13, R161 ;  /* 0x000000a10da17221 */ /* 0x008fc60000010000 */
[----:B--2---:R-:W-:Y:S01]  /*1fbe0*/  FADD.FTZ R160, R6, R160 ;  /* 0x000000a006a07221 */ /* 0x004fe20000010000 */
[----:B-----5:R-:W-:-:S03]  /*1fbf0*/  FADD.FTZ R161, R195, R161 ;  /* 0x000000a1c3a17221 */ /* 0x020fc60000010000 */
[----:B0-----:R-:W-:Y:S01]  /*1fc00*/  FADD.FTZ R226, R194, R160 ;  /* 0x000000a0c2e27221 */ /* 0x001fe20000010000 */
[----:B----4-:R-:W-:Y:S01]  /*1fc10*/  FADD.FTZ R225, R9, R161 ;  /* 0x000000a109e17221 */ /* 0x010fe20000010000 */
[----:B------:R-:W-:Y:S06]  /*1fc20*/  @!P0 BRA `(.L_x_2913) ;  /* 0x0000000000048947 */ /* 0x000fec0003800000 */
[----:B------:R-:W-:Y:S01]  /*1fc30*/  BPT.TRAP 0x1 ;  /* 0x000000040000795c */ /* 0x000fe20000300000 */
.L_x_2913:
[----:B------:R-:W2:Y:S01]  /*1fc40*/  LDL R160, [R1+0x58] ;  /* 0x0000580001a07983 */ /* 0x000ea20000100800 */
[----:B------:R-:W-:Y:S01]  /*1fc50*/  VIADD R7, R7, 0x38860 ;  /* 0x0003886007077836 */ /* 0x000fe20000000000 */
[----:B------:R-:W-:Y:S01]  /*1fc60*/  F2FP.BF16.F32.PACK_AB R201, R12, R201 ;  /* 0x000000c90cc9723e */ /* 0x000fe200000010ff */
[----:B------:R-:W-:Y:S01]  /*1fc70*/  IMAD.MOV.U32 R12, RZ, RZ, R5 ;  /* 0x000000ffff0c7224 */ /* 0x000fe200078e0005 */
[----:B------:R-:W-:Y:S01]  /*1fc80*/  F2FP.BF16.F32.PACK_AB R193, R13, R193 ;  /* 0x000000c10dc1723e */ /* 0x000fe200000010ff */
[----:B------:R-:W-:Y:S01]  /*1fc90*/  IMAD.MOV.U32 R13, RZ, RZ, R4 ;  /* 0x000000ffff0d7224 */ /* 0x000fe200078e0004 */
[----:B------:R-:W-:Y:S02]  /*1fca0*/  PRMT R7, R229, 0x654, R7 ;  /* 0x00000654e5077816 */ /* 0x000fe40000000007 */
[----:B------:R-:W-:Y:S01]  /*1fcb0*/  F2FP.BF16.F32.PACK_AB R194, R194, R6 ;  /* 0x00000006c2c2723e */ /* 0x000fe200000010ff */
[----:B------:R-:W-:Y:S01]  /*1fcc0*/  IMAD.MOV.U32 R6, RZ, RZ, R219 ;  /* 0x000000ffff067224 */ /* 0x000fe200078e00db */
        /* <DEDUP_REMOVED lines=19> */
[C---:B--2---:R-:W-:Y:S01]  /*1fe00*/  ISETP.GT.AND P2, PT, R8.reuse, R160, PT ;  /* 0x000000a00800720c */ /* 0x044fe20003f44270 */
[----:B------:R-:W-:-:S12]  /*1fe10*/  VIADD R8, R8, 0xffffffff ;  /* 0xffffffff08087836 */ /* 0x000fd80000000000 */
[----:B------:R-:W-:Y:S05]  /*1fe20*/  @P2 BRA `(.L_x_2914) ;  /* 0xffffffa800ec2947 */ /* 0x000fea000383ffff */
[----:B------:R-:W-:Y:S05]  /*1fe30*/  BSYNC B1 ;  /* 0x0000000000017941 */ /* 0x000fea0003800000 */
.L_x_2901:
[----:B------:R-:W-:-:S07]  /*1fe40*/  IMAD.MOV.U32 R9, RZ, RZ, R8 ;  /* 0x000000ffff097224 */ /* 0x000fce00078e0008 */
.L_x_2900:
[----:B------:R-:W-:Y:S05]  /*1fe50*/  BSYNC B0 ;  /* 0x0000000000007941 */ /* 0x000fea0003800000 */
.L_x_2899:
[----:B------:R-:W-:Y:S01]  /*1fe60*/  ISETP.GE.AND P1, PT, R9, RZ, PT ;  /* 0x000000ff0900720c */ /* 0x000fe20003f26270 */
[----:B------:R-:W-:-:S12]  /*1fe70*/  BSSY B0, `(.L_x_2915) ;  /* 0x00004e3000007945 */ /* 0x000fd80003800000 */
[----:B------:R-:W-:Y:S05]  /*1fe80*/  @!P1 BRA `(.L_x_2916) ;  /* 0x0000004c00849947 */ /* 0x000fea0003800000 */
[----:B------:R-:W-:Y:S02]  /*1fe90*/  IMAD.MOV.U32 R14, RZ, RZ, R4 ;  /* 0x000000ffff0e7224 */ /* 0x000fe400078e0004 */
[----:B------:R-:W-:Y:S02]  /*1fea0*/  IMAD.MOV.U32 R11, RZ, RZ, R5 ;  /* 0x000000ffff0b7224 */ /* 0x000fe400078e0005 */
[----:B------:R-:W-:Y:S02]  /*1feb0*/  IMAD.MOV.U32 R10, RZ, RZ, R224 ;  /* 0x000000ffff0a7224 */ /* 0x000fe400078e00e0 */
[----:B------:R-:W-:-:S07]  /*1fec0*/  IMAD.MOV.U32 R8, RZ, RZ, R219 ;  /* 0x000000ffff087224 */ /* 0x000fce00078e00db */
.L_x_2929:
[----:B------:R-:W-:-:S05]  /*1fed0*/  VIADD R15, R8, 0x1 ;  /* 0x00000001080f7836 */ /* 0x000fca0000000000 */
[----:B------:R-:W-:-:S04]  /*1fee0*/  ISETP.NE.AND P1, PT, R15, 0x2, PT ;  /* 0x000000020f00780c */ /* 0x000fc80003f25270 */
[----:B------:R-:W-:Y:S02]  /*1fef0*/  SEL R15, R15, RZ, P1 ;  /* 0x000000ff0f0f7207 */ /* 0x000fe40000800000 */
[----:B------:R-:W-:-:S03]  /*1ff00*/  SEL R3, RZ, 0x1, P1 ;  /* 0x00000001ff037807 */ /* 0x000fc60000800000 */
[----:B------:R-:W-:Y:S01]  /*1ff10*/  IMAD.MOV.U32 R219, RZ, RZ, R15 ;  /* 0x000000ffffdb7224 */ /* 0x000fe200078e000f */
[----:B------:R-:W-:Y:S01]  /*1ff20*/  LOP3.LUT R224, R10, R3, RZ, 0x3c, !PT ;  /* 0x000000030ae07212 */ /* 0x000fe200078e3cff */
[----:B------:R-:W-:Y:S06]  /*1ff30*/  @!P0 BRA `(.L_x_2917) ;  /* 0x0000000000048947 */ /* 0x000fec0003800000 */
[----:B------:R-:W-:Y:S01]  /*1ff40*/  BPT.TRAP 0x1 ;  /* 0x000000040000795c */ /* 0x000fe20000300000 */
.L_x_2917:
[----:B------:R-:W-:Y:S01]  /*1ff50*/  IMAD R3, R219, 0x8, R22 ;  /* 0x00000008db037824 */ /* 0x000fe200078e0216 */
[----:B------:R-:W-:-:S04]  /*1ff60*/  SHF.L.U32 R6, R224, 0x1f, RZ ;  /* 0x0000001fe0067819 */ /* 0x000fc800000006ff */
[----:B------:R0:W1:Y:S01]  /*1ff70*/  SYNCS.PHASECHK.TRANS64.TRYWAIT P1, [R3+URZ+0x38830], R6 ;  /* 0x03883006030075a7 */ /* 0x000062000802017f */
[----:B------:R-:W-:Y:S05]  /*1ff80*/  @!P0 BRA `(.L_x_2918) ;  /* 0x0000000000048947 */ /* 0x000fea0003800000 */
[----:B------:R-:W-:Y:S01]  /*1ff90*/  BPT.TRAP 0x1 ;  /* 0x000000040000795c */ /* 0x000fe20000300000 */
.L_x_2918:
        /* <DEDUP_REMOVED lines=8> */
.L_x_2920:
[----:B------:R-:W-:Y:S05]  /*20020*/  BSYNC B1 ;  /* 0x0000000000017941 */ /* 0x000fea0003800000 */
.L_x_2919:
[----:B------:R-:W2:Y:S04]  /*20030*/  LDL.64 R152, [R1+0x40] ;  /* 0x0000400001987983 */ /* 0x000ea80000100a00 */
[----:B------:R-:W3:Y:S01]  /*20040*/  LDL.64 R154, [R1+0x48] ;  /* 0x00004800019a7983 */ /* 0x000ee20000100a00 */
[----:B------:R-:W-:Y:S02]  /*20050*/  R2UR UR10, R4 ;  /* 0x00000000040a72ca */ /* 0x000fe400000e0000 */
[----:B------:R-:W-:Y:S01]  /*20060*/  R2UR UR11, R5 ;  /* 0x00000000050b72ca */ /* 0x000fe200000e0000 */
[----:B------:R-:W-:Y:S01]  /*20070*/  WARPGROUP.ARRIVE ;  /* 0x00000000000079c5 */ /* 0x000fe20000000000 */
[----:B------:R-:W-:Y:S01]  /*20080*/  IMAD.MOV.U32 R21, RZ, RZ, 0x40000040 ;  /* 0x40000040ff157424 */ /* 0x000fe200078e00ff */
[----:B------:R-:W-:-:S04]  /*20090*/  R2UR UR18, R20 ;  /* 0x00000000141272ca */ /* 0x000fc800000e0000 */
[----:B------:R-:W-:Y:S01]  /*200a0*/  R2UR UR19, R21 ;  /* 0x00000000151372ca */ /* 0x000fe200000e0000 */
[----:B------:R-:W-:Y:S01]  /*200b0*/  VIADD R12, R4, 0x100 ;  /* 0x00000100040c7836 */ /* 0x000fe20000000000 */
[----:B------:R-:W4:Y:S01]  /*200c0*/  LDL.64 R20, [R1+0x30] ;  /* 0x0000300001147983 */ /* 0x000f220000100a00 */
[----:B------:R-:W-:-:S03]  /*200d0*/  IMAD.MOV.U32 R13, RZ, RZ, 0x40000040 ;  /* 0x40000040ff0d7424 */ /* 0x000fc600078e00ff */
[----:B------:R-:W-:Y:S02]  /*200e0*/  R2UR UR14, R12 ;  /* 0x000000000c0e72ca */ /* 0x000fe400000e0000 */
[----:B------:R-:W-:Y:S01]  /*200f0*/  R2UR UR15, R13 ;  /* 0x000000000d0f72ca */ /* 0x000fe200000e0000 */
[----:B01----:R-:W-:Y:S02]  /*20100*/  VIADD R6, R4, 0x180 ;  /* 0x0000018004067836 */ /* 0x003fe40000000000 */
[----:B------:R-:W-:-:S03]  /*20110*/  IMAD.MOV.U32 R7, RZ, RZ, 0x40000040 ;  /* 0x40000040ff077424 */ /* 0x000fc600078e00ff */
[----:B------:R-:W-:Y:S02]  /*20120*/  R2UR UR6, R6 ;  /* 0x00000000060672ca */ /* 0x000fe400000e0000 */
[----:B------:R-:W-:Y:S02]  /*20130*/  R2UR UR7, R7 ;  /* 0x00000000070772ca */ /* 0x000fe400000e0000 */
[----:B--2---:R-:W-:Y:S02]  /*20140*/  R2UR UR32, R152 ;  /* 0x00000000982072ca */ /* 0x004fe400000e0000 */
        /* <DEDUP_REMOVED lines=19> */
[----:B------:R-:W-:Y:S01]  /*20280*/  VIADD R12, R4, 0x200 ;  /* 0x00000200040c7836 */ /* 0x000fe20000000000 */
[----:B------:R-:W-:Y:S02]  /*20290*/  WARPGROUP.DEPBAR.LE gsb0, 0x0 ;  /* 0x00008000000079c5 */ /* 0x000fe40000010000 */
        /* <DEDUP_REMOVED lines=8> */
[----:B------:R-:W-:Y:S01]  /*20320*/  VIADD R6, R4, 0x2 ;  /* 0x0000000204067836 */ /* 0x000fe20000000000 */
[----:B--2---:R-:W-:Y:S02]  /*20330*/  R2UR UR28, R152 ;  /* 0x00000000981c72ca */ /* 0x004fe400000e0000 */
        /* <DEDUP_REMOVED lines=92> */
[----:B------:R-:W-:Y:S02]  /*20900*/  R2UR UR47, R21 ;  /* 0x00000000152f72ca */ /* 0x000fe400000e0000 */
[----:B------:R-:W3:Y:S01]  /*20910*/  LDL.64 R20, [R1+0x28] ;  /* 0x0000280001147983 */ /* 0x000ee20000100a00 */
[----:B------:R-:W-:Y:S02]  /*20920*/  VIADD R6, R4, 0x6 ;  /* 0x0000000604067836 */ /* 0x000fe40000000000 */
[----:B------:R-:W-:-:S03]  /*20930*/  IMAD.MOV.U32 R7, RZ, RZ, 0x40000040 ;  /* 0x40000040ff077424 */ /* 0x000fc600078e00ff */
[----:B------:R-:W-:Y:S02]  /*20940*/  R2UR UR30, R6 ;  /* 0x00000000061e72ca */ /* 0x000fe400000e0000 */
[----:B------:R-:W-:Y:S01]  /*20950*/  R2UR UR31, R7 ;  /* 0x00000000071f72ca */ /* 0x000fe200000e0000 */
[----:B------:R-:W-:Y:S02]  /*20960*/  UMOV UR28, UR46 ;  /* 0x0000002e001c7c82 */ /* 0x000fe40008000000 */
[----:B------:R-:W-:Y:S01]  /*20970*/  UMOV UR29, UR47 ;  /* 0x0000002f001d7c82 */ /* 0x000fe20008000000 */
[----:B------:R-:W-:Y:S02]  /*20980*/  VIADD R6, R4, 0x86 ;  /* 0x0000008604067836 */ /* 0x000fe40000000000 */
        /* <DEDUP_REMOVED lines=137> */
[----:B------:R-:W-:Y:S02]  /*21220*/  MOV R7, 0x40000040 ;  /* 0x4000004000077802 */ /* 0x000fe40000000f00 */
        /* <DEDUP_REMOVED lines=587> */
.L_x_2922:
[----:B------:R-:W-:Y:S01]  /*236e0*/  SHF.L.U32 R0, R10, 0x1f, RZ ;  /* 0x0000001f0a007819 */ /* 0x000fe200000006ff */
[----:B------:R-:W-:-:S04]  /*236f0*/  IMAD R6, R8, 0x8, R22 ;  /* 0x0000000808067824 */ /* 0x000fc800078e0216 */
[----:B------:R0:W1:Y:S01]  /*23700*/  SYNCS.PHASECHK.TRANS64.TRYWAIT P1, [R6+URZ+0x38850], R0 ;  /* 0x03885000060075a7 */ /* 0x000062000802017f */
[----:B------:R-:W-:Y:S05]  /*23710*/  @!P0 BRA `(.L_x_2923) ;  /* 0x0000000000048947 */ /* 0x000fea0003800000 */
[----:B------:R-:W-:Y:S01]  /*23720*/  BPT.TRAP 0x1 ;  /* 0x000000040000795c */ /* 0x000fe20000300000 */
.L_x_2923:
[----:B------:R-:W-:Y:S04]  /*23730*/  BSSY B1, `(.L_x_2924) ;  /* 0x0000004000017945 */ /* 0x000fe80003800000 */
[----:B-1----:R-:W-:Y:S05]  /*23740*/  @P1 BRA `(.L_x_2925) ;  /* 0x0000000000081947 */ /* 0x002fea0003800000 */
[----:B------:R-:W1:Y:S02]  /*23750*/  SYNCS.PHASECHK.TRANS64.TRYWAIT P1, [R6+URZ+0x38850], R0 ;  /* 0x03885000060075a7 */ /* 0x000e64000802017f */
[----:B-1----:R-:W-:Y:S05]  /*23760*/  @!P1 BRA `(.L_x_2926) ;  /* 0x000000e800e89947 */ /* 0x002fea0003800000 */
.L_x_2925:
[----:B------:R-:W-:Y:S05]  /*23770*/  BSYNC B1 ;  /* 0x0000000000017941 */ /* 0x000fea0003800000 */
.L_x_2924:
        /* <DEDUP_REMOVED lines=45> */
.L_x_2927:
        /* <DEDUP_REMOVED lines=22> */
[----:B------:R-:W2:Y:S01]  /*23bb0*/  MUFU.TANH R193, R193 ;  /* 0x000000c100c17308 */ /* 0x000ea20000002400 */
        /* <DEDUP_REMOVED lines=16> */
[----:B--2---:R-:W-:Y:S01]  /*23cc0*/  FMNMX.FTZ R0, R193, R14, !PT ;  /* 0x0000000ec1007209 */ /* 0x004fe20007810000 */
        /* <DEDUP_REMOVED lines=10> */
[----:B------:R-:W-:-:S02]  /*23d70*/  IMAD.U32 R3, RZ, RZ, UR42 ;  /* 0x0000002aff037e24 */ /* 0x000fc4000f8e00ff */
[----:B------:R-:W-:Y:S02]  /*23d80*/  IMAD R15, R15, 0x8, R22 ;  /* 0x000000080f0f7824 */ /* 0x000fe400078e0216 */
        /* <DEDUP_REMOVED lines=67> */
[----:B-1----:R-:W-:-:S05]  /*241c0*/  FMNMX.FTZ R5, R157, R2, !PT ;  /* 0x000000029d057209 */ /* 0x002fca0007810000 */
[----:B------:R-:W1:Y:S01]  /*241d0*/  SHFL.BFLY PT, R2, R5, 0x2, 0x1f ;  /* 0x0c401f0005027f89 */ /* 0x000e6200000e0000 */
[----:B--2---:R-:W-:-:S04]  /*241e0*/  FMNMX.FTZ R0, R158, R0, !PT ;  /* 0x000000009e007209 */ /* 0x004fc80007810000 */
[----:B0-----:R-:W-:-:S05]  /*241f0*/  FMNMX.FTZ R4, R159, R0, !PT ;  /* 0x000000009f047209 */ /* 0x001fca0007810000 */
[----:B------:R-:W0:Y:S01]  /*24200*/  SHFL.BFLY PT, R0, R4, 0x2, 0x1f ;  /* 0x0c401f0004007f89 */ /* 0x000e2200000e0000 */
[----:B-1----:R-:W-:-:S05]  /*24210*/  FMNMX.FTZ R5, R5, R2, !PT ;  /* 0x0000000205057209 */ /* 0x002fca0007810000 */
[----:B------:R-:W1:Y:S01]  /*24220*/  SHFL.BFLY PT, R2, R5, 0x1, 0x1f ;  /* 0x0c201f0005027f89 */ /* 0x000e6200000e0000 */
[----:B0-----:R-:W-:-:S05]  /*24230*/  FMNMX.FTZ R4, R4, R0, !PT ;  /* 0x0000000004047209 */ /* 0x001fca0007810000 */
[----:B------:R-:W0:Y:S01]  /*24240*/  SHFL.BFLY PT, R0, R4, 0x1, 0x1f ;  /* 0x0c201f0004007f89 */ /* 0x000e2200000e0000 */
[----:B-1----:R-:W-:Y:S02]  /*24250*/  FMNMX.FTZ R5, R5, R2, !PT ;  /* 0x0000000205057209 */ /* 0x002fe40007810000 */
[----:B0-----:R-:W-:-:S03]  /*24260*/  FMNMX.FTZ R4, R4, R0, !PT ;  /* 0x0000000004047209 */ /* 0x001fc60007810000 */
[C---:B------:R-:W-:Y:S01]  /*24270*/  FADD.FTZ R0, -R5.reuse, R11 ;  /* 0x0000000b05007221 */ /* 0x040fe20000010100 */
[----:B------:R-:W-:Y:S01]  /*24280*/  FMUL.FTZ R11, R5, R3 ;  /* 0x00000003050b7220 */ /* 0x000fe20000410000 */
[----:B------:R-:W-:-:S03]  /*24290*/  FADD.FTZ R2, -R4, R14 ;  /* 0x0000000e04027221 */ /* 0x000fc60000010100 */
[-CC-:B------:R-:W-:Y:S01]  /*242a0*/  FFMA.FTZ R192, R152, R3.reuse, -R11.reuse ;  /* 0x0000000398c07223 */ /* 0x180fe2000001080b */
[-C--:B------:R-:W-:Y:S01]  /*242b0*/  FMUL.FTZ R152, R4, R3.reuse ;  /* 0x0000000304987220 */ /* 0x080fe20000410000 */
[-C--:B------:R-:W-:Y:S01]  /*242c0*/  FMUL.FTZ R0, R0, R3.reuse ;  /* 0x0000000300007220 */ /* 0x080fe20000410000 */
        /* <DEDUP_REMOVED lines=24> */
[----:B------:R-:W-:Y:S01]  /*24450*/  FFMA.FTZ R156, R184, R3, -R152 ;  /* 0x00000003b89c7223 */ /* 0x000fe20000010898 */
[----:B------:R-:W-:-:S02]  /*24460*/  VIADD R160, R15, 0x38840 ;  /* 0x000388400fa07836 */ /* 0x000fc40000000000 */
[-CC-:B------:R-:W-:Y:S01]  /*24470*/  FFMA.FTZ R205, R21, R3.reuse, -R152.reuse ;  /* 0x0000000315cd7223 */ /* 0x180fe20000010898 */
[-CC-:B------:R-:W-:Y:S01]  /*24480*/  FFMA.FTZ R153, R176, R3.reuse, -R152.reuse ;  /* 0x00000003b0997223 */ /* 0x180fe20000010898 */
[-CC-:B------:R-:W-:Y:S01]  /*24490*/  FFMA.FTZ R207, R179, R3.reuse, -R152.reuse ;  /* 0x00000003b3cf7223 */ /* 0x180fe20000010898 */
[-C--:B------:R-:W-:Y:S01]  /*244a0*/  FFMA.FTZ R193, R154, R3.reuse, -R152 ;  /* 0x000000039ac17223 */ /* 0x080fe20000010898 */
[----:B------:R-:W-:Y:S01]  /*244b0*/  MUFU.EX2 R2, R2 ;  /* 0x0000000200027308 */ /* 0x000fe20000000800 */
[----:B------:R-:W-:Y:S01]  /*244c0*/  PRMT R160, R229, 0x654, R160 ;  /* 0x00000654e5a07816 */ /* 0x000fe200000000a0 */
[-CC-:B------:R-:W-:Y:S01]  /*244d0*/  FFMA.FTZ R21, R180, R3.reuse, -R152.reuse ;  /* 0x00000003b4157223 */ /* 0x180fe20000010898 */
[-CC-:B------:R-:W-:Y:S01]  /*244e0*/  FFMA.FTZ R201, R170, R3.reuse, -R152.reuse ;  /* 0x00000003aac97223 */ /* 0x180fe20000010898 */
[-CC-:B------:R-:W-:Y:S01]  /*244f0*/  FFMA.FTZ R171, R171, R3.reuse, -R152.reuse ;  /* 0x00000003abab7223 */ /* 0x180fe20000010898 */
[----:B------:R0:W-:Y:S01]  /*24500*/  SYNCS.ARRIVE.TRANS64.RED.A1T0 RZ, [R160+URZ], RZ ;  /* 0x000000ffa0ff79a7 */ /* 0x0001e2000810043f */
[-CC-:B------:R-:W-:Y:S01]  /*24510*/  FFMA.FTZ R203, R174, R3.reuse, -R152.reuse ;  /* 0x00000003aecb7223 */ /* 0x180fe20000010898 */
[-CC-:B------:R-:W-:Y:S01]  /*24520*/  FFMA.FTZ R197, R162, R3.reuse, -R152.reuse ;  /* 0x00000003a2c57223 */ /* 0x180fe20000010898 */
[----:B------:R-:W1:Y:S01]  /*24530*/  MUFU.EX2 R208, R208 ;  /* 0x000000d000d07308 */ /* 0x000e620000000800 */
[-CC-:B------:R-:W-:Y:S01]  /*24540*/  FFMA.FTZ R163, R163, R3.reuse, -R152.reuse ;  /* 0x00000003a3a37223 */ /* 0x180fe20000010898 */
[-CC-:B------:R-:W-:Y:S01]  /*24550*/  FFMA.FTZ R199, R166, R3.reuse, -R152.reuse ;  /* 0x00000003a6c77223 */ /* 0x180fe20000010898 */
[-CC-:B------:R-:W-:Y:S01]  /*24560*/  FFMA.FTZ R167, R167, R3.reuse, -R152.reuse ;  /* 0x00000003a7a77223 */ /* 0x180fe20000010898 */
[-CC-:B------:R-:W-:Y:S01]  /*24570*/  FFMA.FTZ R154, R155, R3.reuse, -R152.reuse ;  /* 0x000000039b9a7223 */ /* 0x180fe20000010898 */
[-CC-:B0-----:R-:W-:Y:S01]  /*24580*/  FFMA.FTZ R160, R175, R3.reuse, -R152.reuse ;  /* 0x00000003afa07223 */ /* 0x181fe20000010898 */
[-CC-:B------:R-:W-:Y:S01]  /*24590*/  FFMA.FTZ R195, R158, R3.reuse, -R152.reuse ;  /* 0x000000039ec37223 */ /* 0x180fe20000010898 */
[----:B------:R-:W-:Y:S01]  /*245a0*/  FFMA.FTZ R152, R159, R3, -R152 ;  /* 0x000000039f987223 */ /* 0x000fe20000010898 */
[----:B------:R-:W0:Y:S08]  /*245b0*/  MUFU.EX2 R209, R209 ;  /* 0x000000d100d17308 */ /* 0x000e300000000800 */
[----:B------:R-:W2:Y:S01]  /*245c0*/  MUFU.EX2 R182, R182 ;  /* 0x000000b600b67308 */ /* 0x000ea20000000800 */
[----:B-1----:R-:W-:-:S07]  /*245d0*/  FFMA.FTZ R226, R0, R226, R208 ;  /* 0x000000e200e27223 */ /* 0x002fce00000100d0 */
[----:B------:R-:W1:Y:S01]  /*245e0*/  MUFU.EX2 R157, R157 ;  /* 0x0000009d009d7308 */ /* 0x000e620000000800 */
[----:B0-----:R-:W-:-:S07]  /*245f0*/  FFMA.FTZ R225, R2, R225, R209 ;  /* 0x000000e102e17223 */ /* 0x001fce00000100d1 */
        /* <DEDUP_REMOVED lines=76> */
.L_x_2928:
[C---:B------:R-:W-:Y:S01]  /*24ac0*/  ISETP.GT.AND P1, PT, R9.reuse, RZ, PT ;  /* 0x000000ff0900720c */ /* 0x040fe20003f24270 */
        /* <DEDUP_REMOVED lines=29> */
.L_x_2916:
[----:B------:R-:W-:Y:S05]  /*24ca0*/  BSYNC B0 ;  /* 0x0000000000007941 */ /* 0x000fea0003800000 */
.L_x_2915:
        /* <DEDUP_REMOVED lines=131> */
.L_x_2930:
[----:B------:R-:W-:Y:S01]  /*254e0*/  IMAD R8, R219, 0x8, R22 ;  /* 0x00000008db087824 */ /* 0x000fe200078e0216 */
[----:B------:R-:W-:-:S04]  /*254f0*/  SHF.L.U32 R7, R224, 0x1f, RZ ;  /* 0x0000001fe0077819 */ /* 0x000fc800000006ff */
[----:B------:R0:W1:Y:S01]  /*25500*/  SYNCS.PHASECHK.TRANS64.TRYWAIT P1, [R8+URZ+0x38850], R7 ;  /* 0x03885007080075a7 */ /* 0x000062000802017f */
[----:B------:R-:W-:Y:S05]  /*25510*/  @!P0 BRA `(.L_x_2931) ;  /* 0x0000000000048947 */ /* 0x000fea0003800000 */
[----:B------:R-:W-:Y:S01]  /*25520*/  BPT.TRAP 0x1 ;  /* 0x000000040000795c */ /* 0x000fe20000300000 */
.L_x_2931:
        /* <DEDUP_REMOVED lines=9> */
.L_x_2933:
[----:B------:R-:W-:Y:S05]  /*255c0*/  BSYNC B0 ;  /* 0x0000000000007941 */ /* 0x000fea0003800000 */
.L_x_2932:
[----:B------:R-:W-:Y:S01]  /*255d0*/  IMAD.MOV.U32 R6, RZ, RZ, R0 ;  /* 0x000000ffff067224 */ /* 0x000fe200078e0000 */
[----:B------:R-:W-:Y:S01]  /*255e0*/  WARPGROUP.ARRIVE ;  /* 0x00000000000079c5 */ /* 0x000fe20000000000 */
[----:B01----:R-:W-:Y:S01]  /*255f0*/  IMAD.MOV.U32 R7, RZ, RZ, 0x40000040 ;  /* 0x40000040ff077424 */ /* 0x003fe200078e00ff */
[----:B------:R-:W0:Y:S02]  /*25600*/  SHFL.BFLY PT, R2, R225, 0x2, 0x1f ;  /* 0x0c401f00e1027f89 */ /* 0x000e2400000e0000 */
        /* <DEDUP_REMOVED lines=30> */
[----:B0-----:R-:W-:Y:S01]  /*257f0*/  FADD.FTZ R6, R2, R225 ;  /* 0x000000e102067221 */ /* 0x001fe20000010000 */
[----:B------:R-:W-:Y:S01]  /*25800*/  R2UR UR7, R7 ;  /* 0x00000000070772ca */ /* 0x000fe200000e0000 */
[----:B------:R-:W-:Y:S01]  /*25810*/  IMAD.MOV.U32 R2, RZ, RZ, RZ ;  /* 0x000000ffff027224 */ /* 0x000fe200078e00ff */
[----:B------:R-:W0:Y:S04]  /*25820*/  SHFL.BFLY PT, R7, R226, 0x2, 0x1f ;  /* 0x0c401f00e2077f89 */ /* 0x000e2800000e0000 */
[----:B------:R-:W1:Y:S01]  /*25830*/  SHFL.BFLY PT, R9, R6, 0x1, 0x1f ;  /* 0x0c201f0006097f89 */ /* 0x000e6200000e0000 */
[----:B0-----:R-:W-:Y:S01]  /*25840*/  FADD.FTZ R0, R7, R226 ;  /* 0x000000e207007221 */ /* 0x001fe20000010000 */
[----:B-1----:R-:W-:-:S04]  /*25850*/  FADD.FTZ R13, R6, R9 ;  /* 0x00000009060d7221 */ /* 0x002fc80000010000 */
[----:B------:R-:W0:Y:S01]  /*25860*/  SHFL.BFLY PT, R7, R0, 0x1, 0x1f ;  /* 0x0c201f0000077f89 */ /* 0x000e2200000e0000 */
[----:B------:R-:W-:Y:S01]  /*25870*/  IMAD.MOV.U32 R6, RZ, RZ, -0x800000 ;  /* 0xff800000ff067424 */ /* 0x000fe200078e00ff */
[----:B------:R-:W-:-:S13]  /*25880*/  FSETP.NE.FTZ.AND P2, PT, R13, RZ, PT ;  /* 0x000000ff0d00720b */ /* 0x000fda0003f55000 */
[----:B------:R-:W1:Y:S01]  /*25890*/  @P2 MUFU.LG2 R11, R13 ;  /* 0x0000000d000b2308 */ /* 0x000e620000000c00 */
[----:B------:R-:W-:Y:S01]  /*258a0*/  @P2 FMUL.FTZ R14, R3, 0.69314718246459960938 ;  /* 0x3f317218030e2820 */ /* 0x000fe20000410000 */
[----:B0-----:R-:W-:Y:S01]  /*258b0*/  FADD.FTZ R12, R0, R7 ;  /* 0x00000007000c7221 */ /* 0x001fe20000010000 */
[----:B------:R-:W-:-:S05]  /*258c0*/  IMAD.MOV.U32 R7, RZ, RZ, RZ ;  /* 0x000000ffff077224 */ /* 0x000fca00078e00ff */
[----:B------:R-:W-:Y:S01]  /*258d0*/  @P2 MUFU.RCP R2, R13 ;  /* 0x0000000d00022308 */ /* 0x000fe20000001000 */
[----:B------:R-:W-:Y:S01]  /*258e0*/  IMAD.MOV.U32 R0, RZ, RZ, -0x800000 ;  /* 0xff800000ff007424 */ /* 0x000fe200078e00ff */
[----:B------:R-:W-:Y:S01]  /*258f0*/  FSETP.NE.FTZ.AND P1, PT, R12, RZ, PT ;  /* 0x000000ff0c00720b */ /* 0x000fe20003f35000 */
[----:B-1----:R-:W-:-:S04]  /*25900*/  @P2 FMUL.FTZ R11, R11, 0.69314718246459960938 ;  /* 0x3f3172180b0b2820 */ /* 0x002fc80000410000 */
[----:B------:R-:W-:-:S08]  /*25910*/  @P2 FFMA.FTZ R0, R14, R4, R11 ;  /* 0x000000040e002223 */ /* 0x000fd0000001000b */
[----:B------:R-:W0:Y:S01]  /*25920*/  @P1 MUFU.LG2 R9, R12 ;  /* 0x0000000c00091308 */ /* 0x000e220000000c00 */
[----:B------:R-:W-:-:S07]  /*25930*/  @P1 FMUL.FTZ R10, R3, 0.69314718246459960938 ;  /* 0x3f317218030a1820 */ /* 0x000fce0000410000 */
[----:B------:R1:W2:Y:S01]  /*25940*/  @P1 MUFU.RCP R7, R12 ;  /* 0x0000000c00071308 */ /* 0x0002a20000001000 */
[----:B0-----:R-:W-:-:S04]  /*25950*/  @P1 FMUL.FTZ R9, R9, 0.69314718246459960938 ;  /* 0x3f31721809091820 */ /* 0x001fc80000410000 */
[----:B------:R-:W-:Y:S01]  /*25960*/  @P1 FFMA.FTZ R6, R10, R5, R9 ;  /* 0x000000050a061223 */ /* 0x000fe20000010009 */
[----:B------:R-:W-:Y:S02]  /*25970*/  WARPGROUP.DEPBAR.LE gsb0, 0x0 ;  /* 0x00008000000079c5 */ /* 0x000fe40000010000 */
[----:B------:R-:W-:-:S06]  /*25980*/  WARPGROUP.ARRIVE ;  /* 0x00000000000079c5 */ /* 0x000fcc0000000000 */
[----:B------:R-:W-:Y:S03]  /*25990*/  HGMMA.64x256x16.F32.BF16 R24, R192, gdesc[UR4].tnspB, R24, gsb0 ;  /* 0x43e00004c0187df0 */ /* 0x000fe60008001818 */
[----:B------:R-:W-:Y:S02]  /*259a0*/  WARPGROUP.DEPBAR.LE gsb0, 0x0 ;  /* 0x00008000000079c5 */ /* 0x000fe40000010000 */
[----:B-12---:R-:W-:Y:S05]  /*259b0*/  @!P0 BRA `(.L_x_2935) ;  /* 0x0000000000048947 */ /* 0x006fea0003800000 */
[----:B------:R-:W-:Y:S01]  /*259c0*/  BPT.TRAP 0x1 ;  /* 0x000000040000795c */ /* 0x000fe20000300000 */
.L_x_2935:
[----:B------:R-:W2:Y:S01]  /*259d0*/  LDL.LU R12, [R1+0x88] ;  /* 0x00008800010c7983 */ /* 0x000ea20000300800 */
[----:B------:R-:W-:Y:S02]  /*259e0*/  VIADD R4, R8, 0x38860 ;  /* 0x0003886008047836 */ /* 0x000fe40000000000 */
[-C--:B------:R-:W-:Y:S01]  /*259f0*/  FMUL.FTZ R8, R24, R7.reuse ;  /* 0x0000000718087220 */ /* 0x080fe20000410000 */
[----:B------:R-:W-:Y:S02]  /*25a00*/  VIADD R219, R219, 0x1 ;  /* 0x00000001dbdb7836 */ /* 0x000fe40000000000 */
[-C--:B------:R-:W-:Y:S01]  /*25a10*/  FMUL.FTZ R24, R36, R7.reuse ;  /* 0x0000000724187220 */ /* 0x080fe20000410000 */
[-C--:B------:R-:W-:Y:S01]  /*25a20*/  FMUL.FTZ R157, R40, R7.reuse ;  /* 0x00000007289d7220 */ /* 0x080fe20000410000 */
[----:B------:R-:W-:Y:S01]  /*25a30*/  PRMT R229, R229, 0x654, R4 ;  /* 0x00000654e5e57816 */ /* 0x000fe20000000004 */
[-C--:B------:R-:W-:Y:S01]  /*25a40*/  FMUL.FTZ R159, R48, R7.reuse ;  /* 0x00000007309f7220 */ /* 0x080fe20000410000 */
[----:B------:R-:W-:Y:S01]  /*25a50*/  ISETP.NE.AND P0, PT, R219, 0x2, PT ;  /* 0x00000002db00780c */ /* 0x000fe20003f05270 */
[-C--:B------:R-:W-:Y:S01]  /*25a60*/  FMUL.FTZ R161, R56, R7.reuse ;  /* 0x0000000738a17220 */ /* 0x080fe20000410000 */
[----:B------:R0:W-:Y:S01]  /*25a70*/  SYNCS.ARRIVE.TRANS64.RED.A1T0 RZ, [R229+URZ], RZ ;  /* 0x000000ffe5ff79a7 */ /* 0x0001e2000810043f */
[-C--:B------:R-:W-:Y:S01]  /*25a80*/  FMUL.FTZ R162, R60, R7.reuse ;  /* 0x000000073ca27220 */ /* 0x080fe20000410000 */
        /* <DEDUP_REMOVED lines=125> */
[----:B------:R-:W-:Y:S01]  /*26260*/  SEL R219, R219, RZ, P0 ;  /* 0x000000ffdbdb7207 */ /* 0x000fe20000000000 */
[----:B--2---:R-:W-:-:S05]  /*26270*/  VIADD R12, R12, 0x1 ;  /* 0x000000010c0c7836 */ /* 0x004fca0000000000 */
[----:B------:R0:W-:Y:S02]  /*26280*/  STL [R1+0x88], R12 ;  /* 0x0000880c01007387 */ /* 0x0001e40000100800 */
.L_x_2811:
[----:B------:R-:W0:Y:S08]  /*26290*/  S2UR UR4, SR_CgaCtaId ;  /* 0x00000000000479c3 */ /* 0x000e300000008800 */
[----:B------:R-:W-:Y:S01]  /*262a0*/  BAR.SYNC.DEFER_BLOCKING 0x5, 0x180 ;  /* 0x0146000000007b1d */ /* 0x000fe20000010000 */
[----:B------:R-:W-:-:S05]  /*262b0*/  MOV R22, 0x400 ;  /* 0x0000040000167802 */ /* 0x000fca0000000f00 */
[----:B------:R-:W-:Y:S01]  /*262c0*/  BSSY B0, `(.L_x_2936) ;  /* 0x00002e7000007945 */ /* 0x000fe20003800000 */
[----:B0-----:R-:W-:-:S05]  /*262d0*/  IMAD.U32 R229, RZ, RZ, UR4 ;  /* 0x00000004ffe57e24 */ /* 0x001fca000f8e00ff */
[----:B------:R-:W-:-:S05]  /*262e0*/  LEA R22, R229, R22, 0x18 ;  /* 0x00000016e5167211 */ /* 0x000fca00078ec0ff */
[----:B------:R0:W1:Y:S01]  /*262f0*/  LDS.128 R28, [R22+0x388d0] ;  /* 0x0388d000161c7984 */ /* 0x0000620000000c00 */
[----:B------:R-:W-:Y:S06]  /*26300*/  BAR.ARV 0x4, 0x180 ;  /* 0x0106000000007b1d */ /* 0x000fec0000002000 */
[----:B------:R-:W-:Y:S05]  /*26310*/  @P1 BRA `(.L_x_2937) ;  /* 0x0000002000241947 */ /* 0x000fea0003800000 */
[----:B------:R-:W2:Y:S04]  /*26320*/  LDL R2, [R1+0x8c] ;  /* 0x00008c0001027983 */ /* 0x000ea80000100800 */
[----:B------:R-:W3:Y:S01]  /*26330*/  LDL R179, [R1+0x7c] ;  /* 0x00007c0001b37983 */ /* 0x000ee20000100800 */
[----:B------:R-:W4:Y:S01]  /*26340*/  S2R R5, SR_SWINHI ;  /* 0x0000000000057919 */ /* 0x000f220000002f00 */
[----:B------:R-:W-:Y:S01]  /*26350*/  F2FP.BF16.F32.PACK_AB R9, R9, R26 ;  /* 0x0000001a0909723e */ /* 0x000fe200000010ff */
[----:B------:R-:W-:Y:S01]  /*26360*/  ULDC.64 UR4, c[0x0][0xc00] ;  /* 0x0003000000047ab9 */ /* 0x000fe20000000a00 */
[----:B------:R-:W3:Y:S04]  /*26370*/  LDL R180, [R1+0x78] ;  /* 0x0000780001b47983 */ /* 0x000ee80000100800 */
[----:B------:R-:W3:Y:S01]  /*26380*/  LDL R178, [R1+0x68] ;  /* 0x0000680001b27983 */ /* 0x000ee20000100800 */
[----:B------:R-:W-:-:S02]  /*26390*/  MOV R20, R22 ;  /* 0x0000001600147202 */ /* 0x000fc40000000f00 */
[----:B----4-:R-:W-:Y:S02]  /*263a0*/  MOV R21, R5 ;  /* 0x0000000500157202 */ /* 0x010fe40000000f00 */
[----:B------:R-:W-:Y:S02]  /*263b0*/  F2FP.BF16.F32.PACK_AB R8, R25, R8 ;  /* 0x000000081908723e */ /* 0x000fe400000010ff */
[----:B------:R-:W-:Y:S02]  /*263c0*/  F2FP.BF16.F32.PACK_AB R10, R3, R10 ;  /* 0x0000000a030a723e */ /* 0x000fe400000010ff */
[----:B------:R-:W-:Y:S02]  /*263d0*/  F2FP.BF16.F32.PACK_AB R11, R11, R4 ;  /* 0x000000040b0b723e */ /* 0x000fe400000010ff */
[----:B------:R-:W-:Y:S02]  /*263e0*/  F2FP.BF16.F32.PACK_AB R144, R145, R144 ;  /* 0x000000909190723e */ /* 0x000fe400000010ff */
[----:B------:R-:W-:-:S02]  /*263f0*/  F2FP.BF16.F32.PACK_AB R145, R147, R146 ;  /* 0x000000929391723e */ /* 0x000fc400000010ff */
[----:B------:R-:W-:Y:S02]  /*26400*/  F2FP.BF16.F32.PACK_AB R146, R149, R148 ;  /* 0x000000949592723e */ /* 0x000fe400000010ff */
[----:B------:R-:W-:Y:S01]  /*26410*/  F2FP.BF16.F32.PACK_AB R147, R151, R150 ;  /* 0x000000969793723e */ /* 0x000fe200000010ff */
[----:B------:R-:W-:Y:S01]  /*26420*/  BAR.SYNC.DEFER_BLOCKING 0x1, 0x100 ;  /* 0x0044000000007b1d */ /* 0x000fe20000010000 */
[----:B--2---:R-:W-:-:S03]  /*26430*/  IMAD.WIDE R110, R2, 0x2, R20 ;  /* 0x00000002026e7825 */ /* 0x004fc600078e0214 */
[C---:B------:R-:W-:Y:S02]  /*26440*/  IADD3 R72, P3, R110.reuse, 0x4000, RZ ;  /* 0x000040006e487810 */ /* 0x040fe40007f7e0ff */
[----:B------:R-:W-:Y:S02]  /*26450*/  IADD3 R12, P1, R110, 0x20, RZ ;  /* 0x000000206e0c7810 */ /* 0x000fe40007f3e0ff */
[----:B------:R-:W-:-:S03]  /*26460*/  LOP3.LUT R108, R72, 0x380, RZ, 0xc0, !PT ;  /* 0x00000380486c7812 */ /* 0x000fc600078ec0ff */
[--C-:B------:R-:W-:Y:S01]  /*26470*/  IMAD.X R13, RZ, RZ, R111.reuse, P1 ;  /* 0x000000ffff0d7224 */ /* 0x100fe200008e066f */
[----:B------:R-:W-:Y:S02]  /*26480*/  SHF.R.U64 R108, R108, 0x3, RZ ;  /* 0x000000036c6c7819 */ /* 0x000fe400000012ff */
[C---:B------:R-:W-:Y:S02]  /*26490*/  IADD3 R88, P1, R110.reuse, 0x8000, RZ ;  /* 0x000080006e587810 */ /* 0x040fe40007f3e0ff */
[----:B------:R-:W-:Y:S02]  /*264a0*/  IADD3 R14, P0, R110, 0x40, RZ ;  /* 0x000000406e0e7810 */ /* 0x000fe40007f1e0ff */
[----:B------:R-:W-:Y:S02]  /*264b0*/  LOP3.LUT R72, R108, R72, RZ, 0x3c, !PT ;  /* 0x000000486c487212 */ /* 0x000fe400078e3cff */
[----:B------:R-:W-:Y:S01]  /*264c0*/  LOP3.LUT R108, R88, 0x380, RZ, 0xc0, !PT ;  /* 0x00000380586c7812 */ /* 0x000fe200078ec0ff */
[----:B------:R-:W-:Y:S01]  /*264d0*/  IMAD.X R15, RZ, RZ, R111, P0 ;  /* 0x000000ffff0f7224 */ /* 0x000fe200000e066f */
[----:B------:R-:W-:-:S02]  /*264e0*/  IADD3 R92, P0, R110, 0x8020, RZ ;  /* 0x000080206e5c7810 */ /* 0x000fc40007f1e0ff */
[----:B------:R-:W-:Y:S02]  /*264f0*/  SHF.R.U64 R108, R108, 0x3, RZ ;  /* 0x000000036c6c7819 */ /* 0x000fe400000012ff */
[C---:B------:R-:W-:Y:S02]  /*26500*/  IADD3 R84, P2, R110.reuse, 0x4060, RZ ;  /* 0x000040606e547810 */ /* 0x040fe40007f5e0ff */
[C---:B------:R-:W-:Y:S02]  /*26510*/  IADD3 R68, P4, R110.reuse, 0x60, RZ ;  /* 0x000000606e447810 */ /* 0x040fe40007f9e0ff */
[----:B------:R-:W-:Y:S02]  /*26520*/  IADD3 R80, P5, R110, 0x4040, RZ ;  /* 0x000040406e507810 */ /* 0x000fe40007fbe0ff */
[----:B------:R-:W-:Y:S02]  /*26530*/  LOP3.LUT R88, R108, R88, RZ, 0x3c, !PT ;  /* 0x000000586c587212 */ /* 0x000fe400078e3cff */
[----:B------:R-:W-:-:S02]  /*26540*/  LOP3.LUT R5, R110, 0x380, RZ, 0xc0, !PT ;  /* 0x000003806e057812 */ /* 0x000fc400078ec0ff */
[----:B------:R-:W-:Y:S01]  /*26550*/  LOP3.LUT R108, R92, 0x380, RZ, 0xc0, !PT ;  /* 0x000003805c6c7812 */ /* 0x000fe200078ec0ff */
[--C-:B------:R-:W-:Y:S01]  /*26560*/  IMAD.X R85, RZ, RZ, R111.reuse, P2 ;  /* 0x000000ffff557224 */ /* 0x100fe200010e066f */
[C---:B------:R-:W-:Y:S01]  /*26570*/  IADD3 R76, P6, R110.reuse, 0x4020, RZ ;  /* 0x000040206e4c7810 */ /* 0x040fe20007fde0ff */
[--C-:B------:R-:W-:Y:S01]  /*26580*/  IMAD.X R81, RZ, RZ, R111.reuse, P5 ;  /* 0x000000ffff517224 */ /* 0x100fe200028e066f */
[----:B-1----:R-:W-:Y:S01]  /*26590*/  IADD3 R28, P2, R110, 0xc040, RZ ;  /* 0x0000c0406e1c7810 */ /* 0x002fe20007f5e0ff */
[--C-:B------:R-:W-:Y:S01]  /*265a0*/  IMAD.X R89, RZ, RZ, R111.reuse, P1 ;  /* 0x000000ffff597224 */ /* 0x100fe200008e066f */
[----:B-----5:R-:W-:Y:S02]  /*265b0*/  LOP3.LUT R135, R68, 0x380, RZ, 0xc0, !PT ;  /* 0x0000038044877812 */ /* 0x020fe400078ec0ff */
[----:B------:R-:W-:Y:S02]  /*265c0*/  SHF.R.U64 R5, R5, 0x3, RZ ;  /* 0x0000000305057819 */ /* 0x000fe400000012ff */
[----:B------:R-:W-:Y:S01]  /*265d0*/  SHF.R.U64 R108, R108, 0x3, RZ ;  /* 0x000000036c6c7819 */ /* 0x000fe200000012ff */
[--C-:B------:R-:W-:Y:S01]  /*265e0*/  IMAD.X R69, RZ, RZ, R111.reuse, P4 ;  /* 0x000000ffff457224 */ /* 0x100fe200020e066f */
[C---:B------:R-:W-:Y:S01]  /*265f0*/  IADD3 R2, P5, R110.reuse, 0xc020, RZ ;  /* 0x0000c0206e027810 */ /* 0x040fe20007fbe0ff */
[--C-:B------:R-:W-:Y:S01]  /*26600*/  IMAD.X R73, RZ, RZ, R111.reuse, P3 ;  /* 0x000000ffff497224 */ /* 0x100fe200018e066f */
[----:B------:R-:W-:Y:S01]  /*26610*/  IADD3 R128, P1, R110, 0xc060, RZ ;  /* 0x0000c0606e807810 */ /* 0x000fe20007f3e0ff */
[----:B------:R-:W-:Y:S01]  /*26620*/  IMAD.X R77, RZ, RZ, R111, P6 ;  /* 0x000000ffff4d7224 */ /* 0x000fe200030e066f */
[----:B------:R-:W-:-:S02]  /*26630*/  LOP3.LUT R177, R12, 0x380, RZ, 0xc0, !PT ;  /* 0x000003800cb17812 */ /* 0x000fc400078ec0ff */
[----:B------:R-:W-:Y:S02]  /*26640*/  LOP3.LUT R176, R14, 0x380, RZ, 0xc0, !PT ;  /* 0x000003800eb07812 */ /* 0x000fe400078ec0ff */
[C---:B------:R-:W-:Y:S02]  /*26650*/  IADD3 R96, P4, R110.reuse, 0x8040, RZ ;  /* 0x000080406e607810 */ /* 0x040fe40007f9e0ff */
[C---:B------:R-:W-:Y:S02]  /*26660*/  IADD3 R100, P3, R110.reuse, 0x8060, RZ ;  /* 0x000080606e647810 */ /* 0x040fe40007f7e0ff */
[----:B------:R-:W-:Y:S02]  /*26670*/  IADD3 R104, P6, R110, 0xc000, RZ ;  /* 0x0000c0006e687810 */ /* 0x000fe40007fde0ff */
[----:B------:R-:W-:Y:S02]  /*26680*/  SHF.R.U64 R135, R135, 0x3, RZ ;  /* 0x0000000387877819 */ /* 0x000fe400000012ff */
[----:B------:R-:W-:-:S02]  /*26690*/  LOP3.LUT R26, R28, 0x380, RZ, 0xc0, !PT ;  /* 0x000003801c1a7812 */ /* 0x000fc400078ec0ff */
[----:B------:R-:W-:Y:S02]  /*266a0*/  LOP3.LUT R110, R5, R110, RZ, 0x3c, !PT ;  /* 0x0000006e056e7212 */ /* 0x000fe400078e3cff */
[----:B------:R-:W-:Y:S02]  /*266b0*/  LOP3.LUT R92, R108, R92, RZ, 0x3c, !PT ;  /* 0x0000005c6c5c7212 */ /* 0x000fe400078e3cff */
[----:B------:R-:W-:Y:S02]  /*266c0*/  LOP3.LUT R25, R2, 0x380, RZ, 0xc0, !PT ;  /* 0x0000038002197812 */ /* 0x000fe400078ec0ff */
[----:B------:R-:W-:Y:S02]  /*266d0*/  LOP3.LUT R108, R128, 0x380, RZ, 0xc0, !PT ;  /* 0x00000380806c7812 */ /* 0x000fe400078ec0ff */
[----:B------:R-:W-:Y:S02]  /*266e0*/  SHF.R.U64 R177, R177, 0x3, RZ ;  /* 0x00000003b1b17819 */ /* 0x000fe400000012ff */
[----:B------:R-:W-:-:S02]  /*266f0*/  SHF.R.U64 R176, R176, 0x3, RZ ;  /* 0x00000003b0b07819 */ /* 0x000fc400000012ff */
[----:B------:R-:W-:Y:S02]  /*26700*/  LOP3.LUT R68, R135, R68, RZ, 0x3c, !PT ;  /* 0x0000004487447212 */ /* 0x000fe400078e3cff */
[----:B------:R-:W-:Y:S02]  /*26710*/  SHF.R.U64 R26, R26, 0x3, RZ ;  /* 0x000000031a1a7819 */ /* 0x000fe400000012ff */
[----:B------:R-:W-:Y:S02]  /*26720*/  LOP3.LUT R135, R84, 0x380, RZ, 0xc0, !PT ;  /* 0x0000038054877812 */ /* 0x000fe400078ec0ff */
[----:B------:R-:W-:Y:S01]  /*26730*/  MOV R110, R110 ;  /* 0x0000006e006e7202 */ /* 0x000fe20000000f00 */
[----:B------:R-:W-:Y:S01]  /*26740*/  IMAD.X R5, RZ, RZ, R111, P2 ;  /* 0x000000ffff057224 */ /* 0x000fe200010e066f */
[----:B------:R-:W-:Y:S02]  /*26750*/  SHF.R.U64 R25, R25, 0x3, RZ ;  /* 0x0000000319197819 */ /* 0x000fe400000012ff */
[----:B------:R-:W-:-:S02]  /*26760*/  SHF.R.U64 R3, R108, 0x3, RZ ;  /* 0x000000036c037819 */ /* 0x000fc400000012ff */
[----:B------:R-:W-:Y:S02]  /*26770*/  LOP3.LUT R12, R177, R12, RZ, 0x3c, !PT ;  /* 0x0000000cb10c7212 */ /* 0x000fe400078e3cff */
[----:B------:R-:W-:Y:S02]  /*26780*/  LOP3.LUT R14, R176, R14, RZ, 0x3c, !PT ;  /* 0x0000000eb00e7212 */ /* 0x000fe400078e3cff */
[----:B------:R-:W-:Y:S02]  /*26790*/  LOP3.LUT R177, R76, 0x380, RZ, 0xc0, !PT ;  /* 0x000003804cb17812 */ /* 0x000fe400078ec0ff */
[----:B------:R-:W-:Y:S01]  /*267a0*/  LOP3.LUT R4, R26, R28, RZ, 0x3c, !PT ;  /* 0x0000001c1a047212 */ /* 0x000fe200078e3cff */
[----:B------:R1:W-:Y:S01]  /*267b0*/  STSM.16.M88.4 [R110], R8 ;  /* 0x000000086e007844 */ /* 0x0003e20000000200 */
[----:B------:R-:W-:Y:S01]  /*267c0*/  SHF.R.U64 R135, R135, 0x3, RZ ;  /* 0x0000000387877819 */ /* 0x000fe200000012ff */
[--C-:B------:R-:W-:Y:S01]  /*267d0*/  IMAD.X R27, RZ, RZ, R111.reuse, P1 ;  /* 0x000000ffff1b7224 */ /* 0x100fe200008e066f */
[----:B------:R-:W-:Y:S01]  /*267e0*/  LOP3.LUT R176, R80, 0x380, RZ, 0xc0, !PT ;  /* 0x0000038050b07812 */ /* 0x000fe200078ec0ff */
[----:B------:R-:W-:Y:S01]  /*267f0*/  IMAD.X R93, RZ, RZ, R111, P0 ;  /* 0x000000ffff5d7224 */ /* 0x000fe200000e066f */
[----:B------:R-:W-:-:S02]  /*26800*/  LOP3.LUT R108, R25, R2, RZ, 0x3c, !PT ;  /* 0x00000002196c7212 */ /* 0x000fc400078e3cff */
[----:B------:R-:W-:Y:S01]  /*26810*/  MOV R72, R72 ;  /* 0x0000004800487202 */ /* 0x000fe20000000f00 */
[--C-:B------:R-:W-:Y:S01]  /*26820*/  IMAD.X R97, RZ, RZ, R111.reuse, P4 ;  /* 0x000000ffff617224 */ /* 0x100fe200020e066f */
[----:B------:R-:W-:Y:S02]  /*26830*/  LOP3.LUT R26, R3, R128, RZ, 0x3c, !PT ;  /* 0x00000080031a7212 */ /* 0x000fe400078e3cff */
[----:B------:R-:W-:Y:S01]  /*26840*/  MOV R88, R88 ;  /* 0x0000005800587202 */ /* 0x000fe20000000f00 */
[--C-:B------:R-:W-:Y:S01]  /*26850*/  IMAD.X R101, RZ, RZ, R111.reuse, P3 ;  /* 0x000000ffff657224 */ /* 0x100fe200018e066f */
[----:B------:R-:W-:Y:S01]  /*26860*/  MOV R3, R12 ;  /* 0x0000000c00037202 */ /* 0x000fe20000000f00 */
[----:B------:R-:W-:Y:S01]  /*26870*/  IMAD.X R109, RZ, RZ, R111, P5 ;  /* 0x000000ffff6d7224 */ /* 0x000fe200028e066f */
[----:B------:R-:W-:Y:S01]  /*26880*/  MOV R25, R14 ;  /* 0x0000000e00197202 */ /* 0x000fe20000000f00 */
[----:B------:R-:W2:Y:S01]  /*26890*/  LDC R28, c[0x0][0xbe8] ;  /* 0x0002fa00ff1c7b82 */ /* 0x000ea20000000800 */
[----:B-1----:R-:W-:-:S02]  /*268a0*/  F2FP.BF16.F32.PACK_AB R8, R33, R32 ;  /* 0x000000202108723e */ /* 0x002fc400000010ff */
[----:B------:R-:W-:Y:S02]  /*268b0*/  F2FP.BF16.F32.PACK_AB R9, R35, R34 ;  /* 0x000000222309723e */ /* 0x000fe400000010ff */
[----:B------:R-:W-:Y:S02]  /*268c0*/  F2FP.BF16.F32.PACK_AB R10, R37, R24 ;  /* 0x00000018250a723e */ /* 0x000fe400000010ff */
[----:B------:R-:W-:Y:S02]  /*268d0*/  F2FP.BF16.F32.PACK_AB R11, R39, R38 ;  /* 0x00000026270b723e */ /* 0x000fe400000010ff */
[----:B------:R-:W-:Y:S02]  /*268e0*/  SHF.R.U64 R177, R177, 0x3, RZ ;  /* 0x00000003b1b17819 */ /* 0x000fe400000012ff */
[----:B------:R-:W-:Y:S02]  /*268f0*/  F2FP.BF16.F32.PACK_AB R12, R41, R157 ;  /* 0x0000009d290c723e */ /* 0x000fe400000010ff */
[----:B------:R-:W-:-:S02]  /*26900*/  F2FP.BF16.F32.PACK_AB R13, R43, R42 ;  /* 0x0000002a2b0d723e */ /* 0x000fc400000010ff */
[----:B------:R-:W-:Y:S02]  /*26910*/  F2FP.BF16.F32.PACK_AB R14, R45, R158 ;  /* 0x0000009e2d0e723e */ /* 0x000fe400000010ff */
[----:B------:R-:W-:Y:S02]  /*26920*/  F2FP.BF16.F32.PACK_AB R15, R47, R46 ;  /* 0x0000002e2f0f723e */ /* 0x000fe400000010ff */
[----:B------:R-:W-:Y:S02]  /*26930*/  MOV R4, R4 ;  /* 0x0000000400047202 */ /* 0x000fe40000000f00 */
[----:B------:R-:W-:Y:S01]  /*26940*/  LOP3.LUT R84, R135, R84, RZ, 0x3c, !PT ;  /* 0x0000005487547212 */ /* 0x000fe200078e3cff */
[----:B------:R-:W1:Y:S01]  /*26950*/  S2R R5, SR_TID.X ;  /* 0x0000000000057919 */ /* 0x000e620000002100 */
[----:B------:R-:W-:Y:S02]  /*26960*/  SHF.R.U64 R176, R176, 0x3, RZ ;  /* 0x00000003b0b07819 */ /* 0x000fe400000012ff */
[----:B------:R-:W-:Y:S01]  /*26970*/  LOP3.LUT R135, R96, 0x380, RZ, 0xc0, !PT ;  /* 0x0000038060877812 */ /* 0x000fe200078ec0ff */
[----:B------:R-:W-:Y:S01]  /*26980*/  STSM.16.M88.4 [R3], R8 ;  /* 0x0000000803007844 */ /* 0x000fe20000000200 */
[----:B------:R-:W-:-:S02]  /*26990*/  LOP3.LUT R76, R177, R76, RZ, 0x3c, !PT ;  /* 0x0000004cb14c7212 */ /* 0x000fc400078e3cff */
[----:B------:R-:W-:Y:S01]  /*269a0*/  MOV R2, R26 ;  /* 0x0000001a00027202 */ /* 0x000fe20000000f00 */
[----:B------:R4:W-:Y:S01]  /*269b0*/  STSM.16.M88.4 [R25], R12 ;  /* 0x0000000c19007844 */ /* 0x0009e20000000200 */
[----:B------:R-:W-:Y:S02]  /*269c0*/  LOP3.LUT R80, R176, R80, RZ, 0x3c, !PT ;  /* 0x00000050b0507212 */ /* 0x000fe400078e3cff */
[----:B------:R-:W-:Y:S02]  /*269d0*/  SHF.R.U64 R135, R135, 0x3, RZ ;  /* 0x0000000387877819 */ /* 0x000fe400000012ff */
[----:B------:R-:W-:Y:S02]  /*269e0*/  MOV R68, R68 ;  /* 0x0000004400447202 */ /* 0x000fe40000000f00 */
[----:B------:R-:W-:Y:S02]  /*269f0*/  F2FP.BF16.F32.PACK_AB R24, R49, R159 ;  /* 0x0000009f3118723e */ /* 0x000fe400000010ff */
[----:B------:R-:W-:-:S02]  /*26a00*/  F2FP.BF16.F32.PACK_AB R26, R53, R160 ;  /* 0x000000a0351a723e */ /* 0x000fc400000010ff */
[----:B------:R-:W-:Y:S02]  /*26a10*/  F2FP.BF16.F32.PACK_AB R27, R55, R54 ;  /* 0x00000036371b723e */ /* 0x000fe400000010ff */
[----:B------:R-:W-:Y:S02]  /*26a20*/  LOP3.LUT R176, R100, 0x380, RZ, 0xc0, !PT ;  /* 0x0000038064b07812 */ /* 0x000fe400078ec0ff */
[----:B------:R-:W-:Y:S02]  /*26a30*/  F2FP.BF16.F32.PACK_AB R32, R57, R161 ;  /* 0x000000a13920723e */ /* 0x000fe400000010ff */
[----:B----4-:R-:W-:Y:S02]  /*26a40*/  F2FP.BF16.F32.PACK_AB R25, R51, R50 ;  /* 0x000000323319723e */ /* 0x010fe400000010ff */
[----:B------:R-:W-:Y:S02]  /*26a50*/  F2FP.BF16.F32.PACK_AB R33, R59, R58 ;  /* 0x0000003a3b21723e */ /* 0x000fe400000010ff */
[----:B------:R-:W-:-:S02]  /*26a60*/  F2FP.BF16.F32.PACK_AB R34, R61, R162 ;  /* 0x000000a23d22723e */ /* 0x000fc400000010ff */
[----:B------:R-:W-:Y:S02]  /*26a70*/  F2FP.BF16.F32.PACK_AB R35, R63, R62 ;  /* 0x0000003e3f23723e */ /* 0x000fe400000010ff */
[----:B------:R-:W-:Y:S02]  /*26a80*/  LOP3.LUT R177, R104, 0x380, RZ, 0xc0, !PT ;  /* 0x0000038068b17812 */ /* 0x000fe400078ec0ff */
[----:B------:R-:W-:Y:S02]  /*26a90*/  MOV R76, R76 ;  /* 0x0000004c004c7202 */ /* 0x000fe40000000f00 */
[----:B------:R-:W-:Y:S02]  /*26aa0*/  F2FP.BF16.F32.PACK_AB R8, R65, R163 ;  /* 0x000000a34108723e */ /* 0x000fe400000010ff */
[----:B------:R-:W-:Y:S02]  /*26ab0*/  F2FP.BF16.F32.PACK_AB R9, R67, R66 ;  /* 0x000000424309723e */ /* 0x000fe400000010ff */
[----:B------:R-:W-:-:S02]  /*26ac0*/  F2FP.BF16.F32.PACK_AB R10, R36, R164 ;  /* 0x000000a4240a723e */ /* 0x000fc400000010ff */
[----:B------:R-:W-:Y:S01]  /*26ad0*/  F2FP.BF16.F32.PACK_AB R11, R71, R70 ;  /* 0x00000046470b723e */ /* 0x000fe200000010ff */
[----:B------:R-:W-:Y:S01]  /*26ae0*/  STSM.16.M88.4 [R68], R24 ;  /* 0x0000001844007844 */ /* 0x000fe20000000200 */
[----:B------:R-:W-:Y:S02]  /*26af0*/  LOP3.LUT R96, R135, R96, RZ, 0x3c, !PT ;  /* 0x0000006087607212 */ /* 0x000fe400078e3cff */
[----:B------:R-:W-:Y:S02]  /*26b00*/  MOV R80, R80 ;  /* 0x0000005000507202 */ /* 0x000fe40000000f00 */
[----:B------:R-:W-:Y:S02]  /*26b10*/  F2FP.BF16.F32.PACK_AB R12, R40, R165 ;  /* 0x000000a5280c723e */ /* 0x000fe400000010ff */
[----:B------:R-:W-:Y:S02]  /*26b20*/  F2FP.BF16.F32.PACK_AB R13, R75, R74 ;  /* 0x0000004a4b0d723e */ /* 0x000fe400000010ff */
[----:B------:R-:W-:-:S02]  /*26b30*/  F2FP.BF16.F32.PACK_AB R14, R48, R166 ;  /* 0x000000a6300e723e */ /* 0x000fc400000010ff */
[----:B------:R-:W-:Y:S01]  /*26b40*/  F2FP.BF16.F32.PACK_AB R15, R79, R78 ;  /* 0x0000004e4f0f723e */ /* 0x000fe200000010ff */
[----:B------:R-:W-:Y:S01]  /*26b50*/  STSM.16.M88.4 [R72], R32 ;  /* 0x0000002048007844 */ /* 0x000fe20000000200 */
[----:B------:R-:W-:Y:S02]  /*26b60*/  SHF.R.U64 R176, R176, 0x3, RZ ;  /* 0x00000003b0b07819 */ /* 0x000fe400000012ff */
[----:B------:R-:W-:Y:S02]  /*26b70*/  MOV R84, R84 ;  /* 0x0000005400547202 */ /* 0x000fe40000000f00 */
[----:B------:R-:W-:Y:S02]  /*26b80*/  F2FP.BF16.F32.PACK_AB R36, R56, R167 ;  /* 0x000000a73824723e */ /* 0x000fe400000010ff */
[----:B------:R-:W-:Y:S02]  /*26b90*/  F2FP.BF16.F32.PACK_AB R37, R83, R82 ;  /* 0x000000525325723e */ /* 0x000fe400000010ff */
[----:B------:R-:W-:-:S02]  /*26ba0*/  F2FP.BF16.F32.PACK_AB R38, R60, R168 ;  /* 0x000000a83c26723e */ /* 0x000fc400000010ff */
[----:B------:R-:W-:Y:S01]  /*26bb0*/  F2FP.BF16.F32.PACK_AB R39, R87, R86 ;  /* 0x000000565727723e */ /* 0x000fe200000010ff */
[----:B------:R4:W-:Y:S01]  /*26bc0*/  STSM.16.M88.4 [R76], R8 ;  /* 0x000000084c007844 */ /* 0x0009e20000000200 */
[----:B------:R-:W-:Y:S02]  /*26bd0*/  SHF.R.U64 R177, R177, 0x3, RZ ;  /* 0x00000003b1b17819 */ /* 0x000fe400000012ff */
[----:B------:R-:W-:Y:S02]  /*26be0*/  F2FP.BF16.F32.PACK_AB R40, R64, R169 ;  /* 0x000000a94028723e */ /* 0x000fe400000010ff */
[----:B------:R-:W-:Y:S02]  /*26bf0*/  F2FP.BF16.F32.PACK_AB R41, R91, R90 ;  /* 0x0000005a5b29723e */ /* 0x000fe400000010ff */
[----:B------:R-:W-:Y:S02]  /*26c00*/  F2FP.BF16.F32.PACK_AB R42, R152, R170 ;  /* 0x000000aa982a723e */ /* 0x000fe400000010ff */
[----:B------:R-:W-:-:S02]  /*26c10*/  F2FP.BF16.F32.PACK_AB R43, R95, R94 ;  /* 0x0000005e5f2b723e */ /* 0x000fc400000010ff */
[----:B------:R-:W-:Y:S02]  /*26c20*/  MOV R92, R92 ;  /* 0x0000005c005c7202 */ /* 0x000fe40000000f00 */
[----:B------:R-:W-:Y:S02]  /*26c30*/  F2FP.BF16.F32.PACK_AB R48, R153, R171 ;  /* 0x000000ab9930723e */ /* 0x000fe400000010ff */
[----:B------:R-:W-:Y:S02]  /*26c40*/  F2FP.BF16.F32.PACK_AB R49, R99, R98 ;  /* 0x000000626331723e */ /* 0x000fe400000010ff */
[----:B------:R-:W-:Y:S02]  /*26c50*/  F2FP.BF16.F32.PACK_AB R50, R154, R172 ;  /* 0x000000ac9a32723e */ /* 0x000fe400000010ff */
[----:B------:R-:W-:Y:S01]  /*26c60*/  F2FP.BF16.F32.PACK_AB R51, R103, R102 ;  /* 0x000000666733723e */ /* 0x000fe200000010ff */
[----:B------:R0:W-:Y:S01]  /*26c70*/  STSM.16.M88.4 [R80], R12 ;  /* 0x0000000c50007844 */ /* 0x0001e20000000200 */
[----:B------:R-:W-:Y:S01]  /*26c80*/  MOV R96, R96 ;  /* 0x0000006000607202 */ /* 0x000fe20000000f00 */
[----:B---3--:R-:W-:Y:S01]  /*26c90*/  IMAD.SHL.U32 R3, R179, 0x4, RZ ;  /* 0x00000004b3037824 */ /* 0x008fe200078e00ff */
[----:B----4-:R-:W-:-:S02]  /*26ca0*/  F2FP.BF16.F32.PACK_AB R8, R155, R173 ;  /* 0x000000ad9b08723e */ /* 0x010fc400000010ff */
[----:B------:R-:W-:Y:S02]  /*26cb0*/  F2FP.BF16.F32.PACK_AB R9, R107, R106 ;  /* 0x0000006a6b09723e */ /* 0x000fe400000010ff */
[----:B------:R-:W-:Y:S02]  /*26cc0*/  F2FP.BF16.F32.PACK_AB R10, R156, R174 ;  /* 0x000000ae9c0a723e */ /* 0x000fe400000010ff */
[----:B------:R-:W-:Y:S01]  /*26cd0*/  F2FP.BF16.F32.PACK_AB R11, R44, R7 ;  /* 0x000000072c0b723e */ /* 0x000fe200000010ff */
[----:B------:R-:W-:Y:S01]  /*26ce0*/  STSM.16.M88.4 [R84], R36 ;  /* 0x0000002454007844 */ /* 0x000fe20000000200 */
[----:B------:R-:W-:Y:S02]  /*26cf0*/  LOP3.LUT R100, R176, R100, RZ, 0x3c, !PT ;  /* 0x00000064b0647212 */ /* 0x000fe400078e3cff */
[----:B------:R-:W-:Y:S01]  /*26d00*/  IADD3.X R105, RZ, R111, RZ, P6, !PT ;  /* 0x0000006fff697210 */ /* 0x000fe200037fe4ff */
[----:B------:R-:W-:Y:S01]  /*26d10*/  STSM.16.M88.4 [R88], R40 ;  /* 0x0000002858007844 */ /* 0x000fe20000000200 */
[----:B------:R-:W-:-:S02]  /*26d20*/  LOP3.LUT R104, R177, R104, RZ, 0x3c, !PT ;  /* 0x00000068b1687212 */ /* 0x000fc400078e3cff */
[----:B------:R-:W-:Y:S01]  /*26d30*/  SHF.R.S32.HI R82, RZ, 0x1f, R179 ;  /* 0x0000001fff527819 */ /* 0x000fe200000114b3 */
[----:B------:R-:W-:Y:S01]  /*26d40*/  STSM.16.M88.4 [R92], R48 ;  /* 0x000000305c007844 */ /* 0x000fe20000000200 */
[----:B------:R-:W-:Y:S02]  /*26d50*/  MOV R100, R100 ;  /* 0x0000006400647202 */ /* 0x000fe40000000f00 */
[----:B0-----:R-:W-:Y:S01]  /*26d60*/  F2FP.BF16.F32.PACK_AB R12, R113, R112 ;  /* 0x00000070710c723e */ /* 0x001fe200000010ff */
[----:B------:R0:W-:Y:S01]  /*26d70*/  STSM.16.M88.4 [R96], R8 ;  /* 0x0000000860007844 */ /* 0x0001e20000000200 */
[----:B------:R-:W-:Y:S02]  /*26d80*/  F2FP.BF16.F32.PACK_AB R13, R115, R114 ;  /* 0x00000072730d723e */ /* 0x000fe400000010ff */
[----:B------:R-:W-:Y:S02]  /*26d90*/  F2FP.BF16.F32.PACK_AB R14, R117, R116 ;  /* 0x00000074750e723e */ /* 0x000fe400000010ff */
[----:B------:R-:W-:-:S02]  /*26da0*/  F2FP.BF16.F32.PACK_AB R15, R119, R118 ;  /* 0x00000076770f723e */ /* 0x000fc400000010ff */
[----:B------:R-:W-:Y:S02]  /*26db0*/  MOV R104, R104 ;  /* 0x0000006800687202 */ /* 0x000fe40000000f00 */
[----:B------:R-:W-:Y:S02]  /*26dc0*/  F2FP.BF16.F32.PACK_AB R24, R121, R120 ;  /* 0x000000787918723e */ /* 0x000fe400000010ff */
[----:B------:R-:W-:Y:S02]  /*26dd0*/  F2FP.BF16.F32.PACK_AB R25, R123, R122 ;  /* 0x0000007a7b19723e */ /* 0x000fe400000010ff */
[----:B------:R-:W-:Y:S02]  /*26de0*/  F2FP.BF16.F32.PACK_AB R26, R125, R124 ;  /* 0x0000007c7d1a723e */ /* 0x000fe400000010ff */
[----:B------:R-:W-:Y:S02]  /*26df0*/  F2FP.BF16.F32.PACK_AB R27, R127, R126 ;  /* 0x0000007e7f1b723e */ /* 0x000fe400000010ff */
[----:B------:R-:W-:-:S02]  /*26e00*/  ISETP.NE.U32.AND P0, PT, RZ, UR4, PT ;  /* 0x00000004ff007c0c */ /* 0x000fc4000bf05070 */
[----:B0-----:R-:W-:Y:S02]  /*26e10*/  SHF.L.U64.HI R11, R179, 0x2, R82 ;  /* 0x00000002b30b7819 */ /* 0x001fe40000010252 */
[----:B------:R-:W-:Y:S02]  /*26e20*/  IADD3 R8, P1, R3, UR4, RZ ;  /* 0x0000000403087c10 */ /* 0x000fe4000ff3e0ff */
[----:B------:R-:W-:Y:S02]  /*26e30*/  MOV R108, R108 ;  /* 0x0000006c006c7202 */ /* 0x000fe40000000f00 */
        /* <DEDUP_REMOVED lines=8> */
[----:B------:R-:W-:Y:S01]  /*26ec0*/  STSM.16.M88.4 [R100], R12 ;  /* 0x0000000c64007844 */ /* 0x000fe20000000200 */
[----:B------:R-:W-:-:S02]  /*26ed0*/  ISETP.NE.AND.EX P0, PT, RZ, UR5, PT, P0 ;  /* 0x00000005ff007c0c */ /* 0x000fc4000bf05300 */
[----:B------:R-:W-:Y:S01]  /*26ee0*/  IADD3.X R9, R11, UR5, RZ, P1, !PT ;  /* 0x000000050b097c10 */ /* 0x000fe20008ffe4ff */
[----:B------:R-:W-:Y:S01]  /*26ef0*/  STSM.16.M88.4 [R104], R24 ;  /* 0x0000001868007844 */ /* 0x000fe20000000200 */
[----:B------:R-:W-:Y:S02]  /*26f00*/  ULDC.64 UR4, c[0x0][0xc08] ;  /* 0x0003020000047ab9 */ /* 0x000fe40000000a00 */
[----:B------:R-:W-:Y:S01]  /*26f10*/  ISETP.NE.U32.AND P2, PT, RZ, UR4, PT ;  /* 0x00000004ff007c0c */ /* 0x000fe2000bf45070 */
[----:B------:R-:W-:Y:S04]  /*26f20*/  STSM.16.M88.4 [R108], R32 ;  /* 0x000000206c007844 */ /* 0x000fe80000000200 */
[----:B------:R-:W-:Y:S01]  /*26f30*/  STSM.16.M88.4 [R4], R36 ;  /* 0x0000002404007844 */ /* 0x000fe20000000200 */
[----:B------:R-:W-:-:S03]  /*26f40*/  ISETP.NE.AND.EX P2, PT, RZ, UR5, PT, P2 ;  /* 0x00000005ff007c0c */ /* 0x000fc6000bf45320 */
[----:B------:R0:W-:Y:S01]  /*26f50*/  STSM.16.M88.4 [R2], R144 ;  /* 0x0000009002007844 */ /* 0x0001e20000000200 */
[----:B-1----:R-:W-:Y:S02]  /*26f60*/  VIADD R5, R5, 0xffffff80 ;  /* 0xffffff8005057836 */ /* 0x002fe40000000000 */
[----:B------:R-:W-:Y:S01]  /*26f70*/  IMAD.MOV.U32 R81, RZ, RZ, RZ ;  /* 0x000000ffff517224 */ /* 0x000fe200078e00ff */
[----:B------:R-:W-:Y:S02]  /*26f80*/  BAR.SYNC.DEFER_BLOCKING 0x1, 0x100 ;  /* 0x0044000000007b1d */ /* 0x000fe40000010000 */
[----:B0-----:R-:W-:-:S04]  /*26f90*/  SHF.R.S32.HI R2, RZ, 0x1f, R5 ;  /* 0x0000001fff027819 */ /* 0x001fc80000011405 */
[CC--:B------:R-:W-:Y:S02]  /*26fa0*/  LEA.HI R7, R2.reuse, R5.reuse, RZ, 0x3 ;  /* 0x0000000502077211 */ /* 0x0c0fe400078f18ff */
[----:B------:R-:W-:Y:S02]  /*26fb0*/  LEA.HI R10, R2, R5, RZ, 0x7 ;  /* 0x00000005020a7211 */ /* 0x000fe400078f38ff */
[----:B------:R-:W-:Y:S01]  /*26fc0*/  @P2 IADD3 R2, P3, R3, UR4, RZ ;  /* 0x0000000403022c10 */ /* 0x000fe2000ff7e0ff */
[----:B------:R-:W-:Y:S01]  /*26fd0*/  ULDC UR4, c[0x0][0xa88] ;  /* 0x0002a20000047ab9 */ /* 0x000fe20000000800 */
[----:B------:R-:W-:Y:S01]  /*26fe0*/  LOP3.LUT R12, R7, 0xfffffff8, RZ, 0xc0, !PT ;  /* 0xfffffff8070c7812 */ /* 0x000fe200078ec0ff */
[----:B------:R-:W-:Y:S01]  /*26ff0*/  IMAD.U32 R7, RZ, RZ, UR4 ;  /* 0x00000004ff077e24 */ /* 0x000fe2000f8e00ff */
[----:B------:R-:W-:Y:S01]  /*27000*/  @P2 IADD3.X R3, R11, UR5, RZ, P3, !PT ;  /* 0x000000050b032c10 */ /* 0x000fe20009ffe4ff */
[----:B------:R0:W5:Y:S04]  /*27010*/  @P0 LDG.E R81, desc[UR60][R8.64] ;  /* 0x0000003c08510981 */ /* 0x000168000c1e1900 */
[----:B------:R0:W5:Y:S01]  /*27020*/  @P2 LDG.E R7, desc[UR60][R2.64] ;  /* 0x0000003c02072981 */ /* 0x000162000c1e1900 */
[----:B--2---:R-:W-:-:S13]  /*27030*/  ISETP.NE.AND P1, PT, R28, 0x1, PT ;  /* 0x000000011c00780c */ /* 0x004fda0003f25270 */
[----:B------:R-:W1:Y:S08]  /*27040*/  @P1 LDC R4, c[0x0][0xbec] ;  /* 0x0002fb00ff041b82 */ /* 0x000e700000000800 */
[----:B------:R-:W2:Y:S01]  /*27050*/  @P1 LDC R15, c[0x0][0xbf0] ;  /* 0x0002fc00ff0f1b82 */ /* 0x000ea20000000800 */
[----:B------:R-:W-:Y:S01]  /*27060*/  LOP3.LUT R14, R10, 0xffffff80, RZ, 0xc0, !PT ;  /* 0xffffff800a0e7812 */ /* 0x000fe200078ec0ff */
[----:B------:R-:W-:Y:S01]  /*27070*/  IMAD.IADD R83, R5, 0x1, -R12 ;  /* 0x0000000105537824 */ /* 0x000fe200078e0a0c */
[----:B------:R-:W-:Y:S01]  /*27080*/  SHF.R.S32.HI R27, RZ, 0x7, R10 ;  /* 0x00000007ff1b7819 */ /* 0x000fe2000001140a */
[----:B------:R-:W-:-:S02]  /*27090*/  IMAD.IADD R25, R180, 0x1, R178 ;  /* 0x00000001b4197824 */ /* 0x000fc400078e02b2 */
[----:B------:R-:W-:Y:S01]  /*270a0*/  IMAD.IADD R14, R5, 0x1, -R14 ;  /* 0x00000001050e7824 */ /* 0x000fe200078e0a0e */
[----:B0-----:R-:W-:Y:S06]  /*270b0*/  @P2 BRA `(.L_x_2938) ;  /* 0x0000000000102947 */ /* 0x001fec0003800000 */
[----:B------:R-:W-:Y:S05]  /*270c0*/  @!P0 BRA `(.L_x_2938) ;  /* 0x00000000000c8947 */ /* 0x000fea0003800000 */
[----:B------:R-:W3:Y:S04]  /*270d0*/  LDG.E R2, desc[UR60][R8.64] ;  /* 0x0000003c08027981 */ /* 0x000ee8000c1e1900 */
[----:B-----5:R-:W3:Y:S02]  /*270e0*/  LDG.E R7, desc[UR60][R8.64+0x4] ;  /* 0x0000043c08077981 */ /* 0x020ee4000c1e1900 */
[----:B---3--:R-:W-:-:S07]  /*270f0*/  IMAD.IADD R7, R7, 0x1, -R2 ;  /* 0x0000000107077824 */ /* 0x008fce00078e0a02 */
.L_x_2938:
[----:B------:R-:W3:Y:S01]  /*27100*/  LDL.LU R88, [R1+0x80] ;  /* 0x0000800001587983 */ /* 0x000ee20000300800 */
[----:B------:R-:W-:Y:S01]  /*27110*/  ULDC.64 UR4, c[0x0][0xb90] ;  /* 0x0002e40000047ab9 */ /* 0x000fe20000000a00 */
[----:B-1----:R-:W-:Y:S01]  /*27120*/  @P1 IMAD.HI.U32 R8, R25, R4, RZ ;  /* 0x0000000419081227 */ /* 0x002fe200078e00ff */
[--C-:B-----5:R-:W-:Y:S01]  /*27130*/  SHF.R.S32.HI R3, RZ, 0x1f, R81.reuse ;  /* 0x0000001fff037819 */ /* 0x120fe20000011451 */
[----:B------:R-:W0:Y:S01]  /*27140*/  @P1 LDC R86, c[0x0][0xbec] ;  /* 0x0002fb00ff561b82 */ /* 0x000e220000000800 */
[----:B------:R-:W-:Y:S01]  /*27150*/  SEL R80, R179, RZ, !P0 ;  /* 0x000000ffb3507207 */ /* 0x000fe20004000000 */
[----:B------:R-:W-:Y:S01]  /*27160*/  IMAD.MOV.U32 R2, RZ, RZ, R81 ;  /* 0x000000ffff027224 */ /* 0x000fe200078e0051 */
[----:B------:R-:W-:Y:S01]  /*27170*/  SEL R82, R82, RZ, !P0 ;  /* 0x000000ff52527207 */ /* 0x000fe20004000000 */
[----:B------:R-:W-:Y:S01]  /*27180*/  IMAD R11, R220, 0x8, R83 ;  /* 0x00000008dc0b7824 */ /* 0x000fe200078e0253 */
[----:B------:R-:W-:Y:S01]  /*27190*/  LEA.HI R10, R10, R27, RZ, 0x1 ;  /* 0x0000001b0a0a7211 */ /* 0x000fe200078f08ff */
[----:B------:R-:W-:Y:S01]  /*271a0*/  IMAD.MOV.U32 R9, RZ, RZ, R25 ;  /* 0x000000ffff097224 */ /* 0x000fe200078e0019 */
[----:B--2---:R-:W-:Y:S01]  /*271b0*/  @P1 SHF.R.U32.HI R9, RZ, R15, R8 ;  /* 0x0000000fff091219 */ /* 0x004fe20000011608 */
[----:B------:R-:W-:Y:S01]  /*271c0*/  IMAD.SHL.U32 R11, R11, 0x8, RZ ;  /* 0x000000080b0b7824 */ /* 0x000fe200078e00ff */
[----:B------:R-:W-:Y:S01]  /*271d0*/  SHF.R.S32.HI R15, RZ, 0x1f, R14 ;  /* 0x0000001fff0f7819 */ /* 0x000fe2000001140e */
[----:B------:R-:W1:Y:S01]  /*271e0*/  @P1 LDC R87, c[0x0][0xbf0] ;  /* 0x0002fc00ff571b82 */ /* 0x000e620000000800 */
[----:B------:R-:W-:Y:S01]  /*271f0*/  LOP3.LUT R10, R10, 0x3fffffe, RZ, 0xc0, !PT ;  /* 0x03fffffe0a0a7812 */ /* 0x000fe200078ec0ff */
[----:B------:R-:W-:Y:S01]  /*27200*/  IMAD.WIDE R20, R11, 0x2, R20 ;  /* 0x000000020b147825 */ /* 0x000fe200078e0214 */
[----:B------:R-:W-:-:S02]  /*27210*/  LEA.HI R8, R15, R14, RZ, 0x2 ;  /* 0x0000000e0f087211 */ /* 0x000fc400078f10ff */
[----:B------:R-:W-:Y:S01]  /*27220*/  LOP3.LUT P0, RZ, R14, 0x3, RZ, 0xc0, !PT ;  /* 0x000000030eff7812 */ /* 0x000fe2000780c0ff */
[----:B------:R-:W-:Y:S01]  /*27230*/  IMAD.MOV R11, RZ, RZ, -R9 ;  /* 0x000000ffff0b7224 */ /* 0x000fe200078e0a09 */
[----:B------:R-:W-:Y:S01]  /*27240*/  LEA.HI R14, R15, R14, RZ, 0x5 ;  /* 0x0000000e0f0e7211 */ /* 0x000fe200078f28ff */
[----:B------:R-:W-:Y:S01]  /*27250*/  IMAD.IADD R27, R27, 0x1, -R10 ;  /* 0x000000011b1b7824 */ /* 0x000fe200078e0a0a */
[--C-:B------:R-:W-:Y:S01]  /*27260*/  SHF.R.S32.HI R10, RZ, 0x2, R8.reuse ;  /* 0x00000002ff0a7819 */ /* 0x100fe20000011408 */
[----:B------:R-:W-:Y:S01]  /*27270*/  IMAD R11, R28, R11, R25 ;  /* 0x0000000b1c0b7224 */ /* 0x000fe200078e0219 */
[----:B------:R-:W-:Y:S02]  /*27280*/  SHF.R.S32.HI R25, RZ, 0x1f, R8 ;  /* 0x0000001fff197819 */ /* 0x000fe40000011408 */
[----:B------:R-:W-:Y:S02]  /*27290*/  SHF.R.S32.HI R14, RZ, 0x5, R14 ;  /* 0x00000005ff0e7819 */ /* 0x000fe4000001140e */
[----:B------:R-:W-:-:S02]  /*272a0*/  LEA.HI R25, R25, R10, RZ, 0x3 ;  /* 0x0000000a19197211 */ /* 0x000fc400078f18ff */
[----:B------:R-:W-:Y:S02]  /*272b0*/  IADD3 R33, P4, R20, 0x4000, RZ ;  /* 0x0000400014217810 */ /* 0x000fe40007f9e0ff */
[----:B------:R-:W-:Y:S02]  /*272c0*/  LOP3.LUT R25, R25, 0xfffffff8, RZ, 0xc0, !PT ;  /* 0xfffffff819197812 */ /* 0x000fe400078ec0ff */
[----:B------:R-:W-:-:S03]  /*272d0*/  LOP3.LUT R32, R33, 0x380, RZ, 0xc0, !PT ;  /* 0x0000038021207812 */ /* 0x000fc600078ec0ff */
[----:B------:R-:W-:Y:S01]  /*272e0*/  IMAD.IADD R25, R10, 0x1, -R25 ;  /* 0x000000010a197824 */ /* 0x000fe200078e0a19 */
[----:B------:R-:W-:-:S03]  /*272f0*/  SHF.R.U64 R32, R32, 0x3, RZ ;  /* 0x0000000320207819 */ /* 0x000fc600000012ff */
[----:B------:R-:W-:Y:S01]  /*27300*/  IMAD R14, R14, 0x10, R25 ;  /* 0x000000100e0e7824 */ /* 0x000fe200078e0219 */
[----:B------:R-:W-:Y:S02]  /*27310*/  IADD3 R25, P5, R20, 0x3000, RZ ;  /* 0x0000300014197810 */ /* 0x000fe40007fbe0ff */
[----:B------:R-:W-:Y:S01]  /*27320*/  LOP3.LUT R32, R32, R33, RZ, 0x3c, !PT ;  /* 0x0000002120207212 */ /* 0x000fe200078e3cff */
[----:B------:R-:W-:Y:S01]  /*27330*/  IMAD R14, R27, 0x40, R14 ;  /* 0x000000401b0e7824 */ /* 0x000fe200078e020e */
[----:B------:R-:W-:Y:S01]  /*27340*/  LOP3.LUT R24, R25, 0x380, RZ, 0xc0, !PT ;  /* 0x0000038019187812 */ /* 0x000fe200078ec0ff */
[----:B------:R-:W-:Y:S01]  /*27350*/  IMAD.X R33, RZ, RZ, R21, P4 ;  /* 0x000000ffff217224 */ /* 0x000fe200020e0615 */
[----:B------:R-:W-:Y:S02]  /*27360*/  IADD3 R53, P4, R20, 0x9000, RZ ;  /* 0x0000900014357810 */ /* 0x000fe40007f9e0ff */
[----:B------:R-:W-:Y:S02]  /*27370*/  SHF.R.U64 R24, R24, 0x3, RZ ;  /* 0x0000000318187819 */ /* 0x000fe400000012ff */
[----:B------:R-:W-:-:S02]  /*27380*/  LOP3.LUT R52, R53, 0x380, RZ, 0xc0, !PT ;  /* 0x0000038035347812 */ /* 0x000fc400078ec0ff */
[----:B------:R-:W-:Y:S01]  /*27390*/  LOP3.LUT R24, R24, R25, RZ, 0x3c, !PT ;  /* 0x0000001918187212 */ /* 0x000fe200078e3cff */
[--C-:B------:R-:W-:Y:S01]  /*273a0*/  IMAD.X R25, RZ, RZ, R21.reuse, P5 ;  /* 0x000000ffff197224 */ /* 0x100fe200028e0615 */
[----:B------:R-:W-:Y:S02]  /*273b0*/  IADD3 R49, P5, R20, 0x8000, RZ ;  /* 0x0000800014317810 */ /* 0x000fe40007fbe0ff */
[----:B------:R-:W-:Y:S02]  /*273c0*/  SHF.R.U64 R52, R52, 0x3, RZ ;  /* 0x0000000334347819 */ /* 0x000fe400000012ff */
[----:B------:R-:W-:Y:S02]  /*273d0*/  LOP3.LUT R48, R49, 0x380, RZ, 0xc0, !PT ;  /* 0x0000038031307812 */ /* 0x000fe400078ec0ff */
[----:B------:R-:W-:Y:S01]  /*273e0*/  LOP3.LUT R52, R52, R53, RZ, 0x3c, !PT ;  /* 0x0000003534347212 */ /* 0x000fe200078e3cff */
[----:B------:R-:W-:Y:S01]  /*273f0*/  IMAD.X R53, RZ, RZ, R21, P4 ;  /* 0x000000ffff357224 */ /* 0x000fe200020e0615 */
[----:B------:R-:W-:-:S02]  /*27400*/  SHF.R.U64 R48, R48, 0x3, RZ ;  /* 0x0000000330307819 */ /* 0x000fc400000012ff */
[----:B------:R-:W-:Y:S02]  /*27410*/  IADD3 R73, P4, R20, 0xe000, RZ ;  /* 0x0000e00014497810 */ /* 0x000fe40007f9e0ff */
[----:B------:R-:W-:Y:S01]  /*27420*/  LOP3.LUT R48, R48, R49, RZ, 0x3c, !PT ;  /* 0x0000003130307212 */ /* 0x000fe200078e3cff */
[----:B------:R-:W-:Y:S01]  /*27430*/  IMAD.X R49, RZ, RZ, R21, P5 ;  /* 0x000000ffff317224 */ /* 0x000fe200028e0615 */
[----:B------:R-:W-:Y:S02]  /*27440*/  IADD3 R69, P5, R20, 0xd000, RZ ;  /* 0x0000d00014457810 */ /* 0x000fe40007fbe0ff */
[----:B------:R-:W-:Y:S02]  /*27450*/  LOP3.LUT R72, R73, 0x380, RZ, 0xc0, !PT ;  /* 0x0000038049487812 */ /* 0x000fe400078ec0ff */
[----:B------:R-:W-:Y:S02]  /*27460*/  LOP3.LUT R68, R69, 0x380, RZ, 0xc0, !PT ;  /* 0x0000038045447812 */ /* 0x000fe400078ec0ff */
[----:B------:R-:W-:-:S02]  /*27470*/  SHF.R.U64 R72, R72, 0x3, RZ ;  /* 0x0000000348487819 */ /* 0x000fc400000012ff */
[----:B------:R-:W-:Y:S02]  /*27480*/  SHF.R.U64 R68, R68, 0x3, RZ ;  /* 0x0000000344447819 */ /* 0x000fe400000012ff */
[----:B------:R-:W-:Y:S01]  /*27490*/  LOP3.LUT R72, R72, R73, RZ, 0x3c, !PT ;  /* 0x0000004948487212 */ /* 0x000fe200078e3cff */
[--C-:B------:R-:W-:Y:S01]  /*274a0*/  IMAD.X R73, RZ, RZ, R21.reuse, P4 ;  /* 0x000000ffff497224 */ /* 0x100fe200020e0615 */
[----:B------:R-:W-:Y:S01]  /*274b0*/  LOP3.LUT R68, R68, R69, RZ, 0x3c, !PT ;  /* 0x0000004544447212 */ /* 0x000fe200078e3cff */
[----:B------:R-:W-:Y:S02]  /*274c0*/  IMAD.X R69, RZ, RZ, R21, P5 ;  /* 0x000000ffff457224 */ /* 0x000fe400028e0615 */
[----:B------:R-:W-:-:S04]  /*274d0*/  IMAD R85, R83, 0x20, R220 ;  /* 0x0000002053557824 */ /* 0x000fc800078e02dc */
[----:B------:R-:W-:Y:S01]  /*274e0*/  IMAD.IADD R85, R178, 0x1, R85 ;  /* 0x00000001b2557824 */ /* 0x000fe200078e0255 */
[----:B------:R-:W-:Y:S01]  /*274f0*/  BSSY B1, `(.L_x_2939) ;  /* 0x00000a7000017945 */ /* 0x000fe20003800000 */
[----:B---3--:R-:W-:-:S05]  /*27500*/  SHF.R.S32.HI R84, RZ, 0x1f, R88 ;  /* 0x0000001fff547819 */ /* 0x008fca0000011458 */
        /* <DEDUP_REMOVED lines=8> */
[----:B------:R-:W-:Y:S01]  /*27590*/  SHF.R.S32.HI R13, RZ, 0x1f, R9 ;  /* 0x0000001fff0d7819 */ /* 0x000fe20000011409 */
[----:B------:R-:W-:Y:S01]  /*275a0*/  ULDC.64 UR4, c[0x0][0xb88] ;  /* 0x0002e20000047ab9 */ /* 0x000fe20000000a00 */
[----:B------:R-:W-:-:S04]  /*275b0*/  IADD3 R4, P2, R9, R4, RZ ;  /* 0x0000000409047210 */ /* 0x000fc80007f5e0ff */
[----:B------:R-:W-:Y:S02]  /*275c0*/  IADD3.X R5, R13, R5, R2, P2, !PT ;  /* 0x000000050d057210 */ /* 0x000fe400017fe402 */
[----:B------:R-:W-:Y:S02]  /*275d0*/  SHF.R.S32.HI R2, RZ, 0x1f, R11 ;  /* 0x0000001fff027819 */ /* 0x000fe4000001140b */
[C---:B------:R-:W-:Y:S01]  /*275e0*/  IADD3 R9, P2, R20.reuse, 0x1000, RZ ;  /* 0x0000100014097810 */ /* 0x040fe20007f5e0ff */
[----:B------:R-:W-:Y:S01]  /*275f0*/  IMAD.WIDE.U32 R4, R11, UR4, R4 ;  /* 0x000000040b047c25 */ /* 0x000fe2000f8e0004 */
[----:B------:R-:W-:Y:S02]  /*27600*/  IADD3 R13, P6, R20, 0x2000, RZ ;  /* 0x00002000140d7810 */ /* 0x000fe40007fde0ff */
[----:B------:R-:W-:Y:S01]  /*27610*/  LOP3.LUT R8, R9, 0x380, RZ, 0xc0, !PT ;  /* 0x0000038009087812 */ /* 0x000fe200078ec0ff */
[----:B------:R-:W-:Y:S01]  /*27620*/  IMAD R2, R2, UR4, RZ ;  /* 0x0000000402027c24 */ /* 0x000fe2000f8e02ff */
[----:B------:R-:W-:-:S02]  /*27630*/  LOP3.LUT R12, R13, 0x380, RZ, 0xc0, !PT ;  /* 0x000003800d0c7812 */ /* 0x000fc400078ec0ff */
[----:B------:R-:W-:Y:S01]  /*27640*/  SHF.R.U64 R8, R8, 0x3, RZ ;  /* 0x0000000308087819 */ /* 0x000fe200000012ff */
[----:B------:R-:W-:Y:S01]  /*27650*/  IMAD R15, R11, UR5, R2 ;  /* 0x000000050b0f7c24 */ /* 0x000fe2000f8e0202 */
[----:B------:R-:W-:Y:S01]  /*27660*/  ULDC.64 UR4, c[0x0][0xb50] ;  /* 0x0002d40000047ab9 */ /* 0x000fe20000000a00 */
[----:B------:R-:W-:Y:S01]  /*27670*/  SHF.R.U64 R12, R12, 0x3, RZ ;  /* 0x000000030c0c7819 */ /* 0x000fe200000012ff */
[----:B------:R-:W-:Y:S01]  /*27680*/  IMAD R2, R7, R28, RZ ;  /* 0x0000001c07027224 */ /* 0x000fe200078e02ff */
[----:B------:R-:W-:Y:S01]  /*27690*/  LOP3.LUT R8, R8, R9, RZ, 0x3c, !PT ;  /* 0x0000000908087212 */ /* 0x000fe200078e3cff */
[----:B------:R-:W-:Y:S01]  /*276a0*/  IMAD.IADD R5, R5, 0x1, R15 ;  /* 0x0000000105057824 */ /* 0x000fe200078e020f */
[----:B------:R-:W-:Y:S01]  /*276b0*/  LEA R10, P3, R4, UR4, 0x2 ;  /* 0x00000004040a7c11 */ /* 0x000fe2000f8610ff */
[----:B------:R-:W-:Y:S01]  /*276c0*/  IMAD.X R9, RZ, RZ, R21, P2 ;  /* 0x000000ffff097224 */ /* 0x000fe200010e0615 */
[----:B------:R-:W-:Y:S01]  /*276d0*/  IADD3 R41, P2, R20, 0x6000, RZ ;  /* 0x0000600014297810 */ /* 0x000fe20007f5e0ff */
[----:B------:R-:W-:Y:S01]  /*276e0*/  IMAD.IADD R15, R14, 0x1, R178 ;  /* 0x000000010e0f7824 */ /* 0x000fe200078e02b2 */
[----:B------:R-:W-:Y:S01]  /*276f0*/  LEA.HI.X R4, R4, UR5, R5, 0x2, P3 ;  /* 0x0000000504047c11 */ /* 0x000fe200098f1405 */
[----:B------:R-:W-:Y:S01]  /*27700*/  SHFL.IDX PT, R54, R10, RZ, 0x1c1f ;  /* 0x001c1fff0a367589 */ /* 0x000fe200000e0000 */
[----:B------:R-:W-:Y:S01]  /*27710*/  IADD3 R37, P3, R20, 0x5000, RZ ;  /* 0x0000500014257810 */ /* 0x000fe20007f7e0ff */
[----:B------:R-:W-:Y:S01]  /*27720*/  VIADD R5, R15, 0x8 ;  /* 0x000000080f057836 */ /* 0x000fe20000000000 */
[----:B------:R-:W-:Y:S01]  /*27730*/  LOP3.LUT R40, R41, 0x380, RZ, 0xc0, !PT ;  /* 0x0000038029287812 */ /* 0x000fe200078ec0ff */
[----:B------:R-:W2:Y:S01]  /*27740*/  SHFL.IDX PT, R55, R4, RZ, 0x1c1f ;  /* 0x001c1fff04377589 */ /* 0x000ea200000e0000 */
[----:B------:R-:W-:Y:S01]  /*27750*/  LOP3.LUT R36, R37, 0x380, RZ, 0xc0, !PT ;  /* 0x0000038025247812 */ /* 0x000fe200078ec0ff */
[----:B------:R-:W-:Y:S01]  /*27760*/  ULDC.64 UR4, c[0x0][0xaa0] ;  /* 0x0002a80000047ab9 */ /* 0x000fe20000000a00 */
[----:B------:R-:W-:Y:S01]  /*27770*/  SHF.R.U64 R40, R40, 0x3, RZ ;  /* 0x0000000328287819 */ /* 0x000fe200000012ff */
[----:B------:R-:W-:Y:S01]  /*27780*/  SHFL.IDX PT, R58, R10, 0x1, 0x1c1f ;  /* 0x003c1f000a3a7f89 */ /* 0x000fe200000e0000 */
[----:B------:R-:W-:-:S02]  /*27790*/  SHF.R.U64 R36, R36, 0x3, RZ ;  /* 0x0000000324247819 */ /* 0x000fc400000012ff */
[----:B------:R-:W-:Y:S01]  /*277a0*/  LOP3.LUT R40, R40, R41, RZ, 0x3c, !PT ;  /* 0x0000002928287212 */ /* 0x000fe200078e3cff */
[--C-:B------:R-:W-:Y:S01]  /*277b0*/  IMAD.X R41, RZ, RZ, R21.reuse, P2 ;  /* 0x000000ffff297224 */ /* 0x100fe200010e0615 */
[----:B------:R-:W-:Y:S01]  /*277c0*/  IADD3 R61, P2, R20, 0xb000, RZ ;  /* 0x0000b000143d7810 */ /* 0x000fe20007f5e0ff */
[----:B------:R3:W4:Y:S01]  /*277d0*/  SHFL.IDX PT, R59, R4, 0x1, 0x1c1f ;  /* 0x003c1f00043b7f89 */ /* 0x00072200000e0000 */
[----:B------:R-:W-:Y:S01]  /*277e0*/  LOP3.LUT R36, R36, R37, RZ, 0x3c, !PT ;  /* 0x0000002524247212 */ /* 0x000fe200078e3cff */
[--C-:B------:R-:W-:Y:S01]  /*277f0*/  IMAD.X R37, RZ, RZ, R21.reuse, P3 ;  /* 0x000000ffff257224 */ /* 0x100fe200018e0615 */
[----:B------:R-:W-:Y:S01]  /*27800*/  LOP3.LUT R12, R12, R13, RZ, 0x3c, !PT ;  /* 0x0000000d0c0c7212 */ /* 0x000fe200078e3cff */
[----:B------:R-:W-:Y:S01]  /*27810*/  IMAD.X R13, RZ, RZ, R21, P6 ;  /* 0x000000ffff0d7224 */ /* 0x000fe200030e0615 */
[----:B------:R-:W-:Y:S02]  /*27820*/  IADD3 R57, P3, R20, 0xa000, RZ ;  /* 0x0000a00014397810 */ /* 0x000fe40007f7e0ff */
[----:B------:R-:W-:-:S02]  /*27830*/  LOP3.LUT R60, R61, 0x380, RZ, 0xc0, !PT ;  /* 0x000003803d3c7812 */ /* 0x000fc400078ec0ff */
[----:B------:R-:W-:Y:S02]  /*27840*/  IADD3 R45, P6, R20, 0x7000, RZ ;  /* 0x00007000142d7810 */ /* 0x000fe40007fde0ff */
[----:B------:R-:W-:Y:S02]  /*27850*/  LOP3.LUT R56, R57, 0x380, RZ, 0xc0, !PT ;  /* 0x0000038039387812 */ /* 0x000fe400078ec0ff */
[----:B------:R-:W-:Y:S02]  /*27860*/  SHF.R.U64 R60, R60, 0x3, RZ ;  /* 0x000000033c3c7819 */ /* 0x000fe400000012ff */
[----:B------:R-:W-:Y:S02]  /*27870*/  LOP3.LUT R44, R45, 0x380, RZ, 0xc0, !PT ;  /* 0x000003802d2c7812 */ /* 0x000fe400078ec0ff */
[----:B------:R-:W-:Y:S02]  /*27880*/  SHF.R.U64 R56, R56, 0x3, RZ ;  /* 0x0000000338387819 */ /* 0x000fe400000012ff */
[----:B------:R-:W-:Y:S01]  /*27890*/  LOP3.LUT R60, R60, R61, RZ, 0x3c, !PT ;  /* 0x0000003d3c3c7212 */ /* 0x000fe200078e3cff */
[----:B------:R-:W-:Y:S01]  /*278a0*/  IMAD.X R61, RZ, RZ, R21, P2 ;  /* 0x000000ffff3d7224 */ /* 0x000fe200010e0615 */
[----:B------:R-:W-:-:S02]  /*278b0*/  SHF.R.U64 R44, R44, 0x3, RZ ;  /* 0x000000032c2c7819 */ /* 0x000fc400000012ff */
[-C--:B------:R-:W-:Y:S02]  /*278c0*/  ISETP.GE.OR P2, PT, R15, R2.reuse, P0 ;  /* 0x000000020f00720c */ /* 0x080fe40000746670 */
[----:B------:R-:W-:Y:S02]  /*278d0*/  ISETP.GE.OR P0, PT, R5, R2, P0 ;  /* 0x000000020500720c */ /* 0x000fe40000706670 */
[----:B------:R-:W-:Y:S01]  /*278e0*/  LOP3.LUT R56, R56, R57, RZ, 0x3c, !PT ;  /* 0x0000003938387212 */ /* 0x000fe200078e3cff */
[--C-:B------:R-:W-:Y:S01]  /*278f0*/  IMAD.X R57, RZ, RZ, R21.reuse, P3 ;  /* 0x000000ffff397224 */ /* 0x100fe200018e0615 */
[----:B------:R-:W-:Y:S01]  /*27900*/  LOP3.LUT R44, R44, R45, RZ, 0x3c, !PT ;  /* 0x0000002d2c2c7212 */ /* 0x000fe200078e3cff */
[----:B------:R-:W-:Y:S01]  /*27910*/  IMAD.X R45, RZ, RZ, R21, P6 ;  /* 0x000000ffff2d7224 */ /* 0x000fe200030e0615 */
[C---:B------:R-:W-:Y:S02]  /*27920*/  IADD3 R7, P3, R20.reuse, 0xf000, RZ ;  /* 0x0000f00014077810 */ /* 0x040fe40007f7e0ff */
[----:B------:R-:W-:-:S02]  /*27930*/  IADD3 R65, P6, R20, 0xc000, RZ ;  /* 0x0000c00014417810 */ /* 0x000fc40007fde0ff */
[----:B------:R-:W-:Y:S01]  /*27940*/  LOP3.LUT R11, R20, 0x380, RZ, 0xc0, !PT ;  /* 0x00000380140b7812 */ /* 0x000fe200078ec0ff */
[----:B--2---:R-:W-:Y:S01]  /*27950*/  @!P2 ST.E desc[UR60][R54.64], R6 ;  /* 0x000000063600a985 */ /* 0x004fe2000c10193c */
[----:B---3--:R-:W-:Y:S01]  /*27960*/  LOP3.LUT R4, R7, 0x380, RZ, 0xc0, !PT ;  /* 0x0000038007047812 */ /* 0x008fe200078ec0ff */
[----:B------:R-:W-:Y:S01]  /*27970*/  IMAD.X R77, RZ, RZ, R21, P3 ;  /* 0x000000ffff4d7224 */ /* 0x000fe200018e0615 */
[----:B------:R-:W-:Y:S01]  /*27980*/  LOP3.LUT R64, R65, 0x380, RZ, 0xc0, !PT ;  /* 0x0000038041407812 */ /* 0x000fe200078ec0ff */
[----:B----4-:R2:W-:Y:S01]  /*27990*/  @!P0 ST.E desc[UR60][R58.64], R0 ;  /* 0x000000003a008985 */ /* 0x0105e2000c10193c */
[----:B------:R-:W-:Y:S02]  /*279a0*/  SHF.R.U64 R11, R11, 0x3, RZ ;  /* 0x000000030b0b7819 */ /* 0x000fe400000012ff */
[----:B------:R-:W-:Y:S01]  /*279b0*/  SHF.R.U64 R4, R4, 0x3, RZ ;  /* 0x0000000304047819 */ /* 0x000fe200000012ff */
[----:B------:R-:W5:Y:S01]  /*279c0*/  LD.E.128 R12, desc[UR60][R12.64] ;  /* 0x0000003c0c0c7980 */ /* 0x000f62000c101d00 */
[----:B------:R-:W-:-:S02]  /*279d0*/  SHF.R.U64 R64, R64, 0x3, RZ ;  /* 0x0000000340407819 */ /* 0x000fc400000012ff */
[----:B------:R-:W-:Y:S01]  /*279e0*/  LOP3.LUT R20, R11, R20, RZ, 0x3c, !PT ;  /* 0x000000140b147212 */ /* 0x000fe200078e3cff */
[----:B------:R-:W5:Y:S01]  /*279f0*/  LD.E.128 R24, desc[UR60][R24.64] ;  /* 0x0000003c18187980 */ /* 0x000f62000c101d00 */
[----:B------:R-:W-:Y:S01]  /*27a00*/  LOP3.LUT R64, R64, R65, RZ, 0x3c, !PT ;  /* 0x0000004140407212 */ /* 0x000fe200078e3cff */
[----:B------:R-:W-:Y:S01]  /*27a10*/  IMAD.X R65, RZ, RZ, R21, P6 ;  /* 0x000000ffff417224 */ /* 0x000fe200030e0615 */
[----:B------:R-:W-:Y:S01]  /*27a20*/  LOP3.LUT R76, R4, R7, RZ, 0x3c, !PT ;  /* 0x00000007044c7212 */ /* 0x000fe200078e3cff */
[----:B--2---:R-:W-:Y:S01]  /*27a30*/  IMAD R0, R3, UR4, RZ ;  /* 0x0000000403007c24 */ /* 0x004fe2000f8e02ff */
[----:B------:R2:W5:Y:S03]  /*27a40*/  LD.E.128 R4, desc[UR60][R20.64] ;  /* 0x0000003c14047980 */ /* 0x000566000c101d00 */
[C---:B------:R-:W-:Y:S01]  /*27a50*/  IMAD R3, R81.reuse, UR5, R0 ;  /* 0x0000000551037c24 */ /* 0x040fe2000f8e0200 */
[----:B------:R-:W5:Y:S04]  /*27a60*/  LD.E.128 R8, desc[UR60][R8.64] ;  /* 0x0000003c08087980 */ /* 0x000f68000c101d00 */
[----:B------:R-:W5:Y:S01]  /*27a70*/  LD.E.128 R32, desc[UR60][R32.64] ;  /* 0x0000003c20207980 */ /* 0x000f62000c101d00 */
[----:B--2---:R-:W-:Y:S01]  /*27a80*/  IMAD.WIDE.U32 R20, R81, UR4, RZ ;  /* 0x0000000451147c25 */ /* 0x004fe2000f8e00ff */
[----:B------:R-:W-:-:S02]  /*27a90*/  ULDC.64 UR4, c[0x0][0xae8] ;  /* 0x0002ba0000047ab9 */ /* 0x000fc40000000a00 */
[----:B------:R-:W5:Y:S01]  /*27aa0*/  LD.E.128 R36, desc[UR60][R36.64] ;  /* 0x0000003c24247980 */ /* 0x000f62000c101d00 */
[----:B------:R-:W-:Y:S02]  /*27ab0*/  IMAD.IADD R21, R21, 0x1, R3 ;  /* 0x0000000115157824 */ /* 0x000fe400078e0203 */
[----:B------:R-:W-:Y:S01]  /*27ac0*/  IMAD R84, R84, UR4, RZ ;  /* 0x0000000454547c24 */ /* 0x000fe2000f8e02ff */
[----:B------:R-:W5:Y:S01]  /*27ad0*/  LD.E.128 R40, desc[UR60][R40.64] ;  /* 0x0000003c28287980 */ /* 0x000f62000c101d00 */
[----:B------:R-:W-:-:S03]  /*27ae0*/  IMAD.WIDE.U32 R20, R88, UR4, R20 ;  /* 0x0000000458147c25 */ /* 0x000fc6000f8e0014 */
[----:B------:R-:W5:Y:S01]  /*27af0*/  LD.E.128 R44, desc[UR60][R44.64] ;  /* 0x0000003c2c2c7980 */ /* 0x000f62000c101d00 */
[----:B------:R-:W-:Y:S01]  /*27b00*/  IMAD R3, R88, UR5, R84 ;  /* 0x0000000558037c24 */ /* 0x000fe2000f8e0254 */
[----:B------:R-:W-:Y:S01]  /*27b10*/  ULDC.64 UR4, c[0x0][0xaf0] ;  /* 0x0002bc0000047ab9 */ /* 0x000fe20000000a00 */
[----:B0-----:R-:W-:Y:S01]  /*27b20*/  @P1 IMAD.HI.U32 R0, R85, R86, RZ ;  /* 0x0000005655001227 */ /* 0x001fe200078e00ff */
[----:B------:R-:W5:Y:S03]  /*27b30*/  LD.E.128 R48, desc[UR60][R48.64] ;  /* 0x0000003c30307980 */ /* 0x000f66000c101d00 */
[----:B------:R-:W-:Y:S01]  /*27b40*/  IMAD.IADD R21, R21, 0x1, R3 ;  /* 0x0000000115157824 */ /* 0x000fe200078e0203 */
[----:B------:R-:W5:Y:S01]  /*27b50*/  LD.E.128 R52, desc[UR60][R52.64] ;  /* 0x0000003c34347980 */ /* 0x000f62000c101d00 */
[----:B------:R-:W-:Y:S01]  /*27b60*/  IMAD.MOV.U32 R3, RZ, RZ, R85 ;  /* 0x000000ffff037224 */ /* 0x000fe200078e0055 */
[----:B-1----:R-:W-:Y:S01]  /*27b70*/  @P1 SHF.R.U32.HI R3, RZ, R87, R0 ;  /* 0x00000057ff031219 */ /* 0x002fe20000011600 */
[----:B------:R-:W-:Y:S01]  /*27b80*/  IMAD R81, R82, UR4, RZ ;  /* 0x0000000452517c24 */ /* 0x000fe2000f8e02ff */
[----:B------:R-:W5:Y:S02]  /*27b90*/  LD.E.128 R56, desc[UR60][R56.64] ;  /* 0x0000003c38387980 */ /* 0x000f64000c101d00 */
[----:B------:R-:W-:Y:S01]  /*27ba0*/  SHF.R.S32.HI R0, RZ, 0x1f, R3 ;  /* 0x0000001fff007819 */ /* 0x000fe20000011403 */
[C---:B------:R-:W-:Y:S01]  /*27bb0*/  IMAD R83, R80.reuse, UR5, R81 ;  /* 0x0000000550537c24 */ /* 0x040fe2000f8e0251 */
[----:B------:R-:W5:Y:S01]  /*27bc0*/  LD.E.128 R60, desc[UR60][R60.64] ;  /* 0x0000003c3c3c7980 */ /* 0x000f62000c101d00 */
[----:B------:R-:W-:Y:S01]  /*27bd0*/  IMAD.WIDE.U32 R80, R80, UR4, R20 ;  /* 0x0000000450507c25 */ /* 0x000fe2000f8e0014 */
[----:B------:R-:W-:-:S02]  /*27be0*/  ULDC.64 UR4, c[0x0][0xae0] ;  /* 0x0002b80000047ab9 */ /* 0x000fc40000000a00 */
[----:B------:R-:W5:Y:S01]  /*27bf0*/  LD.E.128 R64, desc[UR60][R64.64] ;  /* 0x0000003c40407980 */ /* 0x000f62000c101d00 */
[----:B------:R-:W-:Y:S02]  /*27c00*/  IMAD.MOV R21, RZ, RZ, -R3 ;  /* 0x000000ffff157224 */ /* 0x000fe400078e0a03 */
[----:B------:R-:W-:Y:S01]  /*27c10*/  IMAD.IADD R81, R81, 0x1, R83 ;  /* 0x0000000151517824 */ /* 0x000fe200078e0253 */
[----:B------:R-:W5:Y:S01]  /*27c20*/  LD.E.128 R68, desc[UR60][R68.64] ;  /* 0x0000003c44447980 */ /* 0x000f62000c101d00 */
[----:B------:R-:W-:Y:S02]  /*27c30*/  IMAD R0, R0, UR4, RZ ;  /* 0x0000000400007c24 */ /* 0x000fe4000f8e02ff */
[----:B------:R-:W-:Y:S01]  /*27c40*/  IMAD R83, R28, R21, R85 ;  /* 0x000000151c537224 */ /* 0x000fe200078e0255 */
[----:B------:R-:W5:Y:S01]  /*27c50*/  LD.E.128 R72, desc[UR60][R72.64] ;  /* 0x0000003c48487980 */ /* 0x000f62000c101d00 */
[----:B------:R-:W-:-:S03]  /*27c60*/  IMAD R85, R3, UR5, R0 ;  /* 0x0000000503557c24 */ /* 0x000fc6000f8e0200 */
[----:B------:R-:W5:Y:S01]  /*27c70*/  LD.E.128 R76, desc[UR60][R76.64] ;  /* 0x0000003c4c4c7980 */ /* 0x000f62000c101d00 */
[----:B------:R-:W-:Y:S01]  /*27c80*/  SHF.R.S32.HI R0, RZ, 0x1f, R83 ;  /* 0x0000001fff007819 */ /* 0x000fe20000011453 */
        /* <DEDUP_REMOVED lines=10> */
[----:B------:R-:W-:Y:S02]  /*27d30*/  IMAD.IADD R87, R220, 0x1, R178 ;  /* 0x00000001dc577824 */ /* 0x000fe400078e02b2 */
        /* <DEDUP_REMOVED lines=12> */
[----:B0-----:R0:W1:Y:S01]  /*27e00*/  SHFL.IDX PT, R84, R28, RZ, 0x181f ;  /* 0x00181fff1c547589 */ /* 0x00106200000e0000 */
[----:B------:R-:W-:Y:S02]  /*27e10*/  ISETP.GE.AND P0, PT, R3, R2, PT ;  /* 0x000000020300720c */ /* 0x000fe40003f06270 */
[----:B------:R0:W-:Y:S01]  /*27e20*/  SYNCS.ARRIVE.TRANS64.RED.A1T0 RZ, [R0+URZ], RZ ;  /* 0x000000ff00ff79a7 */ /* 0x0001e2000810043f */
[----:B------:R0:W2:Y:S01]  /*27e30*/  SHFL.IDX PT, R3, R86, RZ, 0x181f ;  /* 0x00181fff56037589 */ /* 0x0000a200000e0000 */
        /* <DEDUP_REMOVED lines=18> */
.L_x_2940:
[----:B------:R-:W-:Y:S05]  /*27f60*/  BSYNC B1 ;  /* 0x0000000000017941 */ /* 0x000fea0003800000 */
.L_x_2939:
        /* <DEDUP_REMOVED lines=21> */
.L_x_2942:
[----:B------:R-:W-:Y:S05]  /*280c0*/  BSYNC B1 ;  /* 0x0000000000017941 */ /* 0x000fea0003800000 */
.L_x_2941:
        /* <DEDUP_REMOVED lines=11> */
[-C--:B------:R-:W-:Y:S02]  /*28180*/  @!P1 LEA R8, P4, R18, R10.reuse, 0x1 ;  /* 0x0000000a12089211 */ /* 0x080fe400078808ff */
[-C--:B0-----:R-:W-:Y:S02]  /*28190*/  @!P3 LEA.HI.X R5, R16, R3.reuse, R17, 0x1, P6 ;  /* 0x000000031005b211 */ /* 0x081fe400030f0c11 */
        /* <DEDUP_REMOVED lines=8> */
.L_x_2944:
[----:B------:R-:W-:Y:S05]  /*28220*/  BSYNC B1 ;  /* 0x0000000000017941 */ /* 0x000fea0003800000 */
.L_x_2943:
[----:B0-----:R-:W-:Y:S01]  /*28230*/  VIADD R3, R87, 0x60 ;  /* 0x0000006057037836 */ /* 0x001fe20000000000 */
[----:B------:R0:W0:Y:S04]  /*28240*/  SHFL.IDX PT, R9, R86, 0x3, 0x181f ;  /* 0x00781f0056097f89 */ /* 0x00002800000e0000 */
[----:B------:R-:W-:Y:S01]  /*28250*/  ISETP.GE.AND P0, PT, R3, R2, PT ;  /* 0x000000020300720c */ /* 0x000fe20003f06270 */
[----:B--2-4-:R-:W2:-:S12]  /*28260*/  SHFL.IDX PT, R28, R28, 0x3, 0x181f ;  /* 0x00781f001c1c7f89 */ /* 0x014e9800000e0000 */
[----:B------:R-:W-:Y:S05]  /*28270*/  @P0 BRA `(.L_x_2945) ;  /* 0x0000000c00ac0947 */ /* 0x000fea0003800000 */
[----:B------:R-:W-:Y:S02]  /*28280*/  ULDC UR4, c[0x0][0xac8] ;  /* 0x0002b20000047ab9 */ /* 0x000fe40000000800 */
[----:B------:R-:W-:Y:S02]  /*28290*/  ISETP.GE.AND P3, PT, R16, UR4, PT ;  /* 0x0000000410007c0c */ /* 0x000fe4000bf66270 */
[----:B------:R-:W-:Y:S02]  /*282a0*/  ISETP.GE.AND P4, PT, R213, UR4, PT ;  /* 0x00000004d5007c0c */ /* 0x000fe4000bf86270 */
[----:B------:R-:W-:-:S09]  /*282b0*/  ISETP.GE.AND P5, PT, R18, UR4, PT ;  /* 0x0000000412007c0c */ /* 0x000fd2000bfa6270 */
[-C--:B--2---:R-:W-:Y:S02]  /*282c0*/  @!P3 LEA R2, P0, R16, R28.reuse, 0x1 ;  /* 0x0000001c1002b211 */ /* 0x084fe400078008ff */
[CC--:B------:R-:W-:Y:S02]  /*282d0*/  @!P4 LEA R4, P1, R23.reuse, R28.reuse, 0x1 ;  /* 0x0000001c1704c211 */ /* 0x0c0fe400078208ff */
        /* <DEDUP_REMOVED lines=13> */
.L_x_2937:
[----:B------:R-:W2:Y:S01]  /*283b0*/  LDL R11, [R1+0x7c] ;  /* 0x00007c00010b7983 */ /* 0x000ea20000100800 */
[----:B------:R-:W-:Y:S01]  /*283c0*/  ULDC.64 UR4, c[0x0][0xc00] ;  /* 0x0003000000047ab9 */ /* 0x000fe20000000a00 */
[----:B------:R-:W-:Y:S01]  /*283d0*/  IMAD.MOV.U32 R6, RZ, RZ, RZ ;  /* 0x000000ffff067224 */ /* 0x000fe200078e00ff */
[----:B------:R-:W-:Y:S01]  /*283e0*/  ISETP.NE.U32.AND P0, PT, RZ, UR4, PT ;  /* 0x00000004ff007c0c */ /* 0x000fe2000bf05070 */
[----:B------:R-:W3:Y:S03]  /*283f0*/  LDC R25, c[0x0][0xbe8] ;  /* 0x0002fa00ff197b82 */ /* 0x000ee60000000800 */
[----:B------:R-:W-:Y:S01]  /*28400*/  ISETP.NE.AND.EX P0, PT, RZ, UR5, PT, P0 ;  /* 0x00000005ff007c0c */ /* 0x000fe2000bf05300 */
[----:B--2---:R-:W-:Y:S01]  /*28410*/  IMAD.SHL.U32 R4, R11, 0x4, RZ ;  /* 0x000000040b047824 */ /* 0x004fe200078e00ff */
[----:B------:R-:W-:-:S04]  /*28420*/  SHF.R.S32.HI R12, RZ, 0x1f, R11 ;  /* 0x0000001fff0c7819 */ /* 0x000fc8000001140b */
        /* <DEDUP_REMOVED lines=10> */
[----:B------:R-:W-:-:S06]  /*284d0*/  IMAD.U32 R0, RZ, RZ, UR4 ;  /* 0x00000004ff007e24 */ /* 0x000fcc000f8e00ff */
[----:B------:R2:W5:Y:S01]  /*284e0*/  @P1 LDG.E R0, desc[UR60][R4.64] ;  /* 0x0000003c04001981 */ /* 0x000562000c1e1900 */
[----:B---3--:R-:W-:Y:S01]  /*284f0*/  ISETP.NE.AND P2, PT, R25, 0x1, PT ;  /* 0x000000011900780c */ /* 0x008fe20003f45270 */
[----:B------:R-:W3:Y:S01]  /*28500*/  S2R R8, SR_TID.X ;  /* 0x0000000000087919 */ /* 0x000ee20000002100 */
[----:B------:R-:W4:Y:S11]  /*28510*/  S2R R9, SR_TID.X ;  /* 0x0000000000097919 */ /* 0x000f360000002100 */
[----:B------:R-:W0:Y:S01]  /*28520*/  @P2 LDC R14, c[0x0][0xbec] ;  /* 0x0002fb00ff0e2b82 */ /* 0x000e220000000800 */
[----:B---3--:R-:W-:-:S02]  /*28530*/  VIADD R7, R8, 0xffffff80 ;  /* 0xffffff8008077836 */ /* 0x008fc40000000000 */
[----:B----4-:R-:W-:-:S03]  /*28540*/  VIADD R20, R9, 0xffffff80 ;  /* 0xffffff8009147836 */ /* 0x010fc60000000000 */
[----:B------:R-:W-:Y:S01]  /*28550*/  ISETP.GE.AND P3, PT, R7, 0x80, PT ;  /* 0x000000800700780c */ /* 0x000fe20003f66270 */
[----:B--2---:R-:W-:-:S12]  /*28560*/  @P1 BRA `(.L_x_2946) ;  /* 0x0000000000101947 */ /* 0x004fd80003800000 */
[----:B------:R-:W-:Y:S05]  /*28570*/  @!P0 BRA `(.L_x_2946) ;  /* 0x00000000000c8947 */ /* 0x000fea0003800000 */
[----:B------:R-:W2:Y:S04]  /*28580*/  LDG.E R5, desc[UR60][R2.64] ;  /* 0x0000003c02057981 */ /* 0x000ea8000c1e1900 */
[----:B-----5:R-:W2:Y:S02]  /*28590*/  LDG.E R0, desc[UR60][R2.64+0x4] ;  /* 0x0000043c02007981 */ /* 0x020ea4000c1e1900 */
[----:B--2---:R-:W-:-:S07]  /*285a0*/  IMAD.IADD R0, R0, 0x1, -R5 ;  /* 0x0000000100007824 */ /* 0x004fce00078e0a05 */
.L_x_2946:
[----:B------:R-:W2:Y:S04]  /*285b0*/  LDL R27, [R1+0x80] ;  /* 0x00008000011b7983 */ /* 0x000ea80000100800 */
[----:B------:R3:W5:Y:S01]  /*285c0*/  LDL R26, [R1+0x68] ;  /* 0x00006800011a7983 */ /* 0x0007620000100800 */
[----:B------:R-:W-:Y:S01]  /*285d0*/  SHF.R.S32.HI R3, RZ, 0x1f, R20 ;  /* 0x0000001fff037819 */ /* 0x000fe20000011414 */
[----:B------:R-:W-:Y:S01]  /*285e0*/  BSSY B1, `(.L_x_2947) ;  /* 0x000002d000017945 */ /* 0x000fe20003800000 */
[----:B------:R-:W-:Y:S02]  /*285f0*/  SEL R13, R11, RZ, !P0 ;  /* 0x000000ff0b0d7207 */ /* 0x000fe40004000000 */
[----:B------:R-:W-:Y:S02]  /*28600*/  SEL R12, R12, RZ, !P0 ;  /* 0x000000ff0c0c7207 */ /* 0x000fe40004000000 */
[----:B------:R-:W-:-:S02]  /*28610*/  LEA.HI R24, R3, R20, RZ, 0x3 ;  /* 0x0000001403187211 */ /* 0x000fc400078f18ff */
[----:B-----5:R-:W-:Y:S02]  /*28620*/  SHF.R.S32.HI R11, RZ, 0x1f, R6 ;  /* 0x0000001fff0b7819 */ /* 0x020fe40000011406 */
[----:B--2---:R-:W-:Y:S01]  /*28630*/  SHF.R.S32.HI R10, RZ, 0x1f, R27 ;  /* 0x0000001fff0a7819 */ /* 0x004fe2000001141b */
[----:B---3--:R-:W-:Y:S06]  /*28640*/  @P3 BRA `(.L_x_2948) ;  /* 0x0000000000983947 */ /* 0x008fec0003800000 */
[----:B------:R-:W2:Y:S01]  /*28650*/  LDC R9, c[0x0][0xbe8] ;  /* 0x0002fa00ff097b82 */ /* 0x000ea20000000800 */
[----:B------:R-:W-:Y:S01]  /*28660*/  IADD3 R8, R26, -0x80, R8 ;  /* 0xffffff801a087810 */ /* 0x000fe20007ffe008 */
[----:B--2---:R-:W-:-:S05]  /*28670*/  IMAD R2, R0, R9, RZ ;  /* 0x0000000900027224 */ /* 0x004fca00078e02ff */
        /* <DEDUP_REMOVED lines=9> */
[----:B------:R-:W2:Y:S01]  /*28710*/  @P0 LDC R15, c[0x0][0xbec] ;  /* 0x0002fb00ff0f0b82 */ /* 0x000ea20000000800 */
[----:B------:R-:W-:Y:S01]  /*28720*/  IMAD R7, R27, UR5, R7 ;  /* 0x000000051b077c24 */ /* 0x000fe2000f8e0207 */
[----:B------:R-:W-:-:S03]  /*28730*/  ULDC.64 UR4, c[0x0][0xb98] ;  /* 0x0002e60000047ab9 */ /* 0x000fc60000000a00 */
[----:B------:R-:W-:-:S03]  /*28740*/  IMAD.IADD R3, R3, 0x1, R7 ;  /* 0x0000000103037824 */ /* 0x000fc600078e0207 */
[----:B------:R-:W3:Y:S01]  /*28750*/  @P0 LDC R21, c[0x0][0xbf0] ;  /* 0x0002fc00ff150b82 */ /* 0x000ee20000000800 */
[----:B------:R-:W-:-:S04]  /*28760*/  IMAD.WIDE.U32 R2, R13, UR4, R2 ;  /* 0x000000040d027c25 */ /* 0x000fc8000f8e0002 */
[----:B--2---:R-:W-:-:S05]  /*28770*/  @P0 IMAD.HI.U32 R4, R8, R15, RZ ;  /* 0x0000000f08040227 */ /* 0x004fca00078e00ff */
[----:B---3--:R-:W-:Y:S01]  /*28780*/  @P0 SHF.R.U32.HI R5, RZ, R21, R4 ;  /* 0x00000015ff050219 */ /* 0x008fe20000011604 */
        /* <DEDUP_REMOVED lines=18> */
.L_x_2948:
[----:B------:R-:W-:Y:S05]  /*288b0*/  BSYNC B1 ;  /* 0x0000000000017941 */ /* 0x000fea0003800000 */
.L_x_2947:
[----:B------:R-:W3:Y:S01]  /*288c0*/  @P2 LDC R15, c[0x0][0xbf0] ;  /* 0x0002fc00ff0f2b82 */ /* 0x000ee20000000800 */
[----:B--2---:R-:W-:Y:S01]  /*288d0*/  LOP3.LUT R5, R24, 0xfffffff8, RZ, 0xc0, !PT ;  /* 0xfffffff818057812 */ /* 0x004fe200078ec0ff */
[----:B------:R-:W-:Y:S01]  /*288e0*/  ULDC.64 UR4, c[0x0][0xaa0] ;  /* 0x0002a80000047ab9 */ /* 0x000fe20000000a00 */
[----:B------:R-:W-:Y:S01]  /*288f0*/  BSSY B1, `(.L_x_2949) ;  /* 0x0000041000017945 */ /* 0x000fe20003800000 */
[----:B------:R-:W-:Y:S02]  /*28900*/  IMAD R3, R11, UR4, RZ ;  /* 0x000000040b037c24 */ /* 0x000fe4000f8e02ff */
[----:B------:R-:W-:Y:S02]  /*28910*/  IMAD.IADD R7, R20, 0x1, -R5 ;  /* 0x0000000114077824 */ /* 0x000fe400078e0a05 */
[----:B------:R-:W-:Y:S02]  /*28920*/  IMAD R5, R6, UR5, R3 ;  /* 0x0000000506057c24 */ /* 0x000fe4000f8e0203 */
[----:B------:R-:W-:-:S02]  /*28930*/  IMAD R4, R7, 0x20, R220 ;  /* 0x0000002007047824 */ /* 0x000fc400078e02dc */
[----:B------:R-:W-:Y:S01]  /*28940*/  IMAD.WIDE.U32 R2, R6, UR4, RZ ;  /* 0x0000000406027c25 */ /* 0x000fe2000f8e00ff */
[----:B------:R-:W-:-:S03]  /*28950*/  ULDC.64 UR4, c[0x0][0xae8] ;  /* 0x0002ba0000047ab9 */ /* 0x000fc60000000a00 */
[----:B------:R-:W-:Y:S02]  /*28960*/  IMAD.IADD R9, R26, 0x1, R4 ;  /* 0x000000011a097824 */ /* 0x000fe400078e0204 */
[----:B------:R-:W-:Y:S02]  /*28970*/  IMAD.IADD R3, R3, 0x1, R5 ;  /* 0x0000000103037824 */ /* 0x000fe400078e0205 */
[----:B------:R-:W-:Y:S02]  /*28980*/  IMAD R6, R10, UR4, RZ ;  /* 0x000000040a067c24 */ /* 0x000fe4000f8e02ff */
[----:B0-----:R-:W-:-:S04]  /*28990*/  @P2 IMAD.HI.U32 R4, R9, R14, RZ ;  /* 0x0000000e09042227 */ /* 0x001fc800078e00ff */
[C---:B------:R-:W-:Y:S02]  /*289a0*/  IMAD R7, R27.reuse, UR5, R6 ;  /* 0x000000051b077c24 */ /* 0x040fe4000f8e0206 */
[----:B------:R-:W-:Y:S01]  /*289b0*/  IMAD.WIDE.U32 R2, R27, UR4, R2 ;  /* 0x000000041b027c25 */ /* 0x000fe2000f8e0002 */
[----:B------:R-:W-:-:S03]  /*289c0*/  ULDC.64 UR4, c[0x0][0xaf0] ;  /* 0x0002bc0000047ab9 */ /* 0x000fc60000000a00 */
[----:B------:R-:W-:Y:S01]  /*289d0*/  IMAD.MOV.U32 R5, RZ, RZ, R9 ;  /* 0x000000ffff057224 */ /* 0x000fe200078e0009 */
[----:B---3--:R-:W-:Y:S01]  /*289e0*/  @P2 SHF.R.U32.HI R5, RZ, R15, R4 ;  /* 0x0000000fff052219 */ /* 0x008fe20000011604 */
[----:B------:R-:W-:Y:S02]  /*289f0*/  IMAD R6, R12, UR4, RZ ;  /* 0x000000040c067c24 */ /* 0x000fe4000f8e02ff */
[----:B------:R-:W-:Y:S01]  /*28a00*/  IMAD.IADD R3, R3, 0x1, R7 ;  /* 0x0000000103037824 */ /* 0x000fe200078e0207 */
[----:B------:R-:W-:Y:S01]  /*28a10*/  SHF.R.S32.HI R4, RZ, 0x1f, R5 ;  /* 0x0000001fff047819 */ /* 0x000fe20000011405 */
[C---:B------:R-:W-:Y:S02]  /*28a20*/  IMAD R7, R13.reuse, UR5, R6 ;  /* 0x000000050d077c24 */ /* 0x040fe4000f8e0206 */
[----:B------:R-:W-:Y:S01]  /*28a30*/  IMAD.WIDE.U32 R2, R13, UR4, R2 ;  /* 0x000000040d027c25 */ /* 0x000fe2000f8e0002 */
[----:B------:R-:W-:-:S03]  /*28a40*/  ULDC.64 UR4, c[0x0][0xae0] ;  /* 0x0002b80000047ab9 */ /* 0x000fc60000000a00 */
[----:B------:R-:W-:Y:S02]  /*28a50*/  IMAD.MOV R6, RZ, RZ, -R5 ;  /* 0x000000ffff067224 */ /* 0x000fe400078e0a05 */
[----:B------:R-:W-:Y:S02]  /*28a60*/  IMAD.IADD R3, R3, 0x1, R7 ;  /* 0x0000000103037824 */ /* 0x000fe400078e0207 */
[----:B------:R-:W-:Y:S02]  /*28a70*/  IMAD R4, R4, UR4, RZ ;  /* 0x0000000404047c24 */ /* 0x000fe4000f8e02ff */
[----:B------:R-:W-:Y:S02]  /*28a80*/  IMAD R7, R25, R6, R9 ;  /* 0x0000000619077224 */ /* 0x000fe400078e0209 */
[C---:B------:R-:W-:Y:S02]  /*28a90*/  IMAD R9, R5.reuse, UR5, R4 ;  /* 0x0000000505097c24 */ /* 0x040fe4000f8e0204 */
[----:B------:R-:W-:Y:S01]  /*28aa0*/  IMAD.WIDE.U32 R2, R5, UR4, R2 ;  /* 0x0000000405027c25 */ /* 0x000fe2000f8e0002 */
[----:B------:R-:W-:Y:S01]  /*28ab0*/  SHF.R.S32.HI R4, RZ, 0x1f, R7 ;  /* 0x0000001fff047819 */ /* 0x000fe20000011407 */
[----:B------:R-:W-:-:S02]  /*28ac0*/  ULDC.64 UR4, c[0x0][0xad8] ;  /* 0x0002b60000047ab9 */ /* 0x000fc40000000a00 */
[----:B------:R-:W-:Y:S02]  /*28ad0*/  IMAD.IADD R3, R3, 0x1, R9 ;  /* 0x0000000103037824 */ /* 0x000fe400078e0209 */
[----:B------:R-:W-:Y:S02]  /*28ae0*/  IMAD R4, R4, UR4, RZ ;  /* 0x0000000404047c24 */ /* 0x000fe4000f8e02ff */
[----:B------:R-:W-:Y:S02]  /*28af0*/  IMAD.IADD R6, R220, 0x1, R26 ;  /* 0x00000001dc067824 */ /* 0x000fe400078e021a */
[----:B------:R-:W-:Y:S02]  /*28b00*/  IMAD R25, R0, R25, RZ ;  /* 0x0000001900197224 */ /* 0x000fe400078e02ff */
[C---:B------:R-:W-:Y:S02]  /*28b10*/  IMAD R5, R7.reuse, UR5, R4 ;  /* 0x0000000507057c24 */ /* 0x040fe4000f8e0204 */
[----:B------:R-:W-:Y:S01]  /*28b20*/  IMAD.WIDE.U32 R2, R7, UR4, R2 ;  /* 0x0000000407027c25 */ /* 0x000fe2000f8e0002 */
[----:B------:R-:W-:Y:S01]  /*28b30*/  ISETP.GE.AND P2, PT, R6, R25, PT ;  /* 0x000000190600720c */ /* 0x000fe20003f46270 */
[----:B------:R-:W-:-:S02]  /*28b40*/  ULDC.64 UR4, c[0x0][0xa80] ;  /* 0x0002a00000047ab9 */ /* 0x000fc40000000a00 */
[----:B------:R-:W-:Y:S01]  /*28b50*/  IMAD.IADD R3, R3, 0x1, R5 ;  /* 0x0000000103037824 */ /* 0x000fe200078e0205 */
[----:B------:R-:W-:Y:S01]  /*28b60*/  LEA R4, P3, R2, UR4, 0x1 ;  /* 0x0000000402047c11 */ /* 0x000fe2000f8608ff */
[----:B------:R-:W-:-:S03]  /*28b70*/  VIADD R0, R6, 0x20 ;  /* 0x0000002006007836 */ /* 0x000fc60000000000 */
[----:B------:R-:W-:Y:S02]  /*28b80*/  LEA.HI.X R5, R2, UR5, R3, 0x1, P3 ;  /* 0x0000000502057c11 */ /* 0x000fe400098f0c03 */
[-C--:B------:R-:W-:Y:S01]  /*28b90*/  ISETP.GE.AND P1, PT, R0, R25.reuse, PT ;  /* 0x000000190000720c */ /* 0x080fe20003f26270 */
[----:B------:R-:W-:Y:S01]  /*28ba0*/  VIADD R0, R6, 0x40 ;  /* 0x0000004006007836 */ /* 0x000fe20000000000 */
[----:B------:R0:W2:Y:S04]  /*28bb0*/  SHFL.IDX PT, R2, R4, RZ, 0x181f ;  /* 0x00181fff04027589 */ /* 0x0000a800000e0000 */
[----:B------:R0:W3:Y:S01]  /*28bc0*/  SHFL.IDX PT, R3, R5, RZ, 0x181f ;  /* 0x00181fff05037589 */ /* 0x0000e200000e0000 */
[----:B------:R-:W-:Y:S01]  /*28bd0*/  ISETP.GE.AND P0, PT, R0, R25, PT ;  /* 0x000000190000720c */ /* 0x000fe20003f06270 */
[----:B------:R-:W-:-:S12]  /*28be0*/  @P2 BRA `(.L_x_2950) ;  /* 0x0000000000442947 */ /* 0x000fd80003800000 */
[----:B------:R-:W-:Y:S02]  /*28bf0*/  ULDC UR4, c[0x0][0xac8] ;  /* 0x0002b20000047ab9 */ /* 0x000fe40000000800 */
[----:B------:R-:W-:Y:S02]  /*28c00*/  ISETP.GE.AND P5, PT, R16, UR4, PT ;  /* 0x0000000410007c0c */ /* 0x000fe4000bfa6270 */
[----:B------:R-:W-:Y:S02]  /*28c10*/  ISETP.GE.AND P4, PT, R213, UR4, PT ;  /* 0x00000004d5007c0c */ /* 0x000fe4000bf86270 */
[----:B------:R-:W-:Y:S02]  /*28c20*/  ISETP.GE.AND P3, PT, R18, UR4, PT ;  /* 0x0000000412007c0c */ /* 0x000fe4000bf66270 */
[----:B------:R-:W-:-:S07]  /*28c30*/  ISETP.GE.AND P2, PT, R19, UR4, PT ;  /* 0x0000000413007c0c */ /* 0x000fce000bf46270 */
[----:B--2---:R-:W-:-:S04]  /*28c40*/  @!P5 LEA R8, P6, R16, R2, 0x1 ;  /* 0x000000021008d211 */ /* 0x004fc800078c08ff */
        /* <DEDUP_REMOVED lines=11> */
.L_x_2950:
[----:B------:R-:W-:Y:S05]  /*28d00*/  BSYNC B1 ;  /* 0x0000000000017941 */ /* 0x000fea0003800000 */
.L_x_2949:
[----:B---34-:R3:W4:Y:S01]  /*28d10*/  SHFL.IDX PT, R3, R5, 0x1, 0x181f ;  /* 0x00381f0005037f89 */ /* 0x01872200000e0000 */
        /* <DEDUP_REMOVED lines=8> */
[CC--:B--2---:R-:W-:Y:S02]  /*28da0*/  @!P4 LEA R8, P6, R16.reuse, R2.reuse, 0x1 ;  /* 0x000000021008c211 */ /* 0x0c4fe400078c08ff */
[CC--:B------:R-:W-:Y:S02]  /*28db0*/  @!P3 LEA R10, P5, R23.reuse, R2.reuse, 0x1 ;  /* 0x00000002170ab211 */ /* 0x0c0fe400078a08ff */
[-C--:B----4-:R-:W-:Y:S02]  /*28dc0*/  @!P4 LEA.HI.X R9, R16, R3.reuse, R17, 0x1, P6 ;  /* 0x000000031009c211 */ /* 0x090fe400030f0c11 */
        /* <DEDUP_REMOVED lines=9> */
.L_x_2952:
[----:B------:R-:W-:Y:S05]  /*28e60*/  BSYNC B1 ;  /* 0x0000000000017941 */ /* 0x000fea0003800000 */
.L_x_2951:
[----:B--2-4-:R2:W4:Y:S01]  /*28e70*/  SHFL.IDX PT, R3, R5, 0x2, 0x181f ;  /* 0x00581f0005037f89 */ /* 0x01452200000e0000 */
        /* <DEDUP_REMOVED lines=20> */
.L_x_2954:
[----:B------:R-:W-:Y:S05]  /*28fc0*/  BSYNC B1 ;  /* 0x0000000000017941 */ /* 0x000fea0003800000 */
.L_x_2953:
[----:B------:R-:W-:Y:S01]  /*28fd0*/  VIADD R0, R6, 0x60 ;  /* 0x0000006006007836 */ /* 0x000fe20000000000 */
[----:B0-23--:R-:W0:Y:S04]  /*28fe0*/  SHFL.IDX PT, R5, R5, 0x3, 0x181f ;  /* 0x00781f0005057f89 */ /* 0x00de2800000e0000 */
[----:B------:R-:W-:Y:S01]  /*28ff0*/  ISETP.GE.AND P0, PT, R0, R25, PT ;  /* 0x000000190000720c */ /* 0x000fe20003f06270 */
[----:B------:R2:W3:-:S12]  /*29000*/  SHFL.IDX PT, R2, R4, 0x3, 0x181f ;  /* 0x00781f0004027f89 */ /* 0x0004d800000e0000 */
[----:B--2---:R-:W-:Y:S05]  /*29010*/  @P0 BRA `(.L_x_2945) ;  /* 0x0000000000440947 */ /* 0x004fea0003800000 */
        /* <DEDUP_REMOVED lines=17> */
.L_x_2945:
[----:B------:R-:W-:Y:S05]  /*29130*/  BSYNC B0 ;  /* 0x0000000000007941 */ /* 0x000fea0003800000 */
.L_x_2936:
[----:B------:R-:W-:Y:S02]  /*29140*/  ULDC UR4, c[0x0][0xc3c] ;  /* 0x00030f0000047ab9 */ /* 0x000fe40000000800 */
[----:B-1----:R-:W-:-:S13]  /*29150*/  ISETP.GE.AND P0, PT, R31, UR4, PT ;  /* 0x000000041f007c0c */ /* 0x002fda000bf06270 */
[----:B------:R-:W-:Y:S05]  /*29160*/  @!P0 BRA `(.L_x_2955) ;  /* 0xfffffd7c00d48947 */ /* 0x000fea000383ffff */
[----:B------:R-:W-:Y:S05]  /*29170*/  BRA `(.L_x_2683) ;  /* 0x0000007400647947 */ /* 0x000fea0003800000 */
.L_x_2681:
        /* <DEDUP_REMOVED lines=16> */
.L_x_2956:
        /* <DEDUP_REMOVED lines=41> */
.L_x_2962:
        /* <DEDUP_REMOVED lines=12> */
.L_x_2961:
[----:B------:R-:W-:Y:S05]  /*295d0*/  BSYNC B0 ;  /* 0x0000000000007941 */ /* 0x000fea0003800000 */
.L_x_2960:
        /* <DEDUP_REMOVED lines=20> */
.L_x_2958:
        /* <DEDUP_REMOVED lines=20> */
.L_x_2963:
        /* <DEDUP_REMOVED lines=59> */
.L_x_2959:
[----:B------:R-:W-:Y:S02]  /*29c10*/  IMAD.MOV.U32 R17, RZ, RZ, RZ ;  /* 0x000000ffff117224 */ /* 0x000fe400078e00ff */
[----:B------:R-:W-:Y:S02]  /*29c20*/  IMAD.U32 R16, RZ, RZ, UR6 ;  /* 0x00000006ff107e24 */ /* 0x000fe4000f8e00ff */
[----:B------:R-:W-:-:S07]  /*29c30*/  IMAD.MOV.U32 R18, RZ, RZ, RZ ;  /* 0x000000ffff127224 */ /* 0x000fce00078e00ff */
.L_x_2964:
[----:B------:R-:W-:-:S13]  /*29c40*/  ISETP.NE.AND P0, PT, R5, RZ, PT ;  /* 0x000000ff0500720c */ /* 0x000fda0003f05270 */
[----:B------:R-:W0:Y:S01]  /*29c50*/  @!P0 S2R R3, SR_CgaCtaId ;  /* 0x0000000000038919 */ /* 0x000e220000008800 */
[----:B------:R-:W-:-:S04]  /*29c60*/  @!P0 MOV R2, 0x400 ;  /* 0x0000040000028802 */ /* 0x000fc80000000f00 */
[----:B0-----:R-:W-:-:S05]  /*29c70*/  @!P0 LEA R2, R3, R2, 0x18 ;  /* 0x0000000203028211 */ /* 0x001fca00078ec0ff */
[----:B------:R1:W-:Y:S01]  /*29c80*/  @!P0 STS.128 [R2+0x388d0], R16 ;  /* 0x0388d01002008388 */ /* 0x0003e20000000c00 */
[----:B------:R-:W-:Y:S06]  /*29c90*/  BAR.ARV 0x5, 0x180 ;  /* 0x0146000000007b1d */ /* 0x000fec0000002000 */
.L_x_2957:
        /* <DEDUP_REMOVED lines=8> */
[----:B------:R-:W-:Y:S01]  /*29d20*/  IMAD.SHL.U32 R36, R0, 0x8, RZ ;  /* 0x0000000800247824 */ /* 0x000fe200078e00ff */
[----:B------:R-:W-:Y:S01]  /*29d30*/  BSSY B8, `(.L_x_2965) ;  /* 0x0000664000087945 */ /* 0x000fe20003800000 */
[----:B------:R1:W-:Y:S01]  /*29d40*/  STL [R1+0x30], RZ ;  /* 0x000030ff01007387 */ /* 0x0003e20000100800 */
[----:B------:R-:W-:Y:S01]  /*29d50*/  IMAD.MOV.U32 R29, RZ, RZ, 0x1 ;  /* 0x00000001ff1d7424 */ /* 0x000fe200078e00ff */
[----:B------:R-:W-:Y:S01]  /*29d60*/  ULDC.64 UR36, c[0x0][0x198] ;  /* 0x0000660000247ab9 */ /* 0x000fe20000000a00 */
[C---:B------:R-:W-:Y:S01]  /*29d70*/  LOP3.LUT R3, R36.reuse, 0x1f8, RZ, 0xc0, !PT ;  /* 0x000001f824037812 */ /* 0x040fe200078ec0ff */
[----:B------:R-:W-:Y:S01]  /*29d80*/  IMAD.MOV.U32 R27, RZ, RZ, RZ ;  /* 0x000000ffff1b7224 */ /* 0x000fe200078e00ff */
[----:B------:R-:W-:Y:S01]  /*29d90*/  LOP3.LUT R36, R36, 0x38, RZ, 0xc0, !PT ;  /* 0x0000003824247812 */ /* 0x000fe200078ec0ff */
[----:B------:R-:W-:Y:S01]  /*29da0*/  IMAD.MOV.U32 R28, RZ, RZ, RZ ;  /* 0x000000ffff1c7224 */ /* 0x000fe200078e00ff */
[----:B------:R-:W-:Y:S01]  /*29db0*/  LOP3.LUT R3, R3, 0x38, R0, 0x78, !PT ;  /* 0x0000003803037812 */ /* 0x000fe200078e7800 */
[----:B------:R-:W-:Y:S01]  /*29dc0*/  IMAD.MOV.U32 R30, RZ, RZ, 0x1 ;  /* 0x00000001ff1e7424 */ /* 0x000fe200078e00ff */
[----:B------:R-:W-:Y:S01]  /*29dd0*/  ULDC UR38, c[0x0][0xc] ;  /* 0x0000030000267ab9 */ /* 0x000fe20000000800 */
[----:B--2---:R-:W-:-:S02]  /*29de0*/  R2UR UR4, R2 ;  /* 0x00000000020472ca */ /* 0x004fc400000e0000 */
[C---:B------:R-:W-:Y:S01]  /*29df0*/  LOP3.LUT R2, R0.reuse, 0x7f, RZ, 0xc0, !PT ;  /* 0x0000007f00027812 */ /* 0x040fe200078ec0ff */
[----:B------:R-:W-:-:S04]  /*29e00*/  IMAD.SHL.U32 R0, R0, 0x10, RZ ;  /* 0x0000001000007824 */ /* 0x000fc800078e00ff */
[----:B------:R-:W-:Y:S01]  /*29e10*/  IMAD.SHL.U32 R34, R2, 0x8, RZ ;  /* 0x0000000802227824 */ /* 0x000fe200078e00ff */
[----:B------:R-:W-:-:S04]  /*29e20*/  SHF.R.U32.HI R2, RZ, 0x3, R2 ;  /* 0x00000003ff027819 */ /* 0x000fc80000011602 */
[----:B------:R-:W-:Y:S01]  /*29e30*/  LOP3.LUT R34, R3, 0x200, R34, 0xf8, !PT ;  /* 0x0000020003227812 */ /* 0x000fe200078ef822 */
        /* <DEDUP_REMOVED lines=8> */
[----:B-1----:R-:W-:-:S07]  /*29ec0*/  IMAD R37, R34, 0x2, R22 ;  /* 0x0000000222257824 */ /* 0x002fce00078e0216 */
.L_x_3074:
[----:B0-----:R-:W0:Y:S02]  /*29ed0*/  LDC.64 R2, c[0x0][0xc88] ;  /* 0x00032200ff027b82 */ /* 0x001e240000000a00 */
[----:B0-----:R-:W-:-:S05]  /*29ee0*/  IMAD.WIDE R2, R19, 0x4, R2 ;  /* 0x0000000413027825 */ /* 0x001fca00078e0202 */
[----:B--2---:R-:W2:Y:S01]  /*29ef0*/  LDG.E R31, desc[UR60][R2.64] ;  /* 0x0000003c021f7981 */ /* 0x004ea2000c1e1900 */
[----:B------:R-:W-:Y:S05]  /*29f00*/  YIELD ;  /* 0x0000000000007946 */ /* 0x000fea0003800000 */
[----:B------:R-:W-:Y:S01]  /*29f10*/  ULDC.64 UR4, c[0x0][0xa28] ;  /* 0x00028a0000047ab9 */ /* 0x000fe20000000a00 */
[----:B------:R-:W-:Y:S01]  /*29f20*/  ULDC.64 UR8, c[0x0][0xa18] ;  /* 0x0002860000087ab9 */ /* 0x000fe20000000a00 */
[----:B------:R-:W-:Y:S01]  /*29f30*/  ISETP.NE.U32.AND P0, PT, RZ, UR4, PT ;  /* 0x00000004ff007c0c */ /* 0x000fe2000bf05070 */
[----:B------:R-:W-:Y:S01]  /*29f40*/  IMAD.MOV.U32 R11, RZ, RZ, RZ ;  /* 0x000000ffff0b7224 */ /* 0x000fe200078e00ff */
[----:B------:R-:W-:-:S02]  /*29f50*/  ULDC.64 UR6, c[0x0][0xa10] ;  /* 0x0002840000067ab9 */ /* 0x000fc40000000a00 */
[----:B------:R-:W-:Y:S02]  /*29f60*/  ISETP.NE.AND.EX P0, PT, RZ, UR5, PT, P0 ;  /* 0x00000005ff007c0c */ /* 0x000fe4000bf05300 */
[----:B------:R-:W-:-:S04]  /*29f70*/  ISETP.NE.U32.AND P2, PT, RZ, UR8, PT ;  /* 0x00000008ff007c0c */ /* 0x000fc8000bf45070 */
[----:B------:R-:W-:Y:S01]  /*29f80*/  ISETP.NE.AND.EX P2, PT, RZ, UR9, PT, P2 ;  /* 0x00000009ff007c0c */ /* 0x000fe2000bf45320 */
[----:B------:R-:W-:Y:S01]  /*29f90*/  IMAD.MOV.U32 R35, RZ, RZ, RZ ;  /* 0x000000ffff237224 */ /* 0x000fe200078e00ff */
[----:B--2---:R-:W-:-:S05]  /*29fa0*/  SHF.R.S32.HI R0, RZ, 0x1f, R31 ;  /* 0x0000001fff007819 */ /* 0x004fca000001141f */
[C---:B------:R-:W-:Y:S01]  /*29fb0*/  @P0 LEA R2, P1, R31.reuse, UR4, 0x2 ;  /* 0x000000041f020c11 */ /* 0x040fe2000f8210ff */
[C---:B------:R-:W-:Y:S01]  /*29fc0*/  IMAD.SHL.U32 R24, R31.reuse, 0x4, RZ ;  /* 0x000000041f187824 */ /* 0x040fe200078e00ff */
[C-C-:B------:R-:W-:Y:S01]  /*29fd0*/  SHF.L.U64.HI R25, R31.reuse, 0x2, R0.reuse ;  /* 0x000000021f197819 */ /* 0x140fe20000010200 */
[----:B------:R0:W-:Y:S01]  /*29fe0*/  STL [R1+0x24], R0 ;  /* 0x0000240001007387 */ /* 0x0001e20000100800 */
[----:B------:R-:W-:Y:S01]  /*29ff0*/  @P0 LEA.HI.X R3, R31, UR5, R0, 0x2, P1 ;  /* 0x000000051f030c11 */ /* 0x000fe200088f1400 */
[----:B------:R-:W-:-:S04]  /*2a000*/  ULDC.64 UR4, c[0x0][0xa00] ;  /* 0x0002800000047ab9 */ /* 0x000fc80000000a00 */
[----:B-1----:R1:W2:Y:S01]  /*2a010*/  @P0 LDG.E R11, desc[UR60][R2.64] ;  /* 0x0000003c020b0981 */ /* 0x0022a2000c1e1900 */
[----:B------:R-:W-:Y:S02]  /*2a020*/  ISETP.NE.U32.AND P0, PT, RZ, UR4, PT ;  /* 0x00000004ff007c0c */ /* 0x000fe4000bf05070 */
[----:B------:R-:W-:Y:S01]  /*2a030*/  ISETP.NE.U32.AND P1, PT, RZ, UR6, PT ;  /* 0x00000006ff007c0c */ /* 0x000fe2000bf25070 */
[----:B0-----:R-:W-:Y:S01]  /*2a040*/  IMAD.MOV.U32 R0, RZ, RZ, RZ ;  /* 0x000000ffff007224 */ /* 0x001fe200078e00ff */
[----:B------:R-:W-:Y:S02]  /*2a050*/  ISETP.NE.AND.EX P0, PT, RZ, UR5, PT, P0 ;  /* 0x00000005ff007c0c */ /* 0x000fe4000bf05300 */
[----:B------:R-:W-:Y:S02]  /*2a060*/  ISETP.NE.AND.EX P1, PT, RZ, UR7, PT, P1 ;  /* 0x00000007ff007c0c */ /* 0x000fe4000bf25310 */
[C---:B------:R-:W-:Y:S02]  /*2a070*/  IADD3 R4, P4, R24.reuse, UR6, RZ ;  /* 0x0000000618047c10 */ /* 0x040fe4000ff9e0ff */
[----:B-1----:R-:W-:Y:S01]  /*2a080*/  IADD3 R2, P3, R24, UR4, RZ ;  /* 0x0000000418027c10 */ /* 0x002fe2000ff7e0ff */
[----:B------:R-:W-:Y:S01]  /*2a090*/  ULDC UR4, c[0x0][0x288] ;  /* 0x0000a20000047ab9 */ /* 0x000fe20000000800 */
[----:B------:R-:W-:-:S02]  /*2a0a0*/  IADD3.X R5, R25, UR7, RZ, P4, !PT ;  /* 0x0000000719057c10 */ /* 0x000fc4000a7fe4ff */
[C---:B------:R-:W-:Y:S02]  /*2a0b0*/  IADD3.X R3, R25.reuse, UR5, RZ, P3, !PT ;  /* 0x0000000519037c10 */ /* 0x040fe40009ffe4ff */
[----:B------:R-:W-:Y:S01]  /*2a0c0*/  @P2 IADD3 R6, P3, R24, UR8, RZ ;  /* 0x0000000818062c10 */ /* 0x000fe2000ff7e0ff */
[----:B------:R-:W-:Y:S01]  /*2a0d0*/  IMAD.U32 R8, RZ, RZ, UR4 ;  /* 0x00000004ff087e24 */ /* 0x000fe2000f8e00ff */
[----:B------:R-:W-:Y:S01]  /*2a0e0*/  ULDC.64 UR4, c[0x0][0x418] ;  /* 0x0001060000047ab9 */ /* 0x000fe20000000a00 */
[----:B------:R-:W5:Y:S01]  /*2a0f0*/  @P0 LDG.E R35, desc[UR60][R2.64] ;  /* 0x0000003c02230981 */ /* 0x000f62000c1e1900 */
[----:B------:R-:W-:-:S03]  /*2a100*/  @P2 IADD3.X R7, R25, UR9, RZ, P3, !PT ;  /* 0x0000000919072c10 */ /* 0x000fc60009ffe4ff */
[----:B------:R-:W5:Y:S04]  /*2a110*/  @P1 LDG.E R0, desc[UR60][R4.64] ;  /* 0x0000003c04001981 */ /* 0x000f68000c1e1900 */
[----:B------:R0:W3:Y:S01]  /*2a120*/  @P2 LDG.E R8, desc[UR60][R6.64] ;  /* 0x0000003c06082981 */ /* 0x0000e2000c1e1900 */
[----:B------:R-:W-:-:S03]  /*2a130*/  UISETP.NE.U32.AND UP0, UPT, UR4, URZ, UPT ;  /* 0x0000003f0400728c */ /* 0x000fc6000bf05070 */
[----:B------:R-:W-:Y:S01]  /*2a140*/  ULDC UR4, c[0x0][0x424] ;  /* 0x0001090000047ab9 */ /* 0x000fe20000000800 */
[----:B------:R-:W-:-:S03]  /*2a150*/  UISETP.NE.AND.EX UP0, UPT, UR5, URZ, UPT, UP0 ;  /* 0x0000003f0500728c */ /* 0x000fc6000bf05300 */
[----:B------:R-:W-:Y:S01]  /*2a160*/  ULDC UR5, c[0x0][0x2f0] ;  /* 0x0000bc0000057ab9 */ /* 0x000fe20000000800 */
[----:B------:R-:W-:-:S04]  /*2a170*/  USEL UR4, UR4, 0x1, UP0 ;  /* 0x0000000104047887 */ /* 0x000fc80008000000 */
[----:B------:R-:W-:-:S03]  /*2a180*/  UIMAD UR4, UR4, UR5, URZ ;  /* 0x00000005040472a4 */ /* 0x000fc6000f8e023f */
[----:B------:R-:W-:Y:S02]  /*2a190*/  ULDC UR5, c[0x0][0x348] ;  /* 0x0000d20000057ab9 */ /* 0x000fe40000000800 */
[----:B0-----:R-:W-:Y:S02]  /*2a1a0*/  IMAD.U32 R6, RZ, RZ, UR5 ;  /* 0x00000005ff067e24 */ /* 0x001fe4000f8e00ff */
[----:B------:R-:W-:Y:S01]  /*2a1b0*/  IMAD.U32 R7, RZ, RZ, UR4 ;  /* 0x00000004ff077e24 */ /* 0x000fe2000f8e00ff */
[----:B---3--:R0:W-:Y:S01]  /*2a1c0*/  STL [R1+0x1c], R8 ;  /* 0x00001c0801007387 */ /* 0x0081e20000100800 */
[----:B------:R-:W-:-:S03]  /*2a1d0*/  IMAD.MOV.U32 R10, RZ, RZ, R8 ;  /* 0x000000ffff0a7224 */ /* 0x000fc600078e0008 */
[----:B--2---:R0:W-:Y:S01]  /*2a1e0*/  STL [R1+0x10], R11 ;  /* 0x0000100b01007387 */ /* 0x0041e20000100800 */
[----:B------:R-:W-:Y:S05]  /*2a1f0*/  @P2 BRA `(.L_x_2966) ;  /* 0x0000000000142947 */ /* 0x000fea0003800000 */
[----:B------:R-:W-:Y:S05]  /*2a200*/  @!P0 BRA `(.L_x_2966) ;  /* 0x0000000000108947 */ /* 0x000fea0003800000 */
[----:B0-----:R-:W2:Y:S04]  /*2a210*/  LDG.E R8, desc[UR60][R2.64] ;  /* 0x0000003c02087981 */ /* 0x001ea8000c1e1900 */
[----:B------:R-:W2:Y:S02]  /*2a220*/  LDG.E R9, desc[UR60][R2.64+0x4] ;  /* 0x0000043c02097981 */ /* 0x000ea4000c1e1900 */
[----:B--2---:R-:W-:-:S05]  /*2a230*/  IMAD.IADD R10, R9, 0x1, -R8 ;  /* 0x00000001090a7824 */ /* 0x004fca00078e0a08 */
[----:B------:R1:W-:Y:S02]  /*2a240*/  STL [R1+0x1c], R10 ;  /* 0x00001c0a01007387 */ /* 0x0003e40000100800 */
.L_x_2966:
[----:B------:R-:W-:Y:S01]  /*2a250*/  ULDC.64 UR4, c[0x0][0xa20] ;  /* 0x0002880000047ab9 */ /* 0x000fe20000000a00 */
[----:B------:R-:W-:Y:S01]  /*2a260*/  IMAD.MOV.U32 R33, RZ, RZ, R31 ;  /* 0x000000ffff217224 */ /* 0x000fe200078e001f */
[----:B------:R-:W-:-:S04]  /*2a270*/  ISETP.NE.U32.AND P0, PT, RZ, UR4, PT ;  /* 0x00000004ff007c0c */ /* 0x000fc8000bf05070 */
[----:B------:R-:W-:-:S13]  /*2a280*/  ISETP.NE.AND.EX P0, PT, RZ, UR5, PT, P0 ;  /* 0x00000005ff007c0c */ /* 0x000fda000bf05300 */
[----:B------:R-:W-:Y:S05]  /*2a290*/  @!P0 BRA `(.L_x_2967) ;  /* 0x0000000000108947 */ /* 0x000fea0003800000 */
[----:B------:R-:W-:-:S04]  /*2a2a0*/  IADD3 R2, P0, R24, UR4, RZ ;  /* 0x0000000418027c10 */ /* 0x000fc8000ff1e0ff */
[----:B------:R-:W-:-:S05]  /*2a2b0*/  IADD3.X R3, R25, UR5, RZ, P0, !PT ;  /* 0x0000000519037c10 */ /* 0x000fca00087fe4ff */
[----:B------:R2:W5:Y:S01]  /*2a2c0*/  LDG.E R7, desc[UR60][R2.64] ;  /* 0x0000003c02077981 */ /* 0x000562000c1e1900 */
[----:B------:R-:W-:Y:S05]  /*2a2d0*/  BRA `(.L_x_2968) ;  /* 0x0000000000247947 */ /* 0x000fea0003800000 */
.L_x_2967:
[----:B------:R-:W-:Y:S02]  /*2a2e0*/  ULDC.64 UR4, c[0x0][0xa08] ;  /* 0x0002820000047ab9 */ /* 0x000fe40000000a00 */
[----:B------:R-:W-:-:S04]  /*2a2f0*/  ISETP.NE.U32.AND P0, PT, RZ, UR4, PT ;  /* 0x00000004ff007c0c */ /* 0x000fc8000bf05070 */
[----:B------:R-:W-:-:S13]  /*2a300*/  ISETP.NE.AND.EX P0, PT, RZ, UR5, PT, P0 ;  /* 0x00000005ff007c0c */ /* 0x000fda000bf05300 */
[----:B------:R-:W-:Y:S05]  /*2a310*/  @!P0 BRA `(.L_x_2968) ;  /* 0x0000000000148947 */ /* 0x000fea0003800000 */
[----:B------:R-:W2:Y:S02]  /*2a320*/  LDC.64 R2, c[0x0][0xa08] ;  /* 0x00028200ff027b82 */ /* 0x000ea40000000a00 */
[----:B--2---:R-:W-:-:S05]  /*2a330*/  IMAD.WIDE R2, R33, 0x4, R2 ;  /* 0x0000000421027825 */ /* 0x004fca00078e0202 */
[----:B------:R-:W2:Y:S04]  /*2a340*/  LDG.E R7, desc[UR60][R2.64] ;  /* 0x0000003c02077981 */ /* 0x000ea8000c1e1900 */
[----:B0-----:R-:W2:Y:S02]  /*2a350*/  LDG.E R8, desc[UR60][R2.64+0x4] ;  /* 0x0000043c02087981 */ /* 0x001ea4000c1e1900 */
[----:B--2---:R-:W-:-:S07]  /*2a360*/  IADD3 R7, -R7, R8, RZ ;  /* 0x0000000807077210 */ /* 0x004fce0007ffe1ff */
.L_x_2968:
[----:B--2---:R-:W2:Y:S01]  /*2a370*/  @P1 LDG.E R2, desc[UR60][R4.64] ;  /* 0x0000003c04021981 */ /* 0x004ea2000c1e1900 */
[----:B------:R-:W3:Y:S03]  /*2a380*/  LDC R3, c[0x0][0x448] ;  /* 0x00011200ff037b82 */ /* 0x000ee60000000800 */
[----:B------:R4:W2:Y:S01]  /*2a390*/  @P1 LDG.E R5, desc[UR60][R4.64+0x4] ;  /* 0x0000043c04051981 */ /* 0x0008a2000c1e1900 */
[----:B-----5:R-:W-:Y:S01]  /*2a3a0*/  IMAD.IADD R7, R7, 0x1, -R11 ;  /* 0x0000000107077824 */ /* 0x020fe200078e0a0b */
[----:B------:R-:W-:Y:S01]  /*2a3b0*/  BSSY B0, `(.L_x_2969) ;  /* 0x00001a3000007945 */ /* 0x000fe20003800000 */
[----:B---3--:R-:W-:-:S13]  /*2a3c0*/  ISETP.NE.AND P0, PT, R3, 0x1, PT ;  /* 0x000000010300780c */ /* 0x008fda0003f05270 */
[----:B----4-:R-:W3:Y:S08]  /*2a3d0*/  @P0 LDC R4, c[0x0][0x44c] ;  /* 0x00011300ff040b82 */ /* 0x010ef00000000800 */
[----:B------:R-:W4:Y:S01]  /*2a3e0*/  @P0 LDC R3, c[0x0][0x450] ;  /* 0x00011400ff030b82 */ /* 0x000f220000000800 */
[----:B--2---:R-:W-:Y:S02]  /*2a3f0*/  @P1 IMAD.IADD R6, R5, 0x1, -R2 ;  /* 0x0000000105061824 */ /* 0x004fe400078e0a02 */
[----:B------:R-:W-:-:S04]  /*2a400*/  IMAD.SHL.U32 R2, R17, 0x80, RZ ;  /* 0x0000008011027824 */ /* 0x000fc800078e00ff */
[----:B------:R-:W-:-:S04]  /*2a410*/  VIADD R2, R2, 0x7f ;  /* 0x0000007f02027836 */ /* 0x000fc80000000000 */
[----:B---3--:R-:W-:-:S04]  /*2a420*/  @P0 IMAD.HI.U32 R5, R2, R4, RZ ;  /* 0x0000000402050227 */ /* 0x008fc800078e00ff */
[----:B------:R-:W-:Y:S01]  /*2a430*/  IMAD.MOV.U32 R4, RZ, RZ, R2 ;  /* 0x000000ffff047224 */ /* 0x000fe200078e0002 */
[----:B----4-:R-:W-:Y:S01]  /*2a440*/  @P0 SHF.R.U32.HI R4, RZ, R3, R5 ;  /* 0x00000003ff040219 */ /* 0x010fe20000011605 */
[----:B------:R-:W-:-:S04]  /*2a450*/  IMAD.IADD R5, R7, 0x1, R6 ;  /* 0x0000000107057824 */ /* 0x000fc800078e0206 */
[----:B------:R-:W-:Y:S01]  /*2a460*/  VIADD R3, R5, 0x4f ;  /* 0x0000004f05037836 */ /* 0x000fe20000000000 */
[----:B------:R2:W-:Y:S03]  /*2a470*/  STL [R1+0xc], R5 ;  /* 0x00000c0501007387 */ /* 0x0005e60000100800 */
[----:B------:R-:W-:-:S05]  /*2a480*/  IMAD.HI R3, R3, 0x66666667, RZ ;  /* 0x6666666703037827 */ /* 0x000fca00078e02ff */
[----:B------:R-:W-:-:S04]  /*2a490*/  SHF.R.U32.HI R2, RZ, 0x1f, R3 ;  /* 0x0000001fff027819 */ /* 0x000fc80000011603 */
[----:B------:R-:W-:Y:S02]  /*2a4a0*/  LEA.HI.SX32 R3, R3, R2, 0x1b ;  /* 0x0000000203037211 */ /* 0x000fe400078fdaff */
[----:B------:R-:W-:-:S05]  /*2a4b0*/  IADD3 R2, R5, 0x50, -R10 ;  /* 0x0000005005027810 */ /* 0x000fca0007ffe80a */
[----:B------:R-:W-:-:S04]  /*2a4c0*/  IMAD.IADD R4, R2, 0x1, R4 ;  /* 0x0000000102047824 */ /* 0x000fc800078e0204 */
[----:B------:R-:W-:-:S05]  /*2a4d0*/  IMAD.HI R4, R4, 0x66666667, RZ ;  /* 0x6666666704047827 */ /* 0x000fca00078e02ff */
[----:B--2---:R-:W-:-:S04]  /*2a4e0*/  SHF.R.U32.HI R5, RZ, 0x1f, R4 ;  /* 0x0000001fff057819 */ /* 0x004fc80000011604 */
[----:B------:R-:W-:-:S04]  /*2a4f0*/  LEA.HI.SX32 R5, R4, R5, 0x1b ;  /* 0x0000000504057211 */ /* 0x000fc800078fdaff */
[----:B------:R-:W-:-:S05]  /*2a500*/  VIMNMX R4, R3, R5, PT ;  /* 0x0000000503047248 */ /* 0x000fca0003fe0100 */
[--C-:B------:R-:W-:Y:S02]  /*2a510*/  IMAD R4, R4, 0x50, -R7.reuse ;  /* 0x0000005004047824 */ /* 0x100fe400078e0a07 */
[----:B------:R-:W-:-:S03]  /*2a520*/  IMAD.MOV R7, RZ, RZ, -R7 ;  /* 0x000000ffff077224 */ /* 0x000fc600078e0a07 */
[----:B------:R-:W-:Y:S02]  /*2a530*/  VIMNMX R4, R4, R6, PT ;  /* 0x0000000604047248 */ /* 0x000fe40003fe0100 */
[----:B------:R-:W-:-:S04]  /*2a540*/  VIMNMX R7, RZ, R7, !PT ;  /* 0x00000007ff077248 */ /* 0x000fc80007fe0100 */
        /* <DEDUP_REMOVED lines=14> */
[----:B------:R-:W2:Y:S02]  /*2a630*/  S2R R7, SR_TID.X ;  /* 0x0000000000077919 */ /* 0x000ea40000002100 */
[----:B--2---:R-:W-:-:S04]  /*2a640*/  SHF.R.U32.HI R7, RZ, 0x5, R7 ;  /* 0x00000005ff077819 */ /* 0x004fc80000011607 */
[----:B------:R-:W-:-:S05]  /*2a650*/  LOP3.LUT R7, R7, 0x3, RZ, 0xc0, !PT ;  /* 0x0000000307077812 */ /* 0x000fca00078ec0ff */
[----:B------:R2:W3:Y:S02]  /*2a660*/  SHFL.IDX PT, R14, R7, RZ, 0x1f ;  /* 0x00001fff070e7589 */ /* 0x0004e400000e0000 */
.L_x_3178:
[----:B---3--:R-:W-:Y:S02]  /*2a670*/  ISETP.NE.AND P0, PT, R14, RZ, PT ;  /* 0x000000ff0e00720c */ /* 0x008fe40003f05270 */
[----:B------:R-:W-:-:S11]  /*2a680*/  PLOP3.LUT P6, PT, PT, PT, PT, 0x8, 0x0 ;  /* 0x000000000000781c */ /* 0x000fd60003fce170 */
[----:B------:R-:W-:Y:S05]  /*2a690*/  @P0 BRA `(.L_x_2972) ;  /* 0x00000000000c0947 */ /* 0x000fea0003800000 */
[----:B------:R-:W-:-:S03]  /*2a6a0*/  UMOV UR4, 0xffffffff ;  /* 0xffffffff00047882 */ /* 0x000fc60000000000 */
[----:B------:R-:W-:Y:S05]  /*2a6b0*/  BRA.DIV UR4, `(.L_x_2973) ;  /* 0x0000007e04707947 */ /* 0x000fea000b800000 */
[----:B------:R-:W-:-:S13]  /*2a6c0*/  ELECT P6, URZ, PT ;  /* 0x00000000003f782f */ /* 0x000fda00038c0000 */
.L_x_2972:
[----:B--2---:R-:W2:Y:S01]  /*2a6d0*/  LDL R7, [R1+0x30] ;  /* 0x0000300001077983 */ /* 0x004ea20000100800 */
[----:B------:R-:W-:Y:S01]  /*2a6e0*/  BSSY B1, `(.L_x_2974) ;  /* 0x0000008000017945 */ /* 0x000fe20003800000 */
[----:B--2---:R-:W-:-:S05]  /*2a6f0*/  VIADD R7, R7, 0x1 ;  /* 0x0000000107077836 */ /* 0x004fca0000000000 */
[----:B0-----:R-:W-:-:S04]  /*2a700*/  LEA.HI R8, R7, R7, RZ, 0x1 ;  /* 0x0000000707087211 */ /* 0x001fc800078f08ff */
[----:B------:R-:W-:-:S05]  /*2a710*/  LOP3.LUT R8, R8, 0xfffffffe, RZ, 0xc0, !PT ;  /* 0xfffffffe08087812 */ /* 0x000fca00078ec0ff */
[----:B------:R-:W-:-:S05]  /*2a720*/  IMAD.IADD R7, R7, 0x1, -R8 ;  /* 0x0000000107077824 */ /* 0x000fca00078e0a08 */
[----:B------:R-:W-:-:S04]  /*2a730*/  SHF.L.U32 R7, R7, 0x1f, RZ ;  /* 0x0000001f07077819 */ /* 0x000fc800000006ff */
[----:B------:R-:W0:Y:S02]  /*2a740*/  SYNCS.PHASECHK.TRANS64.TRYWAIT P0, [R22+URZ+0x38820], R7 ;  /* 0x03882007160075a7 */ /* 0x000e24000800017f */
[----:B0-----:R-:W-:Y:S05]  /*2a750*/  @!P0 BRA `(.L_x_2975) ;  /* 0x0000007c00688947 */ /* 0x001fea0003800000 */
.L_x_3181:
[----:B------:R-:W-:Y:S05]  /*2a760*/  BSYNC B1 ;  /* 0x0000000000017941 */ /* 0x000fea0003800000 */
.L_x_2974:
[----:B------:R-:W-:Y:S04]  /*2a770*/  BSSY B1, `(.L_x_2976) ;  /* 0x00000aa000017945 */ /* 0x000fe80003800000 */
[----:B------:R-:W-:Y:S05]  /*2a780*/  @!P6 BRA `(.L_x_2977) ;  /* 0x0000000800a0e947 */ /* 0x000fea0003800000 */
[----:B------:R-:W-:Y:S01]  /*2a790*/  IMAD R11, R28, 0x8, R22 ;  /* 0x000000081c0b7824 */ /* 0x000fe200078e0216 */
[----:B-1----:R-:W-:Y:S01]  /*2a7a0*/  SHF.L.U32 R10, R30, 0x1f, RZ ;  /* 0x0000001f1e0a7819 */ /* 0x002fe200000006ff */
[----:B------:R-:W1:Y:S01]  /*2a7b0*/  S2R R8, SR_TID.X ;  /* 0x0000000000087919 */ /* 0x000e620000002100 */
[----:B------:R-:W-:Y:S02]  /*2a7c0*/  BSSY B2, `(.L_x_2978) ;  /* 0x0000005000027945 */ /* 0x000fe40003800000 */
[----:B------:R-:W2:Y:S01]  /*2a7d0*/  SYNCS.PHASECHK.TRANS64.TRYWAIT P0, [R11+URZ+0x388a0], R10 ;  /* 0x0388a00a0b0075a7 */ /* 0x000ea2000800017f */
[----:B-1----:R-:W-:-:S04]  /*2a7e0*/  LOP3.LUT R8, R8, 0x7f, RZ, 0xc0, !PT ;  /* 0x0000007f08087812 */ /* 0x002fc800078ec0ff */
[----:B------:R-:W-:Y:S01]  /*2a7f0*/  ISETP.NE.AND P1, PT, R8, RZ, PT ;  /* 0x000000ff0800720c */ /* 0x000fe20003f25270 */
[----:B--2---:R-:W-:-:S12]  /*2a800*/  @!P0 BRA `(.L_x_2979) ;  /* 0x0000007c00508947 */ /* 0x004fd80003800000 */
.L_x_3182:
[----:B------:R-:W-:Y:S05]  /*2a810*/  BSYNC B2 ;  /* 0x0000000000027941 */ /* 0x000fea0003800000 */
.L_x_2978:
        /* <DEDUP_REMOVED lines=9> */
.L_x_2981:
[----:B------:R-:W-:Y:S05]  /*2a8b0*/  BSYNC B2 ;  /* 0x0000000000027941 */ /* 0x000fea0003800000 */
.L_x_2980:
        /* <DEDUP_REMOVED lines=12> */
.L_x_2982:
        /* <DEDUP_REMOVED lines=16> */
.L_x_2983:
        /* <DEDUP_REMOVED lines=16> */
.L_x_2984:
        /* <DEDUP_REMOVED lines=16> */
.L_x_2985:
        /* <DEDUP_REMOVED lines=13> */
.L_x_3183:
[----:B------:R-:W-:Y:S05]  /*2ad50*/  BSYNC B2 ;  /* 0x0000000000027941 */ /* 0x000fea0003800000 */
.L_x_2986:
        /* <DEDUP_REMOVED lines=11> */
.L_x_2989:
[----:B------:R-:W-:Y:S05]  /*2ae10*/  BSYNC B2 ;  /* 0x0000000000027941 */ /* 0x000fea0003800000 */
.L_x_2988:
        /* <DEDUP_REMOVED lines=8> */
.L_x_2990:
        /* <DEDUP_REMOVED lines=15> */
.L_x_2991:
        /* <DEDUP_REMOVED lines=15> */
.L_x_2992:
        /* <DEDUP_REMOVED lines=15> */
.L_x_2993:
        /* <DEDUP_REMOVED lines=10> */
.L_x_2977:
[----:B------:R-:W-:Y:S05]  /*2b210*/  BSYNC B1 ;  /* 0x0000000000017941 */ /* 0x000fea0003800000 */
.L_x_2976:
        /* <DEDUP_REMOVED lines=9> */
.L_x_3012:
[----:B------:R-:W-:Y:S05]  /*2b2b0*/  YIELD ;  /* 0x0000000000007946 */ /* 0x000fea0003800000 */
[----:B------:R-:W-:Y:S04]  /*2b2c0*/  BSSY B1, `(.L_x_2994) ;  /* 0x00000a9000017945 */ /* 0x000fe80003800000 */
[----:B------:R-:W-:Y:S05]  /*2b2d0*/  @!P6 BRA `(.L_x_2995) ;  /* 0x00000008009ce947 */ /* 0x000fea0003800000 */
[----:B-1----:R-:W-:Y:S01]  /*2b2e0*/  IMAD R10, R28, 0x8, R22 ;  /* 0x000000081c0a7824 */ /* 0x002fe200078e0216 */
[----:B------:R-:W-:Y:S01]  /*2b2f0*/  SHF.L.U32 R9, R30, 0x1f, RZ ;  /* 0x0000001f1e097819 */ /* 0x000fe200000006ff */
[----:B------:R-:W1:Y:S01]  /*2b300*/  S2R R5, SR_TID.X ;  /* 0x0000000000057919 */ /* 0x000e620000002100 */
[----:B------:R-:W-:Y:S02]  /*2b310*/  BSSY B2, `(.L_x_2996) ;  /* 0x0000005000027945 */ /* 0x000fe40003800000 */
[----:B------:R-:W2:Y:S01]  /*2b320*/  SYNCS.PHASECHK.TRANS64.TRYWAIT P1, [R10+URZ+0x388a0], R9 ;  /* 0x0388a0090a0075a7 */ /* 0x000ea2000802017f */
[----:B-1----:R-:W-:-:S04]  /*2b330*/  LOP3.LUT R5, R5, 0x7f, RZ, 0xc0, !PT ;  /* 0x0000007f05057812 */ /* 0x002fc800078ec0ff */
[----:B------:R-:W-:Y:S01]  /*2b340*/  ISETP.NE.AND P2, PT, R5, RZ, PT ;  /* 0x000000ff0500720c */ /* 0x000fe20003f45270 */
[----:B--2---:R-:W-:-:S12]  /*2b350*/  @!P1 BRA `(.L_x_2997) ;  /* 0x0000007000a49947 */ /* 0x004fd80003800000 */
.L_x_3184:
[----:B------:R-:W-:Y:S05]  /*2b360*/  BSYNC B2 ;  /* 0x0000000000027941 */ /* 0x000fea0003800000 */
.L_x_2996:
[----:B------:R-:W-:Y:S04]  /*2b370*/  BSSY B2, `(.L_x_2998) ;  /* 0x0000009000027945 */ /* 0x000fe80003800000 */
[----:B------:R-:W-:Y:S05]  /*2b380*/  @P2 BRA `(.L_x_2999) ;  /* 0x00000000001c2947 */ /* 0x000fea0003800000 */
[----:B0-----:R-:W0:Y:S01]  /*2b390*/  S2R R7, SR_TID.X ;  /* 0x0000000000077919 */ /* 0x001e220000002100 */
[----:B------:R-:W-:-:S04]  /*2b3a0*/  IMAD.MOV.U32 R5, RZ, RZ, 0xa000 ;  /* 0x0000a000ff057424 */ /* 0x000fc800078e00ff */
[----:B------:R2:W-:Y:S01]  /*2b3b0*/  SYNCS.ARRIVE.TRANS64 RZ, [R10+URZ+0x38890], R5 ;  /* 0x038890050aff79a7 */ /* 0x0005e2000800003f */
[----:B0-----:R-:W-:-:S04]  /*2b3c0*/  LOP3.LUT R7, R7, 0x1f, RZ, 0xc0, !PT ;  /* 0x0000001f07077812 */ /* 0x001fc800078ec0ff */
[----:B------:R-:W-:-:S13]  /*2b3d0*/  ISETP.NE.AND P1, PT, R7, RZ, PT ;  /* 0x000000ff0700720c */ /* 0x000fda0003f25270 */
[----:B--2---:R-:W-:Y:S05]  /*2b3e0*/  @!P1 BRA `(.L_x_2999) ;  /* 0x0000000000049947 */ /* 0x004fea0003800000 */
[----:B------:R-:W-:Y:S01]  /*2b3f0*/  BPT.TRAP 0x1 ;  /* 0x000000040000795c */ /* 0x000fe20000300000 */
.L_x_2999:
[----:B------:R-:W-:Y:S05]  /*2b400*/  BSYNC B2 ;  /* 0x0000000000027941 */ /* 0x000fea0003800000 */
.L_x_2998:
        /* <DEDUP_REMOVED lines=11> */
.L_x_3000:
        /* <DEDUP_REMOVED lines=16> */
.L_x_3001:
        /* <DEDUP_REMOVED lines=16> */
.L_x_3002:
        /* <DEDUP_REMOVED lines=16> */
.L_x_3003:
        /* <DEDUP_REMOVED lines=13> */
.L_x_3185:
[----:B------:R-:W-:Y:S05]  /*2b890*/  BSYNC B2 ;  /* 0x0000000000027941 */ /* 0x000fea0003800000 */
.L_x_3004:
        /* <DEDUP_REMOVED lines=11> */
.L_x_3007:
[----:B------:R-:W-:Y:S05]  /*2b950*/  BSYNC B2 ;  /* 0x0000000000027941 */ /* 0x000fea0003800000 */
.L_x_3006:
        /* <DEDUP_REMOVED lines=8> */
.L_x_3008:
        /* <DEDUP_REMOVED lines=15> */
.L_x_3009:
        /* <DEDUP_REMOVED lines=15> */
.L_x_3010:
        /* <DEDUP_REMOVED lines=15> */
.L_x_3011:
        /* <DEDUP_REMOVED lines=10> */
.L_x_2995:
[----:B------:R-:W-:Y:S05]  /*2bd50*/  BSYNC B1 ;  /* 0x0000000000017941 */ /* 0x000fea0003800000 */
.L_x_2994:
        /* <DEDUP_REMOVED lines=8> */
.L_x_2970:
[----:B------:R-:W-:Y:S05]  /*2bde0*/  BSYNC B0 ;  /* 0x0000000000007941 */ /* 0x000fea0003800000 */
.L_x_2969:
[----:B------:R-:W2:Y:S01]  /*2bdf0*/  LDC R0, c[0x0][0x448] ;  /* 0x00011200ff007b82 */ /* 0x000ea20000000800 */
[----:B------:R-:W-:Y:S01]  /*2be00*/  LEA R4, R17, 0x7f, 0x7 ;  /* 0x0000007f11047811 */ /* 0x000fe200078e38ff */
[----:B------:R-:W-:Y:S05]  /*2be10*/  @!P0 WARPSYNC.ALL ;  /* 0x0000000000008948 */ /* 0x000fea0003800000 */
[----:B------:R-:W-:Y:S01]  /*2be20*/  BSSY B7, `(.L_x_3013) ;  /* 0x0000393000077945 */ /* 0x000fe20003800000 */
[----:B------:R-:W-:Y:S01]  /*2be30*/  @!P0 BAR.SYNC.DEFER_BLOCKING 0xc, 0x180 ;  /* 0x0306000000008b1d */ /* 0x000fe20000010000 */
[----:B--2---:R-:W-:-:S13]  /*2be40*/  ISETP.NE.AND P1, PT, R0, 0x1, PT ;  /* 0x000000010000780c */ /* 0x004fda0003f25270 */
[----:B0-----:R-:W0:Y:S08]  /*2be50*/  @P1 LDC R7, c[0x0][0x44c] ;  /* 0x00011300ff071b82 */ /* 0x001e300000000800 */
[----:B------:R-:W2:Y:S01]  /*2be60*/  @P1 LDC R5, c[0x0][0x450] ;  /* 0x00011400ff051b82 */ /* 0x000ea20000000800 */
[----:B0-----:R-:W-:-:S05]  /*2be70*/  @P1 IMAD.HI.U32 R0, R4, R7, RZ ;  /* 0x0000000704001227 */ /* 0x001fca00078e00ff */
[----:B--2---:R-:W-:-:S05]  /*2be80*/  @P1 SHF.R.U32.HI R4, RZ, R5, R0 ;  /* 0x00000005ff041219 */ /* 0x004fca0000011600 */
[----:B------:R-:W-:-:S04]  /*2be90*/  IMAD.IADD R4, R2, 0x1, R4 ;  /* 0x0000000102047824 */ /* 0x000fc800078e0204 */
[----:B------:R-:W-:-:S05]  /*2bea0*/  IMAD.HI R4, R4, 0x66666667, RZ ;  /* 0x6666666704047827 */ /* 0x000fca00078e02ff */
[----:B------:R-:W-:-:S04]  /*2beb0*/  SHF.R.U32.HI R5, RZ, 0x1f, R4 ;  /* 0x0000001fff057819 */ /* 0x000fc80000011604 */
        /* <DEDUP_REMOVED lines=11> */
[----:B------:R-:W2:Y:S01]  /*2bf70*/  LDC.64 R2, c[0x0][0xc60] ;  /* 0x00031800ff027b82 */ /* 0x000ea20000000a00 */
[----:B------:R-:W0:Y:S02]  /*2bf80*/  FLO.U32 R0, UR4 ;  /* 0x0000000400007d00 */ /* 0x000e2400080e0000 */
[----:B0-----:R-:W-:-:S06]  /*2bf90*/  ISETP.EQ.U32.AND P0, PT, R0, R5, PT ;  /* 0x000000050000720c */ /* 0x001fcc0003f02070 */
[----:B------:R-:W2:Y:S07]  /*2bfa0*/  POPC R5, UR4 ;  /* 0x0000000400057d09 */ /* 0x000eae0008000000 */
[----:B--2---:R-:W2:Y:S01]  /*2bfb0*/  @P0 ATOMG.E.ADD.STRONG.GPU PT, R3, desc[UR60][R2.64], R5 ;  /* 0x00000005020309a8 */ /* 0x004ea200081ee1fc */
[----:B------:R-:W0:Y:S02]  /*2bfc0*/  S2R R4, SR_LTMASK ;  /* 0x0000000000047919 */ /* 0x000e240000003900 */
[----:B0-----:R-:W-:-:S04]  /*2bfd0*/  LOP3.LUT R4, R4, UR4, RZ, 0xc0, !PT ;  /* 0x0000000404047c12 */ /* 0x001fc8000f8ec0ff */
[----:B------:R-:W0:Y:S01]  /*2bfe0*/  POPC R7, R4 ;  /* 0x0000000400077309 */ /* 0x000e220000000000 */
[----:B--2---:R-:W0:Y:S02]  /*2bff0*/  SHFL.IDX PT, R0, R3, R0, 0x1f ;  /* 0x00001f0003007589 */ /* 0x004e2400000e0000 */
[----:B0-----:R-:W-:Y:S01]  /*2c000*/  IADD3 R16, R0, UR38, R7 ;  /* 0x0000002600107c10 */ /* 0x001fe2000fffe007 */
[----:B------:R-:W-:Y:S06]  /*2c010*/  BRA `(.L_x_3015) ;  /* 0x0000003400cc7947 */ /* 0x000fec0003800000 */
.L_x_3014:
        /* <DEDUP_REMOVED lines=13> */
[----:B-1----:R-:W-:Y:S02]  /*2c0f0*/  IMAD.U32 R10, RZ, RZ, UR4 ;  /* 0x00000004ff0a7e24 */ /* 0x002fe4000f8e00ff */
[----:B------:R-:W-:Y:S02]  /*2c100*/  IMAD.U32 R11, RZ, RZ, UR5 ;  /* 0x00000005ff0b7e24 */ /* 0x000fe4000f8e00ff */
[----:B------:R-:W-:Y:S02]  /*2c110*/  IMAD.MOV.U32 R8, RZ, RZ, 0x70 ;  /* 0x00000070ff087424 */ /* 0x000fe400078e00ff */
[----:B------:R-:W-:Y:S02]  /*2c120*/  IMAD.MOV.U32 R12, RZ, RZ, 0x1 ;  /* 0x00000001ff0c7424 */ /* 0x000fe400078e00ff */
[----:B------:R-:W-:-:S07]  /*2c130*/  IMAD.MOV.U32 R13, RZ, RZ, RZ ;  /* 0x000000ffff0d7224 */ /* 0x000fce00078e00ff */
[----:B------:R-:W-:-:S07]  /*2c140*/  LEPC R20, `(.L_x_3017) ;  /* 0x000000001014794e */ /* 0x000fce0000000000 */
[----:B0-----:R-:W-:Y:S05]  /*2c150*/  CALL.ABS.NOINC R2 ;  /* 0x0000000002007343 */ /* 0x001fea0003c00000 */
.L_x_3017:
[----:B------:R-:W-:Y:S05]  /*2c160*/  BSYNC B6 ;  /* 0x0000000000067941 */ /* 0x000fea0003800000 */
.L_x_3016:
        /* <DEDUP_REMOVED lines=9> */
[----:B------:R-:W-:Y:S02]  /*2c200*/  IMAD.U32 R4, RZ, RZ, UR6 ;  /* 0x00000006ff047e24 */ /* 0x000fe4000f8e00ff */
[----:B------:R-:W-:Y:S02]  /*2c210*/  IMAD.U32 R5, RZ, RZ, UR7 ;  /* 0x00000007ff057e24 */ /* 0x000fe4000f8e00ff */
[----:B------:R-:W-:Y:S02]  /*2c220*/  IMAD.U32 R6, RZ, RZ, UR8 ;  /* 0x00000008ff067e24 */ /* 0x000fe4000f8e00ff */
[----:B------:R-:W-:-:S02]  /*2c230*/  IMAD.U32 R7, RZ, RZ, UR9 ;  /* 0x00000009ff077e24 */ /* 0x000fc4000f8e00ff */
[----:B-1----:R-:W-:Y:S02]  /*2c240*/  IMAD.U32 R10, RZ, RZ, UR4 ;  /* 0x00000004ff0a7e24 */ /* 0x002fe4000f8e00ff */
[----:B------:R-:W-:Y:S02]  /*2c250*/  IMAD.U32 R11, RZ, RZ, UR5 ;  /* 0x00000005ff0b7e24 */ /* 0x000fe4000f8e00ff */
[----:B------:R-:W-:Y:S02]  /*2c260*/  IMAD.MOV.U32 R8, RZ, RZ, 0x70 ;  /* 0x00000070ff087424 */ /* 0x000fe400078e00ff */
[----:B------:R-:W-:Y:S02]  /*2c270*/  IMAD.MOV.U32 R12, RZ, RZ, 0x1 ;  /* 0x00000001ff0c7424 */ /* 0x000fe400078e00ff */
[----:B0-----:R-:W-:-:S07]  /*2c280*/  IMAD.MOV.U32 R13, RZ, RZ, RZ ;  /* 0x000000ffff0d7224 */ /* 0x001fce00078e00ff */
[----:B------:R-:W-:-:S07]  /*2c290*/  LEPC R20, `(.L_x_3020) ;  /* 0x000000001014794e */ /* 0x000fce0000000000 */
[----:B--2---:R-:W-:Y:S05]  /*2c2a0*/  CALL.ABS.NOINC R2 ;  /* 0x0000000002007343 */ /* 0x004fea0003c00000 */
.L_x_3020:
        /* <DEDUP_REMOVED lines=15> */
.L_x_3019:
[----:B------:R-:W-:Y:S05]  /*2c3a0*/  BSYNC B6 ;  /* 0x0000000000067941 */ /* 0x000fea0003800000 */
.L_x_3018:
[----:B------:R-:W2:Y:S01]  /*2c3b0*/  LDL R21, [R1+0xc] ;  /* 0x00000c0001157983 */ /* 0x000ea20000100800 */
[----:B------:R-:W-:Y:S01]  /*2c3c0*/  ULDC.64 UR4, c[0x0][0x9f8] ;  /* 0x00027e0000047ab9 */ /* 0x000fe20000000a00 */
[----:B------:R-:W0:Y:S01]  /*2c3d0*/  LDC R0, c[0x0][0x430] ;  /* 0x00010c00ff007b82 */ /* 0x000e220000000800 */
[----:B------:R-:W-:Y:S01]  /*2c3e0*/  ISETP.NE.U32.AND P0, PT, RZ, UR4, PT ;  /* 0x00000004ff007c0c */ /* 0x000fe2000bf05070 */
[----:B------:R-:W3:Y:S03]  /*2c3f0*/  LDL R2, [R1+0x10] ;  /* 0x0000100001027983 */ /* 0x000ee60000100800 */
[----:B------:R-:W-:Y:S01]  /*2c400*/  ISETP.NE.AND.EX P0, PT, RZ, UR5, PT, P0 ;  /* 0x00000005ff007c0c */ /* 0x000fe2000bf05300 */
[----:B------:R-:W4:-:S12]  /*2c410*/  S2R R20, SR_TID.X ;  /* 0x0000000000147919 */ /* 0x000f180000002100 */
[----:B------:R-:W-:Y:S01]  /*2c420*/  @P0 IADD3 R24, P1, R24, UR4, RZ ;  /* 0x0000000418180c10 */ /* 0x000fe2000ff3e0ff */
[----:B------:R-:W-:-:S03]  /*2c430*/  ULDC UR4, c[0x0][0x2f4] ;  /* 0x0000bd0000047ab9 */ /* 0x000fc60000000800 */
[----:B------:R-:W-:-:S05]  /*2c440*/  @P0 IADD3.X R25, R25, UR5, RZ, P1, !PT ;  /* 0x0000000519190c10 */ /* 0x000fca0008ffe4ff */
[----:B------:R-:W3:Y:S01]  /*2c450*/  @P0 LDG.E R33, desc[UR60][R24.64] ;  /* 0x0000003c18210981 */ /* 0x000ee2000c1e1900 */
[----:B----4-:R-:W-:-:S04]  /*2c460*/  LOP3.LUT R20, R20, 0x7f, RZ, 0xc0, !PT ;  /* 0x0000007f14147812 */ /* 0x010fc800078ec0ff */
[----:B------:R-:W-:Y:S02]  /*2c470*/  SHF.R.U32.HI R26, RZ, 0x3, R20 ;  /* 0x00000003ff1a7819 */ /* 0x000fe40000011614 */
[----:B------:R-:W4:Y:S01]  /*2c480*/  S2R R20, SR_TID.X ;  /* 0x0000000000147919 */ /* 0x000f220000002100 */
[----:B0-----:R-:W-:-:S13]  /*2c490*/  ISETP.NE.AND P1, PT, R0, 0x1, PT ;  /* 0x000000010000780c */ /* 0x001fda0003f25270 */
[----:B------:R-:W0:Y:S08]  /*2c4a0*/  @P1 LDC R7, c[0x0][0x434] ;  /* 0x00010d00ff071b82 */ /* 0x000e300000000800 */
[----:B------:R-:W1:Y:S01]  /*2c4b0*/  @P1 LDC R5, c[0x0][0x438] ;  /* 0x00010e00ff051b82 */ /* 0x000e620000000800 */
[----:B----4-:R-:W-:-:S05]  /*2c4c0*/  IMAD.SHL.U32 R20, R20, 0x10, RZ ;  /* 0x0000001014147824 */ /* 0x010fca00078e00ff */
[----:B------:R-:W-:Y:S01]  /*2c4d0*/  LOP3.LUT R20, R26, 0x70, R20, 0xf8, !PT ;  /* 0x000000701a147812 */ /* 0x000fe200078ef814 */
[----:B------:R-:W-:-:S04]  /*2c4e0*/  VIADD R26, R32, 0xffffffff ;  /* 0xffffffff201a7836 */ /* 0x000fc80000000000 */
[----:B------:R-:W-:Y:S01]  /*2c4f0*/  IMAD R6, R26, 0x50, R20 ;  /* 0x000000501a067824 */ /* 0x000fe200078e0214 */
[----:B------:R-:W-:Y:S02]  /*2c500*/  LOP3.LUT R23, R23, 0xfffffffe, RZ, 0xc0, !PT ;  /* 0xfffffffe17177812 */ /* 0x000fe400078ec0ff */
[----:B------:R-:W-:Y:S01]  /*2c510*/  LOP3.LUT R9, R36, 0x80, RZ, 0xfc, !PT ;  /* 0x0000008024097812 */ /* 0x000fe200078efcff */
[----:B------:R-:W-:Y:S01]  /*2c520*/  UMOV UR5, 0xffffffff ;  /* 0xffffffff00057882 */ /* 0x000fe20000000000 */
[----:B--2---:R-:W-:-:S04]  /*2c530*/  ISETP.GE.AND P0, PT, R6, R21, PT ;  /* 0x000000150600720c */ /* 0x004fc80003f06270 */
[----:B------:R-:W-:Y:S01]  /*2c540*/  ISETP.GT.U32.OR P0, PT, R20, 0x4f, P0 ;  /* 0x0000004f1400780c */ /* 0x000fe20000704470 */
[----:B---3--:R-:W-:-:S04]  /*2c550*/  IMAD.IADD R6, R6, 0x1, R2 ;  /* 0x0000000106067824 */ /* 0x008fc800078e0202 */
[----:B0-----:R-:W-:-:S08]  /*2c560*/  @P1 IMAD.HI.U32 R7, R6, R7, RZ ;  /* 0x0000000706071227 */ /* 0x001fd000078e00ff */
[----:B------:R-:W0:Y:S01]  /*2c570*/  @!P0 LDC.64 R2, c[0x0][0x428] ;  /* 0x00010a00ff028b82 */ /* 0x000e220000000a00 */
[----:B------:R-:W-:Y:S01]  /*2c580*/  IMAD.MOV.U32 R4, RZ, RZ, R6 ;  /* 0x000000ffff047224 */ /* 0x000fe200078e0006 */
[----:B-1----:R-:W-:-:S05]  /*2c590*/  @P1 SHF.R.U32.HI R4, RZ, R5, R7 ;  /* 0x00000005ff041219 */ /* 0x002fca0000011607 */
[----:B------:R-:W-:Y:S01]  /*2c5a0*/  IMAD.MOV R5, RZ, RZ, -R4 ;  /* 0x000000ffff057224 */ /* 0x000fe200078e0a04 */
[----:B------:R-:W-:-:S03]  /*2c5b0*/  SHF.R.S32.HI R8, RZ, 0x1f, R33 ;  /* 0x0000001fff087819 */ /* 0x000fc60000011421 */
[----:B------:R-:W-:Y:S01]  /*2c5c0*/  IMAD R0, R0, R5, R6 ;  /* 0x0000000500007224 */ /* 0x000fe200078e0206 */
[--C-:B------:R-:W-:Y:S01]  /*2c5d0*/  @!P0 SHF.R.S32.HI R5, RZ, 0x1f, R4.reuse ;  /* 0x0000001fff058819 */ /* 0x100fe20000011404 */
[-C--:B0-----:R-:W-:Y:S02]  /*2c5e0*/  @!P0 IMAD R6, R8, R2.reuse, RZ ;  /* 0x0000000208068224 */ /* 0x081fe400078e02ff */
        /* <DEDUP_REMOVED lines=30> */
.L_x_3188:
[----:B------:R-:W-:Y:S01]  /*2c7d0*/  SHF.R.S32.HI R32, RZ, 0x1f, R18 ;  /* 0x0000001fff207819 */ /* 0x000fe20000011412 */
[----:B------:R-:W-:Y:S06]  /*2c7e0*/  @!P2 BRA `(.L_x_3022) ;  /* 0x000000000004a947 */ /* 0x000fec0003800000 */
[----:B------:R-:W-:Y:S01]  /*2c7f0*/  BPT.TRAP 0x1 ;  /* 0x000000040000795c */ /* 0x000fe20000300000 */
.L_x_3022:
        /* <DEDUP_REMOVED lines=25> */
.L_x_3189:
[----:B------:R-:W-:Y:S05]  /*2c990*/  BSYNC B0 ;  /* 0x0000000000007941 */ /* 0x000fea0003800000 */
.L_x_3023:
        /* <DEDUP_REMOVED lines=76> */
.L_x_3201:
        /* <DEDUP_REMOVED lines=17> */
.L_x_3027:
[----:B------:R-:W-:Y:S05]  /*2cf70*/  BSYNC B0 ;  /* 0x0000000000007941 */ /* 0x000fea0003800000 */
.L_x_3026:
[----:B------:R-:W-:Y:S01]  /*2cf80*/  NOP ;  /* 0x0000000000007918 */ /* 0x000fe20000000000 */
[----:B------:R-:W-:-:S13]  /*2cf90*/  PLOP3.LUT P0, PT, PT, PT, PT, 0x80, 0x0 ;  /* 0x000000000000781c */ /* 0x000fda0003f0f070 */
.L_x_3028:
        /* <DEDUP_REMOVED lines=10> */
.L_x_3029:
        /* <DEDUP_REMOVED lines=17> */
[----:B0-----:R-:W-:Y:S02]  /*2d150*/  VIADD R2, R22, 0x14400 ;  /* 0x0001440016027836 */ /* 0x001fe40000000000 */
[----:B------:R-:W-:-:S03]  /*2d160*/  IMAD.IADD R35, R5, 0x1, R0 ;  /* 0x0000000105237824 */ /* 0x000fc600078e0200 */
        /* <DEDUP_REMOVED lines=18> */
.L_x_3031:
[----:B------:R-:W-:Y:S05]  /*2d290*/  BSYNC B6 ;  /* 0x0000000000067941 */ /* 0x000fea0003800000 */
.L_x_3030:
[----:B------:R-:W3:Y:S01]  /*2d2a0*/  LDL.LU R20, [R1+0x24] ;  /* 0x0000240001147983 */ /* 0x000ee20000300800 */
[----:B------:R-:W-:Y:S01]  /*2d2b0*/  ULDC.64 UR4, c[0x0][0x2d8] ;  /* 0x0000b60000047ab9 */ /* 0x000fe20000000a00 */
[----:B------:R-:W0:Y:S02]  /*2d2c0*/  LDC R7, c[0x0][0x448] ;  /* 0x00011200ff077b82 */ /* 0x000e240000000800 */
[----:B------:R-:W4:Y:S01]  /*2d2d0*/  LDL.LU.64 R2, [R1+0x28] ;  /* 0x0000280001027983 */ /* 0x000f220000300a00 */
[----:B------:R-:W-:-:S03]  /*2d2e0*/  IMAD R0, R32, UR4, RZ ;  /* 0x0000000420007c24 */ /* 0x000fc6000f8e02ff */
[----:B------:R1:W5:Y:S01]  /*2d2f0*/  LDL R9, [R1+0x1c] ;  /* 0x00001c0001097983 */ /* 0x0003620000100800 */
[----:B------:R-:W-:Y:S01]  /*2d300*/  IMAD R0, R18, UR5, R0 ;  /* 0x0000000512007c24 */ /* 0x000fe2000f8e0200 */
[----:B0-----:R-:W-:-:S13]  /*2d310*/  ISETP.NE.AND P0, PT, R7, 0x1, PT ;  /* 0x000000010700780c */ /* 0x001fda0003f05270 */
[----:B------:R-:W0:Y:S01]  /*2d320*/  @P0 LDC R6, c[0x0][0x44c] ;  /* 0x00011300ff060b82 */ /* 0x000e220000000800 */
[C---:B------:R-:W-:Y:S02]  /*2d330*/  LOP3.LUT R11, R36.reuse, 0x40, RZ, 0xfc, !PT ;  /* 0x00000040240b7812 */ /* 0x040fe400078efcff */
[C---:B--2---:R-:W-:Y:S02]  /*2d340*/  LOP3.LUT R8, R36.reuse, 0x80, RZ, 0xfc, !PT ;  /* 0x0000008024087812 */ /* 0x044fe400078efcff */
[----:B------:R-:W-:Y:S01]  /*2d350*/  LOP3.LUT R10, R36, 0xc0, RZ, 0xfc, !PT ;  /* 0x000000c0240a7812 */ /* 0x000fe200078efcff */
[----:B----4-:R-:W-:Y:S02]  /*2d360*/  IMAD.MOV.U32 R3, RZ, RZ, R35 ;  /* 0x000000ffff037224 */ /* 0x010fe400078e0023 */
[----:B------:R-:W-:Y:S01]  /*2d370*/  IMAD.WIDE.U32 R2, R18, UR4, R2 ;  /* 0x0000000412027c25 */ /* 0x000fe2000f8e0002 */
[----:B------:R-:W-:-:S03]  /*2d380*/  ULDC.64 UR4, c[0x0][0x2e0] ;  /* 0x0000b80000047ab9 */ /* 0x000fc60000000a00 */
[----:B------:R-:W-:Y:S02]  /*2d390*/  IMAD.IADD R3, R3, 0x1, R0 ;  /* 0x0000000103037824 */ /* 0x000fe400078e0200 */
[----:B---3--:R-:W-:Y:S02]  /*2d3a0*/  IMAD R0, R20, UR4, RZ ;  /* 0x0000000414007c24 */ /* 0x008fe4000f8e02ff */
[----:B------:R-:W2:Y:S01]  /*2d3b0*/  S2R R20, SR_TID.X ;  /* 0x0000000000147919 */ /* 0x000ea20000002100 */
[----:B------:R-:W-:-:S04]  /*2d3c0*/  IMAD.WIDE.U32 R2, R31, UR4, R2 ;  /* 0x000000041f027c25 */ /* 0x000fc8000f8e0002 */
[----:B------:R-:W-:Y:S01]  /*2d3d0*/  IMAD R0, R31, UR5, R0 ;  /* 0x000000051f007c24 */ /* 0x000fe2000f8e0200 */
[----:B------:R-:W-:-:S03]  /*2d3e0*/  ULDC.64 UR4, c[0x0][0x2d0] ;  /* 0x0000b40000047ab9 */ /* 0x000fc60000000a00 */
[----:B------:R-:W-:Y:S02]  /*2d3f0*/  IMAD.IADD R3, R3, 0x1, R0 ;  /* 0x0000000103037824 */ /* 0x000fe400078e0200 */
[----:B------:R-:W3:Y:S01]  /*2d400*/  @P0 LDC R0, c[0x0][0x450] ;  /* 0x00011400ff000b82 */ /* 0x000ee20000000800 */
[----:B--2---:R-:W-:-:S04]  /*2d410*/  LOP3.LUT R20, R20, 0x7f, RZ, 0xc0, !PT ;  /* 0x0000007f14147812 */ /* 0x004fc800078ec0ff */
[----:B------:R-:W-:Y:S02]  /*2d420*/  SHF.R.U32.HI R21, RZ, 0x3, R20 ;  /* 0x00000003ff157819 */ /* 0x000fe40000011614 */
[----:B------:R-:W2:Y:S02]  /*2d430*/  S2R R20, SR_TID.X ;  /* 0x0000000000147919 */ /* 0x000ea40000002100 */
[----:B--2---:R-:W-:-:S05]  /*2d440*/  IMAD.SHL.U32 R20, R20, 0x10, RZ ;  /* 0x0000001014147824 */ /* 0x004fca00078e00ff */
[----:B------:R-:W-:-:S05]  /*2d450*/  LOP3.LUT R20, R21, 0x70, R20, 0xf8, !PT ;  /* 0x0000007015147812 */ /* 0x000fca00078ef814 */
[----:B------:R-:W-:-:S04]  /*2d460*/  IMAD R5, R17, 0x80, R20 ;  /* 0x0000008011057824 */ /* 0x000fc800078e0214 */
[----:B0-----:R-:W-:-:S04]  /*2d470*/  @P0 IMAD.HI.U32 R6, R5, R6, RZ ;  /* 0x0000000605060227 */ /* 0x001fc800078e00ff */
[----:B------:R-:W-:Y:S01]  /*2d480*/  IMAD.MOV.U32 R4, RZ, RZ, R5 ;  /* 0x000000ffff047224 */ /* 0x000fe200078e0005 */
[----:B---3--:R-:W-:Y:S01]  /*2d490*/  @P0 SHF.R.U32.HI R4, RZ, R0, R6 ;  /* 0x00000000ff040219 */ /* 0x008fe20000011606 */
        /* <DEDUP_REMOVED lines=17> */
[----:B0-----:R-:W-:-:S03]  /*2d5b0*/  LOP3.LUT R20, R20, 0x7f, RZ, 0xc0, !PT ;  /* 0x0000007f14147812 */ /* 0x001fc600078ec0ff */
[----:B------:R-:W-:Y:S01]  /*2d5c0*/  LEA.HI.X R0, R2, UR5, R0, 0x1, P0 ;  /* 0x0000000502007c11 */ /* 0x000fe200080f0c00 */
[----:B------:R-:W-:Y:S01]  /*2d5d0*/  UMOV UR5, 0xffffffff ;  /* 0xffffffff00057882 */ /* 0x000fe20000000000 */
[----:B------:R-:W-:Y:S02]  /*2d5e0*/  ISETP.GE.AND P4, PT, R36, UR4, PT ;  /* 0x0000000424007c0c */ /* 0x000fe4000bf86270 */
[----:B------:R-:W-:Y:S02]  /*2d5f0*/  ISETP.GE.AND P3, PT, R11, UR4, PT ;  /* 0x000000040b007c0c */ /* 0x000fe4000bf66270 */
[----:B------:R-:W-:Y:S02]  /*2d600*/  ISETP.GE.AND P2, PT, R8, UR4, PT ;  /* 0x0000000408007c0c */ /* 0x000fe4000bf46270 */
[----:B------:R-:W-:Y:S02]  /*2d610*/  ISETP.GE.AND P1, PT, R10, UR4, PT ;  /* 0x000000040a007c0c */ /* 0x000fe4000bf26270 */
[----:B------:R-:W-:Y:S01]  /*2d620*/  SHF.R.U32.HI R8, RZ, 0x3, R20 ;  /* 0x00000003ff087819 */ /* 0x000fe20000011614 */
[----:B-1----:R-:W-:Y:S10]  /*2d630*/  BRA.DIV UR5, `(.L_x_3032) ;  /* 0x0000005a05207947 */ /* 0x002ff4000b800000 */
[----:B------:R-:W0:Y:S01]  /*2d640*/  SHFL.IDX PT, R3, R4, RZ, 0x181f ;  /* 0x00181fff04037589 */ /* 0x000e2200000e0000 */
[----:B-----5:R-:W-:Y:S02]  /*2d650*/  IMAD R5, R9, R7, RZ ;  /* 0x0000000709057224 */ /* 0x020fe400078e02ff */
[----:B------:R-:W-:Y:S01]  /*2d660*/  IMAD R17, R17, 0x80, R8 ;  /* 0x0000008011117824 */ /* 0x000fe200078e0208 */
        /* <DEDUP_REMOVED lines=83> */
.L_x_3218:
        /* <DEDUP_REMOVED lines=13> */
.L_x_3034:
[----:B------:R-:W-:Y:S05]  /*2dc70*/  BSYNC B0 ;  /* 0x0000000000007941 */ /* 0x000fea0003800000 */
.L_x_3033:
[----:B------:R-:W-:Y:S01]  /*2dc80*/  NOP ;  /* 0x0000000000007918 */ /* 0x000fe20000000000 */
[----:B------:R-:W-:-:S13]  /*2dc90*/  PLOP3.LUT P0, PT, PT, PT, PT, 0x80, 0x0 ;  /* 0x000000000000781c */ /* 0x000fda0003f0f070 */
.L_x_3035:
[----:B------:R-:W-:Y:S02]  /*2dca0*/  PLOP3.LUT P1, PT, P1, P0, PT, 0xa2, 0x0 ;  /* 0x000000000000781c */ /* 0x000fe40000f21472 */
[----:B------:R-:W-:-:S08]  /*2dcb0*/  @P0 R2UR P1, UR4, R22 ;  /* 0x00000000160402ca */ /* 0x000fd00000020000 */
[----:B------:R-:W-:-:S05]  /*2dcc0*/  @P0 PLOP3.LUT P0, PT, P1, PT, PT, 0x80, 0x0 ;  /* 0x000000000000081c */ /* 0x000fca0000f0f070 */
[----:B------:R-:W-:Y:S01]  /*2dcd0*/  @!P1 SYNCS.ARRIVE.TRANS64.RED.A0T1 RZ, [UR4+0x38800], RZ ;  /* 0x038800ffffff99a7 */ /* 0x000fe20008200404 */
[----:B------:R-:W-:Y:S07]  /*2dce0*/  @!P1 ARRIVES.LDGSTSBAR.64.TRANSCNT [UR4+0x38800] ;  /* 0x03880000ff0099b0 */ /* 0x000fee0008000a84 */
[----:B------:R-:W-:Y:S05]  /*2dcf0*/  @P0 BRA.U.ANY `(.L_x_3035) ;  /* 0xfffffffd00e80947 */ /* 0x000fea000393ffff */
[----:B0-----:R-:W2:Y:S02]  /*2dd00*/  LDL.LU R2, [R1+0x30] ;  /* 0x0000300001027983 */ /* 0x001ea40000300800 */
        /* <DEDUP_REMOVED lines=11> */
.L_x_3219:
[----:B------:R-:W-:Y:S05]  /*2ddc0*/  BSYNC B0 ;  /* 0x0000000000007941 */ /* 0x000fea0003800000 */
.L_x_3036:
[----:B------:R-:W2:Y:S01]  /*2ddd0*/  LDL R0, [R1+0x20] ;  /* 0x0000200001007983 */ /* 0x000ea20000100800 */
[----:B------:R-:W-:Y:S01]  /*2dde0*/  BSSY B0, `(.L_x_3038) ;  /* 0x0000117000007945 */ /* 0x000fe20003800000 */
[----:B--2---:R-:W-:-:S13]  /*2ddf0*/  ISETP.GE.AND P0, PT, R0, 0x2, PT ;  /* 0x000000020000780c */ /* 0x004fda0003f06270 */
[----:B------:R-:W-:Y:S05]  /*2de00*/  @!P0 BRA `(.L_x_3039) ;  /* 0x0000001000508947 */ /* 0x000fea0003800000 */
[C---:B------:R-:W-:Y:S01]  /*2de10*/  LOP3.LUT R5, R36.reuse, 0x40, RZ, 0xfc, !PT ;  /* 0x0000004024057812 */ /* 0x040fe200078efcff */
[----:B------:R-:W-:Y:S01]  /*2de20*/  ULDC UR4, c[0x0][0x2f4] ;  /* 0x0000bd0000047ab9 */ /* 0x000fe20000000800 */
[----:B------:R-:W-:Y:S01]  /*2de30*/  LOP3.LUT R4, R36, 0x80, RZ, 0xfc, !PT ;  /* 0x0000008024047812 */ /* 0x000fe200078efcff */
[----:B------:R-:W-:Y:S01]  /*2de40*/  VIADD R0, R0, 0xfffffffe ;  /* 0xfffffffe00007836 */ /* 0x000fe20000000000 */
[C---:B------:R-:W-:Y:S01]  /*2de50*/  LOP3.LUT R2, R36.reuse, 0xc0, RZ, 0xfc, !PT ;  /* 0x000000c024027812 */ /* 0x040fe200078efcff */
[----:B------:R-:W-:Y:S01]  /*2de60*/  IMAD.MOV.U32 R17, RZ, RZ, R29 ;  /* 0x000000ffff117224 */ /* 0x000fe200078e001d */
[----:B------:R-:W-:Y:S01]  /*2de70*/  ISETP.GE.AND P4, PT, R36, UR4, PT ;  /* 0x0000000424007c0c */ /* 0x000fe2000bf86270 */
[----:B------:R-:W-:Y:S01]  /*2de80*/  IMAD.MOV.U32 R7, RZ, RZ, R27 ;  /* 0x000000ffff077224 */ /* 0x000fe200078e001b */
[----:B------:R-:W-:Y:S01]  /*2de90*/  ISETP.GE.AND P3, PT, R5, UR4, PT ;  /* 0x0000000405007c0c */ /* 0x000fe2000bf66270 */
[----:B------:R-:W-:Y:S01]  /*2dea0*/  IMAD.MOV.U32 R31, RZ, RZ, R26 ;  /* 0x000000ffff1f7224 */ /* 0x000fe200078e001a */
[----:B------:R-:W-:-:S02]  /*2deb0*/  ISETP.GE.AND P2, PT, R4, UR4, PT ;  /* 0x0000000404007c0c */ /* 0x000fc4000bf46270 */
[----:B------:R-:W-:-:S13]  /*2dec0*/  ISETP.GE.AND P1, PT, R2, UR4, PT ;  /* 0x0000000402007c0c */ /* 0x000fda000bf26270 */
.L_x_3052:
[----:B------:R-:W1:Y:S01]  /*2ded0*/  LDL R5, [R1+0x10] ;  /* 0x0000100001057983 */ /* 0x000e620000100800 */
[----:B------:R-:W2:Y:S03]  /*2dee0*/  LDC R11, c[0x0][0x430] ;  /* 0x00010c00ff0b7b82 */ /* 0x000ea60000000800 */
[----:B------:R-:W3:Y:S01]  /*2def0*/  LDL R8, [R1+0x14] ;  /* 0x0000140001087983 */ /* 0x000ee20000100800 */
[----:B------:R-:W4:Y:S01]  /*2df00*/  S2R R2, SR_TID.X ;  /* 0x0000000000027919 */ /* 0x000f220000002100 */
[----:B------:R-:W4:Y:S01]  /*2df10*/  S2R R4, SR_TID.X ;  /* 0x0000000000047919 */ /* 0x000f220000002100 */
[----:B--2---:R-:W-:-:S13]  /*2df20*/  ISETP.NE.AND P0, PT, R11, 0x1, PT ;  /* 0x000000010b00780c */ /* 0x004fda0003f05270 */
[----:B0-----:R-:W0:Y:S01]  /*2df30*/  @P0 LDC R3, c[0x0][0x434] ;  /* 0x00010d00ff030b82 */ /* 0x001e220000000800 */
[----:B----4-:R-:W-:Y:S01]  /*2df40*/  LOP3.LUT R2, R2, 0x7f, RZ, 0xc0, !PT ;  /* 0x0000007f02027812 */ /* 0x010fe200078ec0ff */
[----:B------:R-:W-:-:S03]  /*2df50*/  IMAD.SHL.U32 R4, R4, 0x10, RZ ;  /* 0x0000001004047824 */ /* 0x000fc600078e00ff */
[----:B------:R-:W-:-:S04]  /*2df60*/  SHF.R.U32.HI R2, RZ, 0x3, R2 ;  /* 0x00000003ff027819 */ /* 0x000fc80000011602 */
[----:B------:R-:W-:Y:S02]  /*2df70*/  LOP3.LUT R4, R2, 0x70, R4, 0xf8, !PT ;  /* 0x0000007002047812 */ /* 0x000fe400078ef804 */
[----:B------:R-:W2:Y:S02]  /*2df80*/  @P0 LDC R2, c[0x0][0x438] ;  /* 0x00010e00ff020b82 */ /* 0x000ea40000000800 */
[----:B------:R-:W-:Y:S01]  /*2df90*/  ISETP.GT.U32.AND P6, PT, R4, 0x4f, PT ;  /* 0x0000004f0400780c */ /* 0x000fe20003fc4070 */
[----:B-1----:R-:W-:-:S04]  /*2dfa0*/  IMAD R6, R0, 0x50, R5 ;  /* 0x0000005000067824 */ /* 0x002fc800078e0205 */
[----:B------:R-:W-:-:S08]  /*2dfb0*/  IMAD.IADD R6, R4, 0x1, R6 ;  /* 0x0000000104067824 */ /* 0x000fd000078e0206 */
[----:B------:R-:W1:Y:S01]  /*2dfc0*/  @!P6 LDC.64 R4, c[0x0][0x428] ;  /* 0x00010a00ff04eb82 */ /* 0x000e620000000a00 */
[----:B0-----:R-:W-:-:S04]  /*2dfd0*/  @P0 IMAD.HI.U32 R3, R6, R3, RZ ;  /* 0x0000000306030227 */ /* 0x001fc800078e00ff */
[----:B------:R-:W-:Y:S01]  /*2dfe0*/  IMAD.MOV.U32 R10, RZ, RZ, R6 ;  /* 0x000000ffff0a7224 */ /* 0x000fe200078e0006 */
[----:B--2---:R-:W-:-:S04]  /*2dff0*/  @P0 SHF.R.U32.HI R10, RZ, R2, R3 ;  /* 0x00000002ff0a0219 */ /* 0x004fc80000011603 */
[--C-:B------:R-:W-:Y:S01]  /*2e000*/  @!P6 SHF.R.S32.HI R3, RZ, 0x1f, R10.reuse ;  /* 0x0000001fff03e819 */ /* 0x100fe2000001140a */
[----:B------:R-:W-:-:S04]  /*2e010*/  @!P6 IMAD.MOV.U32 R2, RZ, RZ, R10 ;  /* 0x000000ffff02e224 */ /* 0x000fc800078e000a */
[----:B-1----:R-:W-:-:S04]  /*2e020*/  @!P6 IMAD.WIDE.U32 R2, R33, R4, R2 ;  /* 0x000000042102e225 */ /* 0x002fc800078e0002 */
        /* <DEDUP_REMOVED lines=8> */
[----:B------:R-:W-:Y:S01]  /*2e0b0*/  LOP3.LUT P5, RZ, R23, 0x20, RZ, 0xc0, !PT ;  /* 0x0000002017ff7812 */ /* 0x000fe200078ac0ff */
[----:B------:R-:W-:-:S05]  /*2e0c0*/  VIADD R27, R7, 0x1 ;  /* 0x00000001071b7836 */ /* 0x000fca0000000000 */
[----:B------:R-:W-:Y:S01]  /*2e0d0*/  ISETP.NE.AND P0, PT, R27, 0x2, PT ;  /* 0x000000021b00780c */ /* 0x000fe20003f05270 */
[----:B------:R-:W-:Y:S01]  /*2e0e0*/  IMAD.MOV R5, RZ, RZ, -R10 ;  /* 0x000000ffff057224 */ /* 0x000fe200078e0a0a */
[----:B------:R-:W-:Y:S05]  /*2e0f0*/  YIELD ;  /* 0x0000000000007946 */ /* 0x000fea0003800000 */
[----:B------:R-:W-:Y:S01]  /*2e100*/  SEL R29, RZ, 0x1, P0 ;  /* 0x00000001ff1d7807 */ /* 0x000fe20000000000 */
[----:B------:R-:W-:Y:S01]  /*2e110*/  IMAD R5, R11, R5, R6 ;  /* 0x000000050b057224 */ /* 0x000fe200078e0206 */
[----:B------:R-:W-:Y:S01]  /*2e120*/  SEL R27, R27, RZ, P0 ;  /* 0x000000ff1b1b7207 */ /* 0x000fe20000000000 */
[----:B------:R-:W-:Y:S01]  /*2e130*/  IMAD.MOV.U32 R26, RZ, RZ, R0 ;  /* 0x000000ffff1a7224 */ /* 0x000fe200078e0000 */
[----:B------:R-:W-:Y:S01]  /*2e140*/  LOP3.LUT R29, R17, R29, RZ, 0x3c, !PT ;  /* 0x0000001d111d7212 */ /* 0x000fe200078e3cff */
[----:B0-----:R-:W-:Y:S06]  /*2e150*/  @!P5 BRA `(.L_x_3040) ;  /* 0x000000000004d947 */ /* 0x001fec0003800000 */
[----:B------:R-:W-:Y:S01]  /*2e160*/  BPT.TRAP 0x1 ;  /* 0x000000040000795c */ /* 0x000fe20000300000 */
.L_x_3040:
[----:B------:R-:W-:Y:S01]  /*2e170*/  IMAD R6, R27, 0x8, R22 ;  /* 0x000000081b067824 */ /* 0x000fe200078e0216 */
[----:B------:R-:W-:Y:S01]  /*2e180*/  SHF.L.U32 R3, R29, 0x1f, RZ ;  /* 0x0000001f1d037819 */ /* 0x000fe200000006ff */
[----:B------:R-:W-:Y:S03]  /*2e190*/  BSSY B1, `(.L_x_3041) ;  /* 0x0000003000017945 */ /* 0x000fe60003800000 */
[----:B------:R-:W0:Y:S02]  /*2e1a0*/  SYNCS.PHASECHK.TRANS64.TRYWAIT P0, [R6+URZ+0x38840], R3 ;  /* 0x03884003060075a7 */ /* 0x000e24000800017f */
[----:B0-----:R-:W-:Y:S05]  /*2e1b0*/  @!P0 BRA `(.L_x_3042) ;  /* 0x0000005800288947 */ /* 0x001fea0003800000 */
.L_x_3220:
[----:B------:R-:W-:Y:S05]  /*2e1c0*/  BSYNC B1 ;  /* 0x0000000000017941 */ /* 0x000fea0003800000 */
.L_x_3041:
        /* <DEDUP_REMOVED lines=69> */
.L_x_3232:
        /* <DEDUP_REMOVED lines=17> */
.L_x_3044:
        /* <DEDUP_REMOVED lines=10> */
.L_x_3045:
[----:B------:R2:W-:Y:S01]  /*2e7d0*/  SYNCS.ARRIVE.TRANS64.A1T0 RZ, [R6+URZ+0x38830], RZ ;  /* 0x038830ff06ff79a7 */ /* 0x0005e2000810003f */
[----:B------:R-:W-:Y:S05]  /*2e7e0*/  @!P6 BRA `(.L_x_3046) ;  /* 0x000000000004e947 */ /* 0x000fea0003800000 */
[----:B------:R-:W-:Y:S01]  /*2e7f0*/  BPT.TRAP 0x1 ;  /* 0x000000040000795c */ /* 0x000fe20000300000 */
.L_x_3046:
[----:B-1----:R-:W-:Y:S01]  /*2e800*/  SHF.L.U32 R2, R17, 0x1f, RZ ;  /* 0x0000001f11027819 */ /* 0x002fe200000006ff */
[----:B--2---:R-:W-:Y:S01]  /*2e810*/  IMAD R6, R7, 0x8, R22 ;  /* 0x0000000807067824 */ /* 0x004fe200078e0216 */
[----:B------:R-:W-:Y:S03]  /*2e820*/  BSSY B1, `(.L_x_3047) ;  /* 0x0000003000017945 */ /* 0x000fe60003800000 */
[----:B------:R-:W1:Y:S02]  /*2e830*/  SYNCS.PHASECHK.TRANS64.TRYWAIT P0, [R6+URZ+0x38860], R2 ;  /* 0x03886002060075a7 */ /* 0x000e64000800017f */
[----:B-1----:R-:W-:Y:S05]  /*2e840*/  @!P0 BRA `(.L_x_3048) ;  /* 0x00000058005c8947 */ /* 0x002fea0003800000 */
.L_x_3233:
[----:B------:R-:W-:Y:S05]  /*2e850*/  BSYNC B1 ;  /* 0x0000000000017941 */ /* 0x000fea0003800000 */
.L_x_3047:
        /* <DEDUP_REMOVED lines=61> */
.L_x_3245:
        /* <DEDUP_REMOVED lines=17> */
[----:B-1----:R-:W-:Y:S01]  /*2ed40*/  IMAD.WIDE.U32 R2, R5, UR4, RZ ;  /* 0x0000000405027c25 */ /* 0x002fe2000f8e00ff */
        /* <DEDUP_REMOVED lines=12> */
[----:B0-----:R-:W-:-:S04]  /*2ee10*/  LEA R24, P0, R2, UR4, 0x1 ;  /* 0x0000000402187c11 */ /* 0x001fc8000f8008ff */
[----:B------:R-:W-:Y:S02]  /*2ee20*/  LEA.HI.X R25, R2, UR5, R3, 0x1, P0 ;  /* 0x0000000502197c11 */ /* 0x000fe400080f0c03 */
[----:B------:R-:W-:-:S13]  /*2ee30*/  PLOP3.LUT P0, PT, PT, PT, PT, 0x80, 0x0 ;  /* 0x000000000000781c */ /* 0x000fda0003f0f070 */
.L_x_3050:
        /* <DEDUP_REMOVED lines=10> */
.L_x_3051:
[C---:B------:R-:W-:Y:S01]  /*2eee0*/  ISETP.GT.AND P0, PT, R26.reuse, RZ, PT ;  /* 0x000000ff1a00720c */ /* 0x040fe20003f04270 */
[----:B------:R2:W-:Y:S01]  /*2eef0*/  SYNCS.ARRIVE.TRANS64.A1T0 RZ, [R6+URZ+0x38850], RZ ;  /* 0x038850ff06ff79a7 */ /* 0x0005e2000810003f */
[----:B------:R-:W-:Y:S02]  /*2ef00*/  VIADD R0, R26, 0xffffffff ;  /* 0xffffffff1a007836 */ /* 0x000fe40000000000 */
[----:B------:R-:W-:Y:S02]  /*2ef10*/  IMAD.MOV.U32 R17, RZ, RZ, R29 ;  /* 0x000000ffff117224 */ /* 0x000fe400078e001d */
[----:B------:R-:W-:Y:S02]  /*2ef20*/  IMAD.MOV.U32 R7, RZ, RZ, R27 ;  /* 0x000000ffff077224 */ /* 0x000fe400078e001b */
[----:B------:R-:W-:-:S05]  /*2ef30*/  IMAD.MOV.U32 R31, RZ, RZ, R26 ;  /* 0x000000ffff1f7224 */ /* 0x000fca00078e001a */
[----:B--2---:R-:W-:Y:S05]  /*2ef40*/  @P0 BRA `(.L_x_3052) ;  /* 0xffffffec00e00947 */ /* 0x004fea000383ffff */
.L_x_3039:
[----:B------:R-:W-:Y:S05]  /*2ef50*/  BSYNC B0 ;  /* 0x0000000000007941 */ /* 0x000fea0003800000 */
.L_x_3038:
        /* <DEDUP_REMOVED lines=17> */
.L_x_3054:
[----:B------:R-:W-:Y:S05]  /*2f070*/  BSYNC B0 ;  /* 0x0000000000007941 */ /* 0x000fea0003800000 */
.L_x_3053:
[----:B------:R-:W-:-:S13]  /*2f080*/  LOP3.LUT P0, RZ, R23, 0x20, RZ, 0xc0, !PT ;  /* 0x0000002017ff7812 */ /* 0x000fda000780c0ff */
[----:B------:R-:W-:Y:S05]  /*2f090*/  @!P0 BRA `(.L_x_3055) ;  /* 0x0000000000048947 */ /* 0x000fea0003800000 */
[----:B------:R-:W-:Y:S01]  /*2f0a0*/  BPT.TRAP 0x1 ;  /* 0x000000040000795c */ /* 0x000fe20000300000 */
.L_x_3055:
[----:B------:R-:W2:Y:S01]  /*2f0b0*/  LDL.LU R0, [R1+0xc] ;  /* 0x00000c0001007983 */ /* 0x000ea20000300800 */
[----:B------:R-:W-:Y:S01]  /*2f0c0*/  IMAD R4, R27, 0x8, R22 ;  /* 0x000000081b047824 */ /* 0x000fe200078e0216 */
[----:B0-----:R-:W-:Y:S01]  /*2f0d0*/  SHF.L.U32 R3, R29, 0x1f, RZ ;  /* 0x0000001f1d037819 */ /* 0x001fe200000006ff */
[----:B------:R-:W-:Y:S03]  /*2f0e0*/  BSSY B0, `(.L_x_3056) ;  /* 0x0000004000007945 */ /* 0x000fe60003800000 */
[----:B------:R-:W0:Y:S01]  /*2f0f0*/  SYNCS.PHASECHK.TRANS64.TRYWAIT P0, [R4+URZ+0x38860], R3 ;  /* 0x03886003040075a7 */ /* 0x000e22000800017f */
[----:B--2---:R-:W-:Y:S01]  /*2f100*/  IMAD R5, R26, -0x50, R0 ;  /* 0xffffffb01a057824 */ /* 0x004fe200078e0200 */
[----:B0-----:R-:W-:Y:S06]  /*2f110*/  @!P0 BRA `(.L_x_3057) ;  /* 0x0000005800188947 */ /* 0x001fec0003800000 */
.L_x_3246:
[----:B------:R-:W-:Y:S05]  /*2f120*/  BSYNC B0 ;  /* 0x0000000000007941 */ /* 0x000fea0003800000 */
.L_x_3056:
[----:B------:R-:W2:Y:S01]  /*2f130*/  S2R R0, SR_TID.X ;  /* 0x0000000000007919 */ /* 0x000ea20000002100 */
[----:B------:R-:W-:Y:S01]  /*2f140*/  UMOV UR4, 0xffffffff ;  /* 0xffffffff00047882 */ /* 0x000fe20000000000 */
[----:B------:R-:W-:Y:S01]  /*2f150*/  IMAD R7, R27, 0x5000, R34 ;  /* 0x000050001b077824 */ /* 0x000fe200078e0222 */
        /* <DEDUP_REMOVED lines=64> */
.L_x_3258:
        /* <DEDUP_REMOVED lines=15> */
.L_x_3059:
        /* <DEDUP_REMOVED lines=10> */
.L_x_3060:
[----:B------:R1:W-:Y:S01]  /*2f6f0*/  SYNCS.ARRIVE.TRANS64.A1T0 RZ, [R4+URZ+0x38850], RZ ;  /* 0x038850ff04ff79a7 */ /* 0x0003e2000810003f */
[----:B------:R-:W-:-:S05]  /*2f700*/  VIADD R27, R27, 0x1 ;  /* 0x000000011b1b7836 */ /* 0x000fca0000000000 */
[----:B------:R-:W-:-:S04]  /*2f710*/  ISETP.NE.AND P0, PT, R27, 0x2, PT ;  /* 0x000000021b00780c */ /* 0x000fc80003f05270 */
[----:B0-----:R-:W-:Y:S02]  /*2f720*/  SEL R0, RZ, 0x1, P0 ;  /* 0x00000001ff007807 */ /* 0x001fe40000000000 */
[----:B------:R-:W-:Y:S02]  /*2f730*/  SEL R27, R27, RZ, P0 ;  /* 0x000000ff1b1b7207 */ /* 0x000fe40000000000 */
[----:B-1----:R-:W-:-:S07]  /*2f740*/  LOP3.LUT R29, R29, R0, RZ, 0x3c, !PT ;  /* 0x000000001d1d7212 */ /* 0x002fce00078e3cff */
.L_x_3015:
[----:B------:R-:W-:Y:S05]  /*2f750*/  BSYNC B7 ;  /* 0x0000000000077941 */ /* 0x000fea0003800000 */
.L_x_3013:
        /* <DEDUP_REMOVED lines=8> */
[----:B------:R2:W3:Y:S01]  /*2f7e0*/  LDS.128 R16, [R22+0x388d0] ;  /* 0x0388d00016107984 */ /* 0x0004e20000000c00 */
[----:B------:R-:W-:Y:S06]  /*2f7f0*/  BAR.ARV 0x4, 0x180 ;  /* 0x0106000000007b1d */ /* 0x000fec0000002000 */
[----:B------:R-:W-:Y:S05]  /*2f800*/  BRA `(.L_x_3062) ;  /* 0x0000000800cc7947 */ /* 0x000fea0003800000 */
.L_x_3061:
        /* <DEDUP_REMOVED lines=36> */
.L_x_3268:
[----:B------:R-:W-:Y:S02]  /*2fa50*/  ULDC UR4, c[0x0][0xc38] ;  /* 0x00030e0000047ab9 */ /* 0x000fe40000000800 */
[----:B------:R-:W-:-:S04]  /*2fa60*/  IMAD.U32 R5, RZ, RZ, UR4 ;  /* 0x00000004ff057e24 */ /* 0x000fc8000f8e00ff */
[----:B--2---:R-:W-:-:S04]  /*2fa70*/  IMAD R14, R14, R5, RZ ;  /* 0x000000050e0e7224 */ /* 0x004fc800078e02ff */
[----:B------:R-:W-:-:S05]  /*2fa80*/  IMAD.IADD R7, R4, 0x1, R14 ;  /* 0x0000000104077824 */ /* 0x000fca00078e020e */
[----:B------:R-:W-:-:S13]  /*2fa90*/  ISETP.GT.AND P6, PT, R7, R0, PT ;  /* 0x000000000700720c */ /* 0x000fda0003fc4270 */
[----:B------:R-:W-:Y:S05]  /*2faa0*/  @P6 BRA `(.L_x_3064) ;  /* 0x00000000009c6947 */ /* 0x000fea0003800000 */
.L_x_3069:
        /* <DEDUP_REMOVED lines=14> */
.L_x_3067:
[----:B------:R-:W-:Y:S05]  /*2fb90*/  BSYNC B0 ;  /* 0x0000000000007941 */ /* 0x000fea0003800000 */
.L_x_3066:
        /* <DEDUP_REMOVED lines=18> */
.L_x_3276:
[----:B------:R-:W-:Y:S02]  /*2fcc0*/  ULDC UR4, c[0x0][0xc38] ;  /* 0x00030e0000047ab9 */ /* 0x000fe40000000800 */
[----:B------:R-:W-:-:S04]  /*2fcd0*/  IMAD.U32 R5, RZ, RZ, UR4 ;  /* 0x00000004ff057e24 */ /* 0x000fc8000f8e00ff */
[----:B--2---:R-:W-:-:S04]  /*2fce0*/  IMAD R14, R14, R5, RZ ;  /* 0x000000050e0e7224 */ /* 0x004fc800078e02ff */
[----:B------:R-:W-:-:S05]  /*2fcf0*/  IMAD.IADD R7, R14, 0x1, R7 ;  /* 0x000000010e077824 */ /* 0x000fca00078e0207 */
[----:B------:R-:W-:-:S13]  /*2fd00*/  ISETP.GT.AND P6, PT, R7, R0, PT ;  /* 0x000000000700720c */ /* 0x000fda0003fc4270 */
[----:B------:R-:W-:Y:S05]  /*2fd10*/  @!P6 BRA `(.L_x_3069) ;  /* 0xfffffffc0064e947 */ /* 0x000fea000383ffff */
.L_x_3064:
        /* <DEDUP_REMOVED lines=8> */
.L_x_3280:
[----:B------:R-:W-:Y:S01]  /*2fda0*/  ISETP.NE.AND P0, PT, R3, RZ, PT ;  /* 0x000000ff0300720c */ /* 0x000fe20003f05270 */
[----:B------:R-:W-:-:S12]  /*2fdb0*/  IMAD.MOV.U32 R14, RZ, RZ, RZ ;  /* 0x000000ffff0e7224 */ /* 0x000fd800078e00ff */
[----:B------:R-:W-:Y:S05]  /*2fdc0*/  @!P0 BRA `(.L_x_3071) ;  /* 0x0000000000108947 */ /* 0x000fea0003800000 */
[----:B------:R-:W-:Y:S01]  /*2fdd0*/  UMOV UR4, 0xffffffff ;  /* 0xffffffff00047882 */ /* 0x000fe20000000000 */
[----:B------:R-:W-:Y:S02]  /*2fde0*/  VIADD R12, R4, 0xffffffff ;  /* 0xffffffff040c7836 */ /* 0x000fe40000000000 */
[----:B------:R-:W-:Y:S05]  /*2fdf0*/  BRA.DIV UR4, `(.L_x_3072) ;  /* 0x0000005e04207947 */ /* 0x000fea000b800000 */
[----:B------:R4:W0:Y:S02]  /*2fe00*/  SHFL.IDX PT, R14, R2, R12, 0x1f ;  /* 0x00001f0c020e7589 */ /* 0x00082400000e0000 */
.L_x_3071:
        /* <DEDUP_REMOVED lines=9> */
[----:B0-----:R-:W1:Y:S02]  /*2fea0*/  MUFU.RCP R8, R8 ;  /* 0x0000000800087308 */ /* 0x001e640000001000 */
[----:B-1----:R-:W-:-:S06]  /*2feb0*/  VIADD R10, R8, 0xffffffe ;  /* 0x0ffffffe080a7836 */ /* 0x002fcc0000000000 */
        /* <DEDUP_REMOVED lines=25> */
[----:B------:R-:W-:-:S04]  /*30050*/  VIADDMNMX R5, R3, R5, R6, PT ;  /* 0x0000000503057246 */ /* 0x000fc80003800106 */
[-C--:B------:R-:W-:Y:S02]  /*30060*/  IABS R6, R5.reuse ;  /* 0x0000000500067213 */ /* 0x080fe40000000000 */
[----:B------:R-:W-:Y:S02]  /*30070*/  IABS R8, R5 ;  /* 0x0000000500087213 */ /* 0x000fe40000000000 */
[----:B------:R-:W0:Y:S08]  /*30080*/  I2F.RP R7, R6 ;  /* 0x0000000600077306 */ /* 0x000e300000209400 */
[----:B0-----:R-:W0:Y:S02]  /*30090*/  MUFU.RCP R7, R7 ;  /* 0x0000000700077308 */ /* 0x001e240000001000 */
[----:B0-----:R-:W-:Y:S01]  /*300a0*/  VIADD R3, R7, 0xffffffe ;  /* 0x0ffffffe07037836 */ /* 0x001fe20000000000 */
[----:B------:R-:W-:-:S05]  /*300b0*/  IABS R7, R4 ;  /* 0x0000000400077213 */ /* 0x000fca0000000000 */
        /* <DEDUP_REMOVED lines=18> */
[----:B------:R-:W-:-:S04]  /*301e0*/  IMAD.MOV R5, RZ, RZ, -R5 ;  /* 0x000000ffff057224 */ /* 0x000fc800078e0a05 */
[----:B------:R-:W-:Y:S01]  /*301f0*/  IMAD R18, R2, R5, R3 ;  /* 0x0000000502127224 */ /* 0x000fe200078e0203 */
[----:B------:R-:W-:-:S05]  /*30200*/  LOP3.LUT R2, RZ, R2, RZ, 0x33, !PT ;  /* 0x00000002ff027212 */ /* 0x000fca00078e33ff */
[----:B------:R-:W-:Y:S01]  /*30210*/  IMAD.IADD R17, R17, 0x1, R2 ;  /* 0x0000000111117824 */ /* 0x000fe200078e0202 */
[----:B------:R-:W-:Y:S06]  /*30220*/  BRA `(.L_x_3073) ;  /* 0x00000000001c7947 */ /* 0x000fec0003800000 */
.L_x_3065:
[----:B------:R-:W-:Y:S01]  /*30230*/  UMOV UR4, URZ ;  /* 0x0000003f00047c82 */ /* 0x000fe20008000000 */
[----:B------:R-:W-:Y:S01]  /*30240*/  UMOV UR5, URZ ;  /* 0x0000003f00057c82 */ /* 0x000fe20008000000 */
[----:B------:R-:W-:Y:S01]  /*30250*/  ULDC UR6, c[0x0][0xc3c] ;  /* 0x00030f0000067ab9 */ /* 0x000fe20000000800 */
[----:B------:R-:W-:Y:S02]  /*30260*/  IMAD.MOV.U32 R16, RZ, RZ, R0 ;  /* 0x000000ffff107224 */ /* 0x000fe400078e0000 */
[----:B------:R-:W-:Y:S02]  /*30270*/  IMAD.U32 R17, RZ, RZ, UR4 ;  /* 0x00000004ff117e24 */ /* 0x000fe4000f8e00ff */
[----:B------:R-:W-:Y:S02]  /*30280*/  IMAD.U32 R18, RZ, RZ, UR5 ;  /* 0x00000005ff127e24 */ /* 0x000fe4000f8e00ff */
[----:B------:R-:W-:-:S07]  /*30290*/  IMAD.U32 R19, RZ, RZ, UR6 ;  /* 0x00000006ff137e24 */ /* 0x000fce000f8e00ff */
.L_x_3073:
        /* <DEDUP_REMOVED lines=10> */
.L_x_3062:
[----:B------:R-:W-:Y:S02]  /*30340*/  ULDC UR4, c[0x0][0xc3c] ;  /* 0x00030f0000047ab9 */ /* 0x000fe40000000800 */
[----:B---3--:R-:W-:-:S13]  /*30350*/  ISETP.GE.AND P0, PT, R19, UR4, PT ;  /* 0x0000000413007c0c */ /* 0x008fda000bf06270 */
[----:B------:R-:W-:Y:S05]  /*30360*/  @!P0 BRA `(.L_x_3074) ;  /* 0xffffff9800d88947 */ /* 0x000fea000383ffff */
[----:B------:R-:W-:Y:S05]  /*30370*/  BSYNC B8 ;  /* 0x0000000000087941 */ /* 0x000fea0003800000 */
.L_x_2965:
[----:B------:R-:W3:Y:S01]  /*30380*/  LDL.LU R0, [R1+0x30] ;  /* 0x0000300001007983 */ /* 0x000ee20000300800 */
[----:B------:R-:W-:Y:S01]  /*30390*/  BSSY B0, `(.L_x_3075) ;  /* 0x000000b000007945 */ /* 0x000fe20003800000 */
[----:B------:R-:W4:Y:S01]  /*303a0*/  S2R R5, SR_CgaCtaId ;  /* 0x0000000000057919 */ /* 0x000f220000008800 */
[----:B---3--:R-:W-:-:S05]  /*303b0*/  VIADD R0, R0, 0x1 ;  /* 0x0000000100007836 */ /* 0x008fca0000000000 */
        /* <DEDUP_REMOVED lines=8> */
.L_x_3283:
[----:B------:R-:W-:Y:S05]  /*30440*/  BSYNC B0 ;  /* 0x0000000000007941 */ /* 0x000fea0003800000 */
.L_x_3075:
[----:B------:R-:W-:-:S03]  /*30450*/  UMOV UR4, 0xffffffff ;  /* 0xffffffff00047882 */ /* 0x000fc60000000000 */
[----:B------:R-:W-:Y:S05]  /*30460*/  BRA.DIV UR4, `(.L_x_3077) ;  /* 0x0000005604bc7947 */ /* 0x000fea000b800000 */
[----:B-1----:R-:W1:Y:S02]  /*30470*/  S2R R0, SR_TID.X ;  /* 0x0000000000007919 */ /* 0x002e640000002100 */
[----:B-1----:R-:W-:-:S04]  /*30480*/  SHF.R.U32.HI R0, RZ, 0x5, R0 ;  /* 0x00000005ff007819 */ /* 0x002fc80000011600 */
[----:B------:R-:W-:-:S05]  /*30490*/  LOP3.LUT R0, R0, 0x3, RZ, 0xc0, !PT ;  /* 0x0000000300007812 */ /* 0x000fca00078ec0ff */
[----:B------:R1:W3:Y:S02]  /*304a0*/  SHFL.IDX PT, R14, R0, RZ, 0x1f ;  /* 0x00001fff000e7589 */ /* 0x0002e400000e0000 */
.L_x_3286:
[----:B---3--:R-:W-:-:S13]  /*304b0*/  ISETP.NE.AND P0, PT, R14, RZ, PT ;  /* 0x000000ff0e00720c */ /* 0x008fda0003f05270 */
[----:B------:R-:W-:Y:S05]  /*304c0*/  @P0 BRA `(.L_x_2683) ;  /* 0x0000000000900947 */ /* 0x000fea0003800000 */
[----:B------:R-:W-:-:S03]  /*304d0*/  UMOV UR4, 0xffffffff ;  /* 0xffffffff00047882 */ /* 0x000fc60000000000 */
[----:B------:R-:W-:Y:S05]  /*304e0*/  BRA.DIV UR4, `(.L_x_3078) ;  /* 0x0000005604d07947 */ /* 0x000fea000b800000 */
[----:B------:R-:W-:-:S13]  /*304f0*/  ELECT P6, URZ, PT ;  /* 0x00000000003f782f */ /* 0x000fda00038c0000 */
.L_x_3289:
        /* <DEDUP_REMOVED lines=8> */
.L_x_3079:
[----:B------:R-:W-:Y:S01]  /*30580*/  IMAD R3, R27, 0x8, R5 ;  /* 0x000000081b037824 */ /* 0x000fe200078e0205 */
[----:B------:R-:W-:Y:S01]  /*30590*/  SHF.L.U32 R2, R29, 0x1f, RZ ;  /* 0x0000001f1d027819 */ /* 0x000fe200000006ff */
[----:B------:R-:W-:-:S03]  /*305a0*/  VIADD R27, R27, 0x1 ;  /* 0x000000011b1b7836 */ /* 0x000fc60000000000 */
[----:B------:R-:W1:Y:S02]  /*305b0*/  SYNCS.PHASECHK.TRANS64.TRYWAIT P1, [R3+URZ+0x38840], R2 ;  /* 0x03884002030075a7 */ /* 0x000e64000802017f */
[----:B------:R-:W-:-:S04]  /*305c0*/  ISETP.NE.AND P2, PT, R27, 0x2, PT ;  /* 0x000000021b00780c */ /* 0x000fc80003f45270 */
[----:B------:R-:W-:Y:S01]  /*305d0*/  SEL R0, RZ, 0x1, P2 ;  /* 0x00000001ff007807 */ /* 0x000fe20001000000 */
[----:B-1----:R-:W-:Y:S08]  /*305e0*/  @!P1 BRA `(.L_x_3080) ;  /* 0x0000005400b09947 */ /* 0x002ff00003800000 */
.L_x_3290:
[----:B------:R-:W-:Y:S02]  /*305f0*/  SEL R27, R27, RZ, P2 ;  /* 0x000000ff1b1b7207 */ /* 0x000fe40001000000 */
[----:B------:R-:W-:Y:S01]  /*30600*/  LOP3.LUT R0, R29, R0, RZ, 0x3c, !PT ;  /* 0x000000001d007212 */ /* 0x000fe200078e3cff */
[----:B------:R-:W-:Y:S06]  /*30610*/  @!P0 BRA `(.L_x_3081) ;  /* 0x0000000000048947 */ /* 0x000fec0003800000 */
[----:B------:R-:W-:Y:S01]  /*30620*/  BPT.TRAP 0x1 ;  /* 0x000000040000795c */ /* 0x000fe20000300000 */
.L_x_3081:
[----:B------:R-:W-:Y:S01]  /*30630*/  IMAD R27, R27, 0x8, R5 ;  /* 0x000000081b1b7824 */ /* 0x000fe200078e0205 */
[----:B------:R-:W-:-:S04]  /*30640*/  SHF.L.U32 R0, R0, 0x1f, RZ ;  /* 0x0000001f00007819 */ /* 0x000fc800000006ff */
[----:B------:R-:W3:Y:S02]  /*30650*/  SYNCS.PHASECHK.TRANS64.TRYWAIT P1, [R27+URZ+0x38840], R0 ;  /* 0x038840001b0075a7 */ /* 0x000ee4000802017f */
[----:B---3--:R-:W-:Y:S05]  /*30660*/  @!P1 BRA `(.L_x_3082) ;  /* 0x0000005400a49947 */ /* 0x008fea0003800000 */
.L_x_3291:
[----:B------:R-:W-:Y:S05]  /*30670*/  @!P0 BRA `(.L_x_3083) ;  /* 0x0000000000048947 */ /* 0x000fea0003800000 */
[----:B------:R-:W-:Y:S01]  /*30680*/  BPT.TRAP 0x1 ;  /* 0x000000040000795c */ /* 0x000fe20000300000 */
.L_x_3083:
[----:B------:R-:W4:Y:S02]  /*30690*/  SYNCS.PHASECHK.TRANS64.TRYWAIT P1, [R3+URZ+0x38860], R2 ;  /* 0x03886002030075a7 */ /* 0x000f24000802017f */
[----:B----4-:R-:W-:Y:S05]  /*306a0*/  @!P1 BRA `(.L_x_3084) ;  /* 0x0000005400a89947 */ /* 0x010fea0003800000 */
.L_x_3292:
[----:B------:R-:W-:Y:S05]  /*306b0*/  @!P0 BRA `(.L_x_3085) ;  /* 0x0000000000048947 */ /* 0x000fea0003800000 */
[----:B------:R-:W-:Y:S01]  /*306c0*/  BPT.TRAP 0x1 ;  /* 0x000000040000795c */ /* 0x000fe20000300000 */
.L_x_3085:
[----:B------:R0:W0:Y:S02]  /*306d0*/  SYNCS.PHASECHK.TRANS64.TRYWAIT P0, [R27+URZ+0x38860], R0 ;  /* 0x038860001b0075a7 */ /* 0x000024000800017f */
[----:B0-----:R-:W-:Y:S05]  /*306e0*/  @!P0 NANOSLEEP.SYNCS 0x989680 ;  /* 0x009896800000895d */ /* 0x001fea0003900000 */
[----:B------:R-:W0:Y:S02]  /*306f0*/  @!P0 SYNCS.PHASECHK.TRANS64 P0, [R27+URZ+0x38860], R0 ;  /* 0x038860001b0085a7 */ /* 0x000e24000800007f */
[----:B0-----:R-:W-:Y:S05]  /*30700*/  @!P0 BRA `(.L_x_3085) ;  /* 0xfffffffc00f08947 */ /* 0x001fea000383ffff */
.L_x_2683:
[----:B------:R-:W-:Y:S05]  /*30710*/  BSYNC B9 ;  /* 0x0000000000097941 */ /* 0x000fea0003800000 */
.L_x_2680:
[----:B------:R-:W-:Y:S05]  /*30720*/  EXIT ;  /* 0x000000000000794d */ /* 0x000fea0003800000 */
.L_x_2703:
[----:B0-----:R0:W1:Y:S02]  /*30730*/  SYNCS.PHASECHK.TRANS64.TRYWAIT P6, [R89+URZ+0x38890], R90 ;  /* 0x0388905a590075a7 */ /* 0x00106400080c017f */
[----:B-1----:R-:W-:Y:S05]  /*30740*/  @!P6 NANOSLEEP.SYNCS 0x989680 ;  /* 0x009896800000e95d */ /* 0x002fea0003900000 */
[----:B------:R-:W1:Y:S02]  /*30750*/  @!P6 SYNCS.PHASECHK.TRANS64 P6, [R89+URZ+0x38890], R90 ;  /* 0x0388905a5900e5a7 */ /* 0x000e6400080c007f */
[----:B-1----:R-:W-:Y:S05]  /*30760*/  @!P6 BRA `(.L_x_2703) ;  /* 0xfffffffc00f0e947 */ /* 0x002fea000383ffff */
[----:B------:R-:W-:Y:S05]  /*30770*/  BRA `(.L_x_3086) ;  /* 0xfffffd2c00cc7947 */ /* 0x000fea000383ffff */
.L_x_2704:
        /* <DEDUP_REMOVED lines=8> */
.L_x_3088:
[----:B------:R-:W-:Y:S05]  /*30800*/  BSYNC B1 ;  /* 0x0000000000017941 */ /* 0x000fea0003800000 */
.L_x_3087:
        /* <DEDUP_REMOVED lines=8> */
.L_x_3089:
[----:B------:R-:W-:Y:S01]  /*30890*/  IMAD.MOV.U32 R82, RZ, RZ, R14 ;  /* 0x000000ffff527224 */ /* 0x000fe200078e000e */
[----:B------:R-:W-:Y:S06]  /*308a0*/  BRA `(.L_x_3090) ;  /* 0xfffffd2c00947947 */ /* 0x000fec000383ffff */
.L_x_2721:
        /* <DEDUP_REMOVED lines=8> */
.L_x_3092:
[----:B------:R-:W-:Y:S05]  /*30930*/  BSYNC B1 ;  /* 0x0000000000017941 */ /* 0x000fea0003800000 */
.L_x_3091:
        /* <DEDUP_REMOVED lines=8> */
.L_x_3093:
[----:B------:R-:W-:Y:S01]  /*309c0*/  IMAD.MOV.U32 R66, RZ, RZ, R14 ;  /* 0x000000ffff427224 */ /* 0x000fe200078e000e */
[----:B------:R-:W-:Y:S06]  /*309d0*/  BRA `(.L_x_3094) ;  /* 0xfffffd3800f07947 */ /* 0x000fec000383ffff */
.L_x_2738:
        /* <DEDUP_REMOVED lines=8> */
.L_x_3096:
[----:B------:R-:W-:Y:S05]  /*30a60*/  BSYNC B1 ;  /* 0x0000000000017941 */ /* 0x000fea0003800000 */
.L_x_3095:
        /* <DEDUP_REMOVED lines=8> */
.L_x_3097:
[----:B------:R-:W-:Y:S01]  /*30af0*/  IMAD.MOV.U32 R120, RZ, RZ, R14 ;  /* 0x000000ffff787224 */ /* 0x000fe200078e000e */
[----:B------:R-:W-:Y:S06]  /*30b00*/  BRA `(.L_x_3098) ;  /* 0xfffffd4800507947 */ /* 0x000fec000383ffff */
.L_x_2762:
[----:B-1----:R1:W2:Y:S02]  /*30b10*/  SYNCS.PHASECHK.TRANS64.TRYWAIT P6, [R89+URZ+0x38890], R90 ;  /* 0x0388905a590075a7 */ /* 0x0022a400080c017f */
[----:B--2---:R-:W-:Y:S05]  /*30b20*/  @!P6 NANOSLEEP.SYNCS 0x989680 ;  /* 0x009896800000e95d */ /* 0x004fea0003900000 */
[----:B------:R-:W2:Y:S02]  /*30b30*/  @!P6 SYNCS.PHASECHK.TRANS64 P6, [R89+URZ+0x38890], R90 ;  /* 0x0388905a5900e5a7 */ /* 0x000ea400080c007f */
[----:B--2---:R-:W-:Y:S05]  /*30b40*/  @!P6 BRA `(.L_x_2762) ;  /* 0xfffffffc00f0e947 */ /* 0x004fea000383ffff */
[----:B------:R-:W-:Y:S05]  /*30b50*/  BRA `(.L_x_3099) ;  /* 0xfffffd6400347947 */ /* 0x000fea000383ffff */
.L_x_2763:
        /* <DEDUP_REMOVED lines=8> */
.L_x_3101:
[----:B------:R-:W-:Y:S05]  /*30be0*/  BSYNC B1 ;  /* 0x0000000000017941 */ /* 0x000fea0003800000 */
.L_x_3100:
        /* <DEDUP_REMOVED lines=8> */
.L_x_3102:
[----:B------:R-:W-:Y:S01]  /*30c70*/  IMAD.MOV.U32 R124, RZ, RZ, R14 ;  /* 0x000000ffff7c7224 */ /* 0x000fe200078e000e */
[----:B------:R-:W-:Y:S06]  /*30c80*/  BRA `(.L_x_3103) ;  /* 0xfffffd6400007947 */ /* 0x000fec000383ffff */
.L_x_2772:
[----:B------:R-:W-:Y:S01]  /*30c90*/  BSSY B1, `(.L_x_3104) ;  /* 0x0000008000017945 */ /* 0x000fe20003800000 */
[----:B--2-4-:R-:W-:Y:S02]  /*30ca0*/  IMAD.MOV.U32 R13, RZ, RZ, R119 ;  /* 0x000000ffff0d7224 */ /* 0x014fe400078e0077 */
[----:B------:R-:W-:Y:S02]  /*30cb0*/  IMAD.MOV.U32 R12, RZ, RZ, 0x1 ;  /* 0x00000001ff0c7424 */ /* 0x000fe400078e00ff */
[----:B------:R-:W-:Y:S02]  /*30cc0*/  IMAD.MOV.U32 R11, RZ, RZ, 0x181f ;  /* 0x0000181fff0b7424 */ /* 0x000fe400078e00ff */
[----:B------:R-:W-:-:S07]  /*30cd0*/  IMAD.MOV.U32 R15, RZ, RZ, -0x1 ;  /* 0xffffffffff0f7424 */ /* 0x000fce00078e00ff */
[----:B01-3--:R-:W-:Y:S05]  /*30ce0*/  WARPSYNC.COLLECTIVE R15, `(.L_x_3105) ;  /* 0x000000000f087348 */ /* 0x00bfea0003c00000 */
[----:B------:R2:W4:Y:S02]  /*30cf0*/  SHFL.IDX P6, R14, R13, R12, R11 ;  /* 0x0000000c0d0e7389 */ /* 0x00052400000c000b */
[----:B01234-:R-:W-:Y:S01]  /*30d00*/  ENDCOLLECTIVE ;  /* 0x000000000000791b */ /* 0x01ffe20003800000 */
.L_x_3105:
[----:B------:R-:W-:Y:S05]  /*30d10*/  BSYNC B1 ;  /* 0x0000000000017941 */ /* 0x000fea0003800000 */
.L_x_3104:
        /* <DEDUP_REMOVED lines=8> */
.L_x_3106:
[----:B------:R-:W-:Y:S01]  /*30da0*/  IMAD.MOV.U32 R36, RZ, RZ, R14 ;  /* 0x000000ffff247224 */ /* 0x000fe200078e000e */
[----:B------:R-:W-:Y:S06]  /*30db0*/  BRA `(.L_x_3107) ;  /* 0xfffffd7000c07947 */ /* 0x000fec000383ffff */
.L_x_2781:
        /* <DEDUP_REMOVED lines=8> */
.L_x_3109:
[----:B------:R-:W-:Y:S05]  /*30e40*/  BSYNC B1 ;  /* 0x0000000000017941 */ /* 0x000fea0003800000 */
.L_x_3108:
        /* <DEDUP_REMOVED lines=8> */
.L_x_3110:
[----:B------:R-:W-:Y:S01]  /*30ed0*/  IMAD.MOV.U32 R36, RZ, RZ, R14 ;  /* 0x000000ffff247224 */ /* 0x000fe200078e000e */
[----:B------:R-:W-:Y:S06]  /*30ee0*/  BRA `(.L_x_3111) ;  /* 0xfffffd8000b07947 */ /* 0x000fec000383ffff */
.L_x_2790:
[----:B0-----:R0:W1:Y:S02]  /*30ef0*/  SYNCS.PHASECHK.TRANS64.TRYWAIT P3, [R89+URZ+0x38890], R90 ;  /* 0x0388905a590075a7 */ /* 0x001064000806017f */
[----:B-1----:R-:W-:Y:S05]  /*30f00*/  @!P3 NANOSLEEP.SYNCS 0x989680 ;  /* 0x009896800000b95d */ /* 0x002fea0003900000 */
[----:B------:R-:W1:Y:S02]  /*30f10*/  @!P3 SYNCS.PHASECHK.TRANS64 P3, [R89+URZ+0x38890], R90 ;  /* 0x0388905a5900b5a7 */ /* 0x000e64000806007f */
[----:B-1----:R-:W-:Y:S05]  /*30f20*/  @!P3 BRA `(.L_x_2790) ;  /* 0xfffffffc00f0b947 */ /* 0x002fea000383ffff */
[----:B------:R-:W-:Y:S05]  /*30f30*/  BRA `(.L_x_3112) ;  /* 0xfffffd9000ac7947 */ /* 0x000fea000383ffff */
.L_x_2791:
        /* <DEDUP_REMOVED lines=8> */
.L_x_3114:
[----:B------:R-:W-:Y:S05]  /*30fc0*/  BSYNC B1 ;  /* 0x0000000000017941 */ /* 0x000fea0003800000 */
.L_x_3113:
        /* <DEDUP_REMOVED lines=8> */
.L_x_3115:
[----:B------:R-:W-:Y:S01]  /*31050*/  IMAD.MOV.U32 R38, RZ, RZ, R14 ;  /* 0x000000ffff267224 */ /* 0x000fe200078e000e */
[----:B------:R-:W-:Y:S06]  /*31060*/  BRA `(.L_x_3116) ;  /* 0xfffffd9000d07947 */ /* 0x000fec000383ffff */
.L_x_2794:
        /* <DEDUP_REMOVED lines=8> */
.L_x_3118:
[----:B------:R-:W-:Y:S05]  /*310f0*/  BSYNC B1 ;  /* 0x0000000000017941 */ /* 0x000fea0003800000 */
.L_x_3117:
        /* <DEDUP_REMOVED lines=8> */
.L_x_3119:
[----:B------:R-:W-:Y:S01]  /*31180*/  IMAD.MOV.U32 R38, RZ, RZ, R14 ;  /* 0x000000ffff267224 */ /* 0x000fe200078e000e */
[----:B------:R-:W-:Y:S06]  /*31190*/  BRA `(.L_x_3120) ;  /* 0xfffffd9000f47947 */ /* 0x000fec000383ffff */
.L_x_2797:
        /* <DEDUP_REMOVED lines=8> */
.L_x_3122:
[----:B------:R-:W-:Y:S05]  /*31220*/  BSYNC B1 ;  /* 0x0000000000017941 */ /* 0x000fea0003800000 */
.L_x_3121:
        /* <DEDUP_REMOVED lines=8> */
.L_x_3123:
[----:B------:R-:W-:Y:S01]  /*312b0*/  IMAD.MOV.U32 R38, RZ, RZ, R14 ;  /* 0x000000ffff267224 */ /* 0x000fe200078e000e */
[----:B------:R-:W-:Y:S06]  /*312c0*/  BRA `(.L_x_3124) ;  /* 0xfffffd94001c7947 */ /* 0x000fec000383ffff */
.L_x_2801:
[----:B------:R0:W0:Y:S02]  /*312d0*/  SYNCS.PHASECHK.TRANS64.TRYWAIT P0, [R89+URZ+0x388b0], R90 ;  /* 0x0388b05a590075a7 */ /* 0x000024000800017f */
[----:B0-----:R-:W-:Y:S05]  /*312e0*/  @!P0 NANOSLEEP.SYNCS 0x989680 ;  /* 0x009896800000895d */ /* 0x001fea0003900000 */
[----:B------:R-:W0:Y:S02]  /*312f0*/  @!P0 SYNCS.PHASECHK.TRANS64 P0, [R89+URZ+0x388b0], R90 ;  /* 0x0388b05a590085a7 */ /* 0x000e24000800007f */
[----:B0-----:R-:W-:Y:S05]  /*31300*/  @!P0 BRA `(.L_x_2801) ;  /* 0xfffffffc00f08947 */ /* 0x001fea000383ffff */
[----:B------:R-:W-:Y:S05]  /*31310*/  BRA `(.L_x_3125) ;  /* 0xfffffd9400bc7947 */ /* 0x000fea000383ffff */
.L_x_2821:
        /* <DEDUP_REMOVED lines=8> */
.L_x_3127:
[----:B------:R-:W-:Y:S05]  /*313a0*/  BSYNC B1 ;  /* 0x0000000000017941 */ /* 0x000fea0003800000 */
.L_x_3126:
        /* <DEDUP_REMOVED lines=8> */
.L_x_3128:
[----:B------:R-:W-:Y:S02]  /*31430*/  IMAD.MOV.U32 R13, RZ, RZ, R8 ;  /* 0x000000ffff0d7224 */ /* 0x000fe400078e0008 */
[----:B------:R-:W-:-:S07]  /*31440*/  IMAD.MOV.U32 R5, RZ, RZ, R14 ;  /* 0x000000ffff057224 */ /* 0x000fce00078e000e */
[----:B------:R-:W-:Y:S05]  /*31450*/  WARPSYNC.COLLECTIVE R15, `(.L_x_3129) ;  /* 0x000000000f087348 */ /* 0x000fea0003c00000 */
[----:B------:R0:W1:Y:S02]  /*31460*/  SHFL.IDX P6, R14, R13, R12, R11 ;  /* 0x0000000c0d0e7389 */ /* 0x00006400000c000b */
[----:B01----:R-:W-:Y:S01]  /*31470*/  ENDCOLLECTIVE ;  /* 0x000000000000791b */ /* 0x003fe20003800000 */
.L_x_3129:
[----:B------:R-:W-:Y:S02]  /*31480*/  IMAD.MOV.U32 R13, RZ, RZ, R0 ;  /* 0x000000ffff0d7224 */ /* 0x000fe400078e0000 */
[----:B------:R-:W-:-:S07]  /*31490*/  IMAD.MOV.U32 R9, RZ, RZ, R14 ;  /* 0x000000ffff097224 */ /* 0x000fce00078e000e */
[----:B------:R-:W-:Y:S05]  /*314a0*/  WARPSYNC.COLLECTIVE R15, `(.L_x_3130) ;  /* 0x000000000f087348 */ /* 0x000fea0003c00000 */
[----:B------:R0:W1:Y:S02]  /*314b0*/  SHFL.IDX P6, R14, R13, R12, R11 ;  /* 0x0000000c0d0e7389 */ /* 0x00006400000c000b */
[----:B01----:R-:W-:Y:S01]  /*314c0*/  ENDCOLLECTIVE ;  /* 0x000000000000791b */ /* 0x003fe20003800000 */
.L_x_3130:
[----:B------:R-:W-:Y:S05]  /*314d0*/  BRA `(.L_x_3131) ;  /* 0xfffffda800c07947 */ /* 0x000fea000383ffff */
.L_x_2824:
        /* <DEDUP_REMOVED lines=8> */
.L_x_3133:
[----:B------:R-:W-:Y:S05]  /*31560*/  BSYNC B1 ;  /* 0x0000000000017941 */ /* 0x000fea0003800000 */
.L_x_3132:
        /* <DEDUP_REMOVED lines=8> */
.L_x_3134:
[----:B------:R-:W-:Y:S02]  /*315f0*/  IMAD.MOV.U32 R13, RZ, RZ, R8 ;  /* 0x000000ffff0d7224 */ /* 0x000fe400078e0008 */
[----:B------:R-:W-:-:S07]  /*31600*/  IMAD.MOV.U32 R5, RZ, RZ, R14 ;  /* 0x000000ffff057224 */ /* 0x000fce00078e000e */
[----:B------:R-:W-:Y:S05]  /*31610*/  WARPSYNC.COLLECTIVE R15, `(.L_x_3135) ;  /* 0x000000000f087348 */ /* 0x000fea0003c00000 */
[----:B------:R0:W1:Y:S02]  /*31620*/  SHFL.IDX P6, R14, R13, R12, R11 ;  /* 0x0000000c0d0e7389 */ /* 0x00006400000c000b */
[----:B01----:R-:W-:Y:S01]  /*31630*/  ENDCOLLECTIVE ;  /* 0x000000000000791b */ /* 0x003fe20003800000 */
.L_x_3135:
[----:B------:R-:W-:Y:S02]  /*31640*/  IMAD.MOV.U32 R13, RZ, RZ, R0 ;  /* 0x000000ffff0d7224 */ /* 0x000fe400078e0000 */
[----:B------:R-:W-:-:S07]  /*31650*/  IMAD.MOV.U32 R9, RZ, RZ, R14 ;  /* 0x000000ffff097224 */ /* 0x000fce00078e000e */
[----:B------:R-:W-:Y:S05]  /*31660*/  WARPSYNC.COLLECTIVE R15, `(.L_x_3136) ;  /* 0x000000000f087348 */ /* 0x000fea0003c00000 */
[----:B------:R0:W1:Y:S02]  /*31670*/  SHFL.IDX P6, R14, R13, R12, R11 ;  /* 0x0000000c0d0e7389 */ /* 0x00006400000c000b */
[----:B01----:R-:W-:Y:S01]  /*31680*/  ENDCOLLECTIVE ;  /* 0x000000000000791b */ /* 0x003fe20003800000 */
.L_x_3136:
[----:B------:R-:W-:Y:S05]  /*31690*/  BRA `(.L_x_3137) ;  /* 0xfffffdac00d87947 */ /* 0x000fea000383ffff */
.L_x_2827:
        /* <DEDUP_REMOVED lines=8> */
.L_x_3139:
[----:B------:R-:W-:Y:S05]  /*31720*/  BSYNC B1 ;  /* 0x0000000000017941 */ /* 0x000fea0003800000 */
.L_x_3138:
        /* <DEDUP_REMOVED lines=8> */
.L_x_3140:
[----:B------:R-:W-:Y:S02]  /*317b0*/  IMAD.MOV.U32 R13, RZ, RZ, R8 ;  /* 0x000000ffff0d7224 */ /* 0x000fe400078e0008 */
[----:B------:R-:W-:-:S07]  /*317c0*/  IMAD.MOV.U32 R5, RZ, RZ, R14 ;  /* 0x000000ffff057224 */ /* 0x000fce00078e000e */
[----:B------:R-:W-:Y:S05]  /*317d0*/  WARPSYNC.COLLECTIVE R15, `(.L_x_3141) ;  /* 0x000000000f087348 */ /* 0x000fea0003c00000 */
[----:B------:R0:W1:Y:S02]  /*317e0*/  SHFL.IDX P6, R14, R13, R12, R11 ;  /* 0x0000000c0d0e7389 */ /* 0x00006400000c000b */
[----:B01----:R-:W-:Y:S01]  /*317f0*/  ENDCOLLECTIVE ;  /* 0x000000000000791b */ /* 0x003fe20003800000 */
.L_x_3141:
[----:B------:R-:W-:Y:S02]  /*31800*/  IMAD.MOV.U32 R13, RZ, RZ, R0 ;  /* 0x000000ffff0d7224 */ /* 0x000fe400078e0000 */
[----:B------:R-:W-:-:S07]  /*31810*/  IMAD.MOV.U32 R9, RZ, RZ, R14 ;  /* 0x000000ffff097224 */ /* 0x000fce00078e000e */
[----:B------:R-:W-:Y:S05]  /*31820*/  WARPSYNC.COLLECTIVE R15, `(.L_x_3142) ;  /* 0x000000000f087348 */ /* 0x000fea0003c00000 */
[----:B------:R0:W1:Y:S02]  /*31830*/  SHFL.IDX P6, R14, R13, R12, R11 ;  /* 0x0000000c0d0e7389 */ /* 0x00006400000c000b */
[----:B01----:R-:W-:Y:S01]  /*31840*/  ENDCOLLECTIVE ;  /* 0x000000000000791b */ /* 0x003fe20003800000 */
.L_x_3142:
[----:B------:R-:W-:Y:S05]  /*31850*/  BRA `(.L_x_3143) ;  /* 0xfffffdb000e47947 */ /* 0x000fea000383ffff */
.L_x_2830:
        /* <DEDUP_REMOVED lines=8> */
.L_x_3145:
[----:B------:R-:W-:Y:S05]  /*318e0*/  BSYNC B1 ;  /* 0x0000000000017941 */ /* 0x000fea0003800000 */
.L_x_3144:
        /* <DEDUP_REMOVED lines=8> */
.L_x_3146:
[----:B------:R-:W-:Y:S02]  /*31970*/  IMAD.MOV.U32 R13, RZ, RZ, R8 ;  /* 0x000000ffff0d7224 */ /* 0x000fe400078e0008 */
[----:B------:R-:W-:-:S07]  /*31980*/  IMAD.MOV.U32 R71, RZ, RZ, R14 ;  /* 0x000000ffff477224 */ /* 0x000fce00078e000e */
[----:B------:R-:W-:Y:S05]  /*31990*/  WARPSYNC.COLLECTIVE R15, `(.L_x_3147) ;  /* 0x000000000f087348 */ /* 0x000fea0003c00000 */
[----:B------:R0:W1:Y:S02]  /*319a0*/  SHFL.IDX P6, R14, R13, R12, R11 ;  /* 0x0000000c0d0e7389 */ /* 0x00006400000c000b */
[----:B01----:R-:W-:Y:S01]  /*319b0*/  ENDCOLLECTIVE ;  /* 0x000000000000791b */ /* 0x003fe20003800000 */
.L_x_3147:
[----:B------:R-:W-:Y:S02]  /*319c0*/  IMAD.MOV.U32 R13, RZ, RZ, R0 ;  /* 0x000000ffff0d7224 */ /* 0x000fe400078e0000 */
[----:B------:R-:W-:-:S07]  /*319d0*/  IMAD.MOV.U32 R76, RZ, RZ, R14 ;  /* 0x000000ffff4c7224 */ /* 0x000fce00078e000e */
[----:B------:R-:W-:Y:S05]  /*319e0*/  WARPSYNC.COLLECTIVE R15, `(.L_x_3148) ;  /* 0x000000000f087348 */ /* 0x000fea0003c00000 */
[----:B------:R0:W1:Y:S02]  /*319f0*/  SHFL.IDX P6, R14, R13, R12, R11 ;  /* 0x0000000c0d0e7389 */ /* 0x00006400000c000b */
[----:B01----:R-:W-:Y:S01]  /*31a00*/  ENDCOLLECTIVE ;  /* 0x000000000000791b */ /* 0x003fe20003800000 */
.L_x_3148:
[----:B------:R-:W-:Y:S05]  /*31a10*/  BRA `(.L_x_3149) ;  /* 0xfffffdb400f87947 */ /* 0x000fea000383ffff */
.L_x_2834:
[----:B0-----:R0:W1:Y:S02]  /*31a20*/  SYNCS.PHASECHK.TRANS64.TRYWAIT P0, [R22+URZ+0x38800], R151 ;  /* 0x03880097160075a7 */ /* 0x001064000800017f */
[----:B-1----:R-:W-:Y:S05]  /*31a30*/  @!P0 NANOSLEEP.SYNCS 0x989680 ;  /* 0x009896800000895d */ /* 0x002fea0003900000 */
[----:B------:R-:W1:Y:S02]  /*31a40*/  @!P0 SYNCS.PHASECHK.TRANS64 P0, [R22+URZ+0x38800], R151 ;  /* 0x03880097160085a7 */ /* 0x000e64000800007f */
[----:B-1----:R-:W-:Y:S05]  /*31a50*/  @!P0 BRA `(.L_x_2834) ;  /* 0xfffffffc00f08947 */ /* 0x002fea000383ffff */
[----:B------:R-:W-:Y:S05]  /*31a60*/  BRA `(.L_x_3150) ;  /* 0xfffffdbc00687947 */ /* 0x000fea000383ffff */
.L_x_2866:
        /* <DEDUP_REMOVED lines=8> */
.L_x_3152:
[----:B------:R-:W-:Y:S05]  /*31af0*/  BSYNC B1 ;  /* 0x0000000000017941 */ /* 0x000fea0003800000 */
.L_x_3151:
        /* <DEDUP_REMOVED lines=8> */
.L_x_3153:
[----:B------:R-:W-:Y:S02]  /*31b80*/  IMAD.MOV.U32 R13, RZ, RZ, R9 ;  /* 0x000000ffff0d7224 */ /* 0x000fe400078e0009 */
[----:B------:R-:W-:-:S07]  /*31b90*/  IMAD.MOV.U32 R5, RZ, RZ, R14 ;  /* 0x000000ffff057224 */ /* 0x000fce00078e000e */
[----:B------:R-:W-:Y:S05]  /*31ba0*/  WARPSYNC.COLLECTIVE R15, `(.L_x_3154) ;  /* 0x000000000f087348 */ /* 0x000fea0003c00000 */
[----:B------:R0:W1:Y:S02]  /*31bb0*/  SHFL.IDX P6, R14, R13, R12, R11 ;  /* 0x0000000c0d0e7389 */ /* 0x00006400000c000b */
[----:B01----:R-:W-:Y:S01]  /*31bc0*/  ENDCOLLECTIVE ;  /* 0x000000000000791b */ /* 0x003fe20003800000 */
.L_x_3154:
[----:B------:R-:W-:Y:S02]  /*31bd0*/  IMAD.MOV.U32 R13, RZ, RZ, R6 ;  /* 0x000000ffff0d7224 */ /* 0x000fe400078e0006 */
[----:B------:R-:W-:-:S07]  /*31be0*/  IMAD.MOV.U32 R10, RZ, RZ, R14 ;  /* 0x000000ffff0a7224 */ /* 0x000fce00078e000e */
[----:B------:R-:W-:Y:S05]  /*31bf0*/  WARPSYNC.COLLECTIVE R15, `(.L_x_3155) ;  /* 0x000000000f087348 */ /* 0x000fea0003c00000 */
[----:B------:R0:W1:Y:S02]  /*31c00*/  SHFL.IDX P6, R14, R13, R12, R11 ;  /* 0x0000000c0d0e7389 */ /* 0x00006400000c000b */
[----:B01----:R-:W-:Y:S01]  /*31c10*/  ENDCOLLECTIVE ;  /* 0x000000000000791b */ /* 0x003fe20003800000 */
.L_x_3155:
[----:B------:R-:W-:Y:S05]  /*31c20*/  BRA `(.L_x_3156) ;  /* 0xfffffdf0002c7947 */ /* 0x000fea000383ffff */
.L_x_2869:
        /* <DEDUP_REMOVED lines=8> */
.L_x_3158:
[----:B------:R-:W-:Y:S05]  /*31cb0*/  BSYNC B1 ;  /* 0x0000000000017941 */ /* 0x000fea0003800000 */
.L_x_3157:
        /* <DEDUP_REMOVED lines=8> */
.L_x_3159:
[----:B------:R-:W-:Y:S02]  /*31d40*/  IMAD.MOV.U32 R13, RZ, RZ, R9 ;  /* 0x000000ffff0d7224 */ /* 0x000fe400078e0009 */
[----:B------:R-:W-:-:S07]  /*31d50*/  IMAD.MOV.U32 R5, RZ, RZ, R14 ;  /* 0x000000ffff057224 */ /* 0x000fce00078e000e */
[----:B------:R-:W-:Y:S05]  /*31d60*/  WARPSYNC.COLLECTIVE R15, `(.L_x_3160) ;  /* 0x000000000f087348 */ /* 0x000fea0003c00000 */
[----:B------:R0:W1:Y:S02]  /*31d70*/  SHFL.IDX P6, R14, R13, R12, R11 ;  /* 0x0000000c0d0e7389 */ /* 0x00006400000c000b */
[----:B01----:R-:W-:Y:S01]  /*31d80*/  ENDCOLLECTIVE ;  /* 0x000000000000791b */ /* 0x003fe20003800000 */
.L_x_3160:
[----:B------:R-:W-:Y:S02]  /*31d90*/  IMAD.MOV.U32 R13, RZ, RZ, R6 ;  /* 0x000000ffff0d7224 */ /* 0x000fe400078e0006 */
[----:B------:R-:W-:-:S07]  /*31da0*/  IMAD.MOV.U32 R10, RZ, RZ, R14 ;  /* 0x000000ffff0a7224 */ /* 0x000fce00078e000e */
[----:B------:R-:W-:Y:S05]  /*31db0*/  WARPSYNC.COLLECTIVE R15, `(.L_x_3161) ;  /* 0x000000000f087348 */ /* 0x000fea0003c00000 */
[----:B------:R0:W1:Y:S02]  /*31dc0*/  SHFL.IDX P6, R14, R13, R12, R11 ;  /* 0x0000000c0d0e7389 */ /* 0x00006400000c000b */
[----:B01----:R-:W-:Y:S01]  /*31dd0*/  ENDCOLLECTIVE ;  /* 0x000000000000791b */ /* 0x003fe20003800000 */
.L_x_3161:
[----:B------:R-:W-:Y:S05]  /*31de0*/  BRA `(.L_x_3162) ;  /* 0xfffffdf000fc7947 */ /* 0x000fea000383ffff */
.L_x_2872:
        /* <DEDUP_REMOVED lines=8> */
.L_x_3164:
[----:B------:R-:W-:Y:S05]  /*31e70*/  BSYNC B1 ;  /* 0x0000000000017941 */ /* 0x000fea0003800000 */
.L_x_3163:
        /* <DEDUP_REMOVED lines=8> */
.L_x_3165:
[----:B------:R-:W-:Y:S02]  /*31f00*/  IMAD.MOV.U32 R13, RZ, RZ, R9 ;  /* 0x000000ffff0d7224 */ /* 0x000fe400078e0009 */
[----:B------:R-:W-:-:S07]  /*31f10*/  IMAD.MOV.U32 R5, RZ, RZ, R14 ;  /* 0x000000ffff057224 */ /* 0x000fce00078e000e */
[----:B------:R-:W-:Y:S05]  /*31f20*/  WARPSYNC.COLLECTIVE R15, `(.L_x_3166) ;  /* 0x000000000f087348 */ /* 0x000fea0003c00000 */
[----:B------:R0:W1:Y:S02]  /*31f30*/  SHFL.IDX P6, R14, R13, R12, R11 ;  /* 0x0000000c0d0e7389 */ /* 0x00006400000c000b */
[----:B01----:R-:W-:Y:S01]  /*31f40*/  ENDCOLLECTIVE ;  /* 0x000000000000791b */ /* 0x003fe20003800000 */
.L_x_3166:
[----:B------:R-:W-:Y:S01]  /*31f50*/  MOV R13, R6 ;  /* 0x00000006000d7202 */ /* 0x000fe20000000f00 */
[----:B------:R-:W-:-:S07]  /*31f60*/  IMAD.MOV.U32 R10, RZ, RZ, R14 ;  /* 0x000000ffff0a7224 */ /* 0x000fce00078e000e */
[----:B------:R-:W-:Y:S05]  /*31f70*/  WARPSYNC.COLLECTIVE R15, `(.L_x_3167) ;  /* 0x000000000f087348 */ /* 0x000fea0003c00000 */
[----:B------:R0:W1:Y:S02]  /*31f80*/  SHFL.IDX P6, R14, R13, R12, R11 ;  /* 0x0000000c0d0e7389 */ /* 0x00006400000c000b */
[----:B01----:R-:W-:Y:S01]  /*31f90*/  ENDCOLLECTIVE ;  /* 0x000000000000791b */ /* 0x003fe20003800000 */
.L_x_3167:
[----:B------:R-:W-:Y:S05]  /*31fa0*/  BRA `(.L_x_3168) ;  /* 0xfffffdf400c07947 */ /* 0x000fea000383ffff */
.L_x_2875:
        /* <DEDUP_REMOVED lines=8> */
.L_x_3170:
[----:B------:R-:W-:Y:S05]  /*32030*/  BSYNC B1 ;  /* 0x0000000000017941 */ /* 0x000fea0003800000 */
.L_x_3169:
        /* <DEDUP_REMOVED lines=8> */
.L_x_3171:
[----:B------:R-:W-:Y:S02]  /*320c0*/  IMAD.MOV.U32 R13, RZ, RZ, R9 ;  /* 0x000000ffff0d7224 */ /* 0x000fe400078e0009 */
[----:B------:R-:W-:-:S07]  /*320d0*/  IMAD.MOV.U32 R21, RZ, RZ, R14 ;  /* 0x000000ffff157224 */ /* 0x000fce00078e000e */
[----:B------:R-:W-:Y:S05]  /*320e0*/  WARPSYNC.COLLECTIVE R15, `(.L_x_3172) ;  /* 0x000000000f087348 */ /* 0x000fea0003c00000 */
[----:B------:R0:W1:Y:S02]  /*320f0*/  SHFL.IDX P6, R14, R13, R12, R11 ;  /* 0x0000000c0d0e7389 */ /* 0x00006400000c000b */
[----:B01----:R-:W-:Y:S01]  /*32100*/  ENDCOLLECTIVE ;  /* 0x000000000000791b */ /* 0x003fe20003800000 */
.L_x_3172:
[----:B------:R-:W-:Y:S02]  /*32110*/  IMAD.MOV.U32 R13, RZ, RZ, R6 ;  /* 0x000000ffff0d7224 */ /* 0x000fe400078e0006 */
[----:B------:R-:W-:-:S07]  /*32120*/  IMAD.MOV.U32 R76, RZ, RZ, R14 ;  /* 0x000000ffff4c7224 */ /* 0x000fce00078e000e */
[----:B------:R-:W-:Y:S05]  /*32130*/  WARPSYNC.COLLECTIVE R15, `(.L_x_3173) ;  /* 0x000000000f087348 */ /* 0x000fea0003c00000 */
[----:B------:R0:W1:Y:S02]  /*32140*/  SHFL.IDX P6, R14, R13, R12, R11 ;  /* 0x0000000c0d0e7389 */ /* 0x00006400000c000b */
[----:B01----:R-:W-:Y:S01]  /*32150*/  ENDCOLLECTIVE ;  /* 0x000000000000791b */ /* 0x003fe20003800000 */
.L_x_3173:
[----:B------:R-:W-:Y:S01]  /*32160*/  IMAD.MOV.U32 R77, RZ, RZ, R14 ;  /* 0x000000ffff4d7224 */ /* 0x000fe200078e000e */
[----:B------:R-:W-:Y:S06]  /*32170*/  BRA `(.L_x_3174) ;  /* 0xfffffdf800887947 */ /* 0x000fec000383ffff */
.L_x_2879:
[----:B0-----:R0:W1:Y:S02]  /*32180*/  SYNCS.PHASECHK.TRANS64.TRYWAIT P0, [R22+URZ+0x38800], R85 ;  /* 0x03880055160075a7 */ /* 0x001064000800017f */
[----:B-1----:R-:W-:Y:S05]  /*32190*/  @!P0 NANOSLEEP.SYNCS 0x989680 ;  /* 0x009896800000895d */ /* 0x002fea0003900000 */
[----:B------:R-:W1:Y:S02]  /*321a0*/  @!P0 SYNCS.PHASECHK.TRANS64 P0, [R22+URZ+0x38800], R85 ;  /* 0x03880055160085a7 */ /* 0x000e64000800007f */
[----:B-1----:R-:W-:Y:S05]  /*321b0*/  @!P0 BRA `(.L_x_2879) ;  /* 0xfffffffc00f08947 */ /* 0x002fea000383ffff */
[----:B------:R-:W-:Y:S05]  /*321c0*/  BRA `(.L_x_3175) ;  /* 0xfffffdfc00c07947 */ /* 0x000fea000383ffff */
.L_x_2897:
[----:B-1----:R1:W2:Y:S02]  /*321d0*/  SYNCS.PHASECHK.TRANS64.TRYWAIT P1, [R0+URZ+0x38830], R3 ;  /* 0x03883003000075a7 */ /* 0x0022a4000802017f */
[----:B--2---:R-:W-:Y:S05]  /*321e0*/  @!P1 NANOSLEEP.SYNCS 0x989680 ;  /* 0x009896800000995d */ /* 0x004fea0003900000 */
[----:B------:R-:W2:Y:S02]  /*321f0*/  @!P1 SYNCS.PHASECHK.TRANS64 P1, [R0+URZ+0x38830], R3 ;  /* 0x03883003000095a7 */ /* 0x000ea4000802007f */
[----:B--2---:R-:W-:Y:S05]  /*32200*/  @!P1 BRA `(.L_x_2897) ;  /* 0xfffffffc00f09947 */ /* 0x004fea000383ffff */
[----:B------:R-:W-:Y:S05]  /*32210*/  BRA `(.L_x_2896) ;  /* 0xfffffe3800907947 */ /* 0x000fea000383ffff */
.L_x_2906:
[----:B-1----:R1:W2:Y:S02]  /*32220*/  SYNCS.PHASECHK.TRANS64.TRYWAIT P2, [R9+URZ+0x38830], R4 ;  /* 0x03883004090075a7 */ /* 0x0022a4000804017f */
[----:B--2---:R-:W-:Y:S05]  /*32230*/  @!P2 NANOSLEEP.SYNCS 0x989680 ;  /* 0x009896800000a95d */ /* 0x004fea0003900000 */
[----:B------:R-:W2:Y:S02]  /*32240*/  @!P2 SYNCS.PHASECHK.TRANS64 P2, [R9+URZ+0x38830], R4 ;  /* 0x038830040900a5a7 */ /* 0x000ea4000804007f */
[----:B--2---:R-:W-:Y:S05]  /*32250*/  @!P2 BRA `(.L_x_2906) ;  /* 0xfffffffc00f0a947 */ /* 0x004fea000383ffff */
[----:B------:R-:W-:Y:S05]  /*32260*/  BRA `(.L_x_2905) ;  /* 0xfffffe8800307947 */ /* 0x000fea000383ffff */
.L_x_2911:
[----:B-1----:R1:W2:Y:S02]  /*32270*/  SYNCS.PHASECHK.TRANS64.TRYWAIT P2, [R7+URZ+0x38850], R0 ;  /* 0x03885000070075a7 */ /* 0x0022a4000804017f */
[----:B--2---:R-:W-:Y:S05]  /*32280*/  @!P2 NANOSLEEP.SYNCS 0x989680 ;  /* 0x009896800000a95d */ /* 0x004fea0003900000 */
[----:B------:R-:W2:Y:S02]  /*32290*/  @!P2 SYNCS.PHASECHK.TRANS64 P2, [R7+URZ+0x38850], R0 ;  /* 0x038850000700a5a7 */ /* 0x000ea4000804007f */
[----:B--2---:R-:W-:Y:S05]  /*322a0*/  @!P2 BRA `(.L_x_2911) ;  /* 0xfffffffc00f0a947 */ /* 0x004fea000383ffff */
[----:B------:R-:W-:Y:S05]  /*322b0*/  BRA `(.L_x_2910) ;  /* 0xfffffebc00f07947 */ /* 0x000fea000383ffff */
.L_x_2921:
[----:B-1----:R1:W2:Y:S02]  /*322c0*/  SYNCS.PHASECHK.TRANS64.TRYWAIT P1, [R3+URZ+0x38830], R6 ;  /* 0x03883006030075a7 */ /* 0x0022a4000802017f */
[----:B--2---:R-:W-:Y:S05]  /*322d0*/  @!P1 NANOSLEEP.SYNCS 0x989680 ;  /* 0x009896800000995d */ /* 0x004fea0003900000 */
[----:B------:R-:W2:Y:S02]  /*322e0*/  @!P1 SYNCS.PHASECHK.TRANS64 P1, [R3+URZ+0x38830], R6 ;  /* 0x03883006030095a7 */ /* 0x000ea4000802007f */
[----:B--2---:R-:W-:Y:S05]  /*322f0*/  @!P1 BRA `(.L_x_2921) ;  /* 0xfffffffc00f09947 */ /* 0x004fea000383ffff */
[----:B------:R-:W-:Y:S05]  /*32300*/  BRA `(.L_x_2920) ;  /* 0xfffffedc00447947 */ /* 0x000fea000383ffff */
.L_x_2926:
[----:B-1----:R1:W2:Y:S02]  /*32310*/  SYNCS.PHASECHK.TRANS64.TRYWAIT P1, [R6+URZ+0x38850], R0 ;  /* 0x03885000060075a7 */ /* 0x0022a4000802017f */
[----:B--2---:R-:W-:Y:S05]  /*32320*/  @!P1 NANOSLEEP.SYNCS 0x989680 ;  /* 0x009896800000995d */ /* 0x004fea0003900000 */
[----:B------:R-:W2:Y:S02]  /*32330*/  @!P1 SYNCS.PHASECHK.TRANS64 P1, [R6+URZ+0x38850], R0 ;  /* 0x03885000060095a7 */ /* 0x000ea4000802007f */
[----:B--2---:R-:W-:Y:S05]  /*32340*/  @!P1 BRA `(.L_x_2926) ;  /* 0xfffffffc00f09947 */ /* 0x004fea000383ffff */
[----:B------:R-:W-:Y:S05]  /*32350*/  BRA `(.L_x_2925) ;  /* 0xffffff1400047947 */ /* 0x000fea000383ffff */
.L_x_2934:
[----:B-1----:R1:W2:Y:S02]  /*32360*/  SYNCS.PHASECHK.TRANS64.TRYWAIT P1, [R8+URZ+0x38850], R7 ;  /* 0x03885007080075a7 */ /* 0x0022a4000802017f */
[----:B--2---:R-:W-:Y:S05]  /*32370*/  @!P1 NANOSLEEP.SYNCS 0x989680 ;  /* 0x009896800000995d */ /* 0x004fea0003900000 */
[----:B------:R-:W2:Y:S02]  /*32380*/  @!P1 SYNCS.PHASECHK.TRANS64 P1, [R8+URZ+0x38850], R7 ;  /* 0x03885007080095a7 */ /* 0x000ea4000802007f */
[----:B--2---:R-:W-:Y:S05]  /*32390*/  @!P1 BRA `(.L_x_2934) ;  /* 0xfffffffc00f09947 */ /* 0x004fea000383ffff */
[----:B------:R-:W-:Y:S05]  /*323a0*/  BRA `(.L_x_2933) ;  /* 0xffffff3000847947 */ /* 0x000fea000383ffff */
.L_x_2971:
[----:B0-----:R-:W0:Y:S01]  /*323b0*/  S2R R8, SR_TID.X ;  /* 0x0000000000087919 */ /* 0x001e220000002100 */
[----:B------:R-:W-:Y:S01]  /*323c0*/  BSSY B1, `(.L_x_3176) ;  /* 0x000000a000017945 */ /* 0x000fe20003800000 */
[----:B------:R-:W-:Y:S02]  /*323d0*/  IMAD.MOV.U32 R12, RZ, RZ, RZ ;  /* 0x000000ffff0c7224 */ /* 0x000fe400078e00ff */
[----:B------:R-:W-:Y:S02]  /*323e0*/  IMAD.MOV.U32 R11, RZ, RZ, 0x1f ;  /* 0x0000001fff0b7424 */ /* 0x000fe400078e00ff */
[----:B------:R-:W-:Y:S01]  /*323f0*/  IMAD.MOV.U32 R15, RZ, RZ, -0x1 ;  /* 0xffffffffff0f7424 */ /* 0x000fe200078e00ff */
[----:B0-----:R-:W-:-:S04]  /*32400*/  SHF.R.U32.HI R8, RZ, 0x5, R8 ;  /* 0x00000005ff087819 */ /* 0x001fc80000011608 */
[----:B------:R-:W-:-:S05]  /*32410*/  LOP3.LUT R8, R8, 0x3, RZ, 0xc0, !PT ;  /* 0x0000000308087812 */ /* 0x000fca00078ec0ff */
[----:B------:R-:W-:-:S07]  /*32420*/  IMAD.MOV.U32 R13, RZ, RZ, R8 ;  /* 0x000000ffff0d7224 */ /* 0x000fce00078e0008 */
[----:B-1----:R-:W-:Y:S05]  /*32430*/  WARPSYNC.COLLECTIVE R15, `(.L_x_3177) ;  /* 0x000000000f087348 */ /* 0x002fea0003c00000 */
[----:B------:R0:W2:Y:S02]  /*32440*/  SHFL.IDX P6, R14, R13, R12, R11 ;  /* 0x0000000c0d0e7389 */ /* 0x0000a400000c000b */
[----:B012---:R-:W-:Y:S01]  /*32450*/  ENDCOLLECTIVE ;  /* 0x000000000000791b */ /* 0x007fe20003800000 */
.L_x_3177:
[----:B------:R-:W-:Y:S05]  /*32460*/  BSYNC B1 ;  /* 0x0000000000017941 */ /* 0x000fea0003800000 */
.L_x_3176:
[----:B------:R-:W-:Y:S05]  /*32470*/  BRA `(.L_x_3178) ;  /* 0xffffff80007c7947 */ /* 0x000fea000383ffff */
.L_x_2973:
[----:B------:R-:W-:Y:S01]  /*32480*/  BSSY B1, `(.L_x_3179) ;  /* 0x0000006000017945 */ /* 0x000fe20003800000 */
[----:B------:R-:W-:-:S07]  /*32490*/  IMAD.MOV.U32 R15, RZ, RZ, -0x1 ;  /* 0xffffffffff0f7424 */ /* 0x000fce00078e00ff */
[----:B012---:R-:W-:Y:S05]  /*324a0*/  WARPSYNC.COLLECTIVE R15, `(.L_x_3180) ;  /* 0x000000000f0c7348 */ /* 0x007fea0003c00000 */
[----:B------:R-:W-:Y:S02]  /*324b0*/  ELECT P6, UR62, PT ;  /* 0x00000000003e782f */ /* 0x000fe400038c0000 */
[----:B------:R-:W-:Y:S01]  /*324c0*/  MOV R14, UR62 ;  /* 0x0000003e000e7c02 */ /* 0x000fe20008000f00 */
[----:B012---:R-:W-:Y:S10]  /*324d0*/  ENDCOLLECTIVE ;  /* 0x000000000000791b */ /* 0x007ff40003800000 */
.L_x_3180:
[----:B------:R-:W-:Y:S05]  /*324e0*/  BSYNC B1 ;  /* 0x0000000000017941 */ /* 0x000fea0003800000 */
.L_x_3179:
[----:B------:R-:W-:Y:S05]  /*324f0*/  BRA `(.L_x_2972) ;  /* 0xffffff8000747947 */ /* 0x000fea000383ffff */
.L_x_2975:
[----:B0-----:R0:W2:Y:S02]  /*32500*/  SYNCS.PHASECHK.TRANS64.TRYWAIT P0, [R22+URZ+0x38820], R7 ;  /* 0x03882007160075a7 */ /* 0x0010a4000800017f */
[----:B--2---:R-:W-:Y:S05]  /*32510*/  @!P0 NANOSLEEP.SYNCS 0x989680 ;  /* 0x009896800000895d */ /* 0x004fea0003900000 */
[----:B------:R-:W2:Y:S02]  /*32520*/  @!P0 SYNCS.PHASECHK.TRANS64 P0, [R22+URZ+0x38820], R7 ;  /* 0x03882007160085a7 */ /* 0x000ea4000800007f */
[----:B--2---:R-:W-:Y:S05]  /*32530*/  @!P0 BRA `(.L_x_2975) ;  /* 0xfffffffc00f08947 */ /* 0x004fea000383ffff */
[----:B------:R-:W-:Y:S05]  /*32540*/  BRA `(.L_x_3181) ;  /* 0xffffff8000847947 */ /* 0x000fea000383ffff */
.L_x_2979:
[----:B-1----:R1:W2:Y:S02]  /*32550*/  SYNCS.PHASECHK.TRANS64.TRYWAIT P0, [R11+URZ+0x388a0], R10 ;  /* 0x0388a00a0b0075a7 */ /* 0x0022a4000800017f */
[----:B--2---:R-:W-:Y:S05]  /*32560*/  @!P0 NANOSLEEP.SYNCS 0x989680 ;  /* 0x009896800000895d */ /* 0x004fea0003900000 */
[----:B------:R-:W2:Y:S02]  /*32570*/  @!P0 SYNCS.PHASECHK.TRANS64 P0, [R11+URZ+0x388a0], R10 ;  /* 0x0388a00a0b0085a7 */ /* 0x000ea4000800007f */
[----:B--2---:R-:W-:Y:S05]  /*32580*/  @!P0 BRA `(.L_x_2979) ;  /* 0xfffffffc00f08947 */ /* 0x004fea000383ffff */
[----:B------:R-:W-:Y:S05]  /*32590*/  BRA `(.L_x_3182) ;  /* 0xffffff80009c7947 */ /* 0x000fea000383ffff */
.L_x_2987:
[----:B0-----:R0:W2:Y:S02]  /*325a0*/  SYNCS.PHASECHK.TRANS64.TRYWAIT P0, [R11+URZ+0x388c0], R10 ;  /* 0x0388c00a0b0075a7 */ /* 0x0010a4000800017f */
[----:B--2---:R-:W-:Y:S05]  /*325b0*/  @!P0 NANOSLEEP.SYNCS 0x989680 ;  /* 0x009896800000895d */ /* 0x004fea0003900000 */
[----:B------:R-:W2:Y:S02]  /*325c0*/  @!P0 SYNCS.PHASECHK.TRANS64 P0, [R11+URZ+0x388c0], R10 ;  /* 0x0388c00a0b0085a7 */ /* 0x000ea4000800007f */
[----:B--2---:R-:W-:Y:S05]  /*325d0*/  @!P0 BRA `(.L_x_2987) ;  /* 0xfffffffc00f08947 */ /* 0x004fea000383ffff */
[----:B------:R-:W-:Y:S05]  /*325e0*/  BRA `(.L_x_3183) ;  /* 0xffffff8400d87947 */ /* 0x000fea000383ffff */
.L_x_2997:
[----:B-1----:R1:W2:Y:S02]  /*325f0*/  SYNCS.PHASECHK.TRANS64.TRYWAIT P1, [R10+URZ+0x388a0], R9 ;  /* 0x0388a0090a0075a7 */ /* 0x0022a4000802017f */
[----:B--2---:R-:W-:Y:S05]  /*32600*/  @!P1 NANOSLEEP.SYNCS 0x989680 ;  /* 0x009896800000995d */ /* 0x004fea0003900000 */
[----:B------:R-:W2:Y:S02]  /*32610*/  @!P1 SYNCS.PHASECHK.TRANS64 P1, [R10+URZ+0x388a0], R9 ;  /* 0x0388a0090a0095a7 */ /* 0x000ea4000802007f */
[----:B--2---:R-:W-:Y:S05]  /*32620*/  @!P1 BRA `(.L_x_2997) ;  /* 0xfffffffc00f09947 */ /* 0x004fea000383ffff */
[----:B------:R-:W-:Y:S05]  /*32630*/  BRA `(.L_x_3184) ;  /* 0xffffff8c00487947 */ /* 0x000fea000383ffff */
.L_x_3005:
[----:B0-----:R0:W2:Y:S02]  /*32640*/  SYNCS.PHASECHK.TRANS64.TRYWAIT P1, [R10+URZ+0x388c0], R9 ;  /* 0x0388c0090a0075a7 */ /* 0x0010a4000802017f */
[----:B--2---:R-:W-:Y:S05]  /*32650*/  @!P1 NANOSLEEP.SYNCS 0x989680 ;  /* 0x009896800000995d */ /* 0x004fea0003900000 */
[----:B------:R-:W2:Y:S02]  /*32660*/  @!P1 SYNCS.PHASECHK.TRANS64 P1, [R10+URZ+0x388c0], R9 ;  /* 0x0388c0090a0095a7 */ /* 0x000ea4000802007f */
[----:B--2---:R-:W-:Y:S05]  /*32670*/  @!P1 BRA `(.L_x_3005) ;  /* 0xfffffffc00f09947 */ /* 0x004fea000383ffff */
[----:B------:R-:W-:Y:S05]  /*32680*/  BRA `(.L_x_3185) ;  /* 0xffffff9000807947 */ /* 0x000fea000383ffff */
.L_x_3021:
        /* <DEDUP_REMOVED lines=11> */
.L_x_3187:
[----:B------:R-:W-:Y:S05]  /*32740*/  BSYNC B0 ;  /* 0x0000000000007941 */ /* 0x000fea0003800000 */
.L_x_3186:
[----:B------:R-:W-:Y:S05]  /*32750*/  BRA `(.L_x_3188) ;  /* 0xffffffa0001c7947 */ /* 0x000fea000383ffff */
.L_x_3024:
[----:B0-----:R0:W1:Y:S02]  /*32760*/  SYNCS.PHASECHK.TRANS64.TRYWAIT P0, [R5+URZ+0x38840], R2 ;  /* 0x03884002050075a7 */ /* 0x001064000800017f */
[----:B-1----:R-:W-:Y:S05]  /*32770*/  @!P0 NANOSLEEP.SYNCS 0x989680 ;  /* 0x009896800000895d */ /* 0x002fea0003900000 */
[----:B------:R-:W1:Y:S02]  /*32780*/  @!P0 SYNCS.PHASECHK.TRANS64 P0, [R5+URZ+0x38840], R2 ;  /* 0x03884002050085a7 */ /* 0x000e64000800007f */
[----:B-1----:R-:W-:Y:S05]  /*32790*/  @!P0 BRA `(.L_x_3024) ;  /* 0xfffffffc00f08947 */ /* 0x002fea000383ffff */
[----:B------:R-:W-:Y:S05]  /*327a0*/  BRA `(.L_x_3189) ;  /* 0xffffffa000787947 */ /* 0x000fea000383ffff */
.L_x_3025:
        /* <DEDUP_REMOVED lines=8> */
.L_x_3191:
[----:B------:R-:W-:Y:S05]  /*32830*/  BSYNC B0 ;  /* 0x0000000000007941 */ /* 0x000fea0003800000 */
.L_x_3190:
        /* <DEDUP_REMOVED lines=13> */
.L_x_3192:
[----:B------:R-:W-:Y:S02]  /*32910*/  IMAD.MOV.U32 R13, RZ, RZ, R6 ;  /* 0x000000ffff0d7224 */ /* 0x000fe400078e0006 */
[----:B------:R-:W-:Y:S02]  /*32920*/  IMAD.MOV.U32 R12, RZ, RZ, 0x1 ;  /* 0x00000001ff0c7424 */ /* 0x000fe400078e00ff */
[----:B------:R-:W-:-:S07]  /*32930*/  IMAD.MOV.U32 R3, RZ, RZ, R14 ;  /* 0x000000ffff037224 */ /* 0x000fce00078e000e */
[----:B------:R-:W-:Y:S05]  /*32940*/  WARPSYNC.COLLECTIVE R15, `(.L_x_3193) ;  /* 0x000000000f087348 */ /* 0x000fea0003c00000 */
[----:B------:R0:W1:Y:S02]  /*32950*/  SHFL.IDX P6, R14, R13, R12, R11 ;  /* 0x0000000c0d0e7389 */ /* 0x00006400000c000b */
[----:B01----:R-:W-:Y:S01]  /*32960*/  ENDCOLLECTIVE ;  /* 0x000000000000791b */ /* 0x003fe20003800000 */
.L_x_3193:
        /* <DEDUP_REMOVED lines=10> */
.L_x_3194:
        /* <DEDUP_REMOVED lines=14> */
.L_x_3195:
        /* <DEDUP_REMOVED lines=16> */
.L_x_3196:
[----:B------:R-:W-:Y:S02]  /*32bf0*/  @P0 IMAD R9, R7, 0x2, R22 ;  /* 0x0000000207090824 */ /* 0x000fe400078e0216 */
[----:B------:R-:W-:Y:S02]  /*32c00*/  IMAD.MOV.U32 R13, RZ, RZ, R6 ;  /* 0x000000ffff0d7224 */ /* 0x000fe400078e0006 */
[----:B------:R-:W-:Y:S02]  /*32c10*/  IMAD.MOV.U32 R12, RZ, RZ, 0x3 ;  /* 0x00000003ff0c7424 */ /* 0x000fe400078e00ff */
[----:B------:R-:W-:-:S07]  /*32c20*/  IMAD.MOV.U32 R2, RZ, RZ, R14 ;  /* 0x000000ffff027224 */ /* 0x000fce00078e000e */
[----:B------:R-:W-:Y:S05]  /*32c30*/  WARPSYNC.COLLECTIVE R15, `(.L_x_3197) ;  /* 0x000000000f087348 */ /* 0x000fea0003c00000 */
[----:B------:R0:W1:Y:S02]  /*32c40*/  SHFL.IDX P6, R14, R13, R12, R11 ;  /* 0x0000000c0d0e7389 */ /* 0x00006400000c000b */
[----:B01----:R-:W-:Y:S01]  /*32c50*/  ENDCOLLECTIVE ;  /* 0x000000000000791b */ /* 0x003fe20003800000 */
.L_x_3197:
        /* <DEDUP_REMOVED lines=15> */
.L_x_3198:
[----:B------:R-:W-:Y:S02]  /*32d50*/  @P0 IMAD R21, R7, 0x2, R22 ;  /* 0x0000000207150824 */ /* 0x000fe400078e0216 */
[----:B------:R-:W-:Y:S02]  /*32d60*/  IMAD.MOV.U32 R13, RZ, RZ, R6 ;  /* 0x000000ffff0d7224 */ /* 0x000fe400078e0006 */
[----:B------:R-:W-:Y:S02]  /*32d70*/  IMAD.MOV.U32 R12, RZ, RZ, 0x4 ;  /* 0x00000004ff0c7424 */ /* 0x000fe400078e00ff */
[----:B------:R-:W-:-:S07]  /*32d80*/  IMAD.MOV.U32 R2, RZ, RZ, R14 ;  /* 0x000000ffff027224 */ /* 0x000fce00078e000e */
[----:B------:R-:W-:Y:S05]  /*32d90*/  WARPSYNC.COLLECTIVE R15, `(.L_x_3199) ;  /* 0x000000000f087348 */ /* 0x000fea0003c00000 */
[----:B------:R0:W1:Y:S02]  /*32da0*/  SHFL.IDX P6, R14, R13, R12, R11 ;  /* 0x0000000c0d0e7389 */ /* 0x00006400000c000b */
[----:B01----:R-:W-:Y:S01]  /*32db0*/  ENDCOLLECTIVE ;  /* 0x000000000000791b */ /* 0x003fe20003800000 */
.L_x_3199:
        /* <DEDUP_REMOVED lines=14> */
.L_x_3200:
[----:B------:R-:W-:Y:S01]  /*32ea0*/  IMAD.MOV.U32 R0, RZ, RZ, R14 ;  /* 0x000000ffff007224 */ /* 0x000fe200078e000e */
[----:B------:R-:W-:Y:S06]  /*32eb0*/  BRA `(.L_x_3201) ;  /* 0xffffff9c00e87947 */ /* 0x000fec000383ffff */
.L_x_3032:
[----:B------:R-:W-:Y:S02]  /*32ec0*/  IMAD.MOV.U32 R13, RZ, RZ, R0 ;  /* 0x000000ffff0d7224 */ /* 0x000fe400078e0000 */
[----:B------:R-:W-:Y:S02]  /*32ed0*/  IMAD.MOV.U32 R12, RZ, RZ, RZ ;  /* 0x000000ffff0c7224 */ /* 0x000fe400078e00ff */
[----:B------:R-:W-:Y:S02]  /*32ee0*/  IMAD.MOV.U32 R11, RZ, RZ, 0x181f ;  /* 0x0000181fff0b7424 */ /* 0x000fe400078e00ff */
[----:B------:R-:W-:Y:S02]  /*32ef0*/  IMAD.MOV.U32 R15, RZ, RZ, -0x1 ;  /* 0xffffffffff0f7424 */ /* 0x000fe400078e00ff */
[----:B-----5:R-:W-:Y:S02]  /*32f00*/  IMAD R5, R9, R7, RZ ;  /* 0x0000000709057224 */ /* 0x020fe400078e02ff */
[----:B------:R-:W-:-:S07]  /*32f10*/  IMAD R17, R17, 0x80, R8 ;  /* 0x0000008011117824 */ /* 0x000fce00078e0208 */
[----:B------:R-:W-:Y:S05]  /*32f20*/  WARPSYNC.COLLECTIVE R15, `(.L_x_3202) ;  /* 0x000000000f087348 */ /* 0x000fea0003c00000 */
[----:B------:R0:W1:Y:S02]  /*32f30*/  SHFL.IDX P6, R14, R13, R12, R11 ;  /* 0x0000000c0d0e7389 */ /* 0x00006400000c000b */
[----:B01----:R-:W-:Y:S01]  /*32f40*/  ENDCOLLECTIVE ;  /* 0x000000000000791b */ /* 0x003fe20003800000 */
.L_x_3202:
[----:B------:R-:W-:Y:S01]  /*32f50*/  ISETP.GE.AND P0, PT, R17, R5, PT ;  /* 0x000000051100720c */ /* 0x000fe20003f06270 */
[----:B------:R-:W-:Y:S02]  /*32f60*/  IMAD.MOV.U32 R13, RZ, RZ, R4 ;  /* 0x000000ffff0d7224 */ /* 0x000fe400078e0004 */
[----:B------:R-:W-:-:S10]  /*32f70*/  IMAD.MOV.U32 R2, RZ, RZ, R14 ;  /* 0x000000ffff027224 */ /* 0x000fd400078e000e */
[----:B------:R-:W-:Y:S05]  /*32f80*/  WARPSYNC.COLLECTIVE R15, `(.L_x_3203) ;  /* 0x000000000f087348 */ /* 0x000fea0003c00000 */
[----:B------:R0:W1:Y:S02]  /*32f90*/  SHFL.IDX P6, R14, R13, R12, R11 ;  /* 0x0000000c0d0e7389 */ /* 0x00006400000c000b */
[----:B01----:R-:W-:Y:S01]  /*32fa0*/  ENDCOLLECTIVE ;  /* 0x000000000000791b */ /* 0x003fe20003800000 */
.L_x_3203:
[----:B------:R-:W-:Y:S02]  /*32fb0*/  IMAD.MOV.U32 R13, RZ, RZ, R0 ;  /* 0x000000ffff0d7224 */ /* 0x000fe400078e0000 */
[----:B------:R-:W-:Y:S02]  /*32fc0*/  IMAD.MOV.U32 R12, RZ, RZ, 0x1 ;  /* 0x00000001ff0c7424 */ /* 0x000fe400078e00ff */
[----:B------:R-:W-:-:S07]  /*32fd0*/  IMAD.MOV.U32 R3, RZ, RZ, R14 ;  /* 0x000000ffff037224 */ /* 0x000fce00078e000e */
[----:B------:R-:W-:Y:S05]  /*32fe0*/  WARPSYNC.COLLECTIVE R15, `(.L_x_3204) ;  /* 0x000000000f087348 */ /* 0x000fea0003c00000 */
[----:B------:R0:W1:Y:S02]  /*32ff0*/  SHFL.IDX P6, R14, R13, R12, R11 ;  /* 0x0000000c0d0e7389 */ /* 0x00006400000c000b */
[----:B01----:R-:W-:Y:S01]  /*33000*/  ENDCOLLECTIVE ;  /* 0x000000000000791b */ /* 0x003fe20003800000 */
.L_x_3204:
        /* <DEDUP_REMOVED lines=17> */
.L_x_3205:
[----:B------:R-:W-:Y:S02]  /*33120*/  IMAD.MOV.U32 R13, RZ, RZ, R0 ;  /* 0x000000ffff0d7224 */ /* 0x000fe400078e0000 */
[----:B------:R-:W-:Y:S02]  /*33130*/  IMAD.MOV.U32 R12, RZ, RZ, 0x2 ;  /* 0x00000002ff0c7424 */ /* 0x000fe400078e00ff */
[----:B------:R-:W-:-:S07]  /*33140*/  IMAD.MOV.U32 R3, RZ, RZ, R14 ;  /* 0x000000ffff037224 */ /* 0x000fce00078e000e */
[----:B------:R-:W-:Y:S05]  /*33150*/  WARPSYNC.COLLECTIVE R15, `(.L_x_3206) ;  /* 0x000000000f087348 */ /* 0x000fea0003c00000 */
[----:B------:R0:W1:Y:S02]  /*33160*/  SHFL.IDX P6, R14, R13, R12, R11 ;  /* 0x0000000c0d0e7389 */ /* 0x00006400000c000b */
[----:B01----:R-:W-:Y:S01]  /*33170*/  ENDCOLLECTIVE ;  /* 0x000000000000791b */ /* 0x003fe20003800000 */
.L_x_3206:
        /* <DEDUP_REMOVED lines=18> */
.L_x_3207:
[----:B------:R-:W-:Y:S02]  /*332a0*/  IMAD.MOV.U32 R13, RZ, RZ, R0 ;  /* 0x000000ffff0d7224 */ /* 0x000fe400078e0000 */
[----:B------:R-:W-:Y:S02]  /*332b0*/  IMAD.MOV.U32 R12, RZ, RZ, 0x3 ;  /* 0x00000003ff0c7424 */ /* 0x000fe400078e00ff */
[----:B------:R-:W-:-:S07]  /*332c0*/  IMAD.MOV.U32 R3, RZ, RZ, R14 ;  /* 0x000000ffff037224 */ /* 0x000fce00078e000e */
[----:B------:R-:W-:Y:S05]  /*332d0*/  WARPSYNC.COLLECTIVE R15, `(.L_x_3208) ;  /* 0x000000000f087348 */ /* 0x000fea0003c00000 */
[----:B------:R0:W1:Y:S02]  /*332e0*/  SHFL.IDX P6, R14, R13, R12, R11 ;  /* 0x0000000c0d0e7389 */ /* 0x00006400000c000b */
[----:B01----:R-:W-:Y:S01]  /*332f0*/  ENDCOLLECTIVE ;  /* 0x000000000000791b */ /* 0x003fe20003800000 */
.L_x_3208:
        /* <DEDUP_REMOVED lines=18> */
.L_x_3209:
[----:B------:R-:W-:Y:S02]  /*33420*/  IMAD.MOV.U32 R13, RZ, RZ, R0 ;  /* 0x000000ffff0d7224 */ /* 0x000fe400078e0000 */
[----:B------:R-:W-:Y:S02]  /*33430*/  IMAD.MOV.U32 R12, RZ, RZ, 0x4 ;  /* 0x00000004ff0c7424 */ /* 0x000fe400078e00ff */
[----:B------:R-:W-:-:S07]  /*33440*/  IMAD.MOV.U32 R3, RZ, RZ, R14 ;  /* 0x000000ffff037224 */ /* 0x000fce00078e000e */
[----:B------:R-:W-:Y:S05]  /*33450*/  WARPSYNC.COLLECTIVE R15, `(.L_x_3210) ;  /* 0x000000000f087348 */ /* 0x000fea0003c00000 */
[----:B------:R0:W1:Y:S02]  /*33460*/  SHFL.IDX P6, R14, R13, R12, R11 ;  /* 0x0000000c0d0e7389 */ /* 0x00006400000c000b */
[----:B01----:R-:W-:Y:S01]  /*33470*/  ENDCOLLECTIVE ;  /* 0x000000000000791b */ /* 0x003fe20003800000 */
.L_x_3210:
        /* <DEDUP_REMOVED lines=18> */
.L_x_3211:
[----:B------:R-:W-:Y:S02]  /*335a0*/  IMAD.MOV.U32 R13, RZ, RZ, R0 ;  /* 0x000000ffff0d7224 */ /* 0x000fe400078e0000 */
[----:B------:R-:W-:Y:S02]  /*335b0*/  IMAD.MOV.U32 R12, RZ, RZ, 0x5 ;  /* 0x00000005ff0c7424 */ /* 0x000fe400078e00ff */
[----:B------:R-:W-:-:S07]  /*335c0*/  IMAD.MOV.U32 R3, RZ, RZ, R14 ;  /* 0x000000ffff037224 */ /* 0x000fce00078e000e */
[----:B------:R-:W-:Y:S05]  /*335d0*/  WARPSYNC.COLLECTIVE R15, `(.L_x_3212) ;  /* 0x000000000f087348 */ /* 0x000fea0003c00000 */
[----:B------:R0:W1:Y:S02]  /*335e0*/  SHFL.IDX P6, R14, R13, R12, R11 ;  /* 0x0000000c0d0e7389 */ /* 0x00006400000c000b */
[----:B01----:R-:W-:Y:S01]  /*335f0*/  ENDCOLLECTIVE ;  /* 0x000000000000791b */ /* 0x003fe20003800000 */
.L_x_3212:
        /* <DEDUP_REMOVED lines=18> */
.L_x_3213:
[----:B------:R-:W-:Y:S02]  /*33720*/  IMAD.MOV.U32 R13, RZ, RZ, R0 ;  /* 0x000000ffff0d7224 */ /* 0x000fe400078e0000 */
[----:B------:R-:W-:Y:S02]  /*33730*/  IMAD.MOV.U32 R12, RZ, RZ, 0x6 ;  /* 0x00000006ff0c7424 */ /* 0x000fe400078e00ff */
[----:B------:R-:W-:-:S07]  /*33740*/  IMAD.MOV.U32 R3, RZ, RZ, R14 ;  /* 0x000000ffff037224 */ /* 0x000fce00078e000e */
[----:B------:R-:W-:Y:S05]  /*33750*/  WARPSYNC.COLLECTIVE R15, `(.L_x_3214) ;  /* 0x000000000f087348 */ /* 0x000fea0003c00000 */
[----:B------:R0:W1:Y:S02]  /*33760*/  SHFL.IDX P6, R14, R13, R12, R11 ;  /* 0x0000000c0d0e7389 */ /* 0x00006400000c000b */
[----:B01----:R-:W-:Y:S01]  /*33770*/  ENDCOLLECTIVE ;  /* 0x000000000000791b */ /* 0x003fe20003800000 */
.L_x_3214:
        /* <DEDUP_REMOVED lines=18> */
.L_x_3215:
[----:B------:R-:W-:Y:S02]  /*338a0*/  IMAD.MOV.U32 R13, RZ, RZ, R0 ;  /* 0x000000ffff0d7224 */ /* 0x000fe400078e0000 */
[----:B------:R-:W-:Y:S02]  /*338b0*/  IMAD.MOV.U32 R12, RZ, RZ, 0x7 ;  /* 0x00000007ff0c7424 */ /* 0x000fe400078e00ff */
[----:B------:R-:W-:-:S07]  /*338c0*/  IMAD.MOV.U32 R3, RZ, RZ, R14 ;  /* 0x000000ffff037224 */ /* 0x000fce00078e000e */
[----:B------:R-:W-:Y:S05]  /*338d0*/  WARPSYNC.COLLECTIVE R15, `(.L_x_3216) ;  /* 0x000000000f087348 */ /* 0x000fea0003c00000 */
[----:B------:R0:W1:Y:S02]  /*338e0*/  SHFL.IDX P6, R14, R13, R12, R11 ;  /* 0x0000000c0d0e7389 */ /* 0x00006400000c000b */
[----:B01----:R-:W-:Y:S01]  /*338f0*/  ENDCOLLECTIVE ;  /* 0x000000000000791b */ /* 0x003fe20003800000 */
.L_x_3216:
[----:B------:R-:W-:-:S05]  /*33900*/  @!P0 LEA R6, P5, R36, R3, 0x1 ;  /* 0x0000000324068211 */ /* 0x000fca00078a08ff */
[----:B------:R-:W-:Y:S02]  /*33910*/  @!P0 IMAD.X R7, RZ, RZ, R2, P5 ;  /* 0x000000ffff078224 */ /* 0x000fe400028e0602 */
[----:B------:R-:W-:Y:S02]  /*33920*/  @!P0 IMAD.MOV.U32 R2, RZ, RZ, R6 ;  /* 0x000000ffff028224 */ /* 0x000fe400078e0006 */
[----:B------:R-:W-:Y:S02]  /*33930*/  @!P0 IMAD.MOV.U32 R3, RZ, RZ, R7 ;  /* 0x000000ffff038224 */ /* 0x000fe400078e0007 */
[----:B------:R-:W-:-:S03]  /*33940*/  IMAD.MOV.U32 R13, RZ, RZ, R4 ;  /* 0x000000ffff0d7224 */ /* 0x000fc600078e0004 */
[----:B------:R-:W-:Y:S01]  /*33950*/  @!PT LDS RZ, [RZ] ;  /* 0x00000000fffff984 */ /* 0x000fe20000000800 */
[----:B------:R-:W-:Y:S01]  /*33960*/  @!PT LDS RZ, [RZ] ;  /* 0x00000000fffff984 */ /* 0x000fe20000000800 */
[----:B------:R-:W-:Y:S01]  /*33970*/  @!PT LDS RZ, [RZ] ;  /* 0x00000000fffff984 */ /* 0x000fe20000000800 */
[----:B------:R0:W-:Y:S04]  /*33980*/  @!P0 LDGSTS.E.BYPASS.LTC128B.128 [R37+0x17400], desc[UR60][R2.64], !P4 ;  /* 0x1740000002258fae */ /* 0x0001e8000e101d7c */
[----:B------:R0:W-:Y:S01]  /*33990*/  @!P0 LDGSTS.E.BYPASS.LTC128B.128 [R37+0x1b400], desc[UR60][R2.64+0x80], !P3 ;  /* 0x1b40008002258fae */ /* 0x0001e2000d901d7c */
[----:B------:R-:W-:-:S03]  /*339a0*/  IMAD.MOV.U32 R6, RZ, RZ, R14 ;  /* 0x000000ffff067224 */ /* 0x000fc600078e000e */
[----:B------:R0:W-:Y:S04]  /*339b0*/  @!P0 LDGSTS.E.BYPASS.LTC128B.128 [R37+0x1f400], desc[UR60][R2.64+0x100], !P2 ;  /* 0x1f40010002258fae */ /* 0x0001e8000d101d7c */
[----:B------:R0:W-:Y:S02]  /*339c0*/  @!P0 LDGSTS.E.BYPASS.LTC128B.128 [R37+0x23400], desc[UR60][R2.64+0x180], !P1 ;  /* 0x2340018002258fae */ /* 0x0001e4000c901d7c */
[----:B0-----:R-:W-:Y:S05]  /*339d0*/  WARPSYNC.COLLECTIVE R15, `(.L_x_3217) ;  /* 0x000000000f087348 */ /* 0x001fea0003c00000 */
[----:B------:R1:W2:Y:S02]  /*339e0*/  SHFL.IDX P6, R14, R13, R12, R11 ;  /* 0x0000000c0d0e7389 */ /* 0x0002a400000c000b */
[----:B012---:R-:W-:Y:S01]  /*339f0*/  ENDCOLLECTIVE ;  /* 0x000000000000791b */ /* 0x007fe20003800000 */
.L_x_3217:
[----:B------:R-:W-:Y:S05]  /*33a00*/  BRA `(.L_x_3218) ;  /* 0xffffffa000647947 */ /* 0x000fea000383ffff */
.L_x_3037:
[----:B0-----:R0:W2:Y:S02]  /*33a10*/  SYNCS.PHASECHK.TRANS64.TRYWAIT P0, [R22+URZ+0x38820], R3 ;  /* 0x03882003160075a7 */ /* 0x0010a4000800017f */
[----:B--2---:R-:W-:Y:S05]  /*33a20*/  @!P0 NANOSLEEP.SYNCS 0x989680 ;  /* 0x009896800000895d */ /* 0x004fea0003900000 */
[----:B------:R-:W2:Y:S02]  /*33a30*/  @!P0 SYNCS.PHASECHK.TRANS64 P0, [R22+URZ+0x38820], R3 ;  /* 0x03882003160085a7 */ /* 0x000ea4000800007f */
[----:B--2---:R-:W-:Y:S05]  /*33a40*/  @!P0 BRA `(.L_x_3037) ;  /* 0xfffffffc00f08947 */ /* 0x004fea000383ffff */
[----:B------:R-:W-:Y:S05]  /*33a50*/  BRA `(.L_x_3219) ;  /* 0xffffffa000d87947 */ /* 0x000fea000383ffff */
.L_x_3042:
[----:B0-----:R0:W1:Y:S02]  /*33a60*/  SYNCS.PHASECHK.TRANS64.TRYWAIT P0, [R6+URZ+0x38840], R3 ;  /* 0x03884003060075a7 */ /* 0x001064000800017f */
[----:B-1----:R-:W-:Y:S05]  /*33a70*/  @!P0 NANOSLEEP.SYNCS 0x989680 ;  /* 0x009896800000895d */ /* 0x002fea0003900000 */
[----:B------:R-:W1:Y:S02]  /*33a80*/  @!P0 SYNCS.PHASECHK.TRANS64 P0, [R6+URZ+0x38840], R3 ;  /* 0x03884003060085a7 */ /* 0x000e64000800007f */
[----:B-1----:R-:W-:Y:S05]  /*33a90*/  @!P0 BRA `(.L_x_3042) ;  /* 0xfffffffc00f08947 */ /* 0x002fea000383ffff */
[----:B------:R-:W-:Y:S05]  /*33aa0*/  BRA `(.L_x_3220) ;  /* 0xffffffa400c47947 */ /* 0x000fea000383ffff */
.L_x_3043:
        /* <DEDUP_REMOVED lines=8> */
.L_x_3222:
[----:B------:R-:W-:Y:S05]  /*33b30*/  BSYNC B1 ;  /* 0x0000000000017941 */ /* 0x000fea0003800000 */
.L_x_3221:
        /* <DEDUP_REMOVED lines=12> */
.L_x_3223:
        /* <DEDUP_REMOVED lines=13> */
.L_x_3224:
        /* <DEDUP_REMOVED lines=14> */
.L_x_3225:
[----:B------:R-:W-:Y:S01]  /*33db0*/  IMAD.MOV.U32 R13, RZ, RZ, R10 ;  /* 0x000000ffff0d7224 */ /* 0x000fe200078e000a */
[----:B------:R-:W-:Y:S01]  /*33dc0*/  MOV R12, 0x2 ;  /* 0x00000002000c7802 */ /* 0x000fe20000000f00 */
[----:B------:R-:W-:-:S07]  /*33dd0*/  IMAD.MOV.U32 R2, RZ, RZ, R14 ;  /* 0x000000ffff027224 */ /* 0x000fce00078e000e */
[----:B------:R-:W-:Y:S05]  /*33de0*/  WARPSYNC.COLLECTIVE R15, `(.L_x_3226) ;  /* 0x000000000f087348 */ /* 0x000fea0003c00000 */
[----:B------:R0:W1:Y:S02]  /*33df0*/  SHFL.IDX P6, R14, R13, R12, R11 ;  /* 0x0000000c0d0e7389 */ /* 0x00006400000c000b */
[----:B01----:R-:W-:Y:S01]  /*33e00*/  ENDCOLLECTIVE ;  /* 0x000000000000791b */ /* 0x003fe20003800000 */
.L_x_3226:
        /* <DEDUP_REMOVED lines=14> */
.L_x_3227:
[----:B------:R-:W-:Y:S02]  /*33ef0*/  IMAD.MOV.U32 R13, RZ, RZ, R10 ;  /* 0x000000ffff0d7224 */ /* 0x000fe400078e000a */
[----:B------:R-:W-:Y:S02]  /*33f00*/  IMAD.MOV.U32 R12, RZ, RZ, 0x3 ;  /* 0x00000003ff0c7424 */ /* 0x000fe400078e00ff */
[----:B------:R-:W-:-:S07]  /*33f10*/  IMAD.MOV.U32 R2, RZ, RZ, R14 ;  /* 0x000000ffff027224 */ /* 0x000fce00078e000e */
[----:B------:R-:W-:Y:S05]  /*33f20*/  WARPSYNC.COLLECTIVE R15, `(.L_x_3228) ;  /* 0x000000000f087348 */ /* 0x000fea0003c00000 */
[----:B------:R0:W1:Y:S02]  /*33f30*/  SHFL.IDX P6, R14, R13, R12, R11 ;  /* 0x0000000c0d0e7389 */ /* 0x00006400000c000b */
[----:B01----:R-:W-:Y:S01]  /*33f40*/  ENDCOLLECTIVE ;  /* 0x000000000000791b */ /* 0x003fe20003800000 */
.L_x_3228:
        /* <DEDUP_REMOVED lines=14> */
.L_x_3229:
[----:B------:R-:W-:Y:S02]  /*34030*/  IMAD.MOV.U32 R13, RZ, RZ, R10 ;  /* 0x000000ffff0d7224 */ /* 0x000fe400078e000a */
[----:B------:R-:W-:Y:S02]  /*34040*/  IMAD.MOV.U32 R12, RZ, RZ, 0x4 ;  /* 0x00000004ff0c7424 */ /* 0x000fe400078e00ff */
[----:B------:R-:W-:-:S07]  /*34050*/  IMAD.MOV.U32 R2, RZ, RZ, R14 ;  /* 0x000000ffff027224 */ /* 0x000fce00078e000e */
[----:B------:R-:W-:Y:S05]  /*34060*/  WARPSYNC.COLLECTIVE R15, `(.L_x_3230) ;  /* 0x000000000f087348 */ /* 0x000fea0003c00000 */
[----:B------:R0:W1:Y:S02]  /*34070*/  SHFL.IDX P6, R14, R13, R12, R11 ;  /* 0x0000000c0d0e7389 */ /* 0x00006400000c000b */
[----:B01----:R-:W-:Y:S01]  /*34080*/  ENDCOLLECTIVE ;  /* 0x000000000000791b */ /* 0x003fe20003800000 */
.L_x_3230:
        /* <DEDUP_REMOVED lines=17> */
.L_x_3231:
[----:B------:R-:W-:Y:S01]  /*341a0*/  IMAD.MOV.U32 R2, RZ, RZ, R14 ;  /* 0x000000ffff027224 */ /* 0x000fe200078e000e */
[----:B------:R-:W-:Y:S06]  /*341b0*/  BRA `(.L_x_3232) ;  /* 0xffffffa400187947 */ /* 0x000fec000383ffff */
.L_x_3048:
[----:B-1----:R1:W2:Y:S02]  /*341c0*/  SYNCS.PHASECHK.TRANS64.TRYWAIT P0, [R6+URZ+0x38860], R2 ;  /* 0x03886002060075a7 */ /* 0x0022a4000800017f */
[----:B--2---:R-:W-:Y:S05]  /*341d0*/  @!P0 NANOSLEEP.SYNCS 0x989680 ;  /* 0x009896800000895d */ /* 0x004fea0003900000 */
[----:B------:R-:W2:Y:S02]  /*341e0*/  @!P0 SYNCS.PHASECHK.TRANS64 P0, [R6+URZ+0x38860], R2 ;  /* 0x03886002060085a7 */ /* 0x000ea4000800007f */
[----:B--2---:R-:W-:Y:S05]  /*341f0*/  @!P0 BRA `(.L_x_3048) ;  /* 0xfffffffc00f08947 */ /* 0x004fea000383ffff */
[----:B------:R-:W-:Y:S05]  /*34200*/  BRA `(.L_x_3233) ;  /* 0xffffffa400907947 */ /* 0x000fea000383ffff */
.L_x_3049:
        /* <DEDUP_REMOVED lines=8> */
.L_x_3235:
[----:B------:R-:W-:Y:S05]  /*34290*/  BSYNC B1 ;  /* 0x0000000000017941 */ /* 0x000fea0003800000 */
.L_x_3234:
        /* <DEDUP_REMOVED lines=9> */
.L_x_3236:
[----:B------:R-:W-:Y:S02]  /*34330*/  IMAD.MOV.U32 R13, RZ, RZ, R25 ;  /* 0x000000ffff0d7224 */ /* 0x000fe400078e0019 */
[----:B------:R-:W-:Y:S02]  /*34340*/  IMAD.MOV.U32 R12, RZ, RZ, 0x1 ;  /* 0x00000001ff0c7424 */ /* 0x000fe400078e00ff */
[----:B------:R-:W-:-:S07]  /*34350*/  IMAD.MOV.U32 R2, RZ, RZ, R14 ;  /* 0x000000ffff027224 */ /* 0x000fce00078e000e */
[----:B------:R-:W-:Y:S05]  /*34360*/  WARPSYNC.COLLECTIVE R15, `(.L_x_3237) ;  /* 0x000000000f087348 */ /* 0x000fea0003c00000 */
[----:B------:R0:W1:Y:S02]  /*34370*/  SHFL.IDX P6, R14, R13, R12, R11 ;  /* 0x0000000c0d0e7389 */ /* 0x00006400000c000b */
[----:B01----:R-:W-:Y:S01]  /*34380*/  ENDCOLLECTIVE ;  /* 0x000000000000791b */ /* 0x003fe20003800000 */
.L_x_3237:
        /* <DEDUP_REMOVED lines=18> */
.L_x_3238:
[----:B------:R-:W-:Y:S02]  /*344b0*/  IMAD.MOV.U32 R13, RZ, RZ, R25 ;  /* 0x000000ffff0d7224 */ /* 0x000fe400078e0019 */
[----:B------:R-:W-:Y:S02]  /*344c0*/  IMAD.MOV.U32 R12, RZ, RZ, 0x2 ;  /* 0x00000002ff0c7424 */ /* 0x000fe400078e00ff */
[----:B------:R-:W-:-:S07]  /*344d0*/  IMAD.MOV.U32 R2, RZ, RZ, R14 ;  /* 0x000000ffff027224 */ /* 0x000fce00078e000e */
[----:B------:R-:W-:Y:S05]  /*344e0*/  WARPSYNC.COLLECTIVE R15, `(.L_x_3239) ;  /* 0x000000000f087348 */ /* 0x000fea0003c00000 */
[----:B------:R0:W1:Y:S02]  /*344f0*/  SHFL.IDX P6, R14, R13, R12, R11 ;  /* 0x0000000c0d0e7389 */ /* 0x00006400000c000b */
[----:B01----:R-:W-:Y:S01]  /*34500*/  ENDCOLLECTIVE ;  /* 0x000000000000791b */ /* 0x003fe20003800000 */
.L_x_3239:
        /* <DEDUP_REMOVED lines=18> */
.L_x_3240:
[----:B------:R-:W-:Y:S02]  /*34630*/  IMAD.MOV.U32 R13, RZ, RZ, R25 ;  /* 0x000000ffff0d7224 */ /* 0x000fe400078e0019 */
[----:B------:R-:W-:Y:S02]  /*34640*/  IMAD.MOV.U32 R12, RZ, RZ, 0x3 ;  /* 0x00000003ff0c7424 */ /* 0x000fe400078e00ff */
[----:B------:R-:W-:-:S07]  /*34650*/  IMAD.MOV.U32 R2, RZ, RZ, R14 ;  /* 0x000000ffff027224 */ /* 0x000fce00078e000e */
[----:B------:R-:W-:Y:S05]  /*34660*/  WARPSYNC.COLLECTIVE R15, `(.L_x_3241) ;  /* 0x000000000f087348 */ /* 0x000fea0003c00000 */
[----:B------:R0:W1:Y:S02]  /*34670*/  SHFL.IDX P6, R14, R13, R12, R11 ;  /* 0x0000000c0d0e7389 */ /* 0x00006400000c000b */
[----:B01----:R-:W-:Y:S01]  /*34680*/  ENDCOLLECTIVE ;  /* 0x000000000000791b */ /* 0x003fe20003800000 */
.L_x_3241:
        /* <DEDUP_REMOVED lines=18> */
.L_x_3242:
[----:B------:R-:W-:Y:S02]  /*347b0*/  IMAD.MOV.U32 R13, RZ, RZ, R25 ;  /* 0x000000ffff0d7224 */ /* 0x000fe400078e0019 */
[----:B------:R-:W-:Y:S02]  /*347c0*/  IMAD.MOV.U32 R12, RZ, RZ, 0x4 ;  /* 0x00000004ff0c7424 */ /* 0x000fe400078e00ff */
[----:B------:R-:W-:-:S07]  /*347d0*/  IMAD.MOV.U32 R2, RZ, RZ, R14 ;  /* 0x000000ffff027224 */ /* 0x000fce00078e000e */
[----:B------:R-:W-:Y:S05]  /*347e0*/  WARPSYNC.COLLECTIVE R15, `(.L_x_3243) ;  /* 0x000000000f087348 */ /* 0x000fea0003c00000 */
[----:B------:R0:W1:Y:S02]  /*347f0*/  SHFL.IDX P6, R14, R13, R12, R11 ;  /* 0x0000000c0d0e7389 */ /* 0x00006400000c000b */
[----:B01----:R-:W-:Y:S01]  /*34800*/  ENDCOLLECTIVE ;  /* 0x000000000000791b */ /* 0x003fe20003800000 */
.L_x_3243:
        /* <DEDUP_REMOVED lines=13> */
.L_x_3244:
        /* <DEDUP_REMOVED lines=10> */
.L_x_3057:
[----:B0-----:R0:W2:Y:S02]  /*34980*/  SYNCS.PHASECHK.TRANS64.TRYWAIT P0, [R4+URZ+0x38860], R3 ;  /* 0x03886003040075a7 */ /* 0x0010a4000800017f */
[----:B--2---:R-:W-:Y:S05]  /*34990*/  @!P0 NANOSLEEP.SYNCS 0x989680 ;  /* 0x009896800000895d */ /* 0x004fea0003900000 */
[----:B------:R-:W2:Y:S02]  /*349a0*/  @!P0 SYNCS.PHASECHK.TRANS64 P0, [R4+URZ+0x38860], R3 ;  /* 0x03886003040085a7 */ /* 0x000ea4000800007f */
[----:B--2---:R-:W-:Y:S05]  /*349b0*/  @!P0 BRA `(.L_x_3057) ;  /* 0xfffffffc00f08947 */ /* 0x004fea000383ffff */
[----:B------:R-:W-:Y:S05]  /*349c0*/  BRA `(.L_x_3246) ;  /* 0xffffffa400d47947 */ /* 0x000fea000383ffff */
.L_x_3058:
        /* <DEDUP_REMOVED lines=8> */
.L_x_3248:
[----:B------:R-:W-:Y:S05]  /*34a50*/  BSYNC B0 ;  /* 0x0000000000007941 */ /* 0x000fea0003800000 */
.L_x_3247:
        /* <DEDUP_REMOVED lines=11> */
.L_x_3249:
[----:B------:R-:W-:Y:S02]  /*34b10*/  ULDC UR4, c[0x0][0x2f4] ;  /* 0x0000bd0000047ab9 */ /* 0x000fe40000000800 */
        /* <DEDUP_REMOVED lines=21> */
.L_x_3250:
        /* <DEDUP_REMOVED lines=11> */
.L_x_3251:
[----:B------:R-:W-:Y:S02]  /*34d20*/  IMAD.MOV.U32 R13, RZ, RZ, R25 ;  /* 0x000000ffff0d7224 */ /* 0x000fe400078e0019 */
[----:B------:R-:W-:Y:S01]  /*34d30*/  IMAD.MOV.U32 R12, RZ, RZ, 0x2 ;  /* 0x00000002ff0c7424 */ /* 0x000fe200078e00ff */
[----:B------:R-:W-:-:S13]  /*34d40*/  IADD3 R2, P4, R14, R8, RZ ;  /* 0x000000080e027210 */ /* 0x000fda0007f9e0ff */
[----:B------:R-:W-:Y:S05]  /*34d50*/  WARPSYNC.COLLECTIVE R15, `(.L_x_3252) ;  /* 0x000000000f087348 */ /* 0x000fea0003c00000 */
[----:B------:R0:W1:Y:S02]  /*34d60*/  SHFL.IDX P6, R14, R13, R12, R11 ;  /* 0x0000000c0d0e7389 */ /* 0x00006400000c000b */
[----:B01----:R-:W-:Y:S01]  /*34d70*/  ENDCOLLECTIVE ;  /* 0x000000000000791b */ /* 0x003fe20003800000 */
.L_x_3252:
        /* <DEDUP_REMOVED lines=12> */
.L_x_3253:
        /* <DEDUP_REMOVED lines=14> */
.L_x_3254:
        /* <DEDUP_REMOVED lines=17> */
.L_x_3255:
[----:B------:R-:W-:Y:S02]  /*35030*/  IMAD.MOV.U32 R13, RZ, RZ, R25 ;  /* 0x000000ffff0d7224 */ /* 0x000fe400078e0019 */
[----:B------:R-:W-:Y:S01]  /*35040*/  IMAD.MOV.U32 R12, RZ, RZ, 0x4 ;  /* 0x00000004ff0c7424 */ /* 0x000fe200078e00ff */
[----:B------:R-:W-:-:S13]  /*35050*/  IADD3 R2, P4, R14, R8, RZ ;  /* 0x000000080e027210 */ /* 0x000fda0007f9e0ff */
[----:B------:R-:W-:Y:S05]  /*35060*/  WARPSYNC.COLLECTIVE R15, `(.L_x_3256) ;  /* 0x000000000f087348 */ /* 0x000fea0003c00000 */
[----:B------:R0:W1:Y:S02]  /*35070*/  SHFL.IDX P6, R14, R13, R12, R11 ;  /* 0x0000000c0d0e7389 */ /* 0x00006400000c000b */
[----:B01----:R-:W-:Y:S01]  /*35080*/  ENDCOLLECTIVE ;  /* 0x000000000000791b */ /* 0x003fe20003800000 */
.L_x_3256:
        /* <DEDUP_REMOVED lines=12> */
.L_x_3257:
        /* <DEDUP_REMOVED lines=9> */
.L_x_3063:
        /* <DEDUP_REMOVED lines=8> */
.L_x_3260:
[----:B------:R-:W-:Y:S05]  /*35260*/  BSYNC B0 ;  /* 0x0000000000007941 */ /* 0x000fea0003800000 */
.L_x_3259:
        /* <DEDUP_REMOVED lines=9> */
.L_x_3261:
        /* <DEDUP_REMOVED lines=18> */
.L_x_3262:
[----:B------:R-:W-:Y:S01]  /*35420*/  IMAD.MOV.U32 R12, RZ, RZ, 0x2 ;  /* 0x00000002ff0c7424 */ /* 0x000fe200078e00ff */
[----:B------:R-:W-:-:S05]  /*35430*/  SEL R14, R14, RZ, P1 ;  /* 0x000000ff0e0e7207 */ /* 0x000fca0000800000 */
[----:B------:R-:W-:-:S04]  /*35440*/  IMAD.IADD R5, R17, 0x1, R14 ;  /* 0x0000000111057824 */ /* 0x000fc800078e020e */
[----:B------:R-:W-:-:S07]  /*35450*/  IMAD.MOV.U32 R13, RZ, RZ, R5 ;  /* 0x000000ffff0d7224 */ /* 0x000fce00078e0005 */
[----:B------:R-:W-:Y:S05]  /*35460*/  WARPSYNC.COLLECTIVE R15, `(.L_x_3263) ;  /* 0x000000000f087348 */ /* 0x000fea0003c00000 */
[----:B------:R0:W1:Y:S02]  /*35470*/  SHFL.UP P6, R14, R13, R12, R11 ;  /* 0x0400000c0d0e7389 */ /* 0x00006400000c000b */
[----:B01----:R-:W-:Y:S01]  /*35480*/  ENDCOLLECTIVE ;  /* 0x000000000000791b */ /* 0x003fe20003800000 */
.L_x_3263:
[----:B------:R-:W-:Y:S01]  /*35490*/  IMAD.MOV.U32 R12, RZ, RZ, 0x4 ;  /* 0x00000004ff0c7424 */ /* 0x000fe200078e00ff */
[----:B------:R-:W-:-:S05]  /*354a0*/  SEL R6, R14, RZ, P2 ;  /* 0x000000ff0e067207 */ /* 0x000fca0001000000 */
[----:B------:R-:W-:-:S04]  /*354b0*/  IMAD.IADD R6, R5, 0x1, R6 ;  /* 0x0000000105067824 */ /* 0x000fc800078e0206 */
[----:B------:R-:W-:-:S07]  /*354c0*/  IMAD.MOV.U32 R13, RZ, RZ, R6 ;  /* 0x000000ffff0d7224 */ /* 0x000fce00078e0006 */
[----:B------:R-:W-:Y:S05]  /*354d0*/  WARPSYNC.COLLECTIVE R15, `(.L_x_3264) ;  /* 0x000000000f087348 */ /* 0x000fea0003c00000 */
[----:B------:R0:W1:Y:S02]  /*354e0*/  SHFL.UP P6, R14, R13, R12, R11 ;  /* 0x0400000c0d0e7389 */ /* 0x00006400000c000b */
[----:B01----:R-:W-:Y:S01]  /*354f0*/  ENDCOLLECTIVE ;  /* 0x000000000000791b */ /* 0x003fe20003800000 */
.L_x_3264:
[----:B------:R-:W-:Y:S01]  /*35500*/  IMAD.MOV.U32 R12, RZ, RZ, 0x8 ;  /* 0x00000008ff0c7424 */ /* 0x000fe200078e00ff */
[----:B------:R-:W-:-:S05]  /*35510*/  SEL R3, R14, RZ, P3 ;  /* 0x000000ff0e037207 */ /* 0x000fca0001800000 */
[----:B------:R-:W-:-:S04]  /*35520*/  IMAD.IADD R2, R6, 0x1, R3 ;  /* 0x0000000106027824 */ /* 0x000fc800078e0203 */
[----:B------:R-:W-:-:S07]  /*35530*/  IMAD.MOV.U32 R13, RZ, RZ, R2 ;  /* 0x000000ffff0d7224 */ /* 0x000fce00078e0002 */
[----:B------:R-:W-:Y:S05]  /*35540*/  WARPSYNC.COLLECTIVE R15, `(.L_x_3265) ;  /* 0x000000000f087348 */ /* 0x000fea0003c00000 */
[----:B------:R0:W1:Y:S02]  /*35550*/  SHFL.UP P6, R14, R13, R12, R11 ;  /* 0x0400000c0d0e7389 */ /* 0x00006400000c000b */
[----:B01----:R-:W-:Y:S01]  /*35560*/  ENDCOLLECTIVE ;  /* 0x000000000000791b */ /* 0x003fe20003800000 */
.L_x_3265:
[----:B------:R-:W-:Y:S01]  /*35570*/  IMAD.MOV.U32 R12, RZ, RZ, 0x10 ;  /* 0x00000010ff0c7424 */ /* 0x000fe200078e00ff */
[----:B------:R-:W-:-:S05]  /*35580*/  SEL R3, R14, RZ, P4 ;  /* 0x000000ff0e037207 */ /* 0x000fca0002000000 */
[----:B------:R-:W-:-:S04]  /*35590*/  IMAD.IADD R3, R2, 0x1, R3 ;  /* 0x0000000102037824 */ /* 0x000fc800078e0203 */
[----:B------:R-:W-:-:S07]  /*355a0*/  IMAD.MOV.U32 R13, RZ, RZ, R3 ;  /* 0x000000ffff0d7224 */ /* 0x000fce00078e0003 */
[----:B------:R-:W-:Y:S05]  /*355b0*/  WARPSYNC.COLLECTIVE R15, `(.L_x_3266) ;  /* 0x000000000f087348 */ /* 0x000fea0003c00000 */
[----:B------:R0:W1:Y:S02]  /*355c0*/  SHFL.UP P6, R14, R13, R12, R11 ;  /* 0x0400000c0d0e7389 */ /* 0x00006400000c000b */
[----:B01----:R-:W-:Y:S01]  /*355d0*/  ENDCOLLECTIVE ;  /* 0x000000000000791b */ /* 0x003fe20003800000 */
.L_x_3266:
        /* <DEDUP_REMOVED lines=8> */
.L_x_3267:
[----:B------:R-:W-:Y:S05]  /*35660*/  BRA `(.L_x_3268) ;  /* 0xffffffa000f87947 */ /* 0x000fea000383ffff */
.L_x_3068:
        /* <DEDUP_REMOVED lines=8> */
.L_x_3270:
[----:B------:R-:W-:Y:S05]  /*356f0*/  BSYNC B0 ;  /* 0x0000000000007941 */ /* 0x000fea0003800000 */
.L_x_3269:
        /* <DEDUP_REMOVED lines=8> */
.L_x_3271:
[----:B------:R-:W-:Y:S01]  /*35780*/  IMAD.MOV.U32 R12, RZ, RZ, 0x4 ;  /* 0x00000004ff0c7424 */ /* 0x000fe200078e00ff */
[----:B------:R-:W-:-:S05]  /*35790*/  SEL R2, R14, RZ, P2 ;  /* 0x000000ff0e027207 */ /* 0x000fca0001000000 */
[----:B------:R-:W-:-:S04]  /*357a0*/  IMAD.IADD R2, R13, 0x1, R2 ;  /* 0x000000010d027824 */ /* 0x000fc800078e0202 */
[----:B------:R-:W-:-:S07]  /*357b0*/  IMAD.MOV.U32 R13, RZ, RZ, R2 ;  /* 0x000000ffff0d7224 */ /* 0x000fce00078e0002 */
[----:B------:R-:W-:Y:S05]  /*357c0*/  WARPSYNC.COLLECTIVE R15, `(.L_x_3272) ;  /* 0x000000000f087348 */ /* 0x000fea0003c00000 */
[----:B------:R0:W1:Y:S02]  /*357d0*/  SHFL.UP P6, R14, R13, R12, R11 ;  /* 0x0400000c0d0e7389 */ /* 0x00006400000c000b */
[----:B01----:R-:W-:Y:S01]  /*357e0*/  ENDCOLLECTIVE ;  /* 0x000000000000791b */ /* 0x003fe20003800000 */
.L_x_3272:
[----:B------:R-:W-:Y:S01]  /*357f0*/  IMAD.MOV.U32 R12, RZ, RZ, 0x8 ;  /* 0x00000008ff0c7424 */ /* 0x000fe200078e00ff */
[----:B------:R-:W-:-:S05]  /*35800*/  SEL R3, R14, RZ, P3 ;  /* 0x000000ff0e037207 */ /* 0x000fca0001800000 */
[----:B------:R-:W-:-:S04]  /*35810*/  IMAD.IADD R3, R2, 0x1, R3 ;  /* 0x0000000102037824 */ /* 0x000fc800078e0203 */
[----:B------:R-:W-:-:S07]  /*35820*/  IMAD.MOV.U32 R13, RZ, RZ, R3 ;  /* 0x000000ffff0d7224 */ /* 0x000fce00078e0003 */
[----:B------:R-:W-:Y:S05]  /*35830*/  WARPSYNC.COLLECTIVE R15, `(.L_x_3273) ;  /* 0x000000000f087348 */ /* 0x000fea0003c00000 */
[----:B------:R0:W1:Y:S02]  /*35840*/  SHFL.UP P6, R14, R13, R12, R11 ;  /* 0x0400000c0d0e7389 */ /* 0x00006400000c000b */
[----:B01----:R-:W-:Y:S01]  /*35850*/  ENDCOLLECTIVE ;  /* 0x000000000000791b */ /* 0x003fe20003800000 */
.L_x_3273:
[----:B------:R-:W-:Y:S01]  /*35860*/  IMAD.MOV.U32 R12, RZ, RZ, 0x10 ;  /* 0x00000010ff0c7424 */ /* 0x000fe200078e00ff */
[----:B------:R-:W-:-:S05]  /*35870*/  SEL R4, R14, RZ, P4 ;  /* 0x000000ff0e047207 */ /* 0x000fca0002000000 */
[----:B------:R-:W-:-:S04]  /*35880*/  IMAD.IADD R4, R3, 0x1, R4 ;  /* 0x0000000103047824 */ /* 0x000fc800078e0204 */
[----:B------:R-:W-:-:S07]  /*35890*/  IMAD.MOV.U32 R13, RZ, RZ, R4 ;  /* 0x000000ffff0d7224 */ /* 0x000fce00078e0004 */
[----:B------:R-:W-:Y:S05]  /*358a0*/  WARPSYNC.COLLECTIVE R15, `(.L_x_3274) ;  /* 0x000000000f087348 */ /* 0x000fea0003c00000 */
[----:B------:R0:W1:Y:S02]  /*358b0*/  SHFL.UP P6, R14, R13, R12, R11 ;  /* 0x0400000c0d0e7389 */ /* 0x00006400000c000b */
[----:B01----:R-:W-:Y:S01]  /*358c0*/  ENDCOLLECTIVE ;  /* 0x000000000000791b */ /* 0x003fe20003800000 */
.L_x_3274:
        /* <DEDUP_REMOVED lines=8> */
.L_x_3275:
[----:B------:R-:W-:Y:S05]  /*35950*/  BRA `(.L_x_3276) ;  /* 0xffffffa000d87947 */ /* 0x000fea000383ffff */
.L_x_3070:
[----:B------:R-:W-:Y:S01]  /*35960*/  BSSY B0, `(.L_x_3277) ;  /* 0x0000006000007945 */ /* 0x000fe20003800000 */
[----:B------:R-:W-:Y:S01]  /*35970*/  PLOP3.LUT P6, PT, P6, PT, PT, 0x8, 0x0 ;  /* 0x000000000000781c */ /* 0x000fe200037ce170 */
[----:B------:R-:W-:-:S12]  /*35980*/  IMAD.MOV.U32 R15, RZ, RZ, -0x1 ;  /* 0xffffffffff0f7424 */ /* 0x000fd800078e00ff */
[----:B01----:R-:W-:Y:S05]  /*35990*/  WARPSYNC.COLLECTIVE R15, `(.L_x_3278) ;  /* 0x000000000f087348 */ /* 0x003fea0003c00000 */
[----:B------:R-:W-:Y:S01]  /*359a0*/  VOTE.ANY R14, PT, P6 ;  /* 0x00000000000e7806 */ /* 0x000fe200030e0100 */
[----:B01----:R-:W-:Y:S06]  /*359b0*/  ENDCOLLECTIVE ;  /* 0x000000000000791b */ /* 0x003fec0003800000 */
.L_x_3278:
[----:B------:R-:W-:Y:S05]  /*359c0*/  BSYNC B0 ;  /* 0x0000000000007941 */ /* 0x000fea0003800000 */
.L_x_3277:
        /* <DEDUP_REMOVED lines=9> */
.L_x_3279:
[----:B------:R-:W-:Y:S01]  /*35a60*/  IMAD.MOV.U32 R17, RZ, RZ, R14 ;  /* 0x000000ffff117224 */ /* 0x000fe200078e000e */
[----:B------:R-:W-:Y:S06]  /*35a70*/  BRA `(.L_x_3280) ;  /* 0xffffffa000c87947 */ /* 0x000fec000383ffff */
.L_x_3072:
[----:B------:R-:W-:Y:S01]  /*35a80*/  BSSY B0, `(.L_x_3281) ;  /* 0x0000007000007945 */ /* 0x000fe20003800000 */
[----:B------:R-:W-:Y:S02]  /*35a90*/  IMAD.MOV.U32 R13, RZ, RZ, R2 ;  /* 0x000000ffff0d7224 */ /* 0x000fe400078e0002 */
[----:B------:R-:W-:Y:S02]  /*35aa0*/  IMAD.MOV.U32 R11, RZ, RZ, 0x1f ;  /* 0x0000001fff0b7424 */ /* 0x000fe400078e00ff */
[----:B------:R-:W-:-:S07]  /*35ab0*/  IMAD.MOV.U32 R15, RZ, RZ, -0x1 ;  /* 0xffffffffff0f7424 */ /* 0x000fce00078e00ff */
[----:B0123--:R-:W-:Y:S05]  /*35ac0*/  WARPSYNC.COLLECTIVE R15, `(.L_x_3282) ;  /* 0x000000000f087348 */ /* 0x00ffea0003c00000 */
[----:B------:R4:W0:Y:S02]  /*35ad0*/  SHFL.IDX P6, R14, R13, R12, R11 ;  /* 0x0000000c0d0e7389 */ /* 0x00082400000c000b */
[----:B01234-:R-:W-:Y:S01]  /*35ae0*/  ENDCOLLECTIVE ;  /* 0x000000000000791b */ /* 0x01ffe20003800000 */
.L_x_3282:
[----:B------:R-:W-:Y:S05]  /*35af0*/  BSYNC B0 ;  /* 0x0000000000007941 */ /* 0x000fea0003800000 */
.L_x_3281:
[----:B------:R-:W-:Y:S05]  /*35b00*/  BRA `(.L_x_3071) ;  /* 0xffffffa000c07947 */ /* 0x000fea000383ffff */
.L_x_3076:
[----:B-1----:R1:W3:Y:S02]  /*35b10*/  SYNCS.PHASECHK.TRANS64.TRYWAIT P0, [R5+URZ+0x38820], R0 ;  /* 0x03882000050075a7 */ /* 0x0022e4000800017f */
[----:B---3--:R-:W-:Y:S05]  /*35b20*/  @!P0 NANOSLEEP.SYNCS 0x989680 ;  /* 0x009896800000895d */ /* 0x008fea0003900000 */
[----:B------:R-:W3:Y:S02]  /*35b30*/  @!P0 SYNCS.PHASECHK.TRANS64 P0, [R5+URZ+0x38820], R0 ;  /* 0x03882000050085a7 */ /* 0x000ee4000800007f */
[----:B---3--:R-:W-:Y:S05]  /*35b40*/  @!P0 BRA `(.L_x_3076) ;  /* 0xfffffffc00f08947 */ /* 0x008fea000383ffff */
[----:B------:R-:W-:Y:S05]  /*35b50*/  BRA `(.L_x_3283) ;  /* 0xffffffa800387947 */ /* 0x000fea000383ffff */
.L_x_3077:
        /* <DEDUP_REMOVED lines=11> */
.L_x_3285:
[----:B------:R-:W-:Y:S05]  /*35c10*/  BSYNC B0 ;  /* 0x0000000000007941 */ /* 0x000fea0003800000 */
.L_x_3284:
[----:B------:R-:W-:Y:S05]  /*35c20*/  BRA `(.L_x_3286) ;  /* 0xffffffa800207947 */ /* 0x000fea000383ffff */
.L_x_3078:
[----:B------:R-:W-:Y:S01]  /*35c30*/  BSSY B0, `(.L_x_3287) ;  /* 0x0000006000007945 */ /* 0x000fe20003800000 */
[----:B------:R-:W-:-:S07]  /*35c40*/  IMAD.MOV.U32 R15, RZ, RZ, -0x1 ;  /* 0xffffffffff0f7424 */ /* 0x000fce00078e00ff */
[----:B012---:R-:W-:Y:S05]  /*35c50*/  WARPSYNC.COLLECTIVE R15, `(.L_x_3288) ;  /* 0x000000000f0c7348 */ /* 0x007fea0003c00000 */
[----:B------:R-:W-:Y:S02]  /*35c60*/  ELECT P6, UR62, PT ;  /* 0x00000000003e782f */ /* 0x000fe400038c0000 */
[----:B------:R-:W-:Y:S01]  /*35c70*/  MOV R14, UR62 ;  /* 0x0000003e000e7c02 */ /* 0x000fe20008000f00 */
[----:B012---:R-:W-:Y:S10]  /*35c80*/  ENDCOLLECTIVE ;  /* 0x000000000000791b */ /* 0x007ff40003800000 */
.L_x_3288:
[----:B------:R-:W-:Y:S05]  /*35c90*/  BSYNC B0 ;  /* 0x0000000000007941 */ /* 0x000fea0003800000 */
.L_x_3287:
[----:B------:R-:W-:Y:S05]  /*35ca0*/  BRA `(.L_x_3289) ;  /* 0xffffffa800147947 */ /* 0x000fea000383ffff */
.L_x_3080:
[----:B-1----:R1:W3:Y:S02]  /*35cb0*/  SYNCS.PHASECHK.TRANS64.TRYWAIT P1, [R3+URZ+0x38840], R2 ;  /* 0x03884002030075a7 */ /* 0x0022e4000802017f */
[----:B---3--:R-:W-:Y:S05]  /*35cc0*/  @!P1 NANOSLEEP.SYNCS 0x989680 ;  /* 0x009896800000995d */ /* 0x008fea0003900000 */
[----:B------:R-:W3:Y:S02]  /*35cd0*/  @!P1 SYNCS.PHASECHK.TRANS64 P1, [R3+URZ+0x38840], R2 ;  /* 0x03884002030095a7 */ /* 0x000ee4000802007f */
[----:B---3--:R-:W-:Y:S05]  /*35ce0*/  @!P1 BRA `(.L_x_3080) ;  /* 0xfffffffc00f09947 */ /* 0x008fea000383ffff */
[----:B------:R-:W-:Y:S05]  /*35cf0*/  BRA `(.L_x_3290) ;  /* 0xffffffa8003c7947 */ /* 0x000fea000383ffff */
.L_x_3082:
[----:B---3--:R3:W4:Y:S02]  /*35d00*/  SYNCS.PHASECHK.TRANS64.TRYWAIT P1, [R27+URZ+0x38840], R0 ;  /* 0x038840001b0075a7 */ /* 0x008724000802017f */
[----:B----4-:R-:W-:Y:S05]  /*35d10*/  @!P1 NANOSLEEP.SYNCS 0x989680 ;  /* 0x009896800000995d */ /* 0x010fea0003900000 */
[----:B------:R-:W4:Y:S02]  /*35d20*/  @!P1 SYNCS.PHASECHK.TRANS64 P1, [R27+URZ+0x38840], R0 ;  /* 0x038840001b0095a7 */ /* 0x000f24000802007f */
[----:B----4-:R-:W-:Y:S05]  /*35d30*/  @!P1 BRA `(.L_x_3082) ;  /* 0xfffffffc00f09947 */ /* 0x010fea000383ffff */
[----:B------:R-:W-:Y:S05]  /*35d40*/  BRA `(.L_x_3291) ;  /* 0xffffffa800487947 */ /* 0x000fea000383ffff */
.L_x_3084:
[----:B----4-:R4:W0:Y:S02]  /*35d50*/  SYNCS.PHASECHK.TRANS64.TRYWAIT P1, [R3+URZ+0x38860], R2 ;  /* 0x03886002030075a7 */ /* 0x010824000802017f */
[----:B0-----:R-:W-:Y:S05]  /*35d60*/  @!P1 NANOSLEEP.SYNCS 0x989680 ;  /* 0x009896800000995d */ /* 0x001fea0003900000 */
[----:B------:R-:W0:Y:S02]  /*35d70*/  @!P1 SYNCS.PHASECHK.TRANS64 P1, [R3+URZ+0x38860], R2 ;  /* 0x03886002030095a7 */ /* 0x000e24000802007f */
[----:B0-----:R-:W-:Y:S05]  /*35d80*/  @!P1 BRA `(.L_x_3084) ;  /* 0xfffffffc00f09947 */ /* 0x001fea000383ffff */
[----:B------:R-:W-:Y:S05]  /*35d90*/  BRA `(.L_x_3292) ;  /* 0xffffffa800447947 */ /* 0x000fea000383ffff */
.L_x_3293:
        /* <DEDUP_REMOVED lines=14> */
.L_x_3302:


//--------------------- .nv.global.init           --------------------------
	.section	.nv.global.init,"aw",@progbits
.nv.global.init:
	.type		$str$23,@object
	.size		$str$23,($str$24 - $str$23)
$str$23:
        /*0000*/ 	.byte	0x28, 0x61, 0x64, 0x64, 0x72, 0x65, 0x73, 0x73, 0x20, 0x26, 0x20, 0x6d, 0x61, 0x73, 0x6b, 0x29
        /*0010*/ 	.byte	0x20, 0x3d, 0x3d, 0x20, 0x30, 0x00
	.type		$str$24,@object
	.size		$str$24,(__unnamed_9 - $str$24)
$str$24:
        /*0016*/ 	.byte	0x2f, 0x74, 0x6d, 0x70, 0x2f, 0x6f, 0x73, 0x73, 0x5f, 0x6b, 0x65, 0x72, 0x6e, 0x65, 0x6c, 0x73
        /*0026*/ 	.byte	0x5f, 0x73, 0x72, 0x63, 0x2f, 0x66, 0x6c, 0x61, 0x73, 0x68, 0x5f, 0x61, 0x74, 0x74, 0x65, 0x6e
        /*0036*/ 	.byte	0x74, 0x69, 0x6f, 0x6e, 0x2f, 0x63, 0x73, 0x72, 0x63, 0x2f, 0x63, 0x75, 0x74, 0x6c, 0x61, 0x73
        /*0046*/ 	.byte	0x73, 0x2f, 0x69, 0x6e, 0x63, 0x6c, 0x75, 0x64, 0x65, 0x2f, 0x63, 0x75, 0x74, 0x65, 0x2f, 0x70
        /*0056*/ 	.byte	0x6f, 0x69, 0x6e, 0x74, 0x65, 0x72, 0x5f, 0x66, 0x6c, 0x61, 0x67, 0x67, 0x65, 0x64, 0x2e, 0x68
        /*0066*/ 	.byte	0x70, 0x70, 0x00
	.type		__unnamed_9,@object
	.size		__unnamed_9,(__unnamed_5 - __unnamed_9)
__unnamed_9:
        /* <DEDUP_REMOVED lines=24> */
        /*01e9*/ 	.byte	0x00
	.type		__unnamed_5,@object
	.size		__unnamed_5,(__unnamed_4 - __unnamed_5)
__unnamed_5:
        /* <DEDUP_REMOVED lines=25> */
	.type		__unnamed_4,@object
	.size		__unnamed_4,(__unnamed_7 - __unnamed_4)
__unnamed_4:
        /* <DEDUP_REMOVED lines=25> */
	.type		__unnamed_7,@object
	.size		__unnamed_7,(__unnamed_8 - __unnamed_7)
__unnamed_7:
        /* <DEDUP_REMOVED lines=28> */
        /*06b2*/ 	.byte	0x3a, 0x43, 0x3c, 0x31, 0x36, 0x33, 0x38, 0x34, 0x3e, 0x3e, 0x3e, 0x3e, 0x3e, 0x5d, 0x00
	.type		__unnamed_8,@object
	.size		__unnamed_8,(__unnamed_3 - __unnamed_8)
__unnamed_8:
        /* <DEDUP_REMOVED lines=29> */
	.type		__unnamed_3,@object
	.size		__unnamed_3,(__unnamed_2 - __unnamed_3)
__unnamed_3:
        /* <DEDUP_REMOVED lines=29> */
	.type		__unnamed_2,@object
	.size		__unnamed_2,(__unnamed_6 - __unnamed_2)
__unnamed_2:
        /* <DEDUP_REMOVED lines=29> */
	.type		__unnamed_6,@object
	.size		__unnamed_6,(__unnamed_1 - __unnamed_6)
__unnamed_6:
        /* <DEDUP_REMOVED lines=30> */
	.type		__unnamed_1,@object
	.size		__unnamed_1,(.L_0 - __unnamed_1)
__unnamed_1:
        /* <DEDUP_REMOVED lines=29> */
        /*0fd1*/ 	.byte	0x5d, 0x00
.L_0:


//--------------------- .nv.shared._ZN7cutlass13device_kernelIN5flash11enable_sm90INS1_16FlashAttnFwdSm90INS1_25CollectiveMainloopFwdSm90ILi2EN4cute5tupleIJNS5_1CILi1EEES8_S8_EEENS6_IJNS7_ILi128EEENS7_ILi80EEENS7_ILi256EEEEEELi256ENS_10bfloat16_tEfNS_4arch4Sm90ELb0ELb0ELb1ELb0ELb1ELb0ELb0ELb1ELb1ELb1ELb0ELb0EEENS1_21CollectiveEpilogueFwdINS6_IJSA_SC_SB_EEES9_SE_SG_Li256ELb0ELb1ELb0ELb0EEENS1_29StaticPersistentTileSchedulerILb0EEEEEEEEEvNT_6ParamsE --------------------------
	.section	.nv.shared._ZN7cutlass13device_kernelIN5flash11enable_sm90INS1_16FlashAttnFwdSm90INS1_25CollectiveMainloopFwdSm90ILi2EN4cute5tupleIJNS5_1CILi1EEES8_S8_EEENS6_IJNS7_ILi128EEENS7_ILi80EEENS7_ILi256EEEEEELi256ENS_10bfloat16_tEfNS_4arch4Sm90ELb0ELb0ELb1ELb0ELb1ELb0ELb0ELb1ELb1ELb1ELb0ELb0EEENS1_21CollectiveEpilogueFwdINS6_IJSA_SC_SB_EEES9_SE_SG_Li256ELb0ELb1ELb0ELb0EEENS1_29StaticPersistentTileSchedulerILb0EEEEEEEEEvNT_6ParamsE,"aw",@nobits
	.sectionflags	@""
	.align	16
	.zero		1024


//--------------------- .nv.shared.reserved.0     --------------------------
	.section	.nv.shared.reserved.0,"aw",@nobits
	.weak		__nv_reservedSMEM_offset_0_alias
	.size		__nv_reservedSMEM_offset_0_alias, 0, 0
	.other		__nv_reservedSMEM_offset_0_alias,@"STO_CUDA_RESERVED_SHARED STV_DEFAULT"
__nv_reservedSMEM_offset_0_alias:
	.zero		0


//--------------------- .nv.global                --------------------------
	.section	.nv.global,"aw",@nobits
.nv.global:
	.type		_ZN80_INTERNAL_ed061a9e_44_flash_fwd_hdim256_bf16_paged_softcap_sm90_cu_f3e6f9ee_33754cute1_E,@object
	.size		_ZN80_INTERNAL_ed061a9e_44_flash_fwd_hdim256_bf16_paged_softcap_sm90_cu_f3e6f9ee_33754cute1_E,(_ZN80_INTERNAL_ed061a9e_44_flash_fwd_hdim256_bf16_paged_softcap_sm90_cu_f3e6f9ee_33754cuda3std3__45__cpo6cbeginE - _ZN80_INTERNAL_ed061a9e_44_flash_fwd_hdim256_bf16_paged_softcap_sm90_cu_f3e6f9ee_33754cute1_E)
_ZN80_INTERNAL_ed061a9e_44_flash_fwd_hdim256_bf16_paged_softcap_sm90_cu_f3e6f9ee_33754cute1_E:
	.zero		1
	.type		_ZN80_INTERNAL_ed061a9e_44_flash_fwd_hdim256_bf16_paged_softcap_sm90_cu_f3e6f9ee_33754cuda3std3__45__cpo6cbeginE,@object
	.size		_ZN80_INTERNAL_ed061a9e_44_flash_fwd_hdim256_bf16_paged_softcap_sm90_cu_f3e6f9ee_33754cuda3std3__45__cpo6cbeginE,(_ZN80_INTERNAL_ed061a9e_44_flash_fwd_hdim256_bf16_paged_softcap_sm90_cu_f3e6f9ee_33754cuda3std3__48in_placeE - _ZN80_INTERNAL_ed061a9e_44_flash_fwd_hdim256_bf16_paged_softcap_sm90_cu_f3e6f9ee_33754cuda3std3__45__cpo6cbeginE)
_ZN80_INTERNAL_ed061a9e_44_flash_fwd_hdim256_bf16_paged_softcap_sm90_cu_f3e6f9ee_33754cuda3std3__45__cpo6cbeginE:
	.zero		1
	.type		_ZN80_INTERNAL_ed061a9e_44_flash_fwd_hdim256_bf16_paged_softcap_sm90_cu_f3e6f9ee_33754cuda3std3__48in_placeE,@object
	.size		_ZN80_INTERNAL_ed061a9e_44_flash_fwd_hdim256_bf16_paged_softcap_sm90_cu_f3e6f9ee_33754cuda3std3__48in_placeE,(_ZN80_INTERNAL_ed061a9e_44_flash_fwd_hdim256_bf16_paged_softcap_sm90_cu_f3e6f9ee_33754cuda3std6ranges3__45__cpo9iter_moveE - _ZN80_INTERNAL_ed061a9e_44_flash_fwd_hdim256_bf16_paged_softcap_sm90_cu_f3e6f9ee_33754cuda3std3__48in_placeE)
_ZN80_INTERNAL_ed061a9e_44_flash_fwd_hdim256_bf16_paged_softcap_sm90_cu_f3e6f9ee_33754cuda3std3__48in_placeE:
	.zero		1
	.type		_ZN80_INTERNAL_ed061a9e_44_flash_fwd_hdim256_bf16_paged_softcap_sm90_cu_f3e6f9ee_33754cuda3std6ranges3__45__cpo9iter_moveE,@object
	.size		_ZN80_INTERNAL_ed061a9e_44_flash_fwd_hdim256_bf16_paged_softcap_sm90_cu_f3e6f9ee_33754cuda3std6ranges3__45__cpo9iter_moveE,(_ZN80_INTERNAL_ed061a9e_44_flash_fwd_hdim256_bf16_paged_softcap_sm90_cu_f3e6f9ee_33754cuda3std3__45__cpo5beginE - _ZN80_INTERNAL_ed061a9e_44_flash_fwd_hdim256_bf16_paged_softcap_sm90_cu_f3e6f9ee_33754cuda3std6ranges3__45__cpo9iter_moveE)
_ZN80_INTERNAL_ed061a9e_44_flash_fwd_hdim256_bf16_paged_softcap_sm90_cu_f3e6f9ee_33754cuda3std6ranges3__45__cpo9iter_moveE:
	.zero		1
	.type		_ZN80_INTERNAL_ed061a9e_44_flash_fwd_hdim256_bf16_paged_softcap_sm90_cu_f3e6f9ee_33754cuda3std3__45__cpo5beginE,@object
	.size		_ZN80_INTERNAL_ed061a9e_44_flash_fwd_hdim256_bf16_paged_softcap_sm90_cu_f3e6f9ee_33754cuda3std3__45__cpo5beginE,(_ZN80_INTERNAL_ed061a9e_44_flash_fwd_hdim256_bf16_paged_softcap_sm90_cu_f3e6f9ee_33754cuda3std3__482_GLOBAL__N__ed061a9e_44_flash_fwd_hdim256_bf16_paged_softcap_sm90_cu_f3e6f9ee_33756ignoreE - _ZN80_INTERNAL_ed061a9e_44_flash_fwd_hdim256_bf16_paged_softcap_sm90_cu_f3e6f9ee_33754cuda3std3__45__cpo5beginE)
_ZN80_INTERNAL_ed061a9e_44_flash_fwd_hdim256_bf16_paged_softcap_sm90_cu_f3e6f9ee_33754cuda3std3__45__cpo5beginE:
	.zero		1
	.type		_ZN80_INTERNAL_ed061a9e_44_flash_fwd_hdim256_bf16_paged_softcap_sm90_cu_f3e6f9ee_33754cuda3std3__482_GLOBAL__N__ed061a9e_44_flash_fwd_hdim256_bf16_paged_softcap_sm90_cu_f3e6f9ee_33756ignoreE,@object
	.size		_ZN80_INTERNAL_ed061a9e_44_flash_fwd_hdim256_bf16_paged_softcap_sm90_cu_f3e6f9ee_33754cuda3std3__482_GLOBAL__N__ed061a9e_44_flash_fwd_hdim256_bf16_paged_softcap_sm90_cu_f3e6f9ee_33756ignoreE,(_ZN80_INTERNAL_ed061a9e_44_flash_fwd_hdim256_bf16_paged_softcap_sm90_cu_f3e6f9ee_33754cute7productE - _ZN80_INTERNAL_ed061a9e_44_flash_fwd_hdim256_bf16_paged_softcap_sm90_cu_f3e6f9ee_33754cuda3std3__482_GLOBAL__N__ed061a9e_44_flash_fwd_hdim256_bf16_paged_softcap_sm90_cu_f3e6f9ee_33756ignoreE)
_ZN80_INTERNAL_ed061a9e_44_flash_fwd_hdim256_bf16_paged_softcap_sm90_cu_f3e6f9ee_33754cuda3std3__482_GLOBAL__N__ed061a9e_44_flash_fwd_hdim256_bf16_paged_softcap_sm90_cu_f3e6f9ee_33756ignoreE:
	.zero		1
	.type		_ZN80_INTERNAL_ed061a9e_44_flash_fwd_hdim256_bf16_paged_softcap_sm90_cu_f3e6f9ee_33754cute7productE,@object
	.size		_ZN80_INTERNAL_ed061a9e_44_flash_fwd_hdim256_bf16_paged_softcap_sm90_cu_f3e6f9ee_33754cute7productE,(_ZN80_INTERNAL_ed061a9e_44_flash_fwd_hdim256_bf16_paged_softcap_sm90_cu_f3e6f9ee_33754cuda3std3__45__cpo3endE - _ZN80_INTERNAL_ed061a9e_44_flash_fwd_hdim256_bf16_paged_softcap_sm90_cu_f3e6f9ee_33754cute7productE)
_ZN80_INTERNAL_ed061a9e_44_flash_fwd_hdim256_bf16_paged_softcap_sm90_cu_f3e6f9ee_33754cute7productE:
	.zero		1
	.type		_ZN80_INTERNAL_ed061a9e_44_flash_fwd_hdim256_bf16_paged_softcap_sm90_cu_f3e6f9ee_33754cuda3std3__45__cpo3endE,@object
	.size		_ZN80_INTERNAL_ed061a9e_44_flash_fwd_hdim256_bf16_paged_softcap_sm90_cu_f3e6f9ee_33754cuda3std3__45__cpo3endE,(_ZN80_INTERNAL_ed061a9e_44_flash_fwd_hdim256_bf16_paged_softcap_sm90_cu_f3e6f9ee_33754cuda3std3__419piecewise_constructE - _ZN80_INTERNAL_ed061a9e_44_flash_fwd_hdim256_bf16_paged_softcap_sm90_cu_f3e6f9ee_33754cuda3std3__45__cpo3endE)
_ZN80_INTERNAL_ed061a9e_44_flash_fwd_hdim256_bf16_paged_softcap_sm90_cu_f3e6f9ee_33754cuda3std3__45__cpo3endE:
	.zero		1
	.type		_ZN80_INTERNAL_ed061a9e_44_flash_fwd_hdim256_bf16_paged_softcap_sm90_cu_f3e6f9ee_33754cuda3std3__419piecewise_constructE,@object
	.size		_ZN80_INTERNAL_ed061a9e_44_flash_fwd_hdim256_bf16_paged_softcap_sm90_cu_f3e6f9ee_33754cuda3std3__419piecewise_constructE,(_ZN80_INTERNAL_ed061a9e_44_flash_fwd_hdim256_bf16_paged_softcap_sm90_cu_f3e6f9ee_33754cuda3std3__45__cpo4cendE - _ZN80_INTERNAL_ed061a9e_44_flash_fwd_hdim256_bf16_paged_softcap_sm90_cu_f3e6f9ee_33754cuda3std3__419piecewise_constructE)
_ZN80_INTERNAL_ed061a9e_44_flash_fwd_hdim256_bf16_paged_softcap_sm90_cu_f3e6f9ee_33754cuda3std3__419piecewise_constructE:
	.zero		1
	.type		_ZN80_INTERNAL_ed061a9e_44_flash_fwd_hdim256_bf16_paged_softcap_sm90_cu_f3e6f9ee_33754cuda3std3__45__cpo4cendE,@object
	.size		_ZN80_INTERNAL_ed061a9e_44_flash_fwd_hdim256_bf16_paged_softcap_sm90_cu_f3e6f9ee_33754cuda3std3__45__cpo4cendE,(_ZN80_INTERNAL_ed061a9e_44_flash_fwd_hdim256_bf16_paged_softcap_sm90_cu_f3e6f9ee_33754cuda3std6ranges3__45__cpo4swapE - _ZN80_INTERNAL_ed061a9e_44_flash_fwd_hdim256_bf16_paged_softcap_sm90_cu_f3e6f9ee_33754cuda3std3__45__cpo4cendE)
_ZN80_INTERNAL_ed061a9e_44_flash_fwd_hdim256_bf16_paged_softcap_sm90_cu_f3e6f9ee_33754cuda3std3__45__cpo4cendE:
	.zero		1
	.type		_ZN80_INTERNAL_ed061a9e_44_flash_fwd_hdim256_bf16_paged_softcap_sm90_cu_f3e6f9ee_33754cuda3std6ranges3__45__cpo4swapE,@object
	.size		_ZN80_INTERNAL_ed061a9e_44_flash_fwd_hdim256_bf16_paged_softcap_sm90_cu_f3e6f9ee_33754cuda3std6ranges3__45__cpo4swapE,(.L_16 - _ZN80_INTERNAL_ed061a9e_44_flash_fwd_hdim256_bf16_paged_softcap_sm90_cu_f3e6f9ee_33754cuda3std6ranges3__45__cpo4swapE)
_ZN80_INTERNAL_ed061a9e_44_flash_fwd_hdim256_bf16_paged_softcap_sm90_cu_f3e6f9ee_33754cuda3std6ranges3__45__cpo4swapE:
	.zero		1
.L_16:


//--------------------- .nv.shared._ZN7cutlass13device_kernelIN5flash11enable_sm90INS1_16FlashAttnFwdSm90INS1_25CollectiveMainloopFwdSm90ILi2EN4cute5tupleIJNS5_1CILi1EEES8_S8_EEENS6_IJNS7_ILi128EEENS7_ILi80EEENS7_ILi256EEEEEELi256ENS_10bfloat16_tEfNS_4arch4Sm90ELb0ELb0ELb1ELb1ELb1ELb0ELb0ELb1ELb1ELb1ELb0ELb0EEENS1_21CollectiveEpilogueFwdINS6_IJSA_SC_SB_EEES9_SE_SG_Li256ELb1ELb1ELb0ELb0EEENS1_36VarlenDynamicPersistentTileSchedulerILi128ELi80ELi256ELi128ELb0ELb1ELb1ELb0ELb1ELb1EEEEEEEEEvNT_6ParamsE --------------------------
	.section	.nv.shared._ZN7cutlass13device_kernelIN5flash11enable_sm90INS1_16FlashAttnFwdSm90INS1_25CollectiveMainloopFwdSm90ILi2EN4cute5tupleIJNS5_1CILi1EEES8_S8_EEENS6_IJNS7_ILi128EEENS7_ILi80EEENS7_ILi256EEEEEELi256ENS_10bfloat16_tEfNS_4arch4Sm90ELb0ELb0ELb1ELb1ELb1ELb0ELb0ELb1ELb1ELb1ELb0ELb0EEENS1_21CollectiveEpilogueFwdINS6_IJSA_SC_SB_EEES9_SE_SG_Li256ELb1ELb1ELb0ELb0EEENS1_36VarlenDynamicPersistentTileSchedulerILi128ELi80ELi256ELi128ELb0ELb1ELb1ELb0ELb1ELb1EEEEEEEEEvNT_6ParamsE,"aw",@nobits
	.sectionflags	@""
	.align	16
	.zero		1024


//--------------------- .nv.shared._ZN7cutlass13device_kernelIN5flash11enable_sm90INS1_16FlashAttnFwdSm90INS1_25CollectiveMainloopFwdSm90ILi2EN4cute5tupleIJNS5_1CILi1EEES8_S8_EEENS6_IJNS7_ILi128EEENS7_ILi80EEENS7_ILi256EEEEEELi256ENS_10bfloat16_tEfNS_4arch4Sm90ELb0ELb0ELb1ELb1ELb1ELb1ELb0ELb1ELb1ELb1ELb0ELb0EEENS1_21CollectiveEpilogueFwdINS6_IJSA_SC_SB_EEES9_SE_SG_Li256ELb1ELb1ELb0ELb0EEENS1_36VarlenDynamicPersistentTileSchedulerILi128ELi80ELi256ELi128ELb0ELb1ELb1ELb0ELb1ELb1EEEEEEEEEvNT_6ParamsE --------------------------
	.section	.nv.shared._ZN7cutlass13device_kernelIN5flash11enable_sm90INS1_16FlashAttnFwdSm90INS1_25CollectiveMainloopFwdSm90ILi2EN4cute5tupleIJNS5_1CILi1EEES8_S8_EEENS6_IJNS7_ILi128EEENS7_ILi80EEENS7_ILi256EEEEEELi256ENS_10bfloat16_tEfNS_4arch4Sm90ELb0ELb0ELb1ELb1ELb1ELb1ELb0ELb1ELb1ELb1ELb0ELb0EEENS1_21CollectiveEpilogueFwdINS6_IJSA_SC_SB_EEES9_SE_SG_Li256ELb1ELb1ELb0ELb0EEENS1_36VarlenDynamicPersistentTileSchedulerILi128ELi80ELi256ELi128ELb0ELb1ELb1ELb0ELb1ELb1EEEEEEEEEvNT_6ParamsE,"aw",@nobits
	.sectionflags	@""
	.align	16
	.zero		1024


//--------------------- .nv.shared._ZN7cutlass13device_kernelIN5flash11enable_sm90INS1_16FlashAttnFwdSm90INS1_25CollectiveMainloopFwdSm90ILi2EN4cute5tupleIJNS5_1CILi1EEES8_S8_EEENS6_IJNS7_ILi128EEENS7_ILi64EEENS7_ILi256EEEEEELi256ENS_10bfloat16_tEfNS_4arch4Sm90ELb0ELb1ELb1ELb0ELb1ELb0ELb0ELb1ELb1ELb1ELb0ELb0EEENS1_21CollectiveEpilogueFwdINS6_IJSA_SC_SB_EEES9_SE_SG_Li256ELb0ELb1ELb0ELb0EEENS1_30DynamicPersistentTileSchedulerILi256ELi128ELb0ELb1ELb1EEEEEEEEEvNT_6ParamsE --------------------------
	.section	.nv.shared._ZN7cutlass13device_kernelIN5flash11enable_sm90INS1_16FlashAttnFwdSm90INS1_25CollectiveMainloopFwdSm90ILi2EN4cute5tupleIJNS5_1CILi1EEES8_S8_EEENS6_IJNS7_ILi128EEENS7_ILi64EEENS7_ILi256EEEEEELi256ENS_10bfloat16_tEfNS_4arch4Sm90ELb0ELb1ELb1ELb0ELb1ELb0ELb0ELb1ELb1ELb1ELb0ELb0EEENS1_21CollectiveEpilogueFwdINS6_IJSA_SC_SB_EEES9_SE_SG_Li256ELb0ELb1ELb0ELb0EEENS1_30DynamicPersistentTileSchedulerILi256ELi128ELb0ELb1ELb1EEEEEEEEEvNT_6ParamsE,"aw",@nobits
	.sectionflags	@""
	.align	16
	.zero		1024


//--------------------- .nv.shared._ZN7cutlass13device_kernelIN5flash11enable_sm90INS1_16FlashAttnFwdSm90INS1_25CollectiveMainloopFwdSm90ILi2EN4cute5tupleIJNS5_1CILi1EEES8_S8_EEENS6_IJNS7_ILi128EEENS7_ILi64EEENS7_ILi256EEEEEELi256ENS_10bfloat16_tEfNS_4arch4Sm90ELb0ELb1ELb1ELb1ELb1ELb0ELb0ELb1ELb1ELb1ELb0ELb0EEENS1_21CollectiveEpilogueFwdINS6_IJSA_SC_SB_EEES9_SE_SG_Li256ELb1ELb1ELb0ELb0EEENS1_36VarlenDynamicPersistentTileSchedulerILi128ELi64ELi256ELi128ELb0ELb1ELb1ELb1ELb0ELb1EEEEEEEEEvNT_6ParamsE --------------------------
	.section	.nv.shared._ZN7cutlass13device_kernelIN5flash11enable_sm90INS1_16FlashAttnFwdSm90INS1_25CollectiveMainloopFwdSm90ILi2EN4cute5tupleIJNS5_1CILi1EEES8_S8_EEENS6_IJNS7_ILi128EEENS7_ILi64EEENS7_ILi256EEEEEELi256ENS_10bfloat16_tEfNS_4arch4Sm90ELb0ELb1ELb1ELb1ELb1ELb0ELb0ELb1ELb1ELb1ELb0ELb0EEENS1_21CollectiveEpilogueFwdINS6_IJSA_SC_SB_EEES9_SE_SG_Li256ELb1ELb1ELb0ELb0EEENS1_36VarlenDynamicPersistentTileSchedulerILi128ELi64ELi256ELi128ELb0ELb1ELb1ELb1ELb0ELb1EEEEEEEEEvNT_6ParamsE,"aw",@nobits
	.sectionflags	@""
	.align	16
	.zero		1024


//--------------------- .nv.shared._ZN7cutlass13device_kernelIN5flash11enable_sm90INS1_16FlashAttnFwdSm90INS1_25CollectiveMainloopFwdSm90ILi2EN4cute5tupleIJNS5_1CILi1EEES8_S8_EEENS6_IJNS7_ILi128EEENS7_ILi64EEENS7_ILi256EEEEEELi256ENS_10bfloat16_tEfNS_4arch4Sm90ELb0ELb1ELb1ELb1ELb1ELb1ELb0ELb1ELb1ELb1ELb0ELb0EEENS1_21CollectiveEpilogueFwdINS6_IJSA_SC_SB_EEES9_SE_SG_Li256ELb1ELb1ELb0ELb0EEENS1_36VarlenDynamicPersistentTileSchedulerILi128ELi64ELi256ELi128ELb0ELb1ELb1ELb1ELb0ELb1EEEEEEEEEvNT_6ParamsE --------------------------
	.section	.nv.shared._ZN7cutlass13device_kernelIN5flash11enable_sm90INS1_16FlashAttnFwdSm90INS1_25CollectiveMainloopFwdSm90ILi2EN4cute5tupleIJNS5_1CILi1EEES8_S8_EEENS6_IJNS7_ILi128EEENS7_ILi64EEENS7_ILi256EEEEEELi256ENS_10bfloat16_tEfNS_4arch4Sm90ELb0ELb1ELb1ELb1ELb1ELb1ELb0ELb1ELb1ELb1ELb0ELb0EEENS1_21CollectiveEpilogueFwdINS6_IJSA_SC_SB_EEES9_SE_SG_Li256ELb1ELb1ELb0ELb0EEENS1_36VarlenDynamicPersistentTileSchedulerILi128ELi64ELi256ELi128ELb0ELb1ELb1ELb1ELb0ELb1EEEEEEEEEvNT_6ParamsE,"aw",@nobits
	.sectionflags	@""
	.align	16
	.zero		1024


//--------------------- .nv.shared._ZN7cutlass13device_kernelIN5flash11enable_sm90INS1_16FlashAttnFwdSm90INS1_25CollectiveMainloopFwdSm90ILi2EN4cute5tupleIJNS5_1CILi1EEES8_S8_EEENS6_IJNS7_ILi128EEENS7_ILi80EEENS7_ILi256EEEEEELi256ENS_10bfloat16_tEfNS_4arch4Sm90ELb1ELb0ELb1ELb0ELb1ELb0ELb0ELb1ELb1ELb1ELb0ELb0EEENS1_21CollectiveEpilogueFwdINS6_IJSA_SC_SB_EEES9_SE_SG_Li256ELb0ELb1ELb0ELb0EEENS1_30DynamicPersistentTileSchedulerILi256ELi128ELb0ELb1ELb1EEEEEEEEEvNT_6ParamsE --------------------------
	.section	.nv.shared._ZN7cutlass13device_kernelIN5flash11enable_sm90INS1_16FlashAttnFwdSm90INS1_25CollectiveMainloopFwdSm90ILi2EN4cute5tupleIJNS5_1CILi1EEES8_S8_EEENS6_IJNS7_ILi128EEENS7_ILi80EEENS7_ILi256EEEEEELi256ENS_10bfloat16_tEfNS_4arch4Sm90ELb1ELb0ELb1ELb0ELb1ELb0ELb0ELb1ELb1ELb1ELb0ELb0EEENS1_21CollectiveEpilogueFwdINS6_IJSA_SC_SB_EEES9_SE_SG_Li256ELb0ELb1ELb0ELb0EEENS1_30DynamicPersistentTileSchedulerILi256ELi128ELb0ELb1ELb1EEEEEEEEEvNT_6ParamsE,"aw",@nobits
	.sectionflags	@""
	.align	16
	.zero		1024


//--------------------- .nv.shared._ZN7cutlass13device_kernelIN5flash11enable_sm90INS1_16FlashAttnFwdSm90INS1_25CollectiveMainloopFwdSm90ILi2EN4cute5tupleIJNS5_1CILi1EEES8_S8_EEENS6_IJNS7_ILi128EEENS7_ILi80EEENS7_ILi256EEEEEELi256ENS_10bfloat16_tEfNS_4arch4Sm90ELb1ELb0ELb1ELb1ELb1ELb0ELb0ELb1ELb1ELb1ELb0ELb0EEENS1_21CollectiveEpilogueFwdINS6_IJSA_SC_SB_EEES9_SE_SG_Li256ELb1ELb1ELb0ELb0EEENS1_36VarlenDynamicPersistentTileSchedulerILi128ELi80ELi256ELi128ELb0ELb1ELb1ELb1ELb1ELb1EEEEEEEEEvNT_6ParamsE --------------------------
	.section	.nv.shared._ZN7cutlass13device_kernelIN5flash11enable_sm90INS1_16FlashAttnFwdSm90INS1_25CollectiveMainloopFwdSm90ILi2EN4cute5tupleIJNS5_1CILi1EEES8_S8_EEENS6_IJNS7_ILi128EEENS7_ILi80EEENS7_ILi256EEEEEELi256ENS_10bfloat16_tEfNS_4arch4Sm90ELb1ELb0ELb1ELb1ELb1ELb0ELb0ELb1ELb1ELb1ELb0ELb0EEENS1_21CollectiveEpilogueFwdINS6_IJSA_SC_SB_EEES9_SE_SG_Li256ELb1ELb1ELb0ELb0EEENS1_36VarlenDynamicPersistentTileSchedulerILi128ELi80ELi256ELi128ELb0ELb1ELb1ELb1ELb1ELb1EEEEEEEEEvNT_6ParamsE,"aw",@nobits
	.sectionflags	@""
	.align	16
	.zero		1024


//--------------------- .nv.shared._ZN7cutlass13device_kernelIN5flash11enable_sm90INS1_16FlashAttnFwdSm90INS1_25CollectiveMainloopFwdSm90ILi2EN4cute5tupleIJNS5_1CILi1EEES8_S8_EEENS6_IJNS7_ILi128EEENS7_ILi80EEENS7_ILi256EEEEEELi256ENS_10bfloat16_tEfNS_4arch4Sm90ELb1ELb0ELb1ELb1ELb1ELb1ELb0ELb1ELb1ELb1ELb0ELb0EEENS1_21CollectiveEpilogueFwdINS6_IJSA_SC_SB_EEES9_SE_SG_Li256ELb1ELb1ELb0ELb0EEENS1_36VarlenDynamicPersistentTileSchedulerILi128ELi80ELi256ELi128ELb0ELb1ELb1ELb1ELb1ELb1EEEEEEEEEvNT_6ParamsE --------------------------
	.section	.nv.shared._ZN7cutlass13device_kernelIN5flash11enable_sm90INS1_16FlashAttnFwdSm90INS1_25CollectiveMainloopFwdSm90ILi2EN4cute5tupleIJNS5_1CILi1EEES8_S8_EEENS6_IJNS7_ILi128EEENS7_ILi80EEENS7_ILi256EEEEEELi256ENS_10bfloat16_tEfNS_4arch4Sm90ELb1ELb0ELb1ELb1ELb1ELb1ELb0ELb1ELb1ELb1ELb0ELb0EEENS1_21CollectiveEpilogueFwdINS6_IJSA_SC_SB_EEES9_SE_SG_Li256ELb1ELb1ELb0ELb0EEENS1_36VarlenDynamicPersistentTileSchedulerILi128ELi80ELi256ELi128ELb0ELb1ELb1ELb1ELb1ELb1EEEEEEEEEvNT_6ParamsE,"aw",@nobits
	.sectionflags	@""
	.align	16
	.zero		1024


//--------------------- .nv.constant0._ZN7cutlass13device_kernelIN5flash11enable_sm90INS1_16FlashAttnFwdSm90INS1_25CollectiveMainloopFwdSm90ILi2EN4cute5tupleIJNS5_1CILi1EEES8_S8_EEENS6_IJNS7_ILi128EEENS7_ILi80EEENS7_ILi256EEEEEELi256ENS_10bfloat16_tEfNS_4arch4Sm90ELb0ELb0ELb1ELb0ELb1ELb0ELb0ELb1ELb1ELb1ELb0ELb0EEENS1_21CollectiveEpilogueFwdINS6_IJSA_SC_SB_EEES9_SE_SG_Li256ELb0ELb1ELb0ELb0EEENS1_29StaticPersistentTileSchedulerILb0EEEEEEEEEvNT_6ParamsE --------------------------
	.section	.nv.constant0._ZN7cutlass13device_kernelIN5flash11enable_sm90INS1_16FlashAttnFwdSm90INS1_25CollectiveMainloopFwdSm90ILi2EN4cute5tupleIJNS5_1CILi1EEES8_S8_EEENS6_IJNS7_ILi128EEENS7_ILi80EEENS7_ILi256EEEEEELi256ENS_10bfloat16_tEfNS_4arch4Sm90ELb0ELb0ELb1ELb0ELb1ELb0ELb0ELb1ELb1ELb1ELb0ELb0EEENS1_21CollectiveEpilogueFwdINS6_IJSA_SC_SB_EEES9_SE_SG_Li256ELb0ELb1ELb0ELb0EEENS1_29StaticPersistentTileSchedulerILb0EEEEEEEEEvNT_6ParamsE,"a",@progbits
	.sectionflags	@""
	.align	4
.nv.constant0._ZN7cutlass13device_kernelIN5flash11enable_sm90INS1_16FlashAttnFwdSm90INS1_25CollectiveMainloopFwdSm90ILi2EN4cute5tupleIJNS5_1CILi1EEES8_S8_EEENS6_IJNS7_ILi128EEENS7_ILi80EEENS7_ILi256EEEEEELi256ENS_10bfloat16_tEfNS_4arch4Sm90ELb0ELb0ELb1ELb0ELb1ELb0ELb0ELb1ELb1ELb1ELb0ELb0EEENS1_21CollectiveEpilogueFwdINS6_IJSA_SC_SB_EEES9_SE_SG_Li256ELb0ELb1ELb0ELb0EEENS1_29StaticPersistentTileSchedulerILb0EEEEEEEEEvNT_6ParamsE:
	.zero		3200


//--------------------- .nv.constant0._ZN7cutlass13device_kernelIN5flash11enable_sm90INS1_16FlashAttnFwdSm90INS1_25CollectiveMainloopFwdSm90ILi2EN4cute5tupleIJNS5_1CILi1EEES8_S8_EEENS6_IJNS7_ILi128EEENS7_ILi80EEENS7_ILi256EEEEEELi256ENS_10bfloat16_tEfNS_4arch4Sm90ELb0ELb0ELb1ELb1ELb1ELb0ELb0ELb1ELb1ELb1ELb0ELb0EEENS1_21CollectiveEpilogueFwdINS6_IJSA_SC_SB_EEES9_SE_SG_Li256ELb1ELb1ELb0ELb0EEENS1_36VarlenDynamicPersistentTileSchedulerILi128ELi80ELi256ELi128ELb0ELb1ELb1ELb0ELb1ELb1EEEEEEEEEvNT_6ParamsE --------------------------
	.section	.nv.constant0._ZN7cutlass13device_kernelIN5flash11enable_sm90INS1_16FlashAttnFwdSm90INS1_25CollectiveMainloopFwdSm90ILi2EN4cute5tupleIJNS5_1CILi1EEES8_S8_EEENS6_IJNS7_ILi128EEENS7_ILi80EEENS7_ILi256EEEEEELi256ENS_10bfloat16_tEfNS_4arch4Sm90ELb0ELb0ELb1ELb1ELb1ELb0ELb0ELb1ELb1ELb1ELb0ELb0EEENS1_21CollectiveEpilogueFwdINS6_IJSA_SC_SB_EEES9_SE_SG_Li256ELb1ELb1ELb0ELb0EEENS1_36VarlenDynamicPersistentTileSchedulerILi128ELi80ELi256ELi128ELb0ELb1ELb1ELb0ELb1ELb1EEEEEEEEEvNT_6ParamsE,"a",@progbits
	.sectionflags	@""
	.align	4
.nv.constant0._ZN7cutlass13device_kernelIN5flash11enable_sm90INS1_16FlashAttnFwdSm90INS1_25CollectiveMainloopFwdSm90ILi2EN4cute5tupleIJNS5_1CILi1EEES8_S8_EEENS6_IJNS7_ILi128EEENS7_ILi80EEENS7_ILi256EEEEEELi256ENS_10bfloat16_tEfNS_4arch4Sm90ELb0ELb0ELb1ELb1ELb1ELb0ELb0ELb1ELb1ELb1ELb0ELb0EEENS1_21CollectiveEpilogueFwdINS6_IJSA_SC_SB_EEES9_SE_SG_Li256ELb1ELb1ELb0ELb0EEENS1_36VarlenDynamicPersistentTileSchedulerILi128ELi80ELi256ELi128ELb0ELb1ELb1ELb0ELb1ELb1EEEEEEEEEvNT_6ParamsE:
	.zero		3328


//--------------------- .nv.constant0._ZN7cutlass13device_kernelIN5flash11enable_sm90INS1_16FlashAttnFwdSm90INS1_25CollectiveMainloopFwdSm90ILi2EN4cute5tupleIJNS5_1CILi1EEES8_S8_EEENS6_IJNS7_ILi128EEENS7_ILi80EEENS7_ILi256EEEEEELi256ENS_10bfloat16_tEfNS_4arch4Sm90ELb0ELb0ELb1ELb1ELb1ELb1ELb0ELb1ELb1ELb1ELb0ELb0EEENS1_21CollectiveEpilogueFwdINS6_IJSA_SC_SB_EEES9_SE_SG_Li256ELb1ELb1ELb0ELb0EEENS1_36VarlenDynamicPersistentTileSchedulerILi128ELi80ELi256ELi128ELb0ELb1ELb1ELb0ELb1ELb1EEEEEEEEEvNT_6ParamsE --------------------------
	.section	.nv.constant0._ZN7cutlass13device_kernelIN5flash11enable_sm90INS1_16FlashAttnFwdSm90INS1_25CollectiveMainloopFwdSm90ILi2EN4cute5tupleIJNS5_1CILi1EEES8_S8_EEENS6_IJNS7_ILi128EEENS7_ILi80EEENS7_ILi256EEEEEELi256ENS_10bfloat16_tEfNS_4arch4Sm90ELb0ELb0ELb1ELb1ELb1ELb1ELb0ELb1ELb1ELb1ELb0ELb0EEENS1_21CollectiveEpilogueFwdINS6_IJSA_SC_SB_EEES9_SE_SG_Li256ELb1ELb1ELb0ELb0EEENS1_36VarlenDynamicPersistentTileSchedulerILi128ELi80ELi256ELi128ELb0ELb1ELb1ELb0ELb1ELb1EEEEEEEEEvNT_6ParamsE,"a",@progbits
	.sectionflags	@""
	.align	4
.nv.constant0._ZN7cutlass13device_kernelIN5flash11enable_sm90INS1_16FlashAttnFwdSm90INS1_25CollectiveMainloopFwdSm90ILi2EN4cute5tupleIJNS5_1CILi1EEES8_S8_EEENS6_IJNS7_ILi128EEENS7_ILi80EEENS7_ILi256EEEEEELi256ENS_10bfloat16_tEfNS_4arch4Sm90ELb0ELb0ELb1ELb1ELb1ELb1ELb0ELb1ELb1ELb1ELb0ELb0EEENS1_21CollectiveEpilogueFwdINS6_IJSA_SC_SB_EEES9_SE_SG_Li256ELb1ELb1ELb0ELb0EEENS1_36VarlenDynamicPersistentTileSchedulerILi128ELi80ELi256ELi128ELb0ELb1ELb1ELb0ELb1ELb1EEEEEEEEEvNT_6ParamsE:
	.zero		3328


//--------------------- .nv.constant0._ZN7cutlass13device_kernelIN5flash11enable_sm90INS1_16FlashAttnFwdSm90INS1_25CollectiveMainloopFwdSm90ILi2EN4cute5tupleIJNS5_1CILi1EEES8_S8_EEENS6_IJNS7_ILi128EEENS7_ILi64EEENS7_ILi256EEEEEELi256ENS_10bfloat16_tEfNS_4arch4Sm90ELb0ELb1ELb1ELb0ELb1ELb0ELb0ELb1ELb1ELb1ELb0ELb0EEENS1_21CollectiveEpilogueFwdINS6_IJSA_SC_SB_EEES9_SE_SG_Li256ELb0ELb1ELb0ELb0EEENS1_30DynamicPersistentTileSchedulerILi256ELi128ELb0ELb1ELb1EEEEEEEEEvNT_6ParamsE --------------------------
	.section	.nv.constant0._ZN7cutlass13device_kernelIN5flash11enable_sm90INS1_16FlashAttnFwdSm90INS1_25CollectiveMainloopFwdSm90ILi2EN4cute5tupleIJNS5_1CILi1EEES8_S8_EEENS6_IJNS7_ILi128EEENS7_ILi64EEENS7_ILi256EEEEEELi256ENS_10bfloat16_tEfNS_4arch4Sm90ELb0ELb1ELb1ELb0ELb1ELb0ELb0ELb1ELb1ELb1ELb0ELb0EEENS1_21CollectiveEpilogueFwdINS6_IJSA_SC_SB_EEES9_SE_SG_Li256ELb0ELb1ELb0ELb0EEENS1_30DynamicPersistentTileSchedulerILi256ELi128ELb0ELb1ELb1EEEEEEEEEvNT_6ParamsE,"a",@progbits
	.sectionflags	@""
	.align	4
.nv.constant0._ZN7cutlass13device_kernelIN5flash11enable_sm90INS1_16FlashAttnFwdSm90INS1_25CollectiveMainloopFwdSm90ILi2EN4cute5tupleIJNS5_1CILi1EEES8_S8_EEENS6_IJNS7_ILi128EEENS7_ILi64EEENS7_ILi256EEEEEELi256ENS_10bfloat16_tEfNS_4arch4Sm90ELb0ELb1ELb1ELb0ELb1ELb0ELb0ELb1ELb1ELb1ELb0ELb0EEENS1_21CollectiveEpilogueFwdINS6_IJSA_SC_SB_EEES9_SE_SG_Li256ELb0ELb1ELb0ELb0EEENS1_30DynamicPersistentTileSchedulerILi256ELi128ELb0ELb1ELb1EEEEEEEEEvNT_6ParamsE:
	.zero		3328


//--------------------- .nv.constant0._ZN7cutlass13device_kernelIN5flash11enable_sm90INS1_16FlashAttnFwdSm90INS1_25CollectiveMainloopFwdSm90ILi2EN4cute5tupleIJNS5_1CILi1EEES8_S8_EEENS6_IJNS7_ILi128EEENS7_ILi64EEENS7_ILi256EEEEEELi256ENS_10bfloat16_tEfNS_4arch4Sm90ELb0ELb1ELb1ELb1ELb1ELb0ELb0ELb1ELb1ELb1ELb0ELb0EEENS1_21CollectiveEpilogueFwdINS6_IJSA_SC_SB_EEES9_SE_SG_Li256ELb1ELb1ELb0ELb0EEENS1_36VarlenDynamicPersistentTileSchedulerILi128ELi64ELi256ELi128ELb0ELb1ELb1ELb1ELb0ELb1EEEEEEEEEvNT_6ParamsE --------------------------
	.section	.nv.constant0._ZN7cutlass13device_kernelIN5flash11enable_sm90INS1_16FlashAttnFwdSm90INS1_25CollectiveMainloopFwdSm90ILi2EN4cute5tupleIJNS5_1CILi1EEES8_S8_EEENS6_IJNS7_ILi128EEENS7_ILi64EEENS7_ILi256EEEEEELi256ENS_10bfloat16_tEfNS_4arch4Sm90ELb0ELb1ELb1ELb1ELb1ELb0ELb0ELb1ELb1ELb1ELb0ELb0EEENS1_21CollectiveEpilogueFwdINS6_IJSA_SC_SB_EEES9_SE_SG_Li256ELb1ELb1ELb0ELb0EEENS1_36VarlenDynamicPersistentTileSchedulerILi128ELi64ELi256ELi128ELb0ELb1ELb1ELb1ELb0ELb1EEEEEEEEEvNT_6ParamsE,"a",@progbits
	.sectionflags	@""
	.align	4
.nv.constant0._ZN7cutlass13device_kernelIN5flash11enable_sm90INS1_16FlashAttnFwdSm90INS1_25CollectiveMainloopFwdSm90ILi2EN4cute5tupleIJNS5_1CILi1EEES8_S8_EEENS6_IJNS7_ILi128EEENS7_ILi64EEENS7_ILi256EEEEEELi256ENS_10bfloat16_tEfNS_4arch4Sm90ELb0ELb1ELb1ELb1ELb1ELb0ELb0ELb1ELb1ELb1ELb0ELb0EEENS1_21CollectiveEpilogueFwdINS6_IJSA_SC_SB_EEES9_SE_SG_Li256ELb1ELb1ELb0ELb0EEENS1_36VarlenDynamicPersistentTileSchedulerILi128ELi64ELi256ELi128ELb0ELb1ELb1ELb1ELb0ELb1EEEEEEEEEvNT_6ParamsE:
	.zero		3328


//--------------------- .nv.constant0._ZN7cutlass13device_kernelIN5flash11enable_sm90INS1_16FlashAttnFwdSm90INS1_25CollectiveMainloopFwdSm90ILi2EN4cute5tupleIJNS5_1CILi1EEES8_S8_EEENS6_IJNS7_ILi128EEENS7_ILi64EEENS7_ILi256EEEEEELi256ENS_10bfloat16_tEfNS_4arch4Sm90ELb0ELb1ELb1ELb1ELb1ELb1ELb0ELb1ELb1ELb1ELb0ELb0EEENS1_21CollectiveEpilogueFwdINS6_IJSA_SC_SB_EEES9_SE_SG_Li256ELb1ELb1ELb0ELb0EEENS1_36VarlenDynamicPersistentTileSchedulerILi128ELi64ELi256ELi128ELb0ELb1ELb1ELb1ELb0ELb1EEEEEEEEEvNT_6ParamsE --------------------------
	.section	.nv.constant0._ZN7cutlass13device_kernelIN5flash11enable_sm90INS1_16FlashAttnFwdSm90INS1_25CollectiveMainloopFwdSm90ILi2EN4cute5tupleIJNS5_1CILi1EEES8_S8_EEENS6_IJNS7_ILi128EEENS7_ILi64EEENS7_ILi256EEEEEELi256ENS_10bfloat16_tEfNS_4arch4Sm90ELb0ELb1ELb1ELb1ELb1ELb1ELb0ELb1ELb1ELb1ELb0ELb0EEENS1_21CollectiveEpilogueFwdINS6_IJSA_SC_SB_EEES9_SE_SG_Li256ELb1ELb1ELb0ELb0EEENS1_36VarlenDynamicPersistentTileSchedulerILi128ELi64ELi256ELi128ELb0ELb1ELb1ELb1ELb0ELb1EEEEEEEEEvNT_6ParamsE,"a",@progbits
	.sectionflags	@""
	.align	4
.nv.constant0._ZN7cutlass13device_kernelIN5flash11enable_sm90INS1_16FlashAttnFwdSm90INS1_25CollectiveMainloopFwdSm90ILi2EN4cute5tupleIJNS5_1CILi1EEES8_S8_EEENS6_IJNS7_ILi128EEENS7_ILi64EEENS7_ILi256EEEEEELi256ENS_10bfloat16_tEfNS_4arch4Sm90ELb0ELb1ELb1ELb1ELb1ELb1ELb0ELb1ELb1ELb1ELb0ELb0EEENS1_21CollectiveEpilogueFwdINS6_IJSA_SC_SB_EEES9_SE_SG_Li256ELb1ELb1ELb0ELb0EEENS1_36VarlenDynamicPersistentTileSchedulerILi128ELi64ELi256ELi128ELb0ELb1ELb1ELb1ELb0ELb1EEEEEEEEEvNT_6ParamsE:
	.zero		3328


//--------------------- .nv.constant0._ZN7cutlass13device_kernelIN5flash11enable_sm90INS1_16FlashAttnFwdSm90INS1_25CollectiveMainloopFwdSm90ILi2EN4cute5tupleIJNS5_1CILi1EEES8_S8_EEENS6_IJNS7_ILi128EEENS7_ILi80EEENS7_ILi256EEEEEELi256ENS_10bfloat16_tEfNS_4arch4Sm90ELb1ELb0ELb1ELb0ELb1ELb0ELb0ELb1ELb1ELb1ELb0ELb0EEENS1_21CollectiveEpilogueFwdINS6_IJSA_SC_SB_EEES9_SE_SG_Li256ELb0ELb1ELb0ELb0EEENS1_30DynamicPersistentTileSchedulerILi256ELi128ELb0ELb1ELb1EEEEEEEEEvNT_6ParamsE --------------------------
	.section	.nv.constant0._ZN7cutlass13device_kernelIN5flash11enable_sm90INS1_16FlashAttnFwdSm90INS1_25CollectiveMainloopFwdSm90ILi2EN4cute5tupleIJNS5_1CILi1EEES8_S8_EEENS6_IJNS7_ILi128EEENS7_ILi80EEENS7_ILi256EEEEEELi256ENS_10bfloat16_tEfNS_4arch4Sm90ELb1ELb0ELb1ELb0ELb1ELb0ELb0ELb1ELb1ELb1ELb0ELb0EEENS1_21CollectiveEpilogueFwdINS6_IJSA_SC_SB_EEES9_SE_SG_Li256ELb0ELb1ELb0ELb0EEENS1_30DynamicPersistentTileSchedulerILi256ELi128ELb0ELb1ELb1EEEEEEEEEvNT_6ParamsE,"a",@progbits
	.sectionflags	@""
	.align	4
.nv.constant0._ZN7cutlass13device_kernelIN5flash11enable_sm90INS1_16FlashAttnFwdSm90INS1_25CollectiveMainloopFwdSm90ILi2EN4cute5tupleIJNS5_1CILi1EEES8_S8_EEENS6_IJNS7_ILi128EEENS7_ILi80EEENS7_ILi256EEEEEELi256ENS_10bfloat16_tEfNS_4arch4Sm90ELb1ELb0ELb1ELb0ELb1ELb0ELb0ELb1ELb1ELb1ELb0ELb0EEENS1_21CollectiveEpilogueFwdINS6_IJSA_SC_SB_EEES9_SE_SG_Li256ELb0ELb1ELb0ELb0EEENS1_30DynamicPersistentTileSchedulerILi256ELi128ELb0ELb1ELb1EEEEEEEEEvNT_6ParamsE:
	.zero		3328


//--------------------- .nv.constant0._ZN7cutlass13device_kernelIN5flash11enable_sm90INS1_16FlashAttnFwdSm90INS1_25CollectiveMainloopFwdSm90ILi2EN4cute5tupleIJNS5_1CILi1EEES8_S8_EEENS6_IJNS7_ILi128EEENS7_ILi80EEENS7_ILi256EEEEEELi256ENS_10bfloat16_tEfNS_4arch4Sm90ELb1ELb0ELb1ELb1ELb1ELb0ELb0ELb1ELb1ELb1ELb0ELb0EEENS1_21CollectiveEpilogueFwdINS6_IJSA_SC_SB_EEES9_SE_SG_Li256ELb1ELb1ELb0ELb0EEENS1_36VarlenDynamicPersistentTileSchedulerILi128ELi80ELi256ELi128ELb0ELb1ELb1ELb1ELb1ELb1EEEEEEEEEvNT_6ParamsE --------------------------
	.section	.nv.constant0._ZN7cutlass13device_kernelIN5flash11enable_sm90INS1_16FlashAttnFwdSm90INS1_25CollectiveMainloopFwdSm90ILi2EN4cute5tupleIJNS5_1CILi1EEES8_S8_EEENS6_IJNS7_ILi128EEENS7_ILi80EEENS7_ILi256EEEEEELi256ENS_10bfloat16_tEfNS_4arch4Sm90ELb1ELb0ELb1ELb1ELb1ELb0ELb0ELb1ELb1ELb1ELb0ELb0EEENS1_21CollectiveEpilogueFwdINS6_IJSA_SC_SB_EEES9_SE_SG_Li256ELb1ELb1ELb0ELb0EEENS1_36VarlenDynamicPersistentTileSchedulerILi128ELi80ELi256ELi128ELb0ELb1ELb1ELb1ELb1ELb1EEEEEEEEEvNT_6ParamsE,"a",@progbits
	.sectionflags	@""
	.align	4
.nv.constant0._ZN7cutlass13device_kernelIN5flash11enable_sm90INS1_16FlashAttnFwdSm90INS1_25CollectiveMainloopFwdSm90ILi2EN4cute5tupleIJNS5_1CILi1EEES8_S8_EEENS6_IJNS7_ILi128EEENS7_ILi80EEENS7_ILi256EEEEEELi256ENS_10bfloat16_tEfNS_4arch4Sm90ELb1ELb0ELb1ELb1ELb1ELb0ELb0ELb1ELb1ELb1ELb0ELb0EEENS1_21CollectiveEpilogueFwdINS6_IJSA_SC_SB_EEES9_SE_SG_Li256ELb1ELb1ELb0ELb0EEENS1_36VarlenDynamicPersistentTileSchedulerILi128ELi80ELi256ELi128ELb0ELb1ELb1ELb1ELb1ELb1EEEEEEEEEvNT_6ParamsE:
	.zero		3328


//--------------------- .nv.constant0._ZN7cutlass13device_kernelIN5flash11enable_sm90INS1_16FlashAttnFwdSm90INS1_25CollectiveMainloopFwdSm90ILi2EN4cute5tupleIJNS5_1CILi1EEES8_S8_EEENS6_IJNS7_ILi128EEENS7_ILi80EEENS7_ILi256EEEEEELi256ENS_10bfloat16_tEfNS_4arch4Sm90ELb1ELb0ELb1ELb1ELb1ELb1ELb0ELb1ELb1ELb1ELb0ELb0EEENS1_21CollectiveEpilogueFwdINS6_IJSA_SC_SB_EEES9_SE_SG_Li256ELb1ELb1ELb0ELb0EEENS1_36VarlenDynamicPersistentTileSchedulerILi128ELi80ELi256ELi128ELb0ELb1ELb1ELb1ELb1ELb1EEEEEEEEEvNT_6ParamsE --------------------------
	.section	.nv.constant0._ZN7cutlass13device_kernelIN5flash11enable_sm90INS1_16FlashAttnFwdSm90INS1_25CollectiveMainloopFwdSm90ILi2EN4cute5tupleIJNS5_1CILi1EEES8_S8_EEENS6_IJNS7_ILi128EEENS7_ILi80EEENS7_ILi256EEEEEELi256ENS_10bfloat16_tEfNS_4arch4Sm90ELb1ELb0ELb1ELb1ELb1ELb1ELb0ELb1ELb1ELb1ELb0ELb0EEENS1_21CollectiveEpilogueFwdINS6_IJSA_SC_SB_EEES9_SE_SG_Li256ELb1ELb1ELb0ELb0EEENS1_36VarlenDynamicPersistentTileSchedulerILi128ELi80ELi256ELi128ELb0ELb1ELb1ELb1ELb1ELb1EEEEEEEEEvNT_6ParamsE,"a",@progbits
	.sectionflags	@""
	.align	4
.nv.constant0._ZN7cutlass13device_kernelIN5flash11enable_sm90INS1_16FlashAttnFwdSm90INS1_25CollectiveMainloopFwdSm90ILi2EN4cute5tupleIJNS5_1CILi1EEES8_S8_EEENS6_IJNS7_ILi128EEENS7_ILi80EEENS7_ILi256EEEEEELi256ENS_10bfloat16_tEfNS_4arch4Sm90ELb1ELb0ELb1ELb1ELb1ELb1ELb0ELb1ELb1ELb1ELb0ELb0EEENS1_21CollectiveEpilogueFwdINS6_IJSA_SC_SB_EEES9_SE_SG_Li256ELb1ELb1ELb0ELb0EEENS1_36VarlenDynamicPersistentTileSchedulerILi128ELi80ELi256ELi128ELb0ELb1ELb1ELb1ELb1ELb1EEEEEEEEEvNT_6ParamsE:
	.zero		3328


//--------------------- SYMBOLS --------------------------

	.type		.nv.reservedSmem.offset0,@object
	.size		.nv.reservedSmem.offset0,0x4
	.type		__assertfail,@function
